	.target	sm_90a

	.elftype	@"ET_EXEC"


//--------------------- .note.nv.tkinfo           --------------------------
	.section	.note.nv.tkinfo,"",@"SHT_NOTE"
	.sectionflags	@"SHF_NOTE_NV_TKINFO"
	.tkinfo
        /*0018*/ 	.word	0x00000002
        /*0030*/ 	.string	""
        /*0030*/ 	.string	"ptxas"
        /*0030*/ 	.string	"Cuda compilation tools, release 13.0, V13.0.88"
        /*0030*/ 	.string	"Build cuda_13.0.r13.0/compiler.36424714_0"
        /*0030*/ 	.string	"-arch sm_90a -m 64 "



//--------------------- .note.nv.cuinfo           --------------------------
	.section	.note.nv.cuinfo,"",@"SHT_NOTE"
	.sectionflags	@"SHF_NOTE_NV_CUINFO"
        /*0018*/ 	.short	0x0002
        /*001a*/ 	.short	0x005a
        /*001c*/ 	.short	0x0082
	.zero		2


//--------------------- .nv.info                  --------------------------
	.section	.nv.info,"",@"SHT_CUDA_INFO"
	.align	4


	//----- nvinfo : EIATTR_REGCOUNT
	.align		4
        /*0000*/ 	.byte	0x04, 0x2f
        /*0002*/ 	.short	(.L_23 - .L_22)
	.align		4
.L_22:
        /*0004*/ 	.word	index@(_ZN7cutlass13device_kernelIN5flash11enable_sm90INS1_16FlashAttnFwdSm90INS1_25CollectiveMainloopFwdSm90ILi2EN4cute5tupleIJNS5_1CILi1EEES8_S8_EEENS6_IJNS7_ILi128EEENS7_ILi80EEENS7_ILi256EEEEEELi256ENS_6half_tEfNS_4arch4Sm90ELb1ELb0ELb1ELb1ELb0ELb1ELb0ELb1ELb1ELb1ELb0ELb0EEENS1_21CollectiveEpilogueFwdINS6_IJSA_SC_SB_EEES9_SE_SG_Li256ELb1ELb1ELb0ELb0EEENS1_36VarlenDynamicPersistentTileSchedulerILi128ELi80ELi256ELi128ELb0ELb1ELb1ELb1ELb1ELb1EEEEEEEEEvNT_6ParamsE)
        /*0008*/ 	.word	0x000000a8


	//----- nvinfo : EIATTR_FRAME_SIZE
	.align		4
.L_23:
        /*000c*/ 	.byte	0x04, 0x11
        /*000e*/ 	.short	(.L_25 - .L_24)
	.align		4
.L_24:
        /*0010*/ 	.word	index@(_ZN7cutlass13device_kernelIN5flash11enable_sm90INS1_16FlashAttnFwdSm90INS1_25CollectiveMainloopFwdSm90ILi2EN4cute5tupleIJNS5_1CILi1EEES8_S8_EEENS6_IJNS7_ILi128EEENS7_ILi80EEENS7_ILi256EEEEEELi256ENS_6half_tEfNS_4arch4Sm90ELb1ELb0ELb1ELb1ELb0ELb1ELb0ELb1ELb1ELb1ELb0ELb0EEENS1_21CollectiveEpilogueFwdINS6_IJSA_SC_SB_EEES9_SE_SG_Li256ELb1ELb1ELb0ELb0EEENS1_36VarlenDynamicPersistentTileSchedulerILi128ELi80ELi256ELi128ELb0ELb1ELb1ELb1ELb1ELb1EEEEEEEEEvNT_6ParamsE)
        /*0014*/ 	.word	0x00000090


	//----- nvinfo : EIATTR_REGCOUNT
	.align		4
.L_25:
        /*0018*/ 	.byte	0x04, 0x2f
        /*001a*/ 	.short	(.L_27 - .L_26)
	.align		4
.L_26:
        /*001c*/ 	.word	index@(_ZN7cutlass13device_kernelIN5flash11enable_sm90INS1_16FlashAttnFwdSm90INS1_25CollectiveMainloopFwdSm90ILi2EN4cute5tupleIJNS5_1CILi1EEES8_S8_EEENS6_IJNS7_ILi128EEENS7_ILi80EEENS7_ILi256EEEEEELi256ENS_6half_tEfNS_4arch4Sm90ELb1ELb0ELb1ELb1ELb0ELb0ELb0ELb1ELb1ELb1ELb0ELb0EEENS1_21CollectiveEpilogueFwdINS6_IJSA_SC_SB_EEES9_SE_SG_Li256ELb1ELb1ELb0ELb0EEENS1_36VarlenDynamicPersistentTileSchedulerILi128ELi80ELi256ELi128ELb0ELb1ELb1ELb1ELb1ELb1EEEEEEEEEvNT_6ParamsE)
        /*0020*/ 	.word	0x000000a8


	//----- nvinfo : EIATTR_FRAME_SIZE
	.align		4
.L_27:
        /*0024*/ 	.byte	0x04, 0x11
        /*0026*/ 	.short	(.L_29 - .L_28)
	.align		4
.L_28:
        /*0028*/ 	.word	index@(_ZN7cutlass13device_kernelIN5flash11enable_sm90INS1_16FlashAttnFwdSm90INS1_25CollectiveMainloopFwdSm90ILi2EN4cute5tupleIJNS5_1CILi1EEES8_S8_EEENS6_IJNS7_ILi128EEENS7_ILi80EEENS7_ILi256EEEEEELi256ENS_6half_tEfNS_4arch4Sm90ELb1ELb0ELb1ELb1ELb0ELb0ELb0ELb1ELb1ELb1ELb0ELb0EEENS1_21CollectiveEpilogueFwdINS6_IJSA_SC_SB_EEES9_SE_SG_Li256ELb1ELb1ELb0ELb0EEENS1_36VarlenDynamicPersistentTileSchedulerILi128ELi80ELi256ELi128ELb0ELb1ELb1ELb1ELb1ELb1EEEEEEEEEvNT_6ParamsE)
        /*002c*/ 	.word	0x00000058


	//----- nvinfo : EIATTR_REGCOUNT
	.align		4
.L_29:
        /*0030*/ 	.byte	0x04, 0x2f
        /*0032*/ 	.short	(.L_31 - .L_30)
	.align		4
.L_30:
        /*0034*/ 	.word	index@(_ZN7cutlass13device_kernelIN5flash11enable_sm90INS1_16FlashAttnFwdSm90INS1_25CollectiveMainloopFwdSm90ILi2EN4cute5tupleIJNS5_1CILi1EEES8_S8_EEENS6_IJNS7_ILi128EEENS7_ILi80EEENS7_ILi256EEEEEELi256ENS_6half_tEfNS_4arch4Sm90ELb1ELb0ELb1ELb0ELb0ELb0ELb0ELb1ELb1ELb1ELb0ELb0EEENS1_21CollectiveEpilogueFwdINS6_IJSA_SC_SB_EEES9_SE_SG_Li256ELb0ELb1ELb0ELb0EEENS1_30DynamicPersistentTileSchedulerILi256ELi128ELb0ELb1ELb1EEEEEEEEEvNT_6ParamsE)
        /*0038*/ 	.word	0x000000a8


	//----- nvinfo : EIATTR_FRAME_SIZE
	.align		4
.L_31:
        /*003c*/ 	.byte	0x04, 0x11
        /*003e*/ 	.short	(.L_33 - .L_32)
	.align		4
.L_32:
        /*0040*/ 	.word	index@(_ZN7cutlass13device_kernelIN5flash11enable_sm90INS1_16FlashAttnFwdSm90INS1_25CollectiveMainloopFwdSm90ILi2EN4cute5tupleIJNS5_1CILi1EEES8_S8_EEENS6_IJNS7_ILi128EEENS7_ILi80EEENS7_ILi256EEEEEELi256ENS_6half_tEfNS_4arch4Sm90ELb1ELb0ELb1ELb0ELb0ELb0ELb0ELb1ELb1ELb1ELb0ELb0EEENS1_21CollectiveEpilogueFwdINS6_IJSA_SC_SB_EEES9_SE_SG_Li256ELb0ELb1ELb0ELb0EEENS1_30DynamicPersistentTileSchedulerILi256ELi128ELb0ELb1ELb1EEEEEEEEEvNT_6ParamsE)
        /*0044*/ 	.word	0x00000028


	//----- nvinfo : EIATTR_REGCOUNT
	.align		4
.L_33:
        /*0048*/ 	.byte	0x04, 0x2f
        /*004a*/ 	.short	(.L_35 - .L_34)
	.align		4
.L_34:
        /*004c*/ 	.word	index@(_ZN7cutlass13device_kernelIN5flash11enable_sm90INS1_16FlashAttnFwdSm90INS1_25CollectiveMainloopFwdSm90ILi2EN4cute5tupleIJNS5_1CILi1EEES8_S8_EEENS6_IJNS7_ILi128EEENS7_ILi64EEENS7_ILi256EEEEEELi256ENS_6half_tEfNS_4arch4Sm90ELb0ELb1ELb1ELb1ELb0ELb1ELb0ELb1ELb1ELb1ELb0ELb0EEENS1_21CollectiveEpilogueFwdINS6_IJSA_SC_SB_EEES9_SE_SG_Li256ELb1ELb1ELb0ELb0EEENS1_36VarlenDynamicPersistentTileSchedulerILi128ELi64ELi256ELi128ELb0ELb1ELb1ELb1ELb0ELb1EEEEEEEEEvNT_6ParamsE)
        /*0050*/ 	.word	0x000000a8


	//----- nvinfo : EIATTR_FRAME_SIZE
	.align		4
.L_35:
        /*0054*/ 	.byte	0x04, 0x11
        /*0056*/ 	.short	(.L_37 - .L_36)
	.align		4
.L_36:
        /*0058*/ 	.word	index@(_ZN7cutlass13device_kernelIN5flash11enable_sm90INS1_16FlashAttnFwdSm90INS1_25CollectiveMainloopFwdSm90ILi2EN4cute5tupleIJNS5_1CILi1EEES8_S8_EEENS6_IJNS7_ILi128EEENS7_ILi64EEENS7_ILi256EEEEEELi256ENS_6half_tEfNS_4arch4Sm90ELb0ELb1ELb1ELb1ELb0ELb1ELb0ELb1ELb1ELb1ELb0ELb0EEENS1_21CollectiveEpilogueFwdINS6_IJSA_SC_SB_EEES9_SE_SG_Li256ELb1ELb1ELb0ELb0EEENS1_36VarlenDynamicPersistentTileSchedulerILi128ELi64ELi256ELi128ELb0ELb1ELb1ELb1ELb0ELb1EEEEEEEEEvNT_6ParamsE)
        /*005c*/ 	.word	0x000000c0


	//----- nvinfo : EIATTR_REGCOUNT
	.align		4
.L_37:
        /*0060*/ 	.byte	0x04, 0x2f
        /*0062*/ 	.short	(.L_39 - .L_38)
	.align		4
.L_38:
        /*0064*/ 	.word	index@(_ZN7cutlass13device_kernelIN5flash11enable_sm90INS1_16FlashAttnFwdSm90INS1_25CollectiveMainloopFwdSm90ILi2EN4cute5tupleIJNS5_1CILi1EEES8_S8_EEENS6_IJNS7_ILi128EEENS7_ILi64EEENS7_ILi256EEEEEELi256ENS_6half_tEfNS_4arch4Sm90ELb0ELb1ELb1ELb1ELb0ELb0ELb0ELb1ELb1ELb1ELb0ELb0EEENS1_21CollectiveEpilogueFwdINS6_IJSA_SC_SB_EEES9_SE_SG_Li256ELb1ELb1ELb0ELb0EEENS1_36VarlenDynamicPersistentTileSchedulerILi128ELi64ELi256ELi128ELb0ELb1ELb1ELb1ELb0ELb1EEEEEEEEEvNT_6ParamsE)
        /*0068*/ 	.word	0x000000a8


	//----- nvinfo : EIATTR_FRAME_SIZE
	.align		4
.L_39:
        /*006c*/ 	.byte	0x04, 0x11
        /*006e*/ 	.short	(.L_41 - .L_40)
	.align		4
.L_40:
        /*0070*/ 	.word	index@(_ZN7cutlass13device_kernelIN5flash11enable_sm90INS1_16FlashAttnFwdSm90INS1_25CollectiveMainloopFwdSm90ILi2EN4cute5tupleIJNS5_1CILi1EEES8_S8_EEENS6_IJNS7_ILi128EEENS7_ILi64EEENS7_ILi256EEEEEELi256ENS_6half_tEfNS_4arch4Sm90ELb0ELb1ELb1ELb1ELb0ELb0ELb0ELb1ELb1ELb1ELb0ELb0EEENS1_21CollectiveEpilogueFwdINS6_IJSA_SC_SB_EEES9_SE_SG_Li256ELb1ELb1ELb0ELb0EEENS1_36VarlenDynamicPersistentTileSchedulerILi128ELi64ELi256ELi128ELb0ELb1ELb1ELb1ELb0ELb1EEEEEEEEEvNT_6ParamsE)
        /*0074*/ 	.word	0x00000050


	//----- nvinfo : EIATTR_REGCOUNT
	.align		4
.L_41:
        /*0078*/ 	.byte	0x04, 0x2f
        /*007a*/ 	.short	(.L_43 - .L_42)
	.align		4
.L_42:
        /*007c*/ 	.word	index@(_ZN7cutlass13device_kernelIN5flash11enable_sm90INS1_16FlashAttnFwdSm90INS1_25CollectiveMainloopFwdSm90ILi2EN4cute5tupleIJNS5_1CILi1EEES8_S8_EEENS6_IJNS7_ILi128EEENS7_ILi64EEENS7_ILi256EEEEEELi256ENS_6half_tEfNS_4arch4Sm90ELb0ELb1ELb1ELb0ELb0ELb0ELb0ELb1ELb1ELb1ELb0ELb0EEENS1_21CollectiveEpilogueFwdINS6_IJSA_SC_SB_EEES9_SE_SG_Li256ELb0ELb1ELb0ELb0EEENS1_30DynamicPersistentTileSchedulerILi256ELi128ELb0ELb1ELb1EEEEEEEEEvNT_6ParamsE)
        /*0080*/ 	.word	0x000000a8


	//----- nvinfo : EIATTR_FRAME_SIZE
	.align		4
.L_43:
        /*0084*/ 	.byte	0x04, 0x11
        /*0086*/ 	.short	(.L_45 - .L_44)
	.align		4
.L_44:
        /*0088*/ 	.word	index@(_ZN7cutlass13device_kernelIN5flash11enable_sm90INS1_16FlashAttnFwdSm90INS1_25CollectiveMainloopFwdSm90ILi2EN4cute5tupleIJNS5_1CILi1EEES8_S8_EEENS6_IJNS7_ILi128EEENS7_ILi64EEENS7_ILi256EEEEEELi256ENS_6half_tEfNS_4arch4Sm90ELb0ELb1ELb1ELb0ELb0ELb0ELb0ELb1ELb1ELb1ELb0ELb0EEENS1_21CollectiveEpilogueFwdINS6_IJSA_SC_SB_EEES9_SE_SG_Li256ELb0ELb1ELb0ELb0EEENS1_30DynamicPersistentTileSchedulerILi256ELi128ELb0ELb1ELb1EEEEEEEEEvNT_6ParamsE)
        /*008c*/ 	.word	0x00000020


	//----- nvinfo : EIATTR_REGCOUNT
	.align		4
.L_45:
        /*0090*/ 	.byte	0x04, 0x2f
        /*0092*/ 	.short	(.L_47 - .L_46)
	.align		4
.L_46:
        /*0094*/ 	.word	index@(_ZN7cutlass13device_kernelIN5flash11enable_sm90INS1_16FlashAttnFwdSm90INS1_25CollectiveMainloopFwdSm90ILi2EN4cute5tupleIJNS5_1CILi1EEES8_S8_EEENS6_IJNS7_ILi128EEENS7_ILi80EEENS7_ILi256EEEEEELi256ENS_6half_tEfNS_4arch4Sm90ELb0ELb0ELb1ELb1ELb0ELb1ELb0ELb1ELb1ELb1ELb0ELb0EEENS1_21CollectiveEpilogueFwdINS6_IJSA_SC_SB_EEES9_SE_SG_Li256ELb1ELb1ELb0ELb0EEENS1_36VarlenDynamicPersistentTileSchedulerILi128ELi80ELi256ELi128ELb0ELb1ELb1ELb0ELb1ELb1EEEEEEEEEvNT_6ParamsE)
        /*0098*/ 	.word	0x000000a8


	//----- nvinfo : EIATTR_FRAME_SIZE
	.align		4
.L_47:
        /*009c*/ 	.byte	0x04, 0x11
        /*009e*/ 	.short	(.L_49 - .L_48)
	.align		4
.L_48:
        /*00a0*/ 	.word	index@(_ZN7cutlass13device_kernelIN5flash11enable_sm90INS1_16FlashAttnFwdSm90INS1_25CollectiveMainloopFwdSm90ILi2EN4cute5tupleIJNS5_1CILi1EEES8_S8_EEENS6_IJNS7_ILi128EEENS7_ILi80EEENS7_ILi256EEEEEELi256ENS_6half_tEfNS_4arch4Sm90ELb0ELb0ELb1ELb1ELb0ELb1ELb0ELb1ELb1ELb1ELb0ELb0EEENS1_21CollectiveEpilogueFwdINS6_IJSA_SC_SB_EEES9_SE_SG_Li256ELb1ELb1ELb0ELb0EEENS1_36VarlenDynamicPersistentTileSchedulerILi128ELi80ELi256ELi128ELb0ELb1ELb1ELb0ELb1ELb1EEEEEEEEEvNT_6ParamsE)
        /*00a4*/ 	.word	0x00000090


	//----- nvinfo : EIATTR_REGCOUNT
	.align		4
.L_49:
        /*00a8*/ 	.byte	0x04, 0x2f
        /*00aa*/ 	.short	(.L_51 - .L_50)
	.align		4
.L_50:
        /*00ac*/ 	.word	index@(_ZN7cutlass13device_kernelIN5flash11enable_sm90INS1_16FlashAttnFwdSm90INS1_25CollectiveMainloopFwdSm90ILi2EN4cute5tupleIJNS5_1CILi1EEES8_S8_EEENS6_IJNS7_ILi128EEENS7_ILi80EEENS7_ILi256EEEEEELi256ENS_6half_tEfNS_4arch4Sm90ELb0ELb0ELb1ELb1ELb0ELb0ELb0ELb1ELb1ELb1ELb0ELb0EEENS1_21CollectiveEpilogueFwdINS6_IJSA_SC_SB_EEES9_SE_SG_Li256ELb1ELb1ELb0ELb0EEENS1_36VarlenDynamicPersistentTileSchedulerILi128ELi80ELi256ELi128ELb0ELb1ELb1ELb0ELb1ELb1EEEEEEEEEvNT_6ParamsE)
        /*00b0*/ 	.word	0x000000a8


	//----- nvinfo : EIATTR_FRAME_SIZE
	.align		4
.L_51:
        /*00b4*/ 	.byte	0x04, 0x11
        /*00b6*/ 	.short	(.L_53 - .L_52)
	.align		4
.L_52:
        /*00b8*/ 	.word	index@(_ZN7cutlass13device_kernelIN5flash11enable_sm90INS1_16FlashAttnFwdSm90INS1_25CollectiveMainloopFwdSm90ILi2EN4cute5tupleIJNS5_1CILi1EEES8_S8_EEENS6_IJNS7_ILi128EEENS7_ILi80EEENS7_ILi256EEEEEELi256ENS_6half_tEfNS_4arch4Sm90ELb0ELb0ELb1ELb1ELb0ELb0ELb0ELb1ELb1ELb1ELb0ELb0EEENS1_21CollectiveEpilogueFwdINS6_IJSA_SC_SB_EEES9_SE_SG_Li256ELb1ELb1ELb0ELb0EEENS1_36VarlenDynamicPersistentTileSchedulerILi128ELi80ELi256ELi128ELb0ELb1ELb1ELb0ELb1ELb1EEEEEEEEEvNT_6ParamsE)
        /*00bc*/ 	.word	0x00000060


	//----- nvinfo : EIATTR_REGCOUNT
	.align		4
.L_53:
        /*00c0*/ 	.byte	0x04, 0x2f
        /*00c2*/ 	.short	(.L_55 - .L_54)
	.align		4
.L_54:
        /*00c4*/ 	.word	index@(_ZN7cutlass13device_kernelIN5flash11enable_sm90INS1_16FlashAttnFwdSm90INS1_25CollectiveMainloopFwdSm90ILi2EN4cute5tupleIJNS5_1CILi2EEENS7_ILi1EEES9_EEENS6_IJNS7_ILi128EEENS7_ILi80EEENS7_ILi256EEEEEELi256ENS_6half_tEfNS_4arch4Sm90ELb0ELb0ELb1ELb0ELb0ELb0ELb0ELb1ELb1ELb1ELb0ELb0EEENS1_21CollectiveEpilogueFwdINS6_IJSB_SD_SC_EEESA_SF_SH_Li256ELb0ELb1ELb0ELb0EEENS1_29StaticPersistentTileSchedulerILb0EEEEEEEEEvNT_6ParamsE)
        /*00c8*/ 	.word	0x000000a8


	//----- nvinfo : EIATTR_FRAME_SIZE
	.align		4
.L_55:
        /*00cc*/ 	.byte	0x04, 0x11
        /*00ce*/ 	.short	(.L_57 - .L_56)
	.align		4
.L_56:
        /*00d0*/ 	.word	index@(_ZN7cutlass13device_kernelIN5flash11enable_sm90INS1_16FlashAttnFwdSm90INS1_25CollectiveMainloopFwdSm90ILi2EN4cute5tupleIJNS5_1CILi2EEENS7_ILi1EEES9_EEENS6_IJNS7_ILi128EEENS7_ILi80EEENS7_ILi256EEEEEELi256ENS_6half_tEfNS_4arch4Sm90ELb0ELb0ELb1ELb0ELb0ELb0ELb0ELb1ELb1ELb1ELb0ELb0EEENS1_21CollectiveEpilogueFwdINS6_IJSB_SD_SC_EEESA_SF_SH_Li256ELb0ELb1ELb0ELb0EEENS1_29StaticPersistentTileSchedulerILb0EEEEEEEEEvNT_6ParamsE)
        /*00d4*/ 	.word	0x00000038


	//----- nvinfo : EIATTR_REGCOUNT
	.align		4
.L_57:
        /*00d8*/ 	.byte	0x04, 0x2f
        /*00da*/ 	.short	(.L_59 - .L_58)
	.align		4
.L_58:
        /*00dc*/ 	.word	index@(_ZN7cutlass13device_kernelIN5flash11enable_sm90INS1_16FlashAttnFwdSm90INS1_25CollectiveMainloopFwdSm90ILi2EN4cute5tupleIJNS5_1CILi1EEES8_S8_EEENS6_IJNS7_ILi128EEENS7_ILi80EEENS7_ILi256EEEEEELi256ENS_6half_tEfNS_4arch4Sm90ELb0ELb0ELb1ELb0ELb0ELb0ELb0ELb1ELb1ELb1ELb0ELb0EEENS1_21CollectiveEpilogueFwdINS6_IJSA_SC_SB_EEES9_SE_SG_Li256ELb0ELb1ELb0ELb0EEENS1_29StaticPersistentTileSchedulerILb0EEEEEEEEEvNT_6ParamsE)
        /*00e0*/ 	.word	0x000000a8


	//----- nvinfo : EIATTR_FRAME_SIZE
	.align		4
.L_59:
        /*00e4*/ 	.byte	0x04, 0x11
        /*00e6*/ 	.short	(.L_61 - .L_60)
	.align		4
.L_60:
        /*00e8*/ 	.word	index@(_ZN7cutlass13device_kernelIN5flash11enable_sm90INS1_16FlashAttnFwdSm90INS1_25CollectiveMainloopFwdSm90ILi2EN4cute5tupleIJNS5_1CILi1EEES8_S8_EEENS6_IJNS7_ILi128EEENS7_ILi80EEENS7_ILi256EEEEEELi256ENS_6half_tEfNS_4arch4Sm90ELb0ELb0ELb1ELb0ELb0ELb0ELb0ELb1ELb1ELb1ELb0ELb0EEENS1_21CollectiveEpilogueFwdINS6_IJSA_SC_SB_EEES9_SE_SG_Li256ELb0ELb1ELb0ELb0EEENS1_29StaticPersistentTileSchedulerILb0EEEEEEEEEvNT_6ParamsE)
        /*00ec*/ 	.word	0x00000038


	//----- nvinfo : EIATTR_MIN_STACK_SIZE
	.align		4
.L_61:
        /*00f0*/ 	.byte	0x04, 0x12
        /*00f2*/ 	.short	(.L_63 - .L_62)
	.align		4
.L_62:
        /*00f4*/ 	.word	index@(_ZN7cutlass13device_kernelIN5flash11enable_sm90INS1_16FlashAttnFwdSm90INS1_25CollectiveMainloopFwdSm90ILi2EN4cute5tupleIJNS5_1CILi1EEES8_S8_EEENS6_IJNS7_ILi128EEENS7_ILi80EEENS7_ILi256EEEEEELi256ENS_6half_tEfNS_4arch4Sm90ELb0ELb0ELb1ELb0ELb0ELb0ELb0ELb1ELb1ELb1ELb0ELb0EEENS1_21CollectiveEpilogueFwdINS6_IJSA_SC_SB_EEES9_SE_SG_Li256ELb0ELb1ELb0ELb0EEENS1_29StaticPersistentTileSchedulerILb0EEEEEEEEEvNT_6ParamsE)
        /*00f8*/ 	.word	0x00000038


	//----- nvinfo : EIATTR_MIN_STACK_SIZE
	.align		4
.L_63:
        /*00fc*/ 	.byte	0x04, 0x12
        /*00fe*/ 	.short	(.L_65 - .L_64)
	.align		4
.L_64:
        /*0100*/ 	.word	index@(_ZN7cutlass13device_kernelIN5flash11enable_sm90INS1_16FlashAttnFwdSm90INS1_25CollectiveMainloopFwdSm90ILi2EN4cute5tupleIJNS5_1CILi2EEENS7_ILi1EEES9_EEENS6_IJNS7_ILi128EEENS7_ILi80EEENS7_ILi256EEEEEELi256ENS_6half_tEfNS_4arch4Sm90ELb0ELb0ELb1ELb0ELb0ELb0ELb0ELb1ELb1ELb1ELb0ELb0EEENS1_21CollectiveEpilogueFwdINS6_IJSB_SD_SC_EEESA_SF_SH_Li256ELb0ELb1ELb0ELb0EEENS1_29StaticPersistentTileSchedulerILb0EEEEEEEEEvNT_6ParamsE)
        /*0104*/ 	.word	0x00000038


	//----- nvinfo : EIATTR_MIN_STACK_SIZE
	.align		4
.L_65:
        /*0108*/ 	.byte	0x04, 0x12
        /*010a*/ 	.short	(.L_67 - .L_66)
	.align		4
.L_66:
        /*010c*/ 	.word	index@(_ZN7cutlass13device_kernelIN5flash11enable_sm90INS1_16FlashAttnFwdSm90INS1_25CollectiveMainloopFwdSm90ILi2EN4cute5tupleIJNS5_1CILi1EEES8_S8_EEENS6_IJNS7_ILi128EEENS7_ILi80EEENS7_ILi256EEEEEELi256ENS_6half_tEfNS_4arch4Sm90ELb0ELb0ELb1ELb1ELb0ELb0ELb0ELb1ELb1ELb1ELb0ELb0EEENS1_21CollectiveEpilogueFwdINS6_IJSA_SC_SB_EEES9_SE_SG_Li256ELb1ELb1ELb0ELb0EEENS1_36VarlenDynamicPersistentTileSchedulerILi128ELi80ELi256ELi128ELb0ELb1ELb1ELb0ELb1ELb1EEEEEEEEEvNT_6ParamsE)
        /*0110*/ 	.word	0x00000060


	//----- nvinfo : EIATTR_MIN_STACK_SIZE
	.align		4
.L_67:
        /*0114*/ 	.byte	0x04, 0x12
        /*0116*/ 	.short	(.L_69 - .L_68)
	.align		4
.L_68:
        /*0118*/ 	.word	index@(_ZN7cutlass13device_kernelIN5flash11enable_sm90INS1_16FlashAttnFwdSm90INS1_25CollectiveMainloopFwdSm90ILi2EN4cute5tupleIJNS5_1CILi1EEES8_S8_EEENS6_IJNS7_ILi128EEENS7_ILi80EEENS7_ILi256EEEEEELi256ENS_6half_tEfNS_4arch4Sm90ELb0ELb0ELb1ELb1ELb0ELb1ELb0ELb1ELb1ELb1ELb0ELb0EEENS1_21CollectiveEpilogueFwdINS6_IJSA_SC_SB_EEES9_SE_SG_Li256ELb1ELb1ELb0ELb0EEENS1_36VarlenDynamicPersistentTileSchedulerILi128ELi80ELi256ELi128ELb0ELb1ELb1ELb0ELb1ELb1EEEEEEEEEvNT_6ParamsE)
        /*011c*/ 	.word	0x00000090


	//----- nvinfo : EIATTR_MIN_STACK_SIZE
	.align		4
.L_69:
        /*0120*/ 	.byte	0x04, 0x12
        /*0122*/ 	.short	(.L_71 - .L_70)
	.align		4
.L_70:
        /*0124*/ 	.word	index@(_ZN7cutlass13device_kernelIN5flash11enable_sm90INS1_16FlashAttnFwdSm90INS1_25CollectiveMainloopFwdSm90ILi2EN4cute5tupleIJNS5_1CILi1EEES8_S8_EEENS6_IJNS7_ILi128EEENS7_ILi64EEENS7_ILi256EEEEEELi256ENS_6half_tEfNS_4arch4Sm90ELb0ELb1ELb1ELb0ELb0ELb0ELb0ELb1ELb1ELb1ELb0ELb0EEENS1_21CollectiveEpilogueFwdINS6_IJSA_SC_SB_EEES9_SE_SG_Li256ELb0ELb1ELb0ELb0EEENS1_30DynamicPersistentTileSchedulerILi256ELi128ELb0ELb1ELb1EEEEEEEEEvNT_6ParamsE)
        /*0128*/ 	.word	0x00000020


	//----- nvinfo : EIATTR_MIN_STACK_SIZE
	.align		4
.L_71:
        /*012c*/ 	.byte	0x04, 0x12
        /*012e*/ 	.short	(.L_73 - .L_72)
	.align		4
.L_72:
        /*0130*/ 	.word	index@(_ZN7cutlass13device_kernelIN5flash11enable_sm90INS1_16FlashAttnFwdSm90INS1_25CollectiveMainloopFwdSm90ILi2EN4cute5tupleIJNS5_1CILi1EEES8_S8_EEENS6_IJNS7_ILi128EEENS7_ILi64EEENS7_ILi256EEEEEELi256ENS_6half_tEfNS_4arch4Sm90ELb0ELb1ELb1ELb1ELb0ELb0ELb0ELb1ELb1ELb1ELb0ELb0EEENS1_21CollectiveEpilogueFwdINS6_IJSA_SC_SB_EEES9_SE_SG_Li256ELb1ELb1ELb0ELb0EEENS1_36VarlenDynamicPersistentTileSchedulerILi128ELi64ELi256ELi128ELb0ELb1ELb1ELb1ELb0ELb1EEEEEEEEEvNT_6ParamsE)
        /*0134*/ 	.word	0x00000050


	//----- nvinfo : EIATTR_MIN_STACK_SIZE
	.align		4
.L_73:
        /*0138*/ 	.byte	0x04, 0x12
        /*013a*/ 	.short	(.L_75 - .L_74)
	.align		4
.L_74:
        /*013c*/ 	.word	index@(_ZN7cutlass13device_kernelIN5flash11enable_sm90INS1_16FlashAttnFwdSm90INS1_25CollectiveMainloopFwdSm90ILi2EN4cute5tupleIJNS5_1CILi1EEES8_S8_EEENS6_IJNS7_ILi128EEENS7_ILi64EEENS7_ILi256EEEEEELi256ENS_6half_tEfNS_4arch4Sm90ELb0ELb1ELb1ELb1ELb0ELb1ELb0ELb1ELb1ELb1ELb0ELb0EEENS1_21CollectiveEpilogueFwdINS6_IJSA_SC_SB_EEES9_SE_SG_Li256ELb1ELb1ELb0ELb0EEENS1_36VarlenDynamicPersistentTileSchedulerILi128ELi64ELi256ELi128ELb0ELb1ELb1ELb1ELb0ELb1EEEEEEEEEvNT_6ParamsE)
        /*0140*/ 	.word	0x000000c0


	//----- nvinfo : EIATTR_MIN_STACK_SIZE
	.align		4
.L_75:
        /*0144*/ 	.byte	0x04, 0x12
        /*0146*/ 	.short	(.L_77 - .L_76)
	.align		4
.L_76:
        /*0148*/ 	.word	index@(_ZN7cutlass13device_kernelIN5flash11enable_sm90INS1_16FlashAttnFwdSm90INS1_25CollectiveMainloopFwdSm90ILi2EN4cute5tupleIJNS5_1CILi1EEES8_S8_EEENS6_IJNS7_ILi128EEENS7_ILi80EEENS7_ILi256EEEEEELi256ENS_6half_tEfNS_4arch4Sm90ELb1ELb0ELb1ELb0ELb0ELb0ELb0ELb1ELb1ELb1ELb0ELb0EEENS1_21CollectiveEpilogueFwdINS6_IJSA_SC_SB_EEES9_SE_SG_Li256ELb0ELb1ELb0ELb0EEENS1_30DynamicPersistentTileSchedulerILi256ELi128ELb0ELb1ELb1EEEEEEEEEvNT_6ParamsE)
        /*014c*/ 	.word	0x00000028


	//----- nvinfo : EIATTR_MIN_STACK_SIZE
	.align		4
.L_77:
        /*0150*/ 	.byte	0x04, 0x12
        /*0152*/ 	.short	(.L_79 - .L_78)
	.align		4
.L_78:
        /*0154*/ 	.word	index@(_ZN7cutlass13device_kernelIN5flash11enable_sm90INS1_16FlashAttnFwdSm90INS1_25CollectiveMainloopFwdSm90ILi2EN4cute5tupleIJNS5_1CILi1EEES8_S8_EEENS6_IJNS7_ILi128EEENS7_ILi80EEENS7_ILi256EEEEEELi256ENS_6half_tEfNS_4arch4Sm90ELb1ELb0ELb1ELb1ELb0ELb0ELb0ELb1ELb1ELb1ELb0ELb0EEENS1_21CollectiveEpilogueFwdINS6_IJSA_SC_SB_EEES9_SE_SG_Li256ELb1ELb1ELb0ELb0EEENS1_36VarlenDynamicPersistentTileSchedulerILi128ELi80ELi256ELi128ELb0ELb1ELb1ELb1ELb1ELb1EEEEEEEEEvNT_6ParamsE)
        /*0158*/ 	.word	0x00000058


	//----- nvinfo : EIATTR_MIN_STACK_SIZE
	.align		4
.L_79:
        /*015c*/ 	.byte	0x04, 0x12
        /*015e*/ 	.short	(.L_81 - .L_80)
	.align		4
.L_80:
        /*0160*/ 	.word	index@(_ZN7cutlass13device_kernelIN5flash11enable_sm90INS1_16FlashAttnFwdSm90INS1_25CollectiveMainloopFwdSm90ILi2EN4cute5tupleIJNS5_1CILi1EEES8_S8_EEENS6_IJNS7_ILi128EEENS7_ILi80EEENS7_ILi256EEEEEELi256ENS_6half_tEfNS_4arch4Sm90ELb1ELb0ELb1ELb1ELb0ELb1ELb0ELb1ELb1ELb1ELb0ELb0EEENS1_21CollectiveEpilogueFwdINS6_IJSA_SC_SB_EEES9_SE_SG_Li256ELb1ELb1ELb0ELb0EEENS1_36VarlenDynamicPersistentTileSchedulerILi128ELi80ELi256ELi128ELb0ELb1ELb1ELb1ELb1ELb1EEEEEEEEEvNT_6ParamsE)
        /*0164*/ 	.word	0x00000090
.L_81:


//--------------------- .nv.compat                --------------------------
	.section	.nv.compat,"",@"SHT_CUDA_COMPAT_INFO"
	.align	4
        /*0000*/ 	.byte	0x02, 0x09, 0x01, 0x00, 0x02, 0x02, 0x04, 0x00, 0x02, 0x05, 0x05, 0x00, 0x03, 0x07, 0x01, 0x01
        /*0010*/ 	.byte	0x02, 0x03, 0x01, 0x00, 0x02, 0x06, 0x01, 0x00, 0x04, 0x0b, 0x08, 0x00, 0x00, 0x00, 0x00, 0x00
        /*0020*/ 	.byte	0x00, 0x00, 0x00, 0x00


//--------------------- .nv.info._ZN7cutlass13device_kernelIN5flash11enable_sm90INS1_16FlashAttnFwdSm90INS1_25CollectiveMainloopFwdSm90ILi2EN4cute5tupleIJNS5_1CILi1EEES8_S8_EEENS6_IJNS7_ILi128EEENS7_ILi80EEENS7_ILi256EEEEEELi256ENS_6half_tEfNS_4arch4Sm90ELb0ELb0ELb1ELb0ELb0ELb0ELb0ELb1ELb1ELb1ELb0ELb0EEENS1_21CollectiveEpilogueFwdINS6_IJSA_SC_SB_EEES9_SE_SG_Li256ELb0ELb1ELb0ELb0EEENS1_29StaticPersistentTileSchedulerILb0EEEEEEEEEvNT_6ParamsE --------------------------
	.section	.nv.info._ZN7cutlass13device_kernelIN5flash11enable_sm90INS1_16FlashAttnFwdSm90INS1_25CollectiveMainloopFwdSm90ILi2EN4cute5tupleIJNS5_1CILi1EEES8_S8_EEENS6_IJNS7_ILi128EEENS7_ILi80EEENS7_ILi256EEEEEELi256ENS_6half_tEfNS_4arch4Sm90ELb0ELb0ELb1ELb0ELb0ELb0ELb0ELb1ELb1ELb1ELb0ELb0EEENS1_21CollectiveEpilogueFwdINS6_IJSA_SC_SB_EEES9_SE_SG_Li256ELb0ELb1ELb0ELb0EEENS1_29StaticPersistentTileSchedulerILb0EEEEEEEEEvNT_6ParamsE,"",@"SHT_CUDA_INFO"
	.sectionflags	@""
	.align	4


	//----- nvinfo : EIATTR_CUDA_API_VERSION
	.align		4
        /*0000*/ 	.byte	0x04, 0x37
        /*0002*/ 	.short	(.L_83 - .L_82)
.L_82:
        /*0004*/ 	.word	0x00000082


	//----- nvinfo : EIATTR_KPARAM_INFO
	.align		4
.L_83:
        /*0008*/ 	.byte	0x04, 0x17
        /*000a*/ 	.short	(.L_85 - .L_84)
.L_84:
        /*000c*/ 	.word	0x00000000
        /*0010*/ 	.short	0x0000
        /*0012*/ 	.short	0x0070
        /*0014*/ 	.byte	0x00, 0xf0, 0x01, 0x28


	//----- nvinfo : EIATTR_SPARSE_MMA_MASK
	.align		4
.L_85:
        /*0018*/ 	.byte	0x03, 0x50
        /*001a*/ 	.short	0x0000


	//----- nvinfo : EIATTR_MAXREG_COUNT
	.align		4
        /*001c*/ 	.byte	0x03, 0x1b
        /*001e*/ 	.short	0x00a8


	//----- nvinfo : EIATTR_NUM_BARRIERS
	.align		4
        /*0020*/ 	.byte	0x02, 0x4c
        /*0022*/ 	.byte	0x09
	.zero		1


	//----- nvinfo : EIATTR_EXTERNS
	.align		4
        /*0024*/ 	.byte	0x04, 0x0f
        /*0026*/ 	.short	(.L_87 - .L_86)


	//   ....[0]....
	.align		4
.L_86:
        /*0028*/ 	.word	index@(__assertfail)


	//----- nvinfo : EIATTR_ANNOTATIONS
	.align		4
.L_87:
        /*002c*/ 	.byte	0x04, 0x55
        /*002e*/ 	.short	(.L_89 - .L_88)


	//   ....[0]....
.L_88:
        /*0030*/ 	.word	0x00000001
        /*0034*/ 	.byte	0x50, 0x09, 0x00, 0x00, 0x01, 0x00, 0x00, 0x00, 0x10, 0x0a, 0x00, 0x00, 0x01, 0x00, 0x00, 0x00
        /* <DEDUP_REMOVED lines=30> */
        /*0224*/ 	.byte	0xd0, 0x18, 0x01, 0x00


	//----- nvinfo : EIATTR_MERCURY_ISA_VERSION
	.align		4
.L_89:
        /*0228*/ 	.byte	0x03, 0x5f
        /*022a*/ 	.short	0x0101


	//----- nvinfo : EIATTR_INT_WARP_WIDE_INSTR_OFFSETS
	.align		4
        /*022c*/ 	.byte	0x04, 0x31
        /*022e*/ 	.short	(.L_91 - .L_90)


	//   ....[0]....
.L_90:
        /*0230*/ 	.word	0x00000130


	//   ....[1]....
        /*0234*/ 	.word	0x00000170


	//   ....[2]....
        /*0238*/ 	.word	0x000001e0


	//----- nvinfo : EIATTR_COOP_GROUP_MASK_REGIDS
	.align		4
.L_91:
        /*023c*/ 	.byte	0x04, 0x29
        /*023e*/ 	.short	(.L_93 - .L_92)


	//   ....[0]....
.L_92:
        /*0240*/ 	.word	0xffffffff


	//   ....[1]....
        /*0244*/ 	.word	0xffffffff


	//   ....[2]....
        /*0248*/ 	.word	0xffffffff


	//   ....[3]....
        /*024c*/ 	.word	0xffffffff


	//   ....[4]....
        /*0250*/ 	.word	0xffffffff


	//   ....[5]....
        /*0254*/ 	.word	0xffffffff


	//   ....[6]....
        /*0258*/ 	.word	0xffffffff


	//   ....[7]....
        /*025c*/ 	.word	0xffffffff


	//   ....[8]....
        /*0260*/ 	.word	0xffffffff


	//   ....[9]....
        /*0264*/ 	.word	0xffffffff


	//   ....[10]....
        /*0268*/ 	.word	0xffffffff


	//   ....[11]....
        /*026c*/ 	.word	0xffffffff


	//   ....[12]....
        /*0270*/ 	.word	0xffffffff


	//   ....[13]....
        /*0274*/ 	.word	0xffffffff


	//   ....[14]....
        /*0278*/ 	.word	0xffffffff


	//   ....[15]....
        /*027c*/ 	.word	0xffffffff


	//   ....[16]....
        /*0280*/ 	.word	0xffffffff


	//   ....[17]....
        /*0284*/ 	.word	0xffffffff


	//   ....[18]....
        /*0288*/ 	.word	0xffffffff


	//   ....[19]....
        /*028c*/ 	.word	0xffffffff


	//   ....[20]....
        /*0290*/ 	.word	0xffffffff


	//   ....[21]....
        /*0294*/ 	.word	0xffffffff


	//   ....[22]....
        /*0298*/ 	.word	0xffffffff


	//   ....[23]....
        /*029c*/ 	.word	0xffffffff


	//   ....[24]....
        /*02a0*/ 	.word	0xffffffff


	//   ....[25]....
        /*02a4*/ 	.word	0xffffffff


	//   ....[26]....
        /*02a8*/ 	.word	0xffffffff


	//   ....[27]....
        /*02ac*/ 	.word	0xffffffff


	//   ....[28]....
        /*02b0*/ 	.word	0xffffffff


	//   ....[29]....
        /*02b4*/ 	.word	0xffffffff


	//   ....[30]....
        /*02b8*/ 	.word	0xffffffff


	//   ....[31]....
        /*02bc*/ 	.word	0xffffffff


	//   ....[32]....
        /*02c0*/ 	.word	0xffffffff


	//   ....[33]....
        /*02c4*/ 	.word	0xffffffff


	//   ....[34]....
        /*02c8*/ 	.word	0xffffffff


	//   ....[35]....
        /*02cc*/ 	.word	0xffffffff


	//   ....[36]....
        /*02d0*/ 	.word	0xffffffff


	//   ....[37]....
        /*02d4*/ 	.word	0xffffffff


	//   ....[38]....
        /*02d8*/ 	.word	0xffffffff


	//   ....[39]....
        /*02dc*/ 	.word	0xffffffff


	//   ....[40]....
        /*02e0*/ 	.word	0xffffffff


	//   ....[41]....
        /*02e4*/ 	.word	0xffffffff


	//   ....[42]....
        /*02e8*/ 	.word	0xffffffff


	//   ....[43]....
        /*02ec*/ 	.word	0xffffffff


	//   ....[44]....
        /*02f0*/ 	.word	0xffffffff


	//   ....[45]....
        /*02f4*/ 	.word	0xffffffff


	//   ....[46]....
        /*02f8*/ 	.word	0xffffffff


	//   ....[47]....
        /*02fc*/ 	.word	0xffffffff


	//   ....[48]....
        /*0300*/ 	.word	0xffffffff


	//   ....[49]....
        /*0304*/ 	.word	0xffffffff


	//   ....[50]....
        /*0308*/ 	.word	0x0500000f


	//   ....[51]....
        /*030c*/ 	.word	0x0500000f


	//   ....[52]....
        /*0310*/ 	.word	0x0500000f


	//   ....[53]....
        /*0314*/ 	.word	0x0500000f


	//   ....[54]....
        /*0318*/ 	.word	0x0500000f


	//   ....[55]....
        /*031c*/ 	.word	0x0500000f


	//   ....[56]....
        /*0320*/ 	.word	0x0500000f


	//   ....[57]....
        /*0324*/ 	.word	0x0500000f


	//   ....[58]....
        /*0328*/ 	.word	0x0500000f


	//   ....[59]....
        /*032c*/ 	.word	0x0500000f


	//   ....[60]....
        /*0330*/ 	.word	0x0500000f


	//   ....[61]....
        /*0334*/ 	.word	0x0500000f


	//   ....[62]....
        /*0338*/ 	.word	0x0500000f


	//   ....[63]....
        /*033c*/ 	.word	0x0500000f


	//   ....[64]....
        /*0340*/ 	.word	0x0500000f


	//   ....[65]....
        /*0344*/ 	.word	0x0500000f


	//   ....[66]....
        /*0348*/ 	.word	0x0500000f


	//   ....[67]....
        /*034c*/ 	.word	0x0500000f


	//----- nvinfo : EIATTR_COOP_GROUP_INSTR_OFFSETS
	.align		4
.L_93:
        /*0350*/ 	.byte	0x04, 0x28
        /*0352*/ 	.short	(.L_95 - .L_94)


	//   ....[0]....
.L_94:
        /*0354*/ 	.word	0x00000060


	//   ....[1]....
        /*0358*/ 	.word	0x00000140


	//   ....[2]....
        /*035c*/ 	.word	0x00000190


	//   ....[3]....
        /*0360*/ 	.word	0x000003c0


	//   ....[4]....
        /*0364*/ 	.word	0x00000520


	//   ....[5]....
        /*0368*/ 	.word	0x00000640


	//   ....[6]....
        /*036c*/ 	.word	0x000007a0


	//   ....[7]....
        /*0370*/ 	.word	0x00000e00


	//   ....[8]....
        /*0374*/ 	.word	0x00004680


	//   ....[9]....
        /*0378*/ 	.word	0x000046f0


	//   ....[10]....
        /*037c*/ 	.word	0x00004a90


	//   ....[11]....
        /*0380*/ 	.word	0x00004b10


	//   ....[12]....
        /*0384*/ 	.word	0x000089c0


	//   ....[13]....
        /*0388*/ 	.word	0x00008a20


	//   ....[14]....
        /*038c*/ 	.word	0x00009010


	//   ....[15]....
        /*0390*/ 	.word	0x00009070


	//   ....[16]....
        /*0394*/ 	.word	0x0000a160


	//   ....[17]....
        /*0398*/ 	.word	0x0000a1a0


	//   ....[18]....
        /*039c*/ 	.word	0x0000a2a0


	//   ....[19]....
        /*03a0*/ 	.word	0x0000a2b0


	//   ....[20]....
        /*03a4*/ 	.word	0x0000c000


	//   ....[21]....
        /*03a8*/ 	.word	0x0000c060


	//   ....[22]....
        /*03ac*/ 	.word	0x0000c170


	//   ....[23]....
        /*03b0*/ 	.word	0x0000c180


	//   ....[24]....
        /*03b4*/ 	.word	0x0000c5e0


	//   ....[25]....
        /*03b8*/ 	.word	0x0000c620


	//   ....[26]....
        /*03bc*/ 	.word	0x0000c760


	//   ....[27]....
        /*03c0*/ 	.word	0x0000c780


	//   ....[28]....
        /*03c4*/ 	.word	0x0000c8c0


	//   ....[29]....
        /*03c8*/ 	.word	0x0000c8e0


	//   ....[30]....
        /*03cc*/ 	.word	0x0000ca40


	//   ....[31]....
        /*03d0*/ 	.word	0x0000ca70


	//   ....[32]....
        /*03d4*/ 	.word	0x0000d540


	//   ....[33]....
        /*03d8*/ 	.word	0x0000e050


	//   ....[34]....
        /*03dc*/ 	.word	0x0000e080


	//   ....[35]....
        /*03e0*/ 	.word	0x0000e140


	//   ....[36]....
        /*03e4*/ 	.word	0x0000e150


	//   ....[37]....
        /*03e8*/ 	.word	0x0000e1f0


	//   ....[38]....
        /*03ec*/ 	.word	0x0000e200


	//   ....[39]....
        /*03f0*/ 	.word	0x0000e2a0


	//   ....[40]....
        /*03f4*/ 	.word	0x0000e2b0


	//   ....[41]....
        /*03f8*/ 	.word	0x0000e350


	//   ....[42]....
        /*03fc*/ 	.word	0x0000e360


	//   ....[43]....
        /*0400*/ 	.word	0x0000e400


	//   ....[44]....
        /*0404*/ 	.word	0x0000e410


	//   ....[45]....
        /*0408*/ 	.word	0x0000e4b0


	//   ....[46]....
        /*040c*/ 	.word	0x0000e4c0


	//   ....[47]....
        /*0410*/ 	.word	0x0000e500


	//   ....[48]....
        /*0414*/ 	.word	0x0000e550


	//   ....[49]....
        /*0418*/ 	.word	0x000117e0


	//   ....[50]....
        /*041c*/ 	.word	0x00011d00


	//   ....[51]....
        /*0420*/ 	.word	0x00011e70


	//   ....[52]....
        /*0424*/ 	.word	0x00011ed0


	//   ....[53]....
        /*0428*/ 	.word	0x00012040


	//   ....[54]....
        /*042c*/ 	.word	0x00012090


	//   ....[55]....
        /*0430*/ 	.word	0x000121c0


	//   ....[56]....
        /*0434*/ 	.word	0x00012210


	//   ....[57]....
        /*0438*/ 	.word	0x00012340


	//   ....[58]....
        /*043c*/ 	.word	0x00012390


	//   ....[59]....
        /*0440*/ 	.word	0x000124c0


	//   ....[60]....
        /*0444*/ 	.word	0x00012510


	//   ....[61]....
        /*0448*/ 	.word	0x00012640


	//   ....[62]....
        /*044c*/ 	.word	0x00012690


	//   ....[63]....
        /*0450*/ 	.word	0x000127c0


	//   ....[64]....
        /*0454*/ 	.word	0x00012810


	//   ....[65]....
        /*0458*/ 	.word	0x00012920


	//   ....[66]....
        /*045c*/ 	.word	0x00012970


	//   ....[67]....
        /*0460*/ 	.word	0x00012d10


	//----- nvinfo : EIATTR_REG_RECONFIG
	.align		4
.L_95:
        /*0464*/ 	.byte	0x01, 0x54
	.zero		2


	//----- nvinfo : EIATTR_SYSCALL_OFFSETS
	.align		4
        /*0468*/ 	.byte	0x04, 0x46
        /*046a*/ 	.short	(.L_97 - .L_96)


	//   ....[0]....
.L_96:
        /*046c*/ 	.word	0x000011c0


	//   ....[1]....
        /*0470*/ 	.word	0x0000d190


	//   ....[2]....
        /*0474*/ 	.word	0x0000d2d0


	//   ....[3]....
        /*0478*/ 	.word	0x0000d3c0


	//   ....[4]....
        /*047c*/ 	.word	0x0000dbd0


	//----- nvinfo : EIATTR_MBARRIER_INSTR_OFFSETS
	.align		4
.L_97:
        /*0480*/ 	.byte	0x04, 0x39
        /*0482*/ 	.short	(.L_99 - .L_98)


	//   ....[0]....
.L_98:
        /*0484*/ 	.word	0x00000270
        /*0488*/ 	.word	0x000000ff
        /*048c*/ 	.word	0x00038800
        /*0490*/ 	.short	0x0100
        /*0492*/ 	.byte	0x08
	.zero		1


	//   ....[1]....
        /*0494*/ 	.word	0x00000280
        /*0498*/ 	.word	0x000000ff
        /*049c*/ 	.word	0x00038820
        /*04a0*/ 	.short	0x0100
        /*04a2*/ 	.byte	0x08
	.zero		1


	//   ....[2]....
        /*04a4*/ 	.word	0x00000370
        /*04a8*/ 	.word	0x000000ff
        /*04ac*/ 	.word	0x00038830
        /*04b0*/ 	.short	0x0100
        /*04b2*/ 	.byte	0x08
	.zero		1


	//   ....[3]....
        /*04b4*/ 	.word	0x00000380
        /*04b8*/ 	.word	0x000000ff
        /*04bc*/ 	.word	0x00038840
        /*04c0*/ 	.short	0x0100
        /*04c2*/ 	.byte	0x08
	.zero		1


	//   ....[4]....
        /*04c4*/ 	.word	0x00000390
        /*04c8*/ 	.word	0x000000ff
        /*04cc*/ 	.word	0x00038838
        /*04d0*/ 	.short	0x0100
        /*04d2*/ 	.byte	0x08
	.zero		1


	//   ....[5]....
        /*04d4*/ 	.word	0x000003a0
        /*04d8*/ 	.word	0x000000ff
        /*04dc*/ 	.word	0x00038848
        /*04e0*/ 	.short	0x0100
        /*04e2*/ 	.byte	0x08
	.zero		1


	//   ....[6]....
        /*04e4*/ 	.word	0x000004d0
        /*04e8*/ 	.word	0x000000ff
        /*04ec*/ 	.word	0x00038850
        /*04f0*/ 	.short	0x0100
        /*04f2*/ 	.byte	0x08
	.zero		1


	//   ....[7]....
        /*04f4*/ 	.word	0x000004e0
        /*04f8*/ 	.word	0x000000ff
        /*04fc*/ 	.word	0x00038860
        /*0500*/ 	.short	0x0100
        /*0502*/ 	.byte	0x08
	.zero		1


	//   ....[8]....
        /*0504*/ 	.word	0x000004f0
        /*0508*/ 	.word	0x000000ff
        /*050c*/ 	.word	0x00038858
        /*0510*/ 	.short	0x0100
        /*0512*/ 	.byte	0x08
	.zero		1


	//   ....[9]....
        /*0514*/ 	.word	0x00000500
        /*0518*/ 	.word	0x000000ff
        /*051c*/ 	.word	0x00038868
        /*0520*/ 	.short	0x0100
        /*0522*/ 	.byte	0x08
	.zero		1


	//   ....[10]....
        /*0524*/ 	.word	0x000005f0
        /*0528*/ 	.word	0x000000ff
        /*052c*/ 	.word	0x00038870
        /*0530*/ 	.short	0x0100
        /*0532*/ 	.byte	0x06
	.zero		1


	//   ....[11]....
        /*0534*/ 	.word	0x00000600
        /*0538*/ 	.word	0x000000ff
        /*053c*/ 	.word	0x00038880
        /*0540*/ 	.short	0x0100
        /*0542*/ 	.byte	0x06
	.zero		1


	//   ....[12]....
        /*0544*/ 	.word	0x00000610
        /*0548*/ 	.word	0x000000ff
        /*054c*/ 	.word	0x00038878
        /*0550*/ 	.short	0x0100
        /*0552*/ 	.byte	0x06
	.zero		1


	//   ....[13]....
        /*0554*/ 	.word	0x00000620
        /*0558*/ 	.word	0x000000ff
        /*055c*/ 	.word	0x00038888
        /*0560*/ 	.short	0x0100
        /*0562*/ 	.byte	0x06
	.zero		1


	//   ....[14]....
        /*0564*/ 	.word	0x00000750
        /*0568*/ 	.word	0x000000ff
        /*056c*/ 	.word	0x00038890
        /*0570*/ 	.short	0x0100
        /*0572*/ 	.byte	0x08
	.zero		1


	//   ....[15]....
        /*0574*/ 	.word	0x00000760
        /*0578*/ 	.word	0x000000ff
        /*057c*/ 	.word	0x000388a0
        /*0580*/ 	.short	0x0100
        /*0582*/ 	.byte	0x08
	.zero		1


	//   ....[16]....
        /*0584*/ 	.word	0x00000770
        /*0588*/ 	.word	0x000000ff
        /*058c*/ 	.word	0x00038898
        /*0590*/ 	.short	0x0100
        /*0592*/ 	.byte	0x08
	.zero		1


	//   ....[17]....
        /*0594*/ 	.word	0x00000780
        /*0598*/ 	.word	0x000000ff
        /*059c*/ 	.word	0x000388a8
        /*05a0*/ 	.short	0x0100
        /*05a2*/ 	.byte	0x08
	.zero		1


	//   ....[18]....
        /*05a4*/ 	.word	0x000008b0
        /*05a8*/ 	.word	0x000000ff
        /*05ac*/ 	.word	0x000388b0
        /*05b0*/ 	.short	0x0100
        /*05b2*/ 	.byte	0x08
	.zero		1


	//   ....[19]....
        /*05b4*/ 	.word	0x000008c0
        /*05b8*/ 	.word	0x000000ff
        /*05bc*/ 	.word	0x000388c0
        /*05c0*/ 	.short	0x0100
        /*05c2*/ 	.byte	0x08
	.zero		1


	//   ....[20]....
        /*05c4*/ 	.word	0x000008d0
        /*05c8*/ 	.word	0x000000ff
        /*05cc*/ 	.word	0x000388b8
        /*05d0*/ 	.short	0x0100
        /*05d2*/ 	.byte	0x08
	.zero		1


	//   ....[21]....
        /*05d4*/ 	.word	0x000008e0
        /*05d8*/ 	.word	0x000000ff
        /*05dc*/ 	.word	0x000388c8
        /*05e0*/ 	.short	0x0100
        /*05e2*/ 	.byte	0x08
	.zero		1


	//   ....[22]....
        /*05e4*/ 	.word	0x00001240
        /*05e8*/ 	.word	0x000000ff
        /*05ec*/ 	.word	0x00038800
        /*05f0*/ 	.short	0x010a
        /*05f2*/ 	.byte	0x24
	.zero		1


	//   ....[23]....
        /*05f4*/ 	.word	0x000012d0
        /*05f8*/ 	.word	0x00000000
        /*05fc*/ 	.word	0x00038830
        /*0600*/ 	.short	0x010a
        /*0602*/ 	.byte	0x3f
	.zero		1


	//   ....[24]....
        /*0604*/ 	.word	0x00001350
        /*0608*/ 	.word	0x00000000
        /*060c*/ 	.word	0x00038830
        /*0610*/ 	.short	0x010a
        /*0612*/ 	.byte	0x3f
	.zero		1


	//   ....[25]....
        /*0614*/ 	.word	0x00004500
        /*0618*/ 	.word	0x00000000
        /*061c*/ 	.word	0x00000000
        /*0620*/ 	.short	0x0101
        /*0622*/ 	.byte	0x3f
	.zero		1


	//   ....[26]....
        /*0624*/ 	.word	0x00005a30
        /*0628*/ 	.word	0x000000ff
        /*062c*/ 	.word	0x00038830
        /*0630*/ 	.short	0x010a
        /*0632*/ 	.byte	0x06
	.zero		1


	//   ....[27]....
        /*0634*/ 	.word	0x00005a80
        /*0638*/ 	.word	0x000000ff
        /*063c*/ 	.word	0x00038830
        /*0640*/ 	.short	0x010a
        /*0642*/ 	.byte	0x04
	.zero		1


	//   ....[28]....
        /*0644*/ 	.word	0x00008330
        /*0648*/ 	.word	0x000000ff
        /*064c*/ 	.word	0x00038850
        /*0650*/ 	.short	0x010a
        /*0652*/ 	.byte	0x04
	.zero		1


	//   ....[29]....
        /*0654*/ 	.word	0x00008370
        /*0658*/ 	.word	0x000000ff
        /*065c*/ 	.word	0x00038850
        /*0660*/ 	.short	0x010a
        /*0662*/ 	.byte	0x04
	.zero		1


	//   ....[30]....
        /*0664*/ 	.word	0x000093d0
        /*0668*/ 	.word	0x0000009d
        /*066c*/ 	.word	0x00000000
        /*0670*/ 	.short	0x0101
        /*0672*/ 	.byte	0x3f
	.zero		1


	//   ....[31]....
        /*0674*/ 	.word	0x00009440
        /*0678*/ 	.word	0x000000a5
        /*067c*/ 	.word	0x00000000
        /*0680*/ 	.short	0x0101
        /*0682*/ 	.byte	0x3f
	.zero		1


	//   ....[32]....
        /*0684*/ 	.word	0x0000a0d0
        /*0688*/ 	.word	0x000000ff
        /*068c*/ 	.word	0x00038850
        /*0690*/ 	.short	0x010a
        /*0692*/ 	.byte	0x0c
	.zero		1


	//   ....[33]....
        /*0694*/ 	.word	0x0000a110
        /*0698*/ 	.word	0x000000ff
        /*069c*/ 	.word	0x00038850
        /*06a0*/ 	.short	0x010a
        /*06a2*/ 	.byte	0x0c
	.zero		1


	//   ....[34]....
        /*06a4*/ 	.word	0x0000b250
        /*06a8*/ 	.word	0x0000009b
        /*06ac*/ 	.word	0x00000000
        /*06b0*/ 	.short	0x0101
        /*06b2*/ 	.byte	0x3f
	.zero		1


	//   ....[35]....
        /*06b4*/ 	.word	0x0000c500
        /*06b8*/ 	.word	0x000000ff
        /*06bc*/ 	.word	0x00000000
        /*06c0*/ 	.short	0x0101
        /*06c2*/ 	.byte	0x04
	.zero		1


	//   ....[36]....
        /*06c4*/ 	.word	0x0000d780
        /*06c8*/ 	.word	0x00000000
        /*06cc*/ 	.word	0x00038840
        /*06d0*/ 	.short	0x010a
        /*06d2*/ 	.byte	0x3f
	.zero		1


	//   ....[37]....
        /*06d4*/ 	.word	0x0000e660
        /*06d8*/ 	.word	0x000000ff
        /*06dc*/ 	.word	0x00038800
        /*06e0*/ 	.short	0x0107
        /*06e2*/ 	.byte	0x24
	.zero		1


	//   ....[38]....
        /*06e4*/ 	.word	0x0000e6d0
        /*06e8*/ 	.word	0x000000ff
        /*06ec*/ 	.word	0x00038800
        /*06f0*/ 	.short	0x0101
        /*06f2*/ 	.byte	0x24
	.zero		1


	//   ....[39]....
        /*06f4*/ 	.word	0x0000e700
        /*06f8*/ 	.word	0x000000ff
        /*06fc*/ 	.word	0x00038820
        /*0700*/ 	.short	0x010a
        /*0702*/ 	.byte	0x24
	.zero		1


	//   ....[40]....
        /*0704*/ 	.word	0x0000ea40
        /*0708*/ 	.word	0x00000003
        /*070c*/ 	.word	0x00038840
        /*0710*/ 	.short	0x010a
        /*0712*/ 	.byte	0x3f
	.zero		1


	//   ....[41]....
        /*0714*/ 	.word	0x0000efd0
        /*0718*/ 	.word	0x00000003
        /*071c*/ 	.word	0x00000060
        /*0720*/ 	.short	0x010a
        /*0722*/ 	.byte	0x3f
	.zero		1


	//   ....[42]....
        /*0724*/ 	.word	0x0000f820
        /*0728*/ 	.word	0x00000003
        /*072c*/ 	.word	0x00038840
        /*0730*/ 	.short	0x010a
        /*0732*/ 	.byte	0x3f
	.zero		1


	//   ....[43]....
        /*0734*/ 	.word	0x0000fdb0
        /*0738*/ 	.word	0x00000005
        /*073c*/ 	.word	0x00000060
        /*0740*/ 	.short	0x010a
        /*0742*/ 	.byte	0x3f
	.zero		1


	//   ....[44]....
        /*0744*/ 	.word	0x00010540
        /*0748*/ 	.word	0x00000002
        /*074c*/ 	.word	0x00038840
        /*0750*/ 	.short	0x010a
        /*0752*/ 	.byte	0x3f
	.zero		1


	//   ....[45]....
        /*0754*/ 	.word	0x00010ad0
        /*0758*/ 	.word	0x00000005
        /*075c*/ 	.word	0x00000060
        /*0760*/ 	.short	0x010a
        /*0762*/ 	.byte	0x3f
	.zero		1


	//   ....[46]....
        /*0764*/ 	.word	0x00011100
        /*0768*/ 	.word	0x00000002
        /*076c*/ 	.word	0x00038860
        /*0770*/ 	.short	0x010a
        /*0772*/ 	.byte	0x3f
	.zero		1


	//   ....[47]....
        /*0774*/ 	.word	0x00011760
        /*0778*/ 	.word	0x00000000
        /*077c*/ 	.word	0x00038820
        /*0780*/ 	.short	0x010a
        /*0782*/ 	.byte	0x3f
	.zero		1


	//   ....[48]....
        /*0784*/ 	.word	0x00011950
        /*0788*/ 	.word	0x00000006
        /*078c*/ 	.word	0x00000000
        /*0790*/ 	.short	0x010a
        /*0792*/ 	.byte	0x3f
	.zero		1


	//   ....[49]....
        /*0794*/ 	.word	0x000119a0
        /*0798*/ 	.word	0x00000003
        /*079c*/ 	.word	0x00000000
        /*07a0*/ 	.short	0x010a
        /*07a2*/ 	.byte	0x3f
	.zero		1


	//   ....[50]....
        /*07a4*/ 	.word	0x00011a00
        /*07a8*/ 	.word	0x00000012
        /*07ac*/ 	.word	0x00000000
        /*07b0*/ 	.short	0x010a
        /*07b2*/ 	.byte	0x3f
	.zero		1


	//   ....[51]....
        /*07b4*/ 	.word	0x00011a30
        /*07b8*/ 	.word	0x00000003
        /*07bc*/ 	.word	0x00000000
        /*07c0*/ 	.short	0x010a
        /*07c2*/ 	.byte	0x3f
	.zero		1


	//   ....[52]....
        /*07c4*/ 	.word	0x00011aa0
        /*07c8*/ 	.word	0x00000003
        /*07cc*/ 	.word	0x00038800
        /*07d0*/ 	.short	0x010a
        /*07d2*/ 	.byte	0x3f
	.zero		1


	//   ....[53]....
        /*07d4*/ 	.word	0x00011af0
        /*07d8*/ 	.word	0x00000000
        /*07dc*/ 	.word	0x00038830
        /*07e0*/ 	.short	0x010a
        /*07e2*/ 	.byte	0x3f
	.zero		1


	//   ....[54]....
        /*07e4*/ 	.word	0x00011b60
        /*07e8*/ 	.word	0x00000004
        /*07ec*/ 	.word	0x00038830
        /*07f0*/ 	.short	0x010a
        /*07f2*/ 	.byte	0x3f
	.zero		1


	//   ....[55]....
        /*07f4*/ 	.word	0x00011bc0
        /*07f8*/ 	.word	0x00000003
        /*07fc*/ 	.word	0x00038850
        /*0800*/ 	.short	0x010a
        /*0802*/ 	.byte	0x3f
	.zero		1


	//   ....[56]....
        /*0804*/ 	.word	0x00011c20
        /*0808*/ 	.word	0x00000007
        /*080c*/ 	.word	0x00038850
        /*0810*/ 	.short	0x010a
        /*0812*/ 	.byte	0x3f
	.zero		1


	//   ....[57]....
        /*0814*/ 	.word	0x00011dc0
        /*0818*/ 	.word	0x00000000
        /*081c*/ 	.word	0x00038840
        /*0820*/ 	.short	0x010a
        /*0822*/ 	.byte	0x3f
	.zero		1


	//   ....[58]....
        /*0824*/ 	.word	0x000129b0
        /*0828*/ 	.word	0x00000009
        /*082c*/ 	.word	0x00038820
        /*0830*/ 	.short	0x010a
        /*0832*/ 	.byte	0x3f
	.zero		1


	//   ....[59]....
        /*0834*/ 	.word	0x00012a00
        /*0838*/ 	.word	0x00000003
        /*083c*/ 	.word	0x00038840
        /*0840*/ 	.short	0x010a
        /*0842*/ 	.byte	0x3f
	.zero		1


	//   ....[60]....
        /*0844*/ 	.word	0x00012a50
        /*0848*/ 	.word	0x00000003
        /*084c*/ 	.word	0x00000060
        /*0850*/ 	.short	0x010a
        /*0852*/ 	.byte	0x3f
	.zero		1


	//   ....[61]....
        /*0854*/ 	.word	0x00012aa0
        /*0858*/ 	.word	0x00000003
        /*085c*/ 	.word	0x00038840
        /*0860*/ 	.short	0x010a
        /*0862*/ 	.byte	0x3f
	.zero		1


	//   ....[62]....
        /*0864*/ 	.word	0x00012af0
        /*0868*/ 	.word	0x00000005
        /*086c*/ 	.word	0x00000060
        /*0870*/ 	.short	0x010a
        /*0872*/ 	.byte	0x3f
	.zero		1


	//   ....[63]....
        /*0874*/ 	.word	0x00012b40
        /*0878*/ 	.word	0x00000002
        /*087c*/ 	.word	0x00038840
        /*0880*/ 	.short	0x010a
        /*0882*/ 	.byte	0x3f
	.zero		1


	//   ....[64]....
        /*0884*/ 	.word	0x00012b90
        /*0888*/ 	.word	0x00000005
        /*088c*/ 	.word	0x00000060
        /*0890*/ 	.short	0x010a
        /*0892*/ 	.byte	0x3f
	.zero		1


	//   ....[65]....
        /*0894*/ 	.word	0x00012be0
        /*0898*/ 	.word	0x00000002
        /*089c*/ 	.word	0x00038860
        /*08a0*/ 	.short	0x010a
        /*08a2*/ 	.byte	0x3f
	.zero		1


	//   ....[66]....
        /*08a4*/ 	.word	0x00012c30
        /*08a8*/ 	.word	0x00000000
        /*08ac*/ 	.word	0x00038820
        /*08b0*/ 	.short	0x010a
        /*08b2*/ 	.byte	0x3f
	.zero		1


	//   ....[67]....
        /*08b4*/ 	.word	0x00012dd0
        /*08b8*/ 	.word	0x00000006
        /*08bc*/ 	.word	0x00000000
        /*08c0*/ 	.short	0x010a
        /*08c2*/ 	.byte	0x3f
	.zero		1


	//   ....[68]....
        /*08c4*/ 	.word	0x00012e20
        /*08c8*/ 	.word	0x00000003
        /*08cc*/ 	.word	0x00000000
        /*08d0*/ 	.short	0x010a
        /*08d2*/ 	.byte	0x3f
	.zero		1


	//   ....[69]....
        /*08d4*/ 	.word	0x00012e70
        /*08d8*/ 	.word	0x00000012
        /*08dc*/ 	.word	0x00000000
        /*08e0*/ 	.short	0x010a
        /*08e2*/ 	.byte	0x3f
	.zero		1


	//----- nvinfo : EIATTR_NUM_MBARRIERS
	.align		4
.L_99:
        /*08e4*/ 	.byte	0x03, 0x38
        /*08e6*/ 	.short	0x0016


	//----- nvinfo : EIATTR_EXIT_INSTR_OFFSETS
	.align		4
        /*08e8*/ 	.byte	0x04, 0x1c
        /*08ea*/ 	.short	(.L_101 - .L_100)


	//   ....[0]....
.L_100:
        /*08ec*/ 	.word	0x00000a00


	//   ....[1]....
        /*08f0*/ 	.word	0x0000cc10


	//   ....[2]....
        /*08f4*/ 	.word	0x00011a80


	//----- nvinfo : EIATTR_MAX_THREADS
	.align		4
.L_101:
        /*08f8*/ 	.byte	0x04, 0x05
        /*08fa*/ 	.short	(.L_103 - .L_102)
.L_102:
        /*08fc*/ 	.word	0x00000180
        /*0900*/ 	.word	0x00000001
        /*0904*/ 	.word	0x00000001


	//----- nvinfo : EIATTR_CRS_STACK_SIZE
	.align		4
.L_103:
        /*0908*/ 	.byte	0x04, 0x1e
        /*090a*/ 	.short	(.L_105 - .L_104)
.L_104:
        /*090c*/ 	.word	0x00000000


	//----- nvinfo : EIATTR_CBANK_PARAM_SIZE
	.align		4
.L_105:
        /*0910*/ 	.byte	0x03, 0x19
        /*0912*/ 	.short	0x0a70


	//----- nvinfo : EIATTR_PARAM_CBANK
	.align		4
        /*0914*/ 	.byte	0x04, 0x0a
        /*0916*/ 	.short	(.L_107 - .L_106)
	.align		4
.L_106:
        /*0918*/ 	.word	index@(.nv.constant0._ZN7cutlass13device_kernelIN5flash11enable_sm90INS1_16FlashAttnFwdSm90INS1_25CollectiveMainloopFwdSm90ILi2EN4cute5tupleIJNS5_1CILi1EEES8_S8_EEENS6_IJNS7_ILi128EEENS7_ILi80EEENS7_ILi256EEEEEELi256ENS_6half_tEfNS_4arch4Sm90ELb0ELb0ELb1ELb0ELb0ELb0ELb0ELb1ELb1ELb1ELb0ELb0EEENS1_21CollectiveEpilogueFwdINS6_IJSA_SC_SB_EEES9_SE_SG_Li256ELb0ELb1ELb0ELb0EEENS1_29StaticPersistentTileSchedulerILb0EEEEEEEEEvNT_6ParamsE)
        /*091c*/ 	.short	0x0210
        /*091e*/ 	.short	0x0a70


	//----- nvinfo : EIATTR_SW_WAR
	.align		4
.L_107:
        /*0920*/ 	.byte	0x04, 0x36
        /*0922*/ 	.short	(.L_109 - .L_108)
.L_108:
        /*0924*/ 	.word	0x00000008
.L_109:


//--------------------- .nv.info._ZN7cutlass13device_kernelIN5flash11enable_sm90INS1_16FlashAttnFwdSm90INS1_25CollectiveMainloopFwdSm90ILi2EN4cute5tupleIJNS5_1CILi2EEENS7_ILi1EEES9_EEENS6_IJNS7_ILi128EEENS7_ILi80EEENS7_ILi256EEEEEELi256ENS_6half_tEfNS_4arch4Sm90ELb0ELb0ELb1ELb0ELb0ELb0ELb0ELb1ELb1ELb1ELb0ELb0EEENS1_21CollectiveEpilogueFwdINS6_IJSB_SD_SC_EEESA_SF_SH_Li256ELb0ELb1ELb0ELb0EEENS1_29StaticPersistentTileSchedulerILb0EEEEEEEEEvNT_6ParamsE --------------------------
	.section	.nv.info._ZN7cutlass13device_kernelIN5flash11enable_sm90INS1_16FlashAttnFwdSm90INS1_25CollectiveMainloopFwdSm90ILi2EN4cute5tupleIJNS5_1CILi2EEENS7_ILi1EEES9_EEENS6_IJNS7_ILi128EEENS7_ILi80EEENS7_ILi256EEEEEELi256ENS_6half_tEfNS_4arch4Sm90ELb0ELb0ELb1ELb0ELb0ELb0ELb0ELb1ELb1ELb1ELb0ELb0EEENS1_21CollectiveEpilogueFwdINS6_IJSB_SD_SC_EEESA_SF_SH_Li256ELb0ELb1ELb0ELb0EEENS1_29StaticPersistentTileSchedulerILb0EEEEEEEEEvNT_6ParamsE,"",@"SHT_CUDA_INFO"
	.sectionflags	@""
	.align	4


	//----- nvinfo : EIATTR_CUDA_API_VERSION
	.align		4
        /*0000*/ 	.byte	0x04, 0x37
        /*0002*/ 	.short	(.L_111 - .L_110)
.L_110:
        /*0004*/ 	.word	0x00000082


	//----- nvinfo : EIATTR_KPARAM_INFO
	.align		4
.L_111:
        /*0008*/ 	.byte	0x04, 0x17
        /*000a*/ 	.short	(.L_113 - .L_112)
.L_112:
        /*000c*/ 	.word	0x00000000
        /*0010*/ 	.short	0x0000
        /*0012*/ 	.short	0x0070
        /*0014*/ 	.byte	0x00, 0xf0, 0x01, 0x28


	//----- nvinfo : EIATTR_SPARSE_MMA_MASK
	.align		4
.L_113:
        /*0018*/ 	.byte	0x03, 0x50
        /*001a*/ 	.short	0x0000


	//----- nvinfo : EIATTR_MAXREG_COUNT
	.align		4
        /*001c*/ 	.byte	0x03, 0x1b
        /*001e*/ 	.short	0x00a8


	//----- nvinfo : EIATTR_NUM_BARRIERS
	.align		4
        /*0020*/ 	.byte	0x02, 0x4c
        /*0022*/ 	.byte	0x09
	.zero		1


	//----- nvinfo : EIATTR_EXTERNS
	.align		4
        /*0024*/ 	.byte	0x04, 0x0f
        /*0026*/ 	.short	(.L_115 - .L_114)


	//   ....[0]....
	.align		4
.L_114:
        /*0028*/ 	.word	index@(__assertfail)


	//----- nvinfo : EIATTR_ANNOTATIONS
	.align		4
.L_115:
        /*002c*/ 	.byte	0x04, 0x55
        /*002e*/ 	.short	(.L_117 - .L_116)


	//   ....[0]....
.L_116:
        /* <DEDUP_REMOVED lines=32> */


	//----- nvinfo : EIATTR_MERCURY_ISA_VERSION
	.align		4
.L_117:
        /*0218*/ 	.byte	0x03, 0x5f
        /*021a*/ 	.short	0x0101


	//----- nvinfo : EIATTR_INT_WARP_WIDE_INSTR_OFFSETS
	.align		4
        /*021c*/ 	.byte	0x04, 0x31
        /*021e*/ 	.short	(.L_119 - .L_118)


	//   ....[0]....
.L_118:
        /*0220*/ 	.word	0x00000130


	//   ....[1]....
        /*0224*/ 	.word	0x00000170


	//   ....[2]....
        /*0228*/ 	.word	0x000001e0


	//----- nvinfo : EIATTR_COOP_GROUP_MASK_REGIDS
	.align		4
.L_119:
        /*022c*/ 	.byte	0x04, 0x29
        /*022e*/ 	.short	(.L_121 - .L_120)


	//   ....[0]....
.L_120:
        /*0230*/ 	.word	0xffffffff


	//   ....[1]....
        /*0234*/ 	.word	0xffffffff


	//   ....[2]....
        /*0238*/ 	.word	0xffffffff


	//   ....[3]....
        /*023c*/ 	.word	0xffffffff


	//   ....[4]....
        /*0240*/ 	.word	0xffffffff


	//   ....[5]....
        /*0244*/ 	.word	0xffffffff


	//   ....[6]....
        /*0248*/ 	.word	0xffffffff


	//   ....[7]....
        /*024c*/ 	.word	0xffffffff


	//   ....[8]....
        /*0250*/ 	.word	0xffffffff


	//   ....[9]....
        /*0254*/ 	.word	0xffffffff


	//   ....[10]....
        /*0258*/ 	.word	0xffffffff


	//   ....[11]....
        /*025c*/ 	.word	0xffffffff


	//   ....[12]....
        /*0260*/ 	.word	0xffffffff


	//   ....[13]....
        /*0264*/ 	.word	0xffffffff


	//   ....[14]....
        /*0268*/ 	.word	0xffffffff


	//   ....[15]....
        /*026c*/ 	.word	0xffffffff


	//   ....[16]....
        /*0270*/ 	.word	0xffffffff


	//   ....[17]....
        /*0274*/ 	.word	0xffffffff


	//   ....[18]....
        /*0278*/ 	.word	0xffffffff


	//   ....[19]....
        /*027c*/ 	.word	0xffffffff


	//   ....[20]....
        /*0280*/ 	.word	0xffffffff


	//   ....[21]....
        /*0284*/ 	.word	0xffffffff


	//   ....[22]....
        /*0288*/ 	.word	0xffffffff


	//   ....[23]....
        /*028c*/ 	.word	0xffffffff


	//   ....[24]....
        /*0290*/ 	.word	0xffffffff


	//   ....[25]....
        /*0294*/ 	.word	0xffffffff


	//   ....[26]....
        /*0298*/ 	.word	0xffffffff


	//   ....[27]....
        /*029c*/ 	.word	0xffffffff


	//   ....[28]....
        /*02a0*/ 	.word	0xffffffff


	//   ....[29]....
        /*02a4*/ 	.word	0xffffffff


	//   ....[30]....
        /*02a8*/ 	.word	0xffffffff


	//   ....[31]....
        /*02ac*/ 	.word	0xffffffff


	//   ....[32]....
        /*02b0*/ 	.word	0xffffffff


	//   ....[33]....
        /*02b4*/ 	.word	0xffffffff


	//   ....[34]....
        /*02b8*/ 	.word	0xffffffff


	//   ....[35]....
        /*02bc*/ 	.word	0xffffffff


	//   ....[36]....
        /*02c0*/ 	.word	0xffffffff


	//   ....[37]....
        /*02c4*/ 	.word	0xffffffff


	//   ....[38]....
        /*02c8*/ 	.word	0xffffffff


	//   ....[39]....
        /*02cc*/ 	.word	0xffffffff


	//   ....[40]....
        /*02d0*/ 	.word	0xffffffff


	//   ....[41]....
        /*02d4*/ 	.word	0xffffffff


	//   ....[42]....
        /*02d8*/ 	.word	0xffffffff


	//   ....[43]....
        /*02dc*/ 	.word	0xffffffff


	//   ....[44]....
        /*02e0*/ 	.word	0xffffffff


	//   ....[45]....
        /*02e4*/ 	.word	0xffffffff


	//   ....[46]....
        /*02e8*/ 	.word	0xffffffff


	//   ....[47]....
        /*02ec*/ 	.word	0xffffffff


	//   ....[48]....
        /*02f0*/ 	.word	0xffffffff


	//   ....[49]....
        /*02f4*/ 	.word	0xffffffff


	//   ....[50]....
        /*02f8*/ 	.word	0xffffffff


	//   ....[51]....
        /*02fc*/ 	.word	0x0500000f


	//   ....[52]....
        /*0300*/ 	.word	0x0500000f


	//   ....[53]....
        /*0304*/ 	.word	0x0500000f


	//   ....[54]....
        /*0308*/ 	.word	0x0500000f


	//   ....[55]....
        /*030c*/ 	.word	0x0500000f


	//   ....[56]....
        /*0310*/ 	.word	0x0500000f


	//   ....[57]....
        /*0314*/ 	.word	0x0500000f


	//   ....[58]....
        /*0318*/ 	.word	0x0500000f


	//   ....[59]....
        /*031c*/ 	.word	0x0500000f


	//   ....[60]....
        /*0320*/ 	.word	0x0500000f


	//   ....[61]....
        /*0324*/ 	.word	0x0500000f


	//   ....[62]....
        /*0328*/ 	.word	0x0500000f


	//   ....[63]....
        /*032c*/ 	.word	0x0500000f


	//   ....[64]....
        /*0330*/ 	.word	0x0500000f


	//   ....[65]....
        /*0334*/ 	.word	0x0500000f


	//   ....[66]....
        /*0338*/ 	.word	0x0500000f


	//   ....[67]....
        /*033c*/ 	.word	0x0500000f


	//   ....[68]....
        /*0340*/ 	.word	0x0500000f


	//----- nvinfo : EIATTR_COOP_GROUP_INSTR_OFFSETS
	.align		4
.L_121:
        /*0344*/ 	.byte	0x04, 0x28
        /*0346*/ 	.short	(.L_123 - .L_122)


	//   ....[0]....
.L_122:
        /*0348*/ 	.word	0x00000060


	//   ....[1]....
        /*034c*/ 	.word	0x00000140


	//   ....[2]....
        /*0350*/ 	.word	0x00000190


	//   ....[3]....
        /*0354*/ 	.word	0x000003d0


	//   ....[4]....
        /*0358*/ 	.word	0x00000600


	//   ....[5]....
        /*035c*/ 	.word	0x00000830


	//   ....[6]....
        /*0360*/ 	.word	0x00000ac0


	//   ....[7]....
        /*0364*/ 	.word	0x00000dd0


	//   ....[8]....
        /*0368*/ 	.word	0x00001310


	//   ....[9]....
        /*036c*/ 	.word	0x00004850


	//   ....[10]....
        /*0370*/ 	.word	0x000048d0


	//   ....[11]....
        /*0374*/ 	.word	0x00004c70


	//   ....[12]....
        /*0378*/ 	.word	0x00004cf0


	//   ....[13]....
        /*037c*/ 	.word	0x00008a90


	//   ....[14]....
        /*0380*/ 	.word	0x00008ab0


	//   ....[15]....
        /*0384*/ 	.word	0x00008ad0


	//   ....[16]....
        /*0388*/ 	.word	0x00008af0


	//   ....[17]....
        /*038c*/ 	.word	0x00009ee0


	//   ....[18]....
        /*0390*/ 	.word	0x00009f10


	//   ....[19]....
        /*0394*/ 	.word	0x00009fd0


	//   ....[20]....
        /*0398*/ 	.word	0x00009fe0


	//   ....[21]....
        /*039c*/ 	.word	0x0000bb80


	//   ....[22]....
        /*03a0*/ 	.word	0x0000bbb0


	//   ....[23]....
        /*03a4*/ 	.word	0x0000bcd0


	//   ....[24]....
        /*03a8*/ 	.word	0x0000bd00


	//   ....[25]....
        /*03ac*/ 	.word	0x0000c3d0


	//   ....[26]....
        /*03b0*/ 	.word	0x0000c400


	//   ....[27]....
        /*03b4*/ 	.word	0x0000c560


	//   ....[28]....
        /*03b8*/ 	.word	0x0000c580


	//   ....[29]....
        /*03bc*/ 	.word	0x0000c6c0


	//   ....[30]....
        /*03c0*/ 	.word	0x0000c6e0


	//   ....[31]....
        /*03c4*/ 	.word	0x0000c840


	//   ....[32]....
        /*03c8*/ 	.word	0x0000c870


	//   ....[33]....
        /*03cc*/ 	.word	0x0000d420


	//   ....[34]....
        /*03d0*/ 	.word	0x0000dfb0


	//   ....[35]....
        /*03d4*/ 	.word	0x0000dff0


	//   ....[36]....
        /*03d8*/ 	.word	0x0000e0f0


	//   ....[37]....
        /*03dc*/ 	.word	0x0000e100


	//   ....[38]....
        /*03e0*/ 	.word	0x0000e1b0


	//   ....[39]....
        /*03e4*/ 	.word	0x0000e1c0


	//   ....[40]....
        /*03e8*/ 	.word	0x0000e280


	//   ....[41]....
        /*03ec*/ 	.word	0x0000e290


	//   ....[42]....
        /*03f0*/ 	.word	0x0000e350


	//   ....[43]....
        /*03f4*/ 	.word	0x0000e360


	//   ....[44]....
        /*03f8*/ 	.word	0x0000e420


	//   ....[45]....
        /*03fc*/ 	.word	0x0000e430


	//   ....[46]....
        /*0400*/ 	.word	0x0000e4f0


	//   ....[47]....
        /*0404*/ 	.word	0x0000e500


	//   ....[48]....
        /*0408*/ 	.word	0x0000e570


	//   ....[49]....
        /*040c*/ 	.word	0x0000e5c0


	//   ....[50]....
        /*0410*/ 	.word	0x00011d20


	//   ....[51]....
        /*0414*/ 	.word	0x00012240


	//   ....[52]....
        /*0418*/ 	.word	0x000123c0


	//   ....[53]....
        /*041c*/ 	.word	0x00012420


	//   ....[54]....
        /*0420*/ 	.word	0x000125d0


	//   ....[55]....
        /*0424*/ 	.word	0x00012620


	//   ....[56]....
        /*0428*/ 	.word	0x00012770


	//   ....[57]....
        /*042c*/ 	.word	0x000127c0


	//   ....[58]....
        /*0430*/ 	.word	0x00012910


	//   ....[59]....
        /*0434*/ 	.word	0x00012960


	//   ....[60]....
        /*0438*/ 	.word	0x00012ab0


	//   ....[61]....
        /*043c*/ 	.word	0x00012b00


	//   ....[62]....
        /*0440*/ 	.word	0x00012c50


	//   ....[63]....
        /*0444*/ 	.word	0x00012ca0


	//   ....[64]....
        /*0448*/ 	.word	0x00012de0


	//   ....[65]....
        /*044c*/ 	.word	0x00012e30


	//   ....[66]....
        /*0450*/ 	.word	0x00012f60


	//   ....[67]....
        /*0454*/ 	.word	0x00012fb0


	//   ....[68]....
        /*0458*/ 	.word	0x00013360


	//----- nvinfo : EIATTR_REG_RECONFIG
	.align		4
.L_123:
        /*045c*/ 	.byte	0x01, 0x54
	.zero		2


	//----- nvinfo : EIATTR_SYSCALL_OFFSETS
	.align		4
        /*0460*/ 	.byte	0x04, 0x46
        /*0462*/ 	.short	(.L_125 - .L_124)


	//   ....[0]....
.L_124:
        /*0464*/ 	.word	0x000016d0


	//   ....[1]....
        /*0468*/ 	.word	0x0000d040


	//   ....[2]....
        /*046c*/ 	.word	0x0000d180


	//   ....[3]....
        /*0470*/ 	.word	0x0000d270


	//   ....[4]....
        /*0474*/ 	.word	0x0000db50


	//----- nvinfo : EIATTR_MBARRIER_INSTR_OFFSETS
	.align		4
.L_125:
        /*0478*/ 	.byte	0x04, 0x39
        /*047a*/ 	.short	(.L_127 - .L_126)


	//   ....[0]....
.L_126:
        /*047c*/ 	.word	0x00000270
        /*0480*/ 	.word	0x000000ff
        /*0484*/ 	.word	0x00038800
        /*0488*/ 	.short	0x0100
        /*048a*/ 	.byte	0x08
	.zero		1


	//   ....[1]....
        /*048c*/ 	.word	0x00000280
        /*0490*/ 	.word	0x000000ff
        /*0494*/ 	.word	0x00038820
        /*0498*/ 	.short	0x0100
        /*049a*/ 	.byte	0x08
	.zero		1


	//   ....[2]....
        /*049c*/ 	.word	0x00000370
        /*04a0*/ 	.word	0x000000ff
        /*04a4*/ 	.word	0x00038830
        /*04a8*/ 	.short	0x0100
        /*04aa*/ 	.byte	0x08
	.zero		1


	//   ....[3]....
        /*04ac*/ 	.word	0x00000380
        /*04b0*/ 	.word	0x000000ff
        /*04b4*/ 	.word	0x00038840
        /*04b8*/ 	.short	0x0100
        /*04ba*/ 	.byte	0x08
	.zero		1


	//   ....[4]....
        /*04bc*/ 	.word	0x00000390
        /*04c0*/ 	.word	0x000000ff
        /*04c4*/ 	.word	0x00038838
        /*04c8*/ 	.short	0x0100
        /*04ca*/ 	.byte	0x08
	.zero		1


	//   ....[5]....
        /*04cc*/ 	.word	0x000003a0
        /*04d0*/ 	.word	0x000000ff
        /*04d4*/ 	.word	0x00038848
        /*04d8*/ 	.short	0x0100
        /*04da*/ 	.byte	0x08
	.zero		1


	//   ....[6]....
        /*04dc*/ 	.word	0x000005b0
        /*04e0*/ 	.word	0x000000ff
        /*04e4*/ 	.word	0x00038850
        /*04e8*/ 	.short	0x0100
        /*04ea*/ 	.byte	0x08
	.zero		1


	//   ....[7]....
        /*04ec*/ 	.word	0x000005c0
        /*04f0*/ 	.word	0x000000ff
        /*04f4*/ 	.word	0x00038860
        /*04f8*/ 	.short	0x0100
        /*04fa*/ 	.byte	0x08
	.zero		1


	//   ....[8]....
        /*04fc*/ 	.word	0x000005d0
        /*0500*/ 	.word	0x000000ff
        /*0504*/ 	.word	0x00038858
        /*0508*/ 	.short	0x0100
        /*050a*/ 	.byte	0x08
	.zero		1


	//   ....[9]....
        /*050c*/ 	.word	0x000005e0
        /*0510*/ 	.word	0x000000ff
        /*0514*/ 	.word	0x00038868
        /*0518*/ 	.short	0x0100
        /*051a*/ 	.byte	0x08
	.zero		1


	//   ....[10]....
        /*051c*/ 	.word	0x000007e0
        /*0520*/ 	.word	0x000000ff
        /*0524*/ 	.word	0x00038870
        /*0528*/ 	.short	0x0100
        /*052a*/ 	.byte	0x08
	.zero		1


	//   ....[11]....
        /*052c*/ 	.word	0x000007f0
        /*0530*/ 	.word	0x000000ff
        /*0534*/ 	.word	0x00038880
        /*0538*/ 	.short	0x0100
        /*053a*/ 	.byte	0x08
	.zero		1


	//   ....[12]....
        /*053c*/ 	.word	0x00000800
        /*0540*/ 	.word	0x000000ff
        /*0544*/ 	.word	0x00038878
        /*0548*/ 	.short	0x0100
        /*054a*/ 	.byte	0x08
	.zero		1


	//   ....[13]....
        /*054c*/ 	.word	0x00000810
        /*0550*/ 	.word	0x000000ff
        /*0554*/ 	.word	0x00038888
        /*0558*/ 	.short	0x0100
        /*055a*/ 	.byte	0x08
	.zero		1


	//   ....[14]....
        /*055c*/ 	.word	0x00000a70
        /*0560*/ 	.word	0x000000ff
        /*0564*/ 	.word	0x00038890
        /*0568*/ 	.short	0x0100
        /*056a*/ 	.byte	0x08
	.zero		1


	//   ....[15]....
        /*056c*/ 	.word	0x00000a80
        /*0570*/ 	.word	0x000000ff
        /*0574*/ 	.word	0x000388a0
        /*0578*/ 	.short	0x0100
        /*057a*/ 	.byte	0x08
	.zero		1


	//   ....[16]....
        /*057c*/ 	.word	0x00000a90
        /*0580*/ 	.word	0x000000ff
        /*0584*/ 	.word	0x00038898
        /*0588*/ 	.short	0x0100
        /*058a*/ 	.byte	0x08
	.zero		1


	//   ....[17]....
        /*058c*/ 	.word	0x00000aa0
        /*0590*/ 	.word	0x000000ff
        /*0594*/ 	.word	0x000388a8
        /*0598*/ 	.short	0x0100
        /*059a*/ 	.byte	0x08
	.zero		1


	//   ....[18]....
        /*059c*/ 	.word	0x00000d30
        /*05a0*/ 	.word	0x000000ff
        /*05a4*/ 	.word	0x000388b0
        /*05a8*/ 	.short	0x0100
        /*05aa*/ 	.byte	0x08
	.zero		1


	//   ....[19]....
        /*05ac*/ 	.word	0x00000d40
        /*05b0*/ 	.word	0x000000ff
        /*05b4*/ 	.word	0x000388c0
        /*05b8*/ 	.short	0x0100
        /*05ba*/ 	.byte	0x08
	.zero		1


	//   ....[20]....
        /*05bc*/ 	.word	0x00000d50
        /*05c0*/ 	.word	0x000000ff
        /*05c4*/ 	.word	0x000388b8
        /*05c8*/ 	.short	0x0100
        /*05ca*/ 	.byte	0x08
	.zero		1


	//   ....[21]....
        /*05cc*/ 	.word	0x00000d60
        /*05d0*/ 	.word	0x000000ff
        /*05d4*/ 	.word	0x000388c8
        /*05d8*/ 	.short	0x0100
        /*05da*/ 	.byte	0x08
	.zero		1


	//   ....[22]....
        /*05dc*/ 	.word	0x00001750
        /*05e0*/ 	.word	0x000000ff
        /*05e4*/ 	.word	0x00038800
        /*05e8*/ 	.short	0x010a
        /*05ea*/ 	.byte	0x24
	.zero		1


	//   ....[23]....
        /*05ec*/ 	.word	0x000017e0
        /*05f0*/ 	.word	0x00000000
        /*05f4*/ 	.word	0x00038830
        /*05f8*/ 	.short	0x010a
        /*05fa*/ 	.byte	0x3f
	.zero		1


	//   ....[24]....
        /*05fc*/ 	.word	0x00001820
        /*0600*/ 	.word	0x00000000
        /*0604*/ 	.word	0x00038830
        /*0608*/ 	.short	0x010a
        /*060a*/ 	.byte	0x3f
	.zero		1


	//   ....[25]....
        /*060c*/ 	.word	0x00004f60
        /*0610*/ 	.word	0x00000000
        /*0614*/ 	.word	0x00000000
        /*0618*/ 	.short	0x0101
        /*061a*/ 	.byte	0x3f
	.zero		1


	//   ....[26]....
        /*061c*/ 	.word	0x00005730
        /*0620*/ 	.word	0x000000ff
        /*0624*/ 	.word	0x00038830
        /*0628*/ 	.short	0x010a
        /*062a*/ 	.byte	0x06
	.zero		1


	//   ....[27]....
        /*062c*/ 	.word	0x00005780
        /*0630*/ 	.word	0x000000ff
        /*0634*/ 	.word	0x00038830
        /*0638*/ 	.short	0x010a
        /*063a*/ 	.byte	0x04
	.zero		1


	//   ....[28]....
        /*063c*/ 	.word	0x00008030
        /*0640*/ 	.word	0x000000ff
        /*0644*/ 	.word	0x00038850
        /*0648*/ 	.short	0x010a
        /*064a*/ 	.byte	0x04
	.zero		1


	//   ....[29]....
        /*064c*/ 	.word	0x00008070
        /*0650*/ 	.word	0x000000ff
        /*0654*/ 	.word	0x00038850
        /*0658*/ 	.short	0x010a
        /*065a*/ 	.byte	0x04
	.zero		1


	//   ....[30]....
        /*065c*/ 	.word	0x000091d0
        /*0660*/ 	.word	0x0000000e
        /*0664*/ 	.word	0x00000000
        /*0668*/ 	.short	0x0101
        /*066a*/ 	.byte	0x3f
	.zero		1


	//   ....[31]....
        /*066c*/ 	.word	0x000094a0
        /*0670*/ 	.word	0x0000009b
        /*0674*/ 	.word	0x00000000
        /*0678*/ 	.short	0x0101
        /*067a*/ 	.byte	0x3f
	.zero		1


	//   ....[32]....
        /*067c*/ 	.word	0x00009e50
        /*0680*/ 	.word	0x000000ff
        /*0684*/ 	.word	0x00038850
        /*0688*/ 	.short	0x010a
        /*068a*/ 	.byte	0x09
	.zero		1


	//   ....[33]....
        /*068c*/ 	.word	0x00009e90
        /*0690*/ 	.word	0x000000ff
        /*0694*/ 	.word	0x00038850
        /*0698*/ 	.short	0x010a
        /*069a*/ 	.byte	0x09
	.zero		1


	//   ....[34]....
        /*069c*/ 	.word	0x0000a850
        /*06a0*/ 	.word	0x00000007
        /*06a4*/ 	.word	0x00000000
        /*06a8*/ 	.short	0x0101
        /*06aa*/ 	.byte	0x3f
	.zero		1


	//   ....[35]....
        /*06ac*/ 	.word	0x0000c3a0
        /*06b0*/ 	.word	0x000000ff
        /*06b4*/ 	.word	0x00000000
        /*06b8*/ 	.short	0x0101
        /*06ba*/ 	.byte	0x05
	.zero		1


	//   ....[36]....
        /*06bc*/ 	.word	0x0000c410
        /*06c0*/ 	.word	0x000000ff
        /*06c4*/ 	.word	0x00000000
        /*06c8*/ 	.short	0x0101
        /*06ca*/ 	.byte	0x04
	.zero		1


	//   ....[37]....
        /*06cc*/ 	.word	0x0000d640
        /*06d0*/ 	.word	0x00000002
        /*06d4*/ 	.word	0x00038840
        /*06d8*/ 	.short	0x010a
        /*06da*/ 	.byte	0x3f
	.zero		1


	//   ....[38]....
        /*06dc*/ 	.word	0x0000e6e0
        /*06e0*/ 	.word	0x000000ff
        /*06e4*/ 	.word	0x00038800
        /*06e8*/ 	.short	0x0107
        /*06ea*/ 	.byte	0x24
	.zero		1


	//   ....[39]....
        /*06ec*/ 	.word	0x0000e750
        /*06f0*/ 	.word	0x000000ff
        /*06f4*/ 	.word	0x00038800
        /*06f8*/ 	.short	0x0101
        /*06fa*/ 	.byte	0x24
	.zero		1


	//   ....[40]....
        /*06fc*/ 	.word	0x0000e770
        /*0700*/ 	.word	0x000000ff
        /*0704*/ 	.word	0x00038820
        /*0708*/ 	.short	0x010a
        /*070a*/ 	.byte	0x24
	.zero		1


	//   ....[41]....
        /*070c*/ 	.word	0x0000ea90
        /*0710*/ 	.word	0x00000003
        /*0714*/ 	.word	0x00038840
        /*0718*/ 	.short	0x010a
        /*071a*/ 	.byte	0x3f
	.zero		1


	//   ....[42]....
        /*071c*/ 	.word	0x0000f0f0
        /*0720*/ 	.word	0x00000002
        /*0724*/ 	.word	0x00038860
        /*0728*/ 	.short	0x010a
        /*072a*/ 	.byte	0x3f
	.zero		1


	//   ....[43]....
        /*072c*/ 	.word	0x0000f9c0
        /*0730*/ 	.word	0x00000003
        /*0734*/ 	.word	0x00038840
        /*0738*/ 	.short	0x010a
        /*073a*/ 	.byte	0x3f
	.zero		1


	//   ....[44]....
        /*073c*/ 	.word	0x00010020
        /*0740*/ 	.word	0x00000002
        /*0744*/ 	.word	0x00038860
        /*0748*/ 	.short	0x010a
        /*074a*/ 	.byte	0x3f
	.zero		1


	//   ....[45]....
        /*074c*/ 	.word	0x00010850
        /*0750*/ 	.word	0x00000003
        /*0754*/ 	.word	0x00038840
        /*0758*/ 	.short	0x010a
        /*075a*/ 	.byte	0x3f
	.zero		1


	//   ....[46]....
        /*075c*/ 	.word	0x00010ea0
        /*0760*/ 	.word	0x00000002
        /*0764*/ 	.word	0x00038860
        /*0768*/ 	.short	0x010a
        /*076a*/ 	.byte	0x3f
	.zero		1


	//   ....[47]....
        /*076c*/ 	.word	0x00011540
        /*0770*/ 	.word	0x00000000
        /*0774*/ 	.word	0x00038860
        /*0778*/ 	.short	0x010a
        /*077a*/ 	.byte	0x3f
	.zero		1


	//   ....[48]....
        /*077c*/ 	.word	0x00011ca0
        /*0780*/ 	.word	0x00000000
        /*0784*/ 	.word	0x00038820
        /*0788*/ 	.short	0x010a
        /*078a*/ 	.byte	0x3f
	.zero		1


	//   ....[49]....
        /*078c*/ 	.word	0x00011eb0
        /*0790*/ 	.word	0x00000006
        /*0794*/ 	.word	0x00000000
        /*0798*/ 	.short	0x010a
        /*079a*/ 	.byte	0x3f
	.zero		1


	//   ....[50]....
        /*079c*/ 	.word	0x00011ee0
        /*07a0*/ 	.word	0x00000007
        /*07a4*/ 	.word	0x00000000
        /*07a8*/ 	.short	0x010a
        /*07aa*/ 	.byte	0x3f
	.zero		1


	//   ....[51]....
        /*07ac*/ 	.word	0x00011f40
        /*07b0*/ 	.word	0x00000004
        /*07b4*/ 	.word	0x00000000
        /*07b8*/ 	.short	0x010a
        /*07ba*/ 	.byte	0x3f
	.zero		1


	//   ....[52]....
        /*07bc*/ 	.word	0x00011f70
        /*07c0*/ 	.word	0x00000003
        /*07c4*/ 	.word	0x00000000
        /*07c8*/ 	.short	0x010a
        /*07ca*/ 	.byte	0x3f
	.zero		1


	//   ....[53]....
        /*07cc*/ 	.word	0x00011fe0
        /*07d0*/ 	.word	0x00000003
        /*07d4*/ 	.word	0x00038800
        /*07d8*/ 	.short	0x010a
        /*07da*/ 	.byte	0x3f
	.zero		1


	//   ....[54]....
        /*07dc*/ 	.word	0x00012030
        /*07e0*/ 	.word	0x00000000
        /*07e4*/ 	.word	0x00038830
        /*07e8*/ 	.short	0x010a
        /*07ea*/ 	.byte	0x3f
	.zero		1


	//   ....[55]....
        /*07ec*/ 	.word	0x000120a0
        /*07f0*/ 	.word	0x00000098
        /*07f4*/ 	.word	0x00038830
        /*07f8*/ 	.short	0x010a
        /*07fa*/ 	.byte	0x3f
	.zero		1


	//   ....[56]....
        /*07fc*/ 	.word	0x00012100
        /*0800*/ 	.word	0x00000003
        /*0804*/ 	.word	0x00038850
        /*0808*/ 	.short	0x010a
        /*080a*/ 	.byte	0x3f
	.zero		1


	//   ....[57]....
        /*080c*/ 	.word	0x00012160
        /*0810*/ 	.word	0x00000007
        /*0814*/ 	.word	0x00038850
        /*0818*/ 	.short	0x010a
        /*081a*/ 	.byte	0x3f
	.zero		1


	//   ....[58]....
        /*081c*/ 	.word	0x00012300
        /*0820*/ 	.word	0x00000002
        /*0824*/ 	.word	0x00038840
        /*0828*/ 	.short	0x010a
        /*082a*/ 	.byte	0x3f
	.zero		1


	//   ....[59]....
        /*082c*/ 	.word	0x00013000
        /*0830*/ 	.word	0x00000002
        /*0834*/ 	.word	0x00038820
        /*0838*/ 	.short	0x010a
        /*083a*/ 	.byte	0x3f
	.zero		1


	//   ....[60]....
        /*083c*/ 	.word	0x00013050
        /*0840*/ 	.word	0x00000003
        /*0844*/ 	.word	0x00038840
        /*0848*/ 	.short	0x010a
        /*084a*/ 	.byte	0x3f
	.zero		1


	//   ....[61]....
        /*084c*/ 	.word	0x000130a0
        /*0850*/ 	.word	0x00000002
        /*0854*/ 	.word	0x00038860
        /*0858*/ 	.short	0x010a
        /*085a*/ 	.byte	0x3f
	.zero		1


	//   ....[62]....
        /*085c*/ 	.word	0x000130f0
        /*0860*/ 	.word	0x00000003
        /*0864*/ 	.word	0x00038840
        /*0868*/ 	.short	0x010a
        /*086a*/ 	.byte	0x3f
	.zero		1


	//   ....[63]....
        /*086c*/ 	.word	0x00013140
        /*0870*/ 	.word	0x00000002
        /*0874*/ 	.word	0x00038860
        /*0878*/ 	.short	0x010a
        /*087a*/ 	.byte	0x3f
	.zero		1


	//   ....[64]....
        /*087c*/ 	.word	0x00013190
        /*0880*/ 	.word	0x00000003
        /*0884*/ 	.word	0x00038840
        /*0888*/ 	.short	0x010a
        /*088a*/ 	.byte	0x3f
	.zero		1


	//   ....[65]....
        /*088c*/ 	.word	0x000131e0
        /*0890*/ 	.word	0x00000002
        /*0894*/ 	.word	0x00038860
        /*0898*/ 	.short	0x010a
        /*089a*/ 	.byte	0x3f
	.zero		1


	//   ....[66]....
        /*089c*/ 	.word	0x00013230
        /*08a0*/ 	.word	0x00000000
        /*08a4*/ 	.word	0x00038860
        /*08a8*/ 	.short	0x010a
        /*08aa*/ 	.byte	0x3f
	.zero		1


	//   ....[67]....
        /*08ac*/ 	.word	0x00013280
        /*08b0*/ 	.word	0x00000000
        /*08b4*/ 	.word	0x00038820
        /*08b8*/ 	.short	0x010a
        /*08ba*/ 	.byte	0x3f
	.zero		1


	//   ....[68]....
        /*08bc*/ 	.word	0x00013420
        /*08c0*/ 	.word	0x00000006
        /*08c4*/ 	.word	0x00000000
        /*08c8*/ 	.short	0x010a
        /*08ca*/ 	.byte	0x3f
	.zero		1


	//   ....[69]....
        /*08cc*/ 	.word	0x00013470
        /*08d0*/ 	.word	0x00000007
        /*08d4*/ 	.word	0x00000000
        /*08d8*/ 	.short	0x010a
        /*08da*/ 	.byte	0x3f
	.zero		1


	//   ....[70]....
        /*08dc*/ 	.word	0x000134c0
        /*08e0*/ 	.word	0x00000004
        /*08e4*/ 	.word	0x00000000
        /*08e8*/ 	.short	0x010a
        /*08ea*/ 	.byte	0x3f
	.zero		1


	//----- nvinfo : EIATTR_NUM_MBARRIERS
	.align		4
.L_127:
        /*08ec*/ 	.byte	0x03, 0x38
        /*08ee*/ 	.short	0x0016


	//----- nvinfo : EIATTR_EXIT_INSTR_OFFSETS
	.align		4
        /*08f0*/ 	.byte	0x04, 0x1c
        /*08f2*/ 	.short	(.L_129 - .L_128)


	//   ....[0]....
.L_128:
        /*08f4*/ 	.word	0x00000f10


	//   ....[1]....
        /*08f8*/ 	.word	0x0000ca10


	//   ....[2]....
        /*08fc*/ 	.word	0x00011fc0


	//----- nvinfo : EIATTR_MAX_THREADS
	.align		4
.L_129:
        /*0900*/ 	.byte	0x04, 0x05
        /*0902*/ 	.short	(.L_131 - .L_130)
.L_130:
        /*0904*/ 	.word	0x00000180
        /*0908*/ 	.word	0x00000001
        /*090c*/ 	.word	0x00000001


	//----- nvinfo : EIATTR_CRS_STACK_SIZE
	.align		4
.L_131:
        /*0910*/ 	.byte	0x04, 0x1e
        /*0912*/ 	.short	(.L_133 - .L_132)
.L_132:
        /*0914*/ 	.word	0x00000000


	//----- nvinfo : EIATTR_CBANK_PARAM_SIZE
	.align		4
.L_133:
        /*0918*/ 	.byte	0x03, 0x19
        /*091a*/ 	.short	0x0a70


	//----- nvinfo : EIATTR_PARAM_CBANK
	.align		4
        /*091c*/ 	.byte	0x04, 0x0a
        /*091e*/ 	.short	(.L_135 - .L_134)
	.align		4
.L_134:
        /*0920*/ 	.word	index@(.nv.constant0._ZN7cutlass13device_kernelIN5flash11enable_sm90INS1_16FlashAttnFwdSm90INS1_25CollectiveMainloopFwdSm90ILi2EN4cute5tupleIJNS5_1CILi2EEENS7_ILi1EEES9_EEENS6_IJNS7_ILi128EEENS7_ILi80EEENS7_ILi256EEEEEELi256ENS_6half_tEfNS_4arch4Sm90ELb0ELb0ELb1ELb0ELb0ELb0ELb0ELb1ELb1ELb1ELb0ELb0EEENS1_21CollectiveEpilogueFwdINS6_IJSB_SD_SC_EEESA_SF_SH_Li256ELb0ELb1ELb0ELb0EEENS1_29StaticPersistentTileSchedulerILb0EEEEEEEEEvNT_6ParamsE)
        /*0924*/ 	.short	0x0210
        /*0926*/ 	.short	0x0a70


	//----- nvinfo : EIATTR_SW_WAR
	.align		4
.L_135:
        /*0928*/ 	.byte	0x04, 0x36
        /*092a*/ 	.short	(.L_137 - .L_136)
.L_136:
        /*092c*/ 	.word	0x00000008
.L_137:


//--------------------- .nv.info._ZN7cutlass13device_kernelIN5flash11enable_sm90INS1_16FlashAttnFwdSm90INS1_25CollectiveMainloopFwdSm90ILi2EN4cute5tupleIJNS5_1CILi1EEES8_S8_EEENS6_IJNS7_ILi128EEENS7_ILi80EEENS7_ILi256EEEEEELi256ENS_6half_tEfNS_4arch4Sm90ELb0ELb0ELb1ELb1ELb0ELb0ELb0ELb1ELb1ELb1ELb0ELb0EEENS1_21CollectiveEpilogueFwdINS6_IJSA_SC_SB_EEES9_SE_SG_Li256ELb1ELb1ELb0ELb0EEENS1_36VarlenDynamicPersistentTileSchedulerILi128ELi80ELi256ELi128ELb0ELb1ELb1ELb0ELb1ELb1EEEEEEEEEvNT_6ParamsE --------------------------
	.section	.nv.info._ZN7cutlass13device_kernelIN5flash11enable_sm90INS1_16FlashAttnFwdSm90INS1_25CollectiveMainloopFwdSm90ILi2EN4cute5tupleIJNS5_1CILi1EEES8_S8_EEENS6_IJNS7_ILi128EEENS7_ILi80EEENS7_ILi256EEEEEELi256ENS_6half_tEfNS_4arch4Sm90ELb0ELb0ELb1ELb1ELb0ELb0ELb0ELb1ELb1ELb1ELb0ELb0EEENS1_21CollectiveEpilogueFwdINS6_IJSA_SC_SB_EEES9_SE_SG_Li256ELb1ELb1ELb0ELb0EEENS1_36VarlenDynamicPersistentTileSchedulerILi128ELi80ELi256ELi128ELb0ELb1ELb1ELb0ELb1ELb1EEEEEEEEEvNT_6ParamsE,"",@"SHT_CUDA_INFO"
	.sectionflags	@""
	.align	4


	//----- nvinfo : EIATTR_CUDA_API_VERSION
	.align		4
        /*0000*/ 	.byte	0x04, 0x37
        /*0002*/ 	.short	(.L_139 - .L_138)
.L_138:
        /*0004*/ 	.word	0x00000082


	//----- nvinfo : EIATTR_KPARAM_INFO
	.align		4
.L_139:
        /*0008*/ 	.byte	0x04, 0x17
        /*000a*/ 	.short	(.L_141 - .L_140)
.L_140:
        /*000c*/ 	.word	0x00000000
        /*0010*/ 	.short	0x0000
        /*0012*/ 	.short	0x0070
        /*0014*/ 	.byte	0x00, 0xf0, 0x01, 0x2a


	//----- nvinfo : EIATTR_SPARSE_MMA_MASK
	.align		4
.L_141:
        /*0018*/ 	.byte	0x03, 0x50
        /*001a*/ 	.short	0x0000


	//----- nvinfo : EIATTR_MAXREG_COUNT
	.align		4
        /*001c*/ 	.byte	0x03, 0x1b
        /*001e*/ 	.short	0x00a8


	//----- nvinfo : EIATTR_NUM_BARRIERS
	.align		4
        /*0020*/ 	.byte	0x02, 0x4c
        /*0022*/ 	.byte	0x09
	.zero		1


	//----- nvinfo : EIATTR_EXTERNS
	.align		4
        /*0024*/ 	.byte	0x04, 0x0f
        /*0026*/ 	.short	(.L_143 - .L_142)


	//   ....[0]....
	.align		4
.L_142:
        /*0028*/ 	.word	index@(__assertfail)


	//----- nvinfo : EIATTR_ANNOTATIONS
	.align		4
.L_143:
        /*002c*/ 	.byte	0x04, 0x55
        /*002e*/ 	.short	(.L_145 - .L_144)


	//   ....[0]....
.L_144:
        /* <DEDUP_REMOVED lines=80> */
        /*0524*/ 	.byte	0xc0, 0x55, 0x01, 0x00, 0x01, 0x00, 0x00, 0x00, 0xe0, 0x61, 0x01, 0x00


	//----- nvinfo : EIATTR_MERCURY_ISA_VERSION
	.align		4
.L_145:
        /*0530*/ 	.byte	0x03, 0x5f
        /*0532*/ 	.short	0x0101


	//----- nvinfo : EIATTR_UNUSED_LOAD_BYTE_OFFSET
	.align		4
        /*0534*/ 	.byte	0x04, 0x44
        /*0536*/ 	.short	(.L_147 - .L_146)


	//   ....[0]....
.L_146:
        /*0538*/ 	.word	0x00000a10
        /*053c*/ 	.word	0x0000fff0


	//   ....[1]....
        /*0540*/ 	.word	0x0000b4a0
        /*0544*/ 	.word	0x0000fff0


	//----- nvinfo : EIATTR_INT_WARP_WIDE_INSTR_OFFSETS
	.align		4
.L_147:
        /*0548*/ 	.byte	0x04, 0x31
        /*054a*/ 	.short	(.L_149 - .L_148)


	//   ....[0]....
.L_148:
        /*054c*/ 	.word	0x00000130


	//   ....[1]....
        /*0550*/ 	.word	0x00000170


	//   ....[2]....
        /*0554*/ 	.word	0x000001e0


	//   ....[3]....
        /*0558*/ 	.word	0x00008e90


	//   ....[4]....
        /*055c*/ 	.word	0x0000f550


	//   ....[5]....
        /*0560*/ 	.word	0x0000f5f0


	//   ....[6]....
        /*0564*/ 	.word	0x00013c90


	//   ....[7]....
        /*0568*/ 	.word	0x00013d00


	//----- nvinfo : EIATTR_COOP_GROUP_MASK_REGIDS
	.align		4
.L_149:
        /*056c*/ 	.byte	0x04, 0x29
        /*056e*/ 	.short	(.L_151 - .L_150)


	//   ....[0]....
.L_150:
        /*0570*/ 	.word	0xffffffff


	//   ....[1]....
        /*0574*/ 	.word	0xffffffff


	//   ....[2]....
        /*0578*/ 	.word	0xffffffff


	//   ....[3]....
        /*057c*/ 	.word	0xffffffff


	//   ....[4]....
        /*0580*/ 	.word	0xffffffff


	//   ....[5]....
        /*0584*/ 	.word	0xffffffff


	//   ....[6]....
        /*0588*/ 	.word	0xffffffff


	//   ....[7]....
        /*058c*/ 	.word	0xffffffff


	//   ....[8]....
        /*0590*/ 	.word	0xffffffff


	//   ....[9]....
        /*0594*/ 	.word	0xffffffff


	//   ....[10]....
        /*0598*/ 	.word	0xffffffff


	//   ....[11]....
        /*059c*/ 	.word	0xffffffff


	//   ....[12]....
        /*05a0*/ 	.word	0xffffffff


	//   ....[13]....
        /*05a4*/ 	.word	0xffffffff


	//   ....[14]....
        /*05a8*/ 	.word	0xffffffff


	//   ....[15]....
        /*05ac*/ 	.word	0xffffffff


	//   ....[16]....
        /*05b0*/ 	.word	0xffffffff


	//   ....[17]....
        /*05b4*/ 	.word	0xffffffff


	//   ....[18]....
        /*05b8*/ 	.word	0xffffffff


	//   ....[19]....
        /*05bc*/ 	.word	0xffffffff


	//   ....[20]....
        /*05c0*/ 	.word	0xffffffff


	//   ....[21]....
        /*05c4*/ 	.word	0xffffffff


	//   ....[22]....
        /*05c8*/ 	.word	0xffffffff


	//   ....[23]....
        /*05cc*/ 	.word	0xffffffff


	//   ....[24]....
        /*05d0*/ 	.word	0xffffffff


	//   ....[25]....
        /*05d4*/ 	.word	0xffffffff


	//   ....[26]....
        /*05d8*/ 	.word	0xffffffff


	//   ....[27]....
        /*05dc*/ 	.word	0xffffffff


	//   ....[28]....
        /*05e0*/ 	.word	0xffffffff


	//   ....[29]....
        /*05e4*/ 	.word	0xffffffff


	//   ....[30]....
        /*05e8*/ 	.word	0xffffffff


	//   ....[31]....
        /*05ec*/ 	.word	0xffffffff


	//   ....[32]....
        /*05f0*/ 	.word	0xffffffff


	//   ....[33]....
        /*05f4*/ 	.word	0xffffffff


	//   ....[34]....
        /*05f8*/ 	.word	0xffffffff


	//   ....[35]....
        /*05fc*/ 	.word	0xffffffff


	//   ....[36]....
        /*0600*/ 	.word	0xffffffff


	//   ....[37]....
        /*0604*/ 	.word	0xffffffff


	//   ....[38]....
        /*0608*/ 	.word	0xffffffff


	//   ....[39]....
        /*060c*/ 	.word	0xffffffff


	//   ....[40]....
        /*0610*/ 	.word	0xffffffff


	//   ....[41]....
        /*0614*/ 	.word	0xffffffff


	//   ....[42]....
        /*0618*/ 	.word	0xffffffff


	//   ....[43]....
        /*061c*/ 	.word	0xffffffff


	//   ....[44]....
        /*0620*/ 	.word	0xffffffff


	//   ....[45]....
        /*0624*/ 	.word	0xffffffff


	//   ....[46]....
        /*0628*/ 	.word	0xffffffff


	//   ....[47]....
        /*062c*/ 	.word	0xffffffff


	//   ....[48]....
        /*0630*/ 	.word	0xffffffff


	//   ....[49]....
        /*0634*/ 	.word	0xffffffff


	//   ....[50]....
        /*0638*/ 	.word	0xffffffff


	//   ....[51]....
        /*063c*/ 	.word	0xffffffff


	//   ....[52]....
        /*0640*/ 	.word	0xffffffff


	//   ....[53]....
        /*0644*/ 	.word	0xffffffff


	//   ....[54]....
        /*0648*/ 	.word	0xffffffff


	//   ....[55]....
        /*064c*/ 	.word	0xffffffff


	//   ....[56]....
        /*0650*/ 	.word	0xffffffff


	//   ....[57]....
        /*0654*/ 	.word	0xffffffff


	//   ....[58]....
        /*0658*/ 	.word	0xffffffff


	//   ....[59]....
        /*065c*/ 	.word	0xffffffff


	//   ....[60]....
        /*0660*/ 	.word	0xffffffff


	//   ....[61]....
        /*0664*/ 	.word	0xffffffff


	//   ....[62]....
        /*0668*/ 	.word	0xffffffff


	//   ....[63]....
        /*066c*/ 	.word	0xffffffff


	//   ....[64]....
        /*0670*/ 	.word	0xffffffff


	//   ....[65]....
        /*0674*/ 	.word	0xffffffff


	//   ....[66]....
        /*0678*/ 	.word	0xffffffff


	//   ....[67]....
        /*067c*/ 	.word	0xffffffff


	//   ....[68]....
        /*0680*/ 	.word	0xffffffff


	//   ....[69]....
        /*0684*/ 	.word	0xffffffff


	//   ....[70]....
        /*0688*/ 	.word	0xffffffff


	//   ....[71]....
        /*068c*/ 	.word	0xffffffff


	//   ....[72]....
        /*0690*/ 	.word	0xffffffff


	//   ....[73]....
        /*0694*/ 	.word	0xffffffff


	//   ....[74]....
        /*0698*/ 	.word	0xffffffff


	//   ....[75]....
        /*069c*/ 	.word	0xffffffff


	//   ....[76]....
        /*06a0*/ 	.word	0xffffffff


	//   ....[77]....
        /*06a4*/ 	.word	0xffffffff


	//   ....[78]....
        /*06a8*/ 	.word	0xffffffff


	//   ....[79]....
        /*06ac*/ 	.word	0xffffffff


	//   ....[80]....
        /*06b0*/ 	.word	0xffffffff


	//   ....[81]....
        /*06b4*/ 	.word	0xffffffff


	//   ....[82]....
        /*06b8*/ 	.word	0xffffffff


	//   ....[83]....
        /*06bc*/ 	.word	0xffffffff


	//   ....[84]....
        /*06c0*/ 	.word	0xffffffff


	//   ....[85]....
        /*06c4*/ 	.word	0xffffffff


	//   ....[86]....
        /*06c8*/ 	.word	0xffffffff


	//   ....[87]....
        /*06cc*/ 	.word	0xffffffff


	//   ....[88]....
        /*06d0*/ 	.word	0xffffffff


	//   ....[89]....
        /*06d4*/ 	.word	0xffffffff


	//   ....[90]....
        /*06d8*/ 	.word	0xffffffff


	//   ....[91]....
        /*06dc*/ 	.word	0x0500000f


	//   ....[92]....
        /*06e0*/ 	.word	0x0500000f


	//   ....[93]....
        /*06e4*/ 	.word	0x0500000f


	//   ....[94]....
        /*06e8*/ 	.word	0x0500000f


	//   ....[95]....
        /*06ec*/ 	.word	0x0500000f


	//   ....[96]....
        /*06f0*/ 	.word	0x0500000f


	//   ....[97]....
        /*06f4*/ 	.word	0x0500000f


	//   ....[98]....
        /*06f8*/ 	.word	0x0500000f


	//   ....[99]....
        /*06fc*/ 	.word	0x0500000f


	//   ....[100]....
        /*0700*/ 	.word	0x0500000f


	//   ....[101]....
        /*0704*/ 	.word	0x0500000f


	//   ....[102]....
        /*0708*/ 	.word	0x0500000f


	//   ....[103]....
        /*070c*/ 	.word	0x0500000f


	//   ....[104]....
        /*0710*/ 	.word	0x0500000f


	//   ....[105]....
        /*0714*/ 	.word	0x0500000f


	//   ....[106]....
        /*0718*/ 	.word	0x0500000f


	//   ....[107]....
        /*071c*/ 	.word	0x0500000f


	//   ....[108]....
        /*0720*/ 	.word	0x0500000f


	//   ....[109]....
        /*0724*/ 	.word	0x0500000f


	//   ....[110]....
        /*0728*/ 	.word	0x0500000f


	//   ....[111]....
        /*072c*/ 	.word	0x0500000f


	//   ....[112]....
        /*0730*/ 	.word	0x0500000f


	//   ....[113]....
        /*0734*/ 	.word	0x0500000f


	//   ....[114]....
        /*0738*/ 	.word	0x0500000f


	//   ....[115]....
        /*073c*/ 	.word	0x0500000f


	//   ....[116]....
        /*0740*/ 	.word	0x0500000f


	//   ....[117]....
        /*0744*/ 	.word	0x0500000f


	//   ....[118]....
        /*0748*/ 	.word	0x0500000f


	//   ....[119]....
        /*074c*/ 	.word	0x0500000f


	//   ....[120]....
        /*0750*/ 	.word	0x0500000f


	//   ....[121]....
        /*0754*/ 	.word	0x0500000f


	//   ....[122]....
        /*0758*/ 	.word	0x0500000f


	//   ....[123]....
        /*075c*/ 	.word	0x0500000f


	//   ....[124]....
        /*0760*/ 	.word	0x0500000f


	//   ....[125]....
        /*0764*/ 	.word	0x0500000f


	//----- nvinfo : EIATTR_COOP_GROUP_INSTR_OFFSETS
	.align		4
.L_151:
        /*0768*/ 	.byte	0x04, 0x28
        /*076a*/ 	.short	(.L_153 - .L_152)


	//   ....[0]....
.L_152:
        /*076c*/ 	.word	0x00000060


	//   ....[1]....
        /*0770*/ 	.word	0x00000140


	//   ....[2]....
        /*0774*/ 	.word	0x00000190


	//   ....[3]....
        /*0778*/ 	.word	0x000003c0


	//   ....[4]....
        /*077c*/ 	.word	0x00000520


	//   ....[5]....
        /*0780*/ 	.word	0x00000640


	//   ....[6]....
        /*0784*/ 	.word	0x000007a0


	//   ....[7]....
        /*0788*/ 	.word	0x000016c0


	//   ....[8]....
        /*078c*/ 	.word	0x00004d90


	//   ....[9]....
        /*0790*/ 	.word	0x00004e10


	//   ....[10]....
        /*0794*/ 	.word	0x00005180


	//   ....[11]....
        /*0798*/ 	.word	0x00005200


	//   ....[12]....
        /*079c*/ 	.word	0x000090a0


	//   ....[13]....
        /*07a0*/ 	.word	0x00009100


	//   ....[14]....
        /*07a4*/ 	.word	0x000096f0


	//   ....[15]....
        /*07a8*/ 	.word	0x00009750


	//   ....[16]....
        /*07ac*/ 	.word	0x0000a7b0


	//   ....[17]....
        /*07b0*/ 	.word	0x0000a870


	//   ....[18]....
        /*07b4*/ 	.word	0x0000a940


	//   ....[19]....
        /*07b8*/ 	.word	0x0000ab20


	//   ....[20]....
        /*07bc*/ 	.word	0x0000c6a0


	//   ....[21]....
        /*07c0*/ 	.word	0x0000c6d0


	//   ....[22]....
        /*07c4*/ 	.word	0x0000c780


	//   ....[23]....
        /*07c8*/ 	.word	0x0000c7c0


	//   ....[24]....
        /*07cc*/ 	.word	0x0000cf40


	//   ....[25]....
        /*07d0*/ 	.word	0x0000cf80


	//   ....[26]....
        /*07d4*/ 	.word	0x0000d0f0


	//   ....[27]....
        /*07d8*/ 	.word	0x0000d110


	//   ....[28]....
        /*07dc*/ 	.word	0x0000d260


	//   ....[29]....
        /*07e0*/ 	.word	0x0000d280


	//   ....[30]....
        /*07e4*/ 	.word	0x0000d3e0


	//   ....[31]....
        /*07e8*/ 	.word	0x0000d400


	//   ....[32]....
        /*07ec*/ 	.word	0x0000de20


	//   ....[33]....
        /*07f0*/ 	.word	0x0000de50


	//   ....[34]....
        /*07f4*/ 	.word	0x0000dfb0


	//   ....[35]....
        /*07f8*/ 	.word	0x0000dfd0


	//   ....[36]....
        /*07fc*/ 	.word	0x0000e120


	//   ....[37]....
        /*0800*/ 	.word	0x0000e140


	//   ....[38]....
        /*0804*/ 	.word	0x0000e2a0


	//   ....[39]....
        /*0808*/ 	.word	0x0000e2c0


	//   ....[40]....
        /*080c*/ 	.word	0x0000e480


	//   ....[41]....
        /*0810*/ 	.word	0x0000e670


	//   ....[42]....
        /*0814*/ 	.word	0x0000e6a0


	//   ....[43]....
        /*0818*/ 	.word	0x0000e6d0


	//   ....[44]....
        /*081c*/ 	.word	0x0000e700


	//   ....[45]....
        /*0820*/ 	.word	0x0000e730


	//   ....[46]....
        /*0824*/ 	.word	0x0000e760


	//   ....[47]....
        /*0828*/ 	.word	0x0000e8e0


	//   ....[48]....
        /*082c*/ 	.word	0x0000e910


	//   ....[49]....
        /*0830*/ 	.word	0x0000e940


	//   ....[50]....
        /*0834*/ 	.word	0x0000e970


	//   ....[51]....
        /*0838*/ 	.word	0x0000e9a0


	//   ....[52]....
        /*083c*/ 	.word	0x0000e9d0


	//   ....[53]....
        /*0840*/ 	.word	0x0000ea70


	//   ....[54]....
        /*0844*/ 	.word	0x0000eaa0


	//   ....[55]....
        /*0848*/ 	.word	0x0000eb30


	//   ....[56]....
        /*084c*/ 	.word	0x0000fb80


	//   ....[57]....
        /*0850*/ 	.word	0x00010880


	//   ....[58]....
        /*0854*/ 	.word	0x000108b0


	//   ....[59]....
        /*0858*/ 	.word	0x000108d0


	//   ....[60]....
        /*085c*/ 	.word	0x00010980


	//   ....[61]....
        /*0860*/ 	.word	0x00010990


	//   ....[62]....
        /*0864*/ 	.word	0x00010a40


	//   ....[63]....
        /*0868*/ 	.word	0x00010a50


	//   ....[64]....
        /*086c*/ 	.word	0x00010b00


	//   ....[65]....
        /*0870*/ 	.word	0x00010b10


	//   ....[66]....
        /*0874*/ 	.word	0x00010bc0


	//   ....[67]....
        /*0878*/ 	.word	0x00010bd0


	//   ....[68]....
        /*087c*/ 	.word	0x00010c80


	//   ....[69]....
        /*0880*/ 	.word	0x00010c90


	//   ....[70]....
        /*0884*/ 	.word	0x00010d40


	//   ....[71]....
        /*0888*/ 	.word	0x00010d50


	//   ....[72]....
        /*088c*/ 	.word	0x00010da0


	//   ....[73]....
        /*0890*/ 	.word	0x000145d0


	//   ....[74]....
        /*0894*/ 	.word	0x00014600


	//   ....[75]....
        /*0898*/ 	.word	0x00014640


	//   ....[76]....
        /*089c*/ 	.word	0x00014670


	//   ....[77]....
        /*08a0*/ 	.word	0x000146a0


	//   ....[78]....
        /*08a4*/ 	.word	0x000146d0


	//   ....[79]....
        /*08a8*/ 	.word	0x00014700


	//   ....[80]....
        /*08ac*/ 	.word	0x00014730


	//   ....[81]....
        /*08b0*/ 	.word	0x000148c0


	//   ....[82]....
        /*08b4*/ 	.word	0x000148f0


	//   ....[83]....
        /*08b8*/ 	.word	0x00014920


	//   ....[84]....
        /*08bc*/ 	.word	0x00014950


	//   ....[85]....
        /*08c0*/ 	.word	0x00014980


	//   ....[86]....
        /*08c4*/ 	.word	0x000149b0


	//   ....[87]....
        /*08c8*/ 	.word	0x00014a70


	//   ....[88]....
        /*08cc*/ 	.word	0x00014a90


	//   ....[89]....
        /*08d0*/ 	.word	0x00014b00


	//   ....[90]....
        /*08d4*/ 	.word	0x00014f90


	//   ....[91]....
        /*08d8*/ 	.word	0x000154b0


	//   ....[92]....
        /*08dc*/ 	.word	0x00015680


	//   ....[93]....
        /*08e0*/ 	.word	0x000156d0


	//   ....[94]....
        /*08e4*/ 	.word	0x00015810


	//   ....[95]....
        /*08e8*/ 	.word	0x00015860


	//   ....[96]....
        /*08ec*/ 	.word	0x000159a0


	//   ....[97]....
        /*08f0*/ 	.word	0x000159f0


	//   ....[98]....
        /*08f4*/ 	.word	0x00015b30


	//   ....[99]....
        /*08f8*/ 	.word	0x00015b80


	//   ....[100]....
        /*08fc*/ 	.word	0x00015cc0


	//   ....[101]....
        /*0900*/ 	.word	0x00015d10


	//   ....[102]....
        /*0904*/ 	.word	0x00015e50


	//   ....[103]....
        /*0908*/ 	.word	0x00015ea0


	//   ....[104]....
        /*090c*/ 	.word	0x00015fc0


	//   ....[105]....
        /*0910*/ 	.word	0x00016030


	//   ....[106]....
        /*0914*/ 	.word	0x00016150


	//   ....[107]....
        /*0918*/ 	.word	0x000161a0


	//   ....[108]....
        /*091c*/ 	.word	0x000164d0


	//   ....[109]....
        /*0920*/ 	.word	0x00016570


	//   ....[110]....
        /*0924*/ 	.word	0x000166a0


	//   ....[111]....
        /*0928*/ 	.word	0x00016720


	//   ....[112]....
        /*092c*/ 	.word	0x000167a0


	//   ....[113]....
        /*0930*/ 	.word	0x00016820


	//   ....[114]....
        /*0934*/ 	.word	0x000168a0


	//   ....[115]....
        /*0938*/ 	.word	0x00016930


	//   ....[116]....
        /*093c*/ 	.word	0x000169d0


	//   ....[117]....
        /*0940*/ 	.word	0x00016a80


	//   ....[118]....
        /*0944*/ 	.word	0x00016b00


	//   ....[119]....
        /*0948*/ 	.word	0x00016b80


	//   ....[120]....
        /*094c*/ 	.word	0x00016c00


	//   ....[121]....
        /*0950*/ 	.word	0x00016c90


	//   ....[122]....
        /*0954*/ 	.word	0x00016d10


	//   ....[123]....
        /*0958*/ 	.word	0x00016db0


	//   ....[124]....
        /*095c*/ 	.word	0x00016e40


	//   ....[125]....
        /*0960*/ 	.word	0x00016f70


	//----- nvinfo : EIATTR_REG_RECONFIG
	.align		4
.L_153:
        /*0964*/ 	.byte	0x01, 0x54
	.zero		2


	//----- nvinfo : EIATTR_SYSCALL_OFFSETS
	.align		4
        /*0968*/ 	.byte	0x04, 0x46
        /*096a*/ 	.short	(.L_155 - .L_154)


	//   ....[0]....
.L_154:
        /*096c*/ 	.word	0x000018a0


	//   ....[1]....
        /*0970*/ 	.word	0x0000f760


	//   ....[2]....
        /*0974*/ 	.word	0x0000f8c0


	//   ....[3]....
        /*0978*/ 	.word	0x0000f9c0


	//   ....[4]....
        /*097c*/ 	.word	0x00010400


	//----- nvinfo : EIATTR_MBARRIER_INSTR_OFFSETS
	.align		4
.L_155:
        /*0980*/ 	.byte	0x04, 0x39
        /*0982*/ 	.short	(.L_157 - .L_156)


	//   ....[0]....
.L_156:
        /*0984*/ 	.word	0x00000270
        /*0988*/ 	.word	0x000000ff
        /*098c*/ 	.word	0x00038800
        /*0990*/ 	.short	0x0100
        /*0992*/ 	.byte	0x08
	.zero		1


	//   ....[1]....
        /*0994*/ 	.word	0x00000280
        /*0998*/ 	.word	0x000000ff
        /*099c*/ 	.word	0x00038820
        /*09a0*/ 	.short	0x0100
        /*09a2*/ 	.byte	0x08
	.zero		1


	//   ....[2]....
        /*09a4*/ 	.word	0x00000370
        /*09a8*/ 	.word	0x000000ff
        /*09ac*/ 	.word	0x00038830
        /*09b0*/ 	.short	0x0100
        /*09b2*/ 	.byte	0x08
	.zero		1


	//   ....[3]....
        /*09b4*/ 	.word	0x00000380
        /*09b8*/ 	.word	0x000000ff
        /*09bc*/ 	.word	0x00038840
        /*09c0*/ 	.short	0x0100
        /*09c2*/ 	.byte	0x08
	.zero		1


	//   ....[4]....
        /*09c4*/ 	.word	0x00000390
        /*09c8*/ 	.word	0x000000ff
        /*09cc*/ 	.word	0x00038838
        /*09d0*/ 	.short	0x0100
        /*09d2*/ 	.byte	0x08
	.zero		1


	//   ....[5]....
        /*09d4*/ 	.word	0x000003a0
        /*09d8*/ 	.word	0x000000ff
        /*09dc*/ 	.word	0x00038848
        /*09e0*/ 	.short	0x0100
        /*09e2*/ 	.byte	0x08
	.zero		1


	//   ....[6]....
        /*09e4*/ 	.word	0x000004d0
        /*09e8*/ 	.word	0x000000ff
        /*09ec*/ 	.word	0x00038850
        /*09f0*/ 	.short	0x0100
        /*09f2*/ 	.byte	0x08
	.zero		1


	//   ....[7]....
        /*09f4*/ 	.word	0x000004e0
        /*09f8*/ 	.word	0x000000ff
        /*09fc*/ 	.word	0x00038860
        /*0a00*/ 	.short	0x0100
        /*0a02*/ 	.byte	0x08
	.zero		1


	//   ....[8]....
        /*0a04*/ 	.word	0x000004f0
        /*0a08*/ 	.word	0x000000ff
        /*0a0c*/ 	.word	0x00038858
        /*0a10*/ 	.short	0x0100
        /*0a12*/ 	.byte	0x08
	.zero		1


	//   ....[9]....
        /*0a14*/ 	.word	0x00000500
        /*0a18*/ 	.word	0x000000ff
        /*0a1c*/ 	.word	0x00038868
        /*0a20*/ 	.short	0x0100
        /*0a22*/ 	.byte	0x08
	.zero		1


	//   ....[10]....
        /*0a24*/ 	.word	0x000005f0
        /*0a28*/ 	.word	0x000000ff
        /*0a2c*/ 	.word	0x00038870
        /*0a30*/ 	.short	0x0100
        /*0a32*/ 	.byte	0x06
	.zero		1


	//   ....[11]....
        /*0a34*/ 	.word	0x00000600
        /*0a38*/ 	.word	0x000000ff
        /*0a3c*/ 	.word	0x00038880
        /*0a40*/ 	.short	0x0100
        /*0a42*/ 	.byte	0x06
	.zero		1


	//   ....[12]....
        /*0a44*/ 	.word	0x00000610
        /*0a48*/ 	.word	0x000000ff
        /*0a4c*/ 	.word	0x00038878
        /*0a50*/ 	.short	0x0100
        /*0a52*/ 	.byte	0x06
	.zero		1


	//   ....[13]....
        /*0a54*/ 	.word	0x00000620
        /*0a58*/ 	.word	0x000000ff
        /*0a5c*/ 	.word	0x00038888
        /*0a60*/ 	.short	0x0100
        /*0a62*/ 	.byte	0x06
	.zero		1


	//   ....[14]....
        /*0a64*/ 	.word	0x00000750
        /*0a68*/ 	.word	0x000000ff
        /*0a6c*/ 	.word	0x00038890
        /*0a70*/ 	.short	0x0100
        /*0a72*/ 	.byte	0x08
	.zero		1


	//   ....[15]....
        /*0a74*/ 	.word	0x00000760
        /*0a78*/ 	.word	0x000000ff
        /*0a7c*/ 	.word	0x000388a0
        /*0a80*/ 	.short	0x0100
        /*0a82*/ 	.byte	0x08
	.zero		1


	//   ....[16]....
        /*0a84*/ 	.word	0x00000770
        /*0a88*/ 	.word	0x000000ff
        /*0a8c*/ 	.word	0x00038898
        /*0a90*/ 	.short	0x0100
        /*0a92*/ 	.byte	0x08
	.zero		1


	//   ....[17]....
        /*0a94*/ 	.word	0x00000780
        /*0a98*/ 	.word	0x000000ff
        /*0a9c*/ 	.word	0x000388a8
        /*0aa0*/ 	.short	0x0100
        /*0aa2*/ 	.byte	0x08
	.zero		1


	//   ....[18]....
        /*0aa4*/ 	.word	0x000008b0
        /*0aa8*/ 	.word	0x000000ff
        /*0aac*/ 	.word	0x000388b0
        /*0ab0*/ 	.short	0x0100
        /*0ab2*/ 	.byte	0x08
	.zero		1


	//   ....[19]....
        /*0ab4*/ 	.word	0x000008c0
        /*0ab8*/ 	.word	0x000000ff
        /*0abc*/ 	.word	0x000388c0
        /*0ac0*/ 	.short	0x0100
        /*0ac2*/ 	.byte	0x08
	.zero		1


	//   ....[20]....
        /*0ac4*/ 	.word	0x000008d0
        /*0ac8*/ 	.word	0x000000ff
        /*0acc*/ 	.word	0x000388b8
        /*0ad0*/ 	.short	0x0100
        /*0ad2*/ 	.byte	0x08
	.zero		1


	//   ....[21]....
        /*0ad4*/ 	.word	0x000008e0
        /*0ad8*/ 	.word	0x000000ff
        /*0adc*/ 	.word	0x000388c8
        /*0ae0*/ 	.short	0x0100
        /*0ae2*/ 	.byte	0x08
	.zero		1


	//   ....[22]....
        /*0ae4*/ 	.word	0x00001970
        /*0ae8*/ 	.word	0x00000005
        /*0aec*/ 	.word	0x00038800
        /*0af0*/ 	.short	0x010a
        /*0af2*/ 	.byte	0x3f
	.zero		1


	//   ....[23]....
        /*0af4*/ 	.word	0x000019e0
        /*0af8*/ 	.word	0x00000000
        /*0afc*/ 	.word	0x00038830
        /*0b00*/ 	.short	0x010a
        /*0b02*/ 	.byte	0x3f
	.zero		1


	//   ....[24]....
        /*0b04*/ 	.word	0x00001a50
        /*0b08*/ 	.word	0x00000000
        /*0b0c*/ 	.word	0x00038830
        /*0b10*/ 	.short	0x010a
        /*0b12*/ 	.byte	0x3f
	.zero		1


	//   ....[25]....
        /*0b14*/ 	.word	0x00004c10
        /*0b18*/ 	.word	0x00000000
        /*0b1c*/ 	.word	0x00000000
        /*0b20*/ 	.short	0x0101
        /*0b22*/ 	.byte	0x3f
	.zero		1


	//   ....[26]....
        /*0b24*/ 	.word	0x00006100
        /*0b28*/ 	.word	0x000000ff
        /*0b2c*/ 	.word	0x00038830
        /*0b30*/ 	.short	0x010a
        /*0b32*/ 	.byte	0x04
	.zero		1


	//   ....[27]....
        /*0b34*/ 	.word	0x00006150
        /*0b38*/ 	.word	0x000000ff
        /*0b3c*/ 	.word	0x00038830
        /*0b40*/ 	.short	0x010a
        /*0b42*/ 	.byte	0x04
	.zero		1


	//   ....[28]....
        /*0b44*/ 	.word	0x000089f0
        /*0b48*/ 	.word	0x000000ff
        /*0b4c*/ 	.word	0x00038850
        /*0b50*/ 	.short	0x010a
        /*0b52*/ 	.byte	0x04
	.zero		1


	//   ....[29]....
        /*0b54*/ 	.word	0x00008a30
        /*0b58*/ 	.word	0x000000ff
        /*0b5c*/ 	.word	0x00038850
        /*0b60*/ 	.short	0x010a
        /*0b62*/ 	.byte	0x04
	.zero		1


	//   ....[30]....
        /*0b64*/ 	.word	0x00009c80
        /*0b68*/ 	.word	0x000000ff
        /*0b6c*/ 	.word	0x00000000
        /*0b70*/ 	.short	0x0101
        /*0b72*/ 	.byte	0x06
	.zero		1


	//   ....[31]....
        /*0b74*/ 	.word	0x00009ca0
        /*0b78*/ 	.word	0x000000ff
        /*0b7c*/ 	.word	0x00000000
        /*0b80*/ 	.short	0x0101
        /*0b82*/ 	.byte	0x04
	.zero		1


	//   ....[32]....
        /*0b84*/ 	.word	0x0000a710
        /*0b88*/ 	.word	0x0000000b
        /*0b8c*/ 	.word	0x00038850
        /*0b90*/ 	.short	0x010a
        /*0b92*/ 	.byte	0x3f
	.zero		1


	//   ....[33]....
        /*0b94*/ 	.word	0x0000a750
        /*0b98*/ 	.word	0x0000000b
        /*0b9c*/ 	.word	0x00038850
        /*0ba0*/ 	.short	0x010a
        /*0ba2*/ 	.byte	0x3f
	.zero		1


	//   ....[34]....
        /*0ba4*/ 	.word	0x0000ac40
        /*0ba8*/ 	.word	0x0000000b
        /*0bac*/ 	.word	0x00000000
        /*0bb0*/ 	.short	0x0101
        /*0bb2*/ 	.byte	0x3f
	.zero		1


	//   ....[35]....
        /*0bb4*/ 	.word	0x0000cf90
        /*0bb8*/ 	.word	0x00000098
        /*0bbc*/ 	.word	0x00000000
        /*0bc0*/ 	.short	0x0101
        /*0bc2*/ 	.byte	0x3f
	.zero		1


	//   ....[36]....
        /*0bc4*/ 	.word	0x0000fe10
        /*0bc8*/ 	.word	0x00000000
        /*0bcc*/ 	.word	0x00038840
        /*0bd0*/ 	.short	0x010a
        /*0bd2*/ 	.byte	0x3f
	.zero		1


	//   ....[37]....
        /*0bd4*/ 	.word	0x00010f00
        /*0bd8*/ 	.word	0x00000009
        /*0bdc*/ 	.word	0x00038800
        /*0be0*/ 	.short	0x0107
        /*0be2*/ 	.byte	0x3f
	.zero		1


	//   ....[38]....
        /*0be4*/ 	.word	0x00011010
        /*0be8*/ 	.word	0x00000002
        /*0bec*/ 	.word	0x00038800
        /*0bf0*/ 	.short	0x0101
        /*0bf2*/ 	.byte	0x3f
	.zero		1


	//   ....[39]....
        /*0bf4*/ 	.word	0x00011030
        /*0bf8*/ 	.word	0x00000002
        /*0bfc*/ 	.word	0x00038820
        /*0c00*/ 	.short	0x010a
        /*0c02*/ 	.byte	0x3f
	.zero		1


	//   ....[40]....
        /*0c04*/ 	.word	0x000113c0
        /*0c08*/ 	.word	0x00000003
        /*0c0c*/ 	.word	0x00038840
        /*0c10*/ 	.short	0x010a
        /*0c12*/ 	.byte	0x3f
	.zero		1


	//   ....[41]....
        /*0c14*/ 	.word	0x00011980
        /*0c18*/ 	.word	0x00000003
        /*0c1c*/ 	.word	0x00000060
        /*0c20*/ 	.short	0x010a
        /*0c22*/ 	.byte	0x3f
	.zero		1


	//   ....[42]....
        /*0c24*/ 	.word	0x000122a0
        /*0c28*/ 	.word	0x00000003
        /*0c2c*/ 	.word	0x00038840
        /*0c30*/ 	.short	0x010a
        /*0c32*/ 	.byte	0x3f
	.zero		1


	//   ....[43]....
        /*0c34*/ 	.word	0x00012860
        /*0c38*/ 	.word	0x00000002
        /*0c3c*/ 	.word	0x00000060
        /*0c40*/ 	.short	0x010a
        /*0c42*/ 	.byte	0x3f
	.zero		1


	//   ....[44]....
        /*0c44*/ 	.word	0x00013090
        /*0c48*/ 	.word	0x00000002
        /*0c4c*/ 	.word	0x00038840
        /*0c50*/ 	.short	0x010a
        /*0c52*/ 	.byte	0x3f
	.zero		1


	//   ....[45]....
        /*0c54*/ 	.word	0x00013650
        /*0c58*/ 	.word	0x00000002
        /*0c5c*/ 	.word	0x00000060
        /*0c60*/ 	.short	0x010a
        /*0c62*/ 	.byte	0x3f
	.zero		1


	//   ....[46]....
        /*0c64*/ 	.word	0x00013e10
        /*0c68*/ 	.word	0x00000002
        /*0c6c*/ 	.word	0x00038860
        /*0c70*/ 	.short	0x010a
        /*0c72*/ 	.byte	0x3f
	.zero		1


	//   ....[47]....
        /*0c74*/ 	.word	0x00014f10
        /*0c78*/ 	.word	0x00000000
        /*0c7c*/ 	.word	0x00038820
        /*0c80*/ 	.short	0x010a
        /*0c82*/ 	.byte	0x3f
	.zero		1


	//   ....[48]....
        /*0c84*/ 	.word	0x000150f0
        /*0c88*/ 	.word	0x00000006
        /*0c8c*/ 	.word	0x00000000
        /*0c90*/ 	.short	0x010a
        /*0c92*/ 	.byte	0x3f
	.zero		1


	//   ....[49]....
        /*0c94*/ 	.word	0x00015160
        /*0c98*/ 	.word	0x00000007
        /*0c9c*/ 	.word	0x00000000
        /*0ca0*/ 	.short	0x010a
        /*0ca2*/ 	.byte	0x3f
	.zero		1


	//   ....[50]....
        /*0ca4*/ 	.word	0x000151d0
        /*0ca8*/ 	.word	0x00000004
        /*0cac*/ 	.word	0x00000000
        /*0cb0*/ 	.short	0x010a
        /*0cb2*/ 	.byte	0x3f
	.zero		1


	//   ....[51]....
        /*0cb4*/ 	.word	0x00015200
        /*0cb8*/ 	.word	0x00000003
        /*0cbc*/ 	.word	0x00000000
        /*0cc0*/ 	.short	0x010a
        /*0cc2*/ 	.byte	0x3f
	.zero		1


	//   ....[52]....
        /*0cc4*/ 	.word	0x00015260
        /*0cc8*/ 	.word	0x00000005
        /*0ccc*/ 	.word	0x00038800
        /*0cd0*/ 	.short	0x010a
        /*0cd2*/ 	.byte	0x3f
	.zero		1


	//   ....[53]....
        /*0cd4*/ 	.word	0x000152b0
        /*0cd8*/ 	.word	0x00000000
        /*0cdc*/ 	.word	0x00038830
        /*0ce0*/ 	.short	0x010a
        /*0ce2*/ 	.byte	0x3f
	.zero		1


	//   ....[54]....
        /*0ce4*/ 	.word	0x00015320
        /*0ce8*/ 	.word	0x00000004
        /*0cec*/ 	.word	0x00038830
        /*0cf0*/ 	.short	0x010a
        /*0cf2*/ 	.byte	0x3f
	.zero		1


	//   ....[55]....
        /*0cf4*/ 	.word	0x00015380
        /*0cf8*/ 	.word	0x00000003
        /*0cfc*/ 	.word	0x00038850
        /*0d00*/ 	.short	0x010a
        /*0d02*/ 	.byte	0x3f
	.zero		1


	//   ....[56]....
        /*0d04*/ 	.word	0x000153d0
        /*0d08*/ 	.word	0x0000000b
        /*0d0c*/ 	.word	0x00038850
        /*0d10*/ 	.short	0x010a
        /*0d12*/ 	.byte	0x3f
	.zero		1


	//   ....[57]....
        /*0d14*/ 	.word	0x00015570
        /*0d18*/ 	.word	0x00000000
        /*0d1c*/ 	.word	0x00038840
        /*0d20*/ 	.short	0x010a
        /*0d22*/ 	.byte	0x3f
	.zero		1


	//   ....[58]....
        /*0d24*/ 	.word	0x000161f0
        /*0d28*/ 	.word	0x00000002
        /*0d2c*/ 	.word	0x00038820
        /*0d30*/ 	.short	0x010a
        /*0d32*/ 	.byte	0x3f
	.zero		1


	//   ....[59]....
        /*0d34*/ 	.word	0x00016240
        /*0d38*/ 	.word	0x00000003
        /*0d3c*/ 	.word	0x00038840
        /*0d40*/ 	.short	0x010a
        /*0d42*/ 	.byte	0x3f
	.zero		1


	//   ....[60]....
        /*0d44*/ 	.word	0x00016290
        /*0d48*/ 	.word	0x00000003
        /*0d4c*/ 	.word	0x00000060
        /*0d50*/ 	.short	0x010a
        /*0d52*/ 	.byte	0x3f
	.zero		1


	//   ....[61]....
        /*0d54*/ 	.word	0x000162e0
        /*0d58*/ 	.word	0x00000003
        /*0d5c*/ 	.word	0x00038840
        /*0d60*/ 	.short	0x010a
        /*0d62*/ 	.byte	0x3f
	.zero		1


	//   ....[62]....
        /*0d64*/ 	.word	0x00016330
        /*0d68*/ 	.word	0x00000002
        /*0d6c*/ 	.word	0x00000060
        /*0d70*/ 	.short	0x010a
        /*0d72*/ 	.byte	0x3f
	.zero		1


	//   ....[63]....
        /*0d74*/ 	.word	0x00016380
        /*0d78*/ 	.word	0x00000002
        /*0d7c*/ 	.word	0x00038840
        /*0d80*/ 	.short	0x010a
        /*0d82*/ 	.byte	0x3f
	.zero		1


	//   ....[64]....
        /*0d84*/ 	.word	0x000163d0
        /*0d88*/ 	.word	0x00000002
        /*0d8c*/ 	.word	0x00000060
        /*0d90*/ 	.short	0x010a
        /*0d92*/ 	.byte	0x3f
	.zero		1


	//   ....[65]....
        /*0d94*/ 	.word	0x00016420
        /*0d98*/ 	.word	0x00000002
        /*0d9c*/ 	.word	0x00038860
        /*0da0*/ 	.short	0x010a
        /*0da2*/ 	.byte	0x3f
	.zero		1


	//   ....[66]....
        /*0da4*/ 	.word	0x00016e90
        /*0da8*/ 	.word	0x00000000
        /*0dac*/ 	.word	0x00038820
        /*0db0*/ 	.short	0x010a
        /*0db2*/ 	.byte	0x3f
	.zero		1


	//   ....[67]....
        /*0db4*/ 	.word	0x00017030
        /*0db8*/ 	.word	0x00000006
        /*0dbc*/ 	.word	0x00000000
        /*0dc0*/ 	.short	0x010a
        /*0dc2*/ 	.byte	0x3f
	.zero		1


	//   ....[68]....
        /*0dc4*/ 	.word	0x00017080
        /*0dc8*/ 	.word	0x00000007
        /*0dcc*/ 	.word	0x00000000
        /*0dd0*/ 	.short	0x010a
        /*0dd2*/ 	.byte	0x3f
	.zero		1


	//   ....[69]....
        /*0dd4*/ 	.word	0x000170d0
        /*0dd8*/ 	.word	0x00000004
        /*0ddc*/ 	.word	0x00000000
        /*0de0*/ 	.short	0x010a
        /*0de2*/ 	.byte	0x3f
	.zero		1


	//----- nvinfo : EIATTR_NUM_MBARRIERS
	.align		4
.L_157:
        /*0de4*/ 	.byte	0x03, 0x38
        /*0de6*/ 	.short	0x0016


	//----- nvinfo : EIATTR_EXIT_INSTR_OFFSETS
	.align		4
        /*0de8*/ 	.byte	0x04, 0x1c
        /*0dea*/ 	.short	(.L_159 - .L_158)


	//   ....[0]....
.L_158:
        /*0dec*/ 	.word	0x00000a50


	//   ....[1]....
        /*0df0*/ 	.word	0x0000e440


	//   ....[2]....
        /*0df4*/ 	.word	0x00015250


	//----- nvinfo : EIATTR_MAX_THREADS
	.align		4
.L_159:
        /*0df8*/ 	.byte	0x04, 0x05
        /*0dfa*/ 	.short	(.L_161 - .L_160)
.L_160:
        /*0dfc*/ 	.word	0x00000180
        /*0e00*/ 	.word	0x00000001
        /*0e04*/ 	.word	0x00000001


	//----- nvinfo : EIATTR_CRS_STACK_SIZE
	.align		4
.L_161:
        /*0e08*/ 	.byte	0x04, 0x1e
        /*0e0a*/ 	.short	(.L_163 - .L_162)
.L_162:
        /*0e0c*/ 	.word	0x00000000


	//----- nvinfo : EIATTR_CBANK_PARAM_SIZE
	.align		4
.L_163:
        /*0e10*/ 	.byte	0x03, 0x19
        /*0e12*/ 	.short	0x0af0


	//----- nvinfo : EIATTR_PARAM_CBANK
	.align		4
        /*0e14*/ 	.byte	0x04, 0x0a
        /*0e16*/ 	.short	(.L_165 - .L_164)
	.align		4
.L_164:
        /*0e18*/ 	.word	index@(.nv.constant0._ZN7cutlass13device_kernelIN5flash11enable_sm90INS1_16FlashAttnFwdSm90INS1_25CollectiveMainloopFwdSm90ILi2EN4cute5tupleIJNS5_1CILi1EEES8_S8_EEENS6_IJNS7_ILi128EEENS7_ILi80EEENS7_ILi256EEEEEELi256ENS_6half_tEfNS_4arch4Sm90ELb0ELb0ELb1ELb1ELb0ELb0ELb0ELb1ELb1ELb1ELb0ELb0EEENS1_21CollectiveEpilogueFwdINS6_IJSA_SC_SB_EEES9_SE_SG_Li256ELb1ELb1ELb0ELb0EEENS1_36VarlenDynamicPersistentTileSchedulerILi128ELi80ELi256ELi128ELb0ELb1ELb1ELb0ELb1ELb1EEEEEEEEEvNT_6ParamsE)
        /*0e1c*/ 	.short	0x0210
        /*0e1e*/ 	.short	0x0af0


	//----- nvinfo : EIATTR_SW_WAR
	.align		4
.L_165:
        /*0e20*/ 	.byte	0x04, 0x36
        /*0e22*/ 	.short	(.L_167 - .L_166)
.L_166:
        /*0e24*/ 	.word	0x00000008
.L_167:


//--------------------- .nv.info._ZN7cutlass13device_kernelIN5flash11enable_sm90INS1_16FlashAttnFwdSm90INS1_25CollectiveMainloopFwdSm90ILi2EN4cute5tupleIJNS5_1CILi1EEES8_S8_EEENS6_IJNS7_ILi128EEENS7_ILi80EEENS7_ILi256EEEEEELi256ENS_6half_tEfNS_4arch4Sm90ELb0ELb0ELb1ELb1ELb0ELb1ELb0ELb1ELb1ELb1ELb0ELb0EEENS1_21CollectiveEpilogueFwdINS6_IJSA_SC_SB_EEES9_SE_SG_Li256ELb1ELb1ELb0ELb0EEENS1_36VarlenDynamicPersistentTileSchedulerILi128ELi80ELi256ELi128ELb0ELb1ELb1ELb0ELb1ELb1EEEEEEEEEvNT_6ParamsE --------------------------
	.section	.nv.info._ZN7cutlass13device_kernelIN5flash11enable_sm90INS1_16FlashAttnFwdSm90INS1_25CollectiveMainloopFwdSm90ILi2EN4cute5tupleIJNS5_1CILi1EEES8_S8_EEENS6_IJNS7_ILi128EEENS7_ILi80EEENS7_ILi256EEEEEELi256ENS_6half_tEfNS_4arch4Sm90ELb0ELb0ELb1ELb1ELb0ELb1ELb0ELb1ELb1ELb1ELb0ELb0EEENS1_21CollectiveEpilogueFwdINS6_IJSA_SC_SB_EEES9_SE_SG_Li256ELb1ELb1ELb0ELb0EEENS1_36VarlenDynamicPersistentTileSchedulerILi128ELi80ELi256ELi128ELb0ELb1ELb1ELb0ELb1ELb1EEEEEEEEEvNT_6ParamsE,"",@"SHT_CUDA_INFO"
	.sectionflags	@""
	.align	4


	//----- nvinfo : EIATTR_CUDA_API_VERSION
	.align		4
        /*0000*/ 	.byte	0x04, 0x37
        /*0002*/ 	.short	(.L_169 - .L_168)
.L_168:
        /*0004*/ 	.word	0x00000082


	//----- nvinfo : EIATTR_KPARAM_INFO
	.align		4
.L_169:
        /*0008*/ 	.byte	0x04, 0x17
        /*000a*/ 	.short	(.L_171 - .L_170)
.L_170:
        /*000c*/ 	.word	0x00000000
        /*0010*/ 	.short	0x0000
        /*0012*/ 	.short	0x0070
        /*0014*/ 	.byte	0x00, 0xf0, 0x01, 0x2a


	//----- nvinfo : EIATTR_SPARSE_MMA_MASK
	.align		4
.L_171:
        /*0018*/ 	.byte	0x03, 0x50
        /*001a*/ 	.short	0x0000


	//----- nvinfo : EIATTR_MAXREG_COUNT
	.align		4
        /*001c*/ 	.byte	0x03, 0x1b
        /*001e*/ 	.short	0x00a8


	//----- nvinfo : EIATTR_NUM_BARRIERS
	.align		4
        /*0020*/ 	.byte	0x02, 0x4c
        /*0022*/ 	.byte	0x10
	.zero		1


	//----- nvinfo : EIATTR_EXTERNS
	.align		4
        /*0024*/ 	.byte	0x04, 0x0f
        /*0026*/ 	.short	(.L_173 - .L_172)


	//   ....[0]....
	.align		4
.L_172:
        /*0028*/ 	.word	index@(__assertfail)


	//----- nvinfo : EIATTR_ANNOTATIONS
	.align		4
.L_173:
        /*002c*/ 	.byte	0x04, 0x55
        /*002e*/ 	.short	(.L_175 - .L_174)


	//   ....[0]....
.L_174:
        /* <DEDUP_REMOVED lines=120> */


	//----- nvinfo : EIATTR_MERCURY_ISA_VERSION
	.align		4
.L_175:
        /*07a0*/ 	.byte	0x03, 0x5f
        /*07a2*/ 	.short	0x0101


	//----- nvinfo : EIATTR_UNUSED_LOAD_BYTE_OFFSET
	.align		4
        /*07a4*/ 	.byte	0x04, 0x44
        /*07a6*/ 	.short	(.L_177 - .L_176)


	//   ....[0]....
.L_176:
        /*07a8*/ 	.word	0x00000a70
        /*07ac*/ 	.word	0x0000fff0


	//   ....[1]....
        /*07b0*/ 	.word	0x0001d240
        /*07b4*/ 	.word	0x0000fff0


	//----- nvinfo : EIATTR_INT_WARP_WIDE_INSTR_OFFSETS
	.align		4
.L_177:
        /*07b8*/ 	.byte	0x04, 0x31
        /*07ba*/ 	.short	(.L_179 - .L_178)


	//   ....[0]....
.L_178:
        /*07bc*/ 	.word	0x00000180


	//   ....[1]....
        /*07c0*/ 	.word	0x000001c0


	//   ....[2]....
        /*07c4*/ 	.word	0x00000280


	//   ....[3]....
        /*07c8*/ 	.word	0x00022cc0


	//   ....[4]....
        /*07cc*/ 	.word	0x00022d30


	//   ....[5]....
        /*07d0*/ 	.word	0x00027460


	//   ....[6]....
        /*07d4*/ 	.word	0x000274d0


	//----- nvinfo : EIATTR_COOP_GROUP_MASK_REGIDS
	.align		4
.L_179:
        /*07d8*/ 	.byte	0x04, 0x29
        /*07da*/ 	.short	(.L_181 - .L_180)


	//   ....[0]....
.L_180:
        /*07dc*/ 	.word	0xffffffff


	//   ....[1]....
        /*07e0*/ 	.word	0xffffffff


	//   ....[2]....
        /*07e4*/ 	.word	0xffffffff


	//   ....[3]....
        /*07e8*/ 	.word	0xffffffff


	//   ....[4]....
        /*07ec*/ 	.word	0xffffffff


	//   ....[5]....
        /*07f0*/ 	.word	0xffffffff


	//   ....[6]....
        /*07f4*/ 	.word	0xffffffff


	//   ....[7]....
        /*07f8*/ 	.word	0xffffffff


	//   ....[8]....
        /*07fc*/ 	.word	0xffffffff


	//   ....[9]....
        /*0800*/ 	.word	0xffffffff


	//   ....[10]....
        /*0804*/ 	.word	0xffffffff


	//   ....[11]....
        /*0808*/ 	.word	0xffffffff


	//   ....[12]....
        /*080c*/ 	.word	0xffffffff


	//   ....[13]....
        /*0810*/ 	.word	0xffffffff


	//   ....[14]....
        /*0814*/ 	.word	0xffffffff


	//   ....[15]....
        /*0818*/ 	.word	0xffffffff


	//   ....[16]....
        /*081c*/ 	.word	0xffffffff


	//   ....[17]....
        /*0820*/ 	.word	0xffffffff


	//   ....[18]....
        /*0824*/ 	.word	0xffffffff


	//   ....[19]....
        /*0828*/ 	.word	0xffffffff


	//   ....[20]....
        /*082c*/ 	.word	0xffffffff


	//   ....[21]....
        /*0830*/ 	.word	0xffffffff


	//   ....[22]....
        /*0834*/ 	.word	0xffffffff


	//   ....[23]....
        /*0838*/ 	.word	0xffffffff


	//   ....[24]....
        /*083c*/ 	.word	0xffffffff


	//   ....[25]....
        /*0840*/ 	.word	0xffffffff


	//   ....[26]....
        /*0844*/ 	.word	0xffffffff


	//   ....[27]....
        /*0848*/ 	.word	0xffffffff


	//   ....[28]....
        /*084c*/ 	.word	0xffffffff


	//   ....[29]....
        /*0850*/ 	.word	0xffffffff


	//   ....[30]....
        /*0854*/ 	.word	0xffffffff


	//   ....[31]....
        /*0858*/ 	.word	0xffffffff


	//   ....[32]....
        /*085c*/ 	.word	0xffffffff


	//   ....[33]....
        /*0860*/ 	.word	0xffffffff


	//   ....[34]....
        /*0864*/ 	.word	0xffffffff


	//   ....[35]....
        /*0868*/ 	.word	0xffffffff


	//   ....[36]....
        /*086c*/ 	.word	0xffffffff


	//   ....[37]....
        /*0870*/ 	.word	0xffffffff


	//   ....[38]....
        /*0874*/ 	.word	0xffffffff


	//   ....[39]....
        /*0878*/ 	.word	0xffffffff


	//   ....[40]....
        /*087c*/ 	.word	0xffffffff


	//   ....[41]....
        /*0880*/ 	.word	0xffffffff


	//   ....[42]....
        /*0884*/ 	.word	0xffffffff


	//   ....[43]....
        /*0888*/ 	.word	0xffffffff


	//   ....[44]....
        /*088c*/ 	.word	0xffffffff


	//   ....[45]....
        /*0890*/ 	.word	0xffffffff


	//   ....[46]....
        /*0894*/ 	.word	0xffffffff


	//   ....[47]....
        /*0898*/ 	.word	0xffffffff


	//   ....[48]....
        /*089c*/ 	.word	0xffffffff


	//   ....[49]....
        /*08a0*/ 	.word	0xffffffff


	//   ....[50]....
        /*08a4*/ 	.word	0xffffffff


	//   ....[51]....
        /*08a8*/ 	.word	0xffffffff


	//   ....[52]....
        /*08ac*/ 	.word	0xffffffff


	//   ....[53]....
        /*08b0*/ 	.word	0xffffffff


	//   ....[54]....
        /*08b4*/ 	.word	0xffffffff


	//   ....[55]....
        /*08b8*/ 	.word	0xffffffff


	//   ....[56]....
        /*08bc*/ 	.word	0xffffffff


	//   ....[57]....
        /*08c0*/ 	.word	0xffffffff


	//   ....[58]....
        /*08c4*/ 	.word	0xffffffff


	//   ....[59]....
        /*08c8*/ 	.word	0xffffffff


	//   ....[60]....
        /*08cc*/ 	.word	0xffffffff


	//   ....[61]....
        /*08d0*/ 	.word	0xffffffff


	//   ....[62]....
        /*08d4*/ 	.word	0xffffffff


	//   ....[63]....
        /*08d8*/ 	.word	0xffffffff


	//   ....[64]....
        /*08dc*/ 	.word	0xffffffff


	//   ....[65]....
        /*08e0*/ 	.word	0xffffffff


	//   ....[66]....
        /*08e4*/ 	.word	0xffffffff


	//   ....[67]....
        /*08e8*/ 	.word	0xffffffff


	//   ....[68]....
        /*08ec*/ 	.word	0xffffffff


	//   ....[69]....
        /*08f0*/ 	.word	0xffffffff


	//   ....[70]....
        /*08f4*/ 	.word	0xffffffff


	//   ....[71]....
        /*08f8*/ 	.word	0xffffffff


	//   ....[72]....
        /*08fc*/ 	.word	0xffffffff


	//   ....[73]....
        /*0900*/ 	.word	0xffffffff


	//   ....[74]....
        /*0904*/ 	.word	0xffffffff


	//   ....[75]....
        /*0908*/ 	.word	0xffffffff


	//   ....[76]....
        /*090c*/ 	.word	0xffffffff


	//   ....[77]....
        /*0910*/ 	.word	0xffffffff


	//   ....[78]....
        /*0914*/ 	.word	0xffffffff


	//   ....[79]....
        /*0918*/ 	.word	0xffffffff


	//   ....[80]....
        /*091c*/ 	.word	0xffffffff


	//   ....[81]....
        /*0920*/ 	.word	0xffffffff


	//   ....[82]....
        /*0924*/ 	.word	0xffffffff


	//   ....[83]....
        /*0928*/ 	.word	0xffffffff


	//   ....[84]....
        /*092c*/ 	.word	0xffffffff


	//   ....[85]....
        /*0930*/ 	.word	0xffffffff


	//   ....[86]....
        /*0934*/ 	.word	0xffffffff


	//   ....[87]....
        /*0938*/ 	.word	0xffffffff


	//   ....[88]....
        /*093c*/ 	.word	0xffffffff


	//   ....[89]....
        /*0940*/ 	.word	0xffffffff


	//   ....[90]....
        /*0944*/ 	.word	0xffffffff


	//   ....[91]....
        /*0948*/ 	.word	0xffffffff


	//   ....[92]....
        /*094c*/ 	.word	0xffffffff


	//   ....[93]....
        /*0950*/ 	.word	0xffffffff


	//   ....[94]....
        /*0954*/ 	.word	0xffffffff


	//   ....[95]....
        /*0958*/ 	.word	0xffffffff


	//   ....[96]....
        /*095c*/ 	.word	0xffffffff


	//   ....[97]....
        /*0960*/ 	.word	0xffffffff


	//   ....[98]....
        /*0964*/ 	.word	0xffffffff


	//   ....[99]....
        /*0968*/ 	.word	0xffffffff


	//   ....[100]....
        /*096c*/ 	.word	0x0500000f


	//   ....[101]....
        /*0970*/ 	.word	0x0500000f


	//   ....[102]....
        /*0974*/ 	.word	0x0500000f


	//   ....[103]....
        /*0978*/ 	.word	0x0500000f


	//   ....[104]....
        /*097c*/ 	.word	0x0500000f


	//   ....[105]....
        /*0980*/ 	.word	0x0500000f


	//   ....[106]....
        /*0984*/ 	.word	0x0500000f


	//   ....[107]....
        /*0988*/ 	.word	0x0500000f


	//   ....[108]....
        /*098c*/ 	.word	0x0500000f


	//   ....[109]....
        /*0990*/ 	.word	0x0500000f


	//   ....[110]....
        /*0994*/ 	.word	0x0500000f


	//   ....[111]....
        /*0998*/ 	.word	0x0500000f


	//   ....[112]....
        /*099c*/ 	.word	0x0500000f


	//   ....[113]....
        /*09a0*/ 	.word	0x0500000f


	//   ....[114]....
        /*09a4*/ 	.word	0x0500000f


	//   ....[115]....
        /*09a8*/ 	.word	0x0500000f


	//   ....[116]....
        /*09ac*/ 	.word	0x0500000f


	//   ....[117]....
        /*09b0*/ 	.word	0x0500000f


	//   ....[118]....
        /*09b4*/ 	.word	0x0500000f


	//   ....[119]....
        /*09b8*/ 	.word	0x0500000f


	//   ....[120]....
        /*09bc*/ 	.word	0x0500000f


	//   ....[121]....
        /*09c0*/ 	.word	0x0500000f


	//   ....[122]....
        /*09c4*/ 	.word	0x0500000f


	//   ....[123]....
        /*09c8*/ 	.word	0x0500000f


	//   ....[124]....
        /*09cc*/ 	.word	0x0500000f


	//   ....[125]....
        /*09d0*/ 	.word	0x0500000f


	//   ....[126]....
        /*09d4*/ 	.word	0x0500000f


	//   ....[127]....
        /*09d8*/ 	.word	0x0500000f


	//   ....[128]....
        /*09dc*/ 	.word	0x0500000f


	//   ....[129]....
        /*09e0*/ 	.word	0x0500000f


	//   ....[130]....
        /*09e4*/ 	.word	0x0500000f


	//   ....[131]....
        /*09e8*/ 	.word	0x0500000f


	//   ....[132]....
        /*09ec*/ 	.word	0x0500000f


	//   ....[133]....
        /*09f0*/ 	.word	0x0500000f


	//   ....[134]....
        /*09f4*/ 	.word	0x0500000f


	//   ....[135]....
        /*09f8*/ 	.word	0x0500000f


	//   ....[136]....
        /*09fc*/ 	.word	0x0500000f


	//   ....[137]....
        /*0a00*/ 	.word	0x0500000f


	//   ....[138]....
        /*0a04*/ 	.word	0x0500000f


	//   ....[139]....
        /*0a08*/ 	.word	0x0500000f


	//   ....[140]....
        /*0a0c*/ 	.word	0x0500000f


	//   ....[141]....
        /*0a10*/ 	.word	0x0500000f


	//   ....[142]....
        /*0a14*/ 	.word	0x0500000f


	//   ....[143]....
        /*0a18*/ 	.word	0x0500000f


	//----- nvinfo : EIATTR_COOP_GROUP_INSTR_OFFSETS
	.align		4
.L_181:
        /*0a1c*/ 	.byte	0x04, 0x28
        /*0a1e*/ 	.short	(.L_183 - .L_182)


	//   ....[0]....
.L_182:
        /*0a20*/ 	.word	0x00000060


	//   ....[1]....
        /*0a24*/ 	.word	0x00000190


	//   ....[2]....
        /*0a28*/ 	.word	0x00000290


	//   ....[3]....
        /*0a2c*/ 	.word	0x00000400


	//   ....[4]....
        /*0a30*/ 	.word	0x00000560


	//   ....[5]....
        /*0a34*/ 	.word	0x00000680


	//   ....[6]....
        /*0a38*/ 	.word	0x000007e0


	//   ....[7]....
        /*0a3c*/ 	.word	0x0000ad60


	//   ....[8]....
        /*0a40*/ 	.word	0x0000b2d0


	//   ....[9]....
        /*0a44*/ 	.word	0x0000b2e0


	//   ....[10]....
        /*0a48*/ 	.word	0x0000b2f0


	//   ....[11]....
        /*0a4c*/ 	.word	0x0000b300


	//   ....[12]....
        /*0a50*/ 	.word	0x0000e580


	//   ....[13]....
        /*0a54*/ 	.word	0x0000e590


	//   ....[14]....
        /*0a58*/ 	.word	0x0000e5a0


	//   ....[15]....
        /*0a5c*/ 	.word	0x0000e5b0


	//   ....[16]....
        /*0a60*/ 	.word	0x00015660


	//   ....[17]....
        /*0a64*/ 	.word	0x00015680


	//   ....[18]....
        /*0a68*/ 	.word	0x00015960


	//   ....[19]....
        /*0a6c*/ 	.word	0x00015990


	//   ....[20]....
        /*0a70*/ 	.word	0x0001b070


	//   ....[21]....
        /*0a74*/ 	.word	0x0001b0a0


	//   ....[22]....
        /*0a78*/ 	.word	0x0001b420


	//   ....[23]....
        /*0a7c*/ 	.word	0x0001b4c0


	//   ....[24]....
        /*0a80*/ 	.word	0x0001c7a0


	//   ....[25]....
        /*0a84*/ 	.word	0x0001c820


	//   ....[26]....
        /*0a88*/ 	.word	0x0001c830


	//   ....[27]....
        /*0a8c*/ 	.word	0x0001c860


	//   ....[28]....
        /*0a90*/ 	.word	0x0001e490


	//   ....[29]....
        /*0a94*/ 	.word	0x0001e590


	//   ....[30]....
        /*0a98*/ 	.word	0x0001e5e0


	//   ....[31]....
        /*0a9c*/ 	.word	0x0001e610


	//   ....[32]....
        /*0aa0*/ 	.word	0x0001ec80


	//   ....[33]....
        /*0aa4*/ 	.word	0x0001ecc0


	//   ....[34]....
        /*0aa8*/ 	.word	0x0001ee20


	//   ....[35]....
        /*0aac*/ 	.word	0x0001ee40


	//   ....[36]....
        /*0ab0*/ 	.word	0x0001ef90


	//   ....[37]....
        /*0ab4*/ 	.word	0x0001efb0


	//   ....[38]....
        /*0ab8*/ 	.word	0x0001f110


	//   ....[39]....
        /*0abc*/ 	.word	0x0001f130


	//   ....[40]....
        /*0ac0*/ 	.word	0x0001fa80


	//   ....[41]....
        /*0ac4*/ 	.word	0x0001faa0


	//   ....[42]....
        /*0ac8*/ 	.word	0x0001fbf0


	//   ....[43]....
        /*0acc*/ 	.word	0x0001fc10


	//   ....[44]....
        /*0ad0*/ 	.word	0x0001fd60


	//   ....[45]....
        /*0ad4*/ 	.word	0x0001fd80


	//   ....[46]....
        /*0ad8*/ 	.word	0x0001fee0


	//   ....[47]....
        /*0adc*/ 	.word	0x0001ff00


	//   ....[48]....
        /*0ae0*/ 	.word	0x000200e0


	//   ....[49]....
        /*0ae4*/ 	.word	0x000202c0


	//   ....[50]....
        /*0ae8*/ 	.word	0x000202f0


	//   ....[51]....
        /*0aec*/ 	.word	0x00020320


	//   ....[52]....
        /*0af0*/ 	.word	0x00020350


	//   ....[53]....
        /*0af4*/ 	.word	0x00020380


	//   ....[54]....
        /*0af8*/ 	.word	0x000203b0


	//   ....[55]....
        /*0afc*/ 	.word	0x00020530


	//   ....[56]....
        /*0b00*/ 	.word	0x00020560


	//   ....[57]....
        /*0b04*/ 	.word	0x00020590


	//   ....[58]....
        /*0b08*/ 	.word	0x000205c0


	//   ....[59]....
        /*0b0c*/ 	.word	0x000205f0


	//   ....[60]....
        /*0b10*/ 	.word	0x00020620


	//   ....[61]....
        /*0b14*/ 	.word	0x000206b0


	//   ....[62]....
        /*0b18*/ 	.word	0x000206e0


	//   ....[63]....
        /*0b1c*/ 	.word	0x00020770


	//   ....[64]....
        /*0b20*/ 	.word	0x00021350


	//   ....[65]....
        /*0b24*/ 	.word	0x000232f0


	//   ....[66]....
        /*0b28*/ 	.word	0x00024060


	//   ....[67]....
        /*0b2c*/ 	.word	0x00024070


	//   ....[68]....
        /*0b30*/ 	.word	0x00024140


	//   ....[69]....
        /*0b34*/ 	.word	0x00024150


	//   ....[70]....
        /*0b38*/ 	.word	0x00024200


	//   ....[71]....
        /*0b3c*/ 	.word	0x00024210


	//   ....[72]....
        /*0b40*/ 	.word	0x000242c0


	//   ....[73]....
        /*0b44*/ 	.word	0x000242d0


	//   ....[74]....
        /*0b48*/ 	.word	0x00024380


	//   ....[75]....
        /*0b4c*/ 	.word	0x00024390


	//   ....[76]....
        /*0b50*/ 	.word	0x00024440


	//   ....[77]....
        /*0b54*/ 	.word	0x00024450


	//   ....[78]....
        /*0b58*/ 	.word	0x00024500


	//   ....[79]....
        /*0b5c*/ 	.word	0x00024510


	//   ....[80]....
        /*0b60*/ 	.word	0x00024560


	//   ....[81]....
        /*0b64*/ 	.word	0x000245b0


	//   ....[82]....
        /*0b68*/ 	.word	0x00027da0


	//   ....[83]....
        /*0b6c*/ 	.word	0x00027dd0


	//   ....[84]....
        /*0b70*/ 	.word	0x00027e10


	//   ....[85]....
        /*0b74*/ 	.word	0x00027e40


	//   ....[86]....
        /*0b78*/ 	.word	0x00027e70


	//   ....[87]....
        /*0b7c*/ 	.word	0x00027ea0


	//   ....[88]....
        /*0b80*/ 	.word	0x00027ed0


	//   ....[89]....
        /*0b84*/ 	.word	0x00027f00


	//   ....[90]....
        /*0b88*/ 	.word	0x00028090


	//   ....[91]....
        /*0b8c*/ 	.word	0x000280c0


	//   ....[92]....
        /*0b90*/ 	.word	0x000280f0


	//   ....[93]....
        /*0b94*/ 	.word	0x00028120


	//   ....[94]....
        /*0b98*/ 	.word	0x00028150


	//   ....[95]....
        /*0b9c*/ 	.word	0x00028180


	//   ....[96]....
        /*0ba0*/ 	.word	0x00028240


	//   ....[97]....
        /*0ba4*/ 	.word	0x00028260


	//   ....[98]....
        /*0ba8*/ 	.word	0x000282d0


	//   ....[99]....
        /*0bac*/ 	.word	0x00028760


	//   ....[100]....
        /*0bb0*/ 	.word	0x00028ba0


	//   ....[101]....
        /*0bb4*/ 	.word	0x00028c30


	//   ....[102]....
        /*0bb8*/ 	.word	0x00028c80


	//   ....[103]....
        /*0bbc*/ 	.word	0x00028cd0


	//   ....[104]....
        /*0bc0*/ 	.word	0x00028db0


	//   ....[105]....
        /*0bc4*/ 	.word	0x00028e40


	//   ....[106]....
        /*0bc8*/ 	.word	0x00028e90


	//   ....[107]....
        /*0bcc*/ 	.word	0x00028ee0


	//   ....[108]....
        /*0bd0*/ 	.word	0x00029140


	//   ....[109]....
        /*0bd4*/ 	.word	0x00029430


	//   ....[110]....
        /*0bd8*/ 	.word	0x000295a0


	//   ....[111]....
        /*0bdc*/ 	.word	0x000295f0


	//   ....[112]....
        /*0be0*/ 	.word	0x000297a0


	//   ....[113]....
        /*0be4*/ 	.word	0x000297f0


	//   ....[114]....
        /*0be8*/ 	.word	0x00029930


	//   ....[115]....
        /*0bec*/ 	.word	0x00029980


	//   ....[116]....
        /*0bf0*/ 	.word	0x00029ac0


	//   ....[117]....
        /*0bf4*/ 	.word	0x00029b10


	//   ....[118]....
        /*0bf8*/ 	.word	0x00029c50


	//   ....[119]....
        /*0bfc*/ 	.word	0x00029ca0


	//   ....[120]....
        /*0c00*/ 	.word	0x00029de0


	//   ....[121]....
        /*0c04*/ 	.word	0x00029e30


	//   ....[122]....
        /*0c08*/ 	.word	0x00029f50


	//   ....[123]....
        /*0c0c*/ 	.word	0x00029fc0


	//   ....[124]....
        /*0c10*/ 	.word	0x0002a0e0


	//   ....[125]....
        /*0c14*/ 	.word	0x0002a130


	//   ....[126]....
        /*0c18*/ 	.word	0x0002a460


	//   ....[127]....
        /*0c1c*/ 	.word	0x0002a500


	//   ....[128]....
        /*0c20*/ 	.word	0x0002a630


	//   ....[129]....
        /*0c24*/ 	.word	0x0002a6b0


	//   ....[130]....
        /*0c28*/ 	.word	0x0002a730


	//   ....[131]....
        /*0c2c*/ 	.word	0x0002a7b0


	//   ....[132]....
        /*0c30*/ 	.word	0x0002a830


	//   ....[133]....
        /*0c34*/ 	.word	0x0002a8c0


	//   ....[134]....
        /*0c38*/ 	.word	0x0002a960


	//   ....[135]....
        /*0c3c*/ 	.word	0x0002aa10


	//   ....[136]....
        /*0c40*/ 	.word	0x0002aa90


	//   ....[137]....
        /*0c44*/ 	.word	0x0002ab10


	//   ....[138]....
        /*0c48*/ 	.word	0x0002ab90


	//   ....[139]....
        /*0c4c*/ 	.word	0x0002ac20


	//   ....[140]....
        /*0c50*/ 	.word	0x0002aca0


	//   ....[141]....
        /*0c54*/ 	.word	0x0002ad40


	//   ....[142]....
        /*0c58*/ 	.word	0x0002add0


	//   ....[143]....
        /*0c5c*/ 	.word	0x0002af00


	//----- nvinfo : EIATTR_REG_RECONFIG
	.align		4
.L_183:
        /*0c60*/ 	.byte	0x01, 0x54
	.zero		2


	//----- nvinfo : EIATTR_SYSCALL_OFFSETS
	.align		4
        /*0c64*/ 	.byte	0x04, 0x46
        /*0c66*/ 	.short	(.L_185 - .L_184)


	//   ....[0]....
.L_184:
        /*0c68*/ 	.word	0x00001b00


	//   ....[1]....
        /*0c6c*/ 	.word	0x00001c50


	//   ....[2]....
        /*0c70*/ 	.word	0x0000aee0


	//   ....[3]....
        /*0c74*/ 	.word	0x0000b240


	//   ....[4]....
        /*0c78*/ 	.word	0x00022ed0


	//   ....[5]....
        /*0c7c*/ 	.word	0x00023030


	//   ....[6]....
        /*0c80*/ 	.word	0x00023130


	//   ....[7]....
        /*0c84*/ 	.word	0x00023bb0


	//----- nvinfo : EIATTR_MBARRIER_INSTR_OFFSETS
	.align		4
.L_185:
        /*0c88*/ 	.byte	0x04, 0x39
        /*0c8a*/ 	.short	(.L_187 - .L_186)


	//   ....[0]....
.L_186:
        /*0c8c*/ 	.word	0x000002b0
        /*0c90*/ 	.word	0x000000ff
        /*0c94*/ 	.word	0x00038800
        /*0c98*/ 	.short	0x0100
        /*0c9a*/ 	.byte	0x08
	.zero		1


	//   ....[1]....
        /*0c9c*/ 	.word	0x000002c0
        /*0ca0*/ 	.word	0x000000ff
        /*0ca4*/ 	.word	0x00038820
        /*0ca8*/ 	.short	0x0100
        /*0caa*/ 	.byte	0x08
	.zero		1


	//   ....[2]....
        /*0cac*/ 	.word	0x000003b0
        /*0cb0*/ 	.word	0x000000ff
        /*0cb4*/ 	.word	0x00038830
        /*0cb8*/ 	.short	0x0100
        /*0cba*/ 	.byte	0x08
	.zero		1


	//   ....[3]....
        /*0cbc*/ 	.word	0x000003c0
        /*0cc0*/ 	.word	0x000000ff
        /*0cc4*/ 	.word	0x00038840
        /*0cc8*/ 	.short	0x0100
        /*0cca*/ 	.byte	0x08
	.zero		1


	//   ....[4]....
        /*0ccc*/ 	.word	0x000003d0
        /*0cd0*/ 	.word	0x000000ff
        /*0cd4*/ 	.word	0x00038838
        /*0cd8*/ 	.short	0x0100
        /*0cda*/ 	.byte	0x08
	.zero		1


	//   ....[5]....
        /*0cdc*/ 	.word	0x000003e0
        /*0ce0*/ 	.word	0x000000ff
        /*0ce4*/ 	.word	0x00038848
        /*0ce8*/ 	.short	0x0100
        /*0cea*/ 	.byte	0x08
	.zero		1


	//   ....[6]....
        /*0cec*/ 	.word	0x00000510
        /*0cf0*/ 	.word	0x000000ff
        /*0cf4*/ 	.word	0x00038850
        /*0cf8*/ 	.short	0x0100
        /*0cfa*/ 	.byte	0x08
	.zero		1


	//   ....[7]....
        /*0cfc*/ 	.word	0x00000520
        /*0d00*/ 	.word	0x000000ff
        /*0d04*/ 	.word	0x00038860
        /*0d08*/ 	.short	0x0100
        /*0d0a*/ 	.byte	0x08
	.zero		1


	//   ....[8]....
        /*0d0c*/ 	.word	0x00000530
        /*0d10*/ 	.word	0x000000ff
        /*0d14*/ 	.word	0x00038858
        /*0d18*/ 	.short	0x0100
        /*0d1a*/ 	.byte	0x08
	.zero		1


	//   ....[9]....
        /*0d1c*/ 	.word	0x00000540
        /*0d20*/ 	.word	0x000000ff
        /*0d24*/ 	.word	0x00038868
        /*0d28*/ 	.short	0x0100
        /*0d2a*/ 	.byte	0x08
	.zero		1


	//   ....[10]....
        /*0d2c*/ 	.word	0x00000630
        /*0d30*/ 	.word	0x000000ff
        /*0d34*/ 	.word	0x00038870
        /*0d38*/ 	.short	0x0100
        /*0d3a*/ 	.byte	0x06
	.zero		1


	//   ....[11]....
        /*0d3c*/ 	.word	0x00000640
        /*0d40*/ 	.word	0x000000ff
        /*0d44*/ 	.word	0x00038880
        /*0d48*/ 	.short	0x0100
        /*0d4a*/ 	.byte	0x06
	.zero		1


	//   ....[12]....
        /*0d4c*/ 	.word	0x00000650
        /*0d50*/ 	.word	0x000000ff
        /*0d54*/ 	.word	0x00038878
        /*0d58*/ 	.short	0x0100
        /*0d5a*/ 	.byte	0x06
	.zero		1


	//   ....[13]....
        /*0d5c*/ 	.word	0x00000660
        /*0d60*/ 	.word	0x000000ff
        /*0d64*/ 	.word	0x00038888
        /*0d68*/ 	.short	0x0100
        /*0d6a*/ 	.byte	0x06
	.zero		1


	//   ....[14]....
        /*0d6c*/ 	.word	0x00000790
        /*0d70*/ 	.word	0x000000ff
        /*0d74*/ 	.word	0x00038890
        /*0d78*/ 	.short	0x0100
        /*0d7a*/ 	.byte	0x08
	.zero		1


	//   ....[15]....
        /*0d7c*/ 	.word	0x000007a0
        /*0d80*/ 	.word	0x000000ff
        /*0d84*/ 	.word	0x000388a0
        /*0d88*/ 	.short	0x0100
        /*0d8a*/ 	.byte	0x08
	.zero		1


	//   ....[16]....
        /*0d8c*/ 	.word	0x000007b0
        /*0d90*/ 	.word	0x000000ff
        /*0d94*/ 	.word	0x00038898
        /*0d98*/ 	.short	0x0100
        /*0d9a*/ 	.byte	0x08
	.zero		1


	//   ....[17]....
        /*0d9c*/ 	.word	0x000007c0
        /*0da0*/ 	.word	0x000000ff
        /*0da4*/ 	.word	0x000388a8
        /*0da8*/ 	.short	0x0100
        /*0daa*/ 	.byte	0x08
	.zero		1


	//   ....[18]....
        /*0dac*/ 	.word	0x000008f0
        /*0db0*/ 	.word	0x000000ff
        /*0db4*/ 	.word	0x000388b0
        /*0db8*/ 	.short	0x0100
        /*0dba*/ 	.byte	0x08
	.zero		1


	//   ....[19]....
        /*0dbc*/ 	.word	0x00000900
        /*0dc0*/ 	.word	0x000000ff
        /*0dc4*/ 	.word	0x000388c0
        /*0dc8*/ 	.short	0x0100
        /*0dca*/ 	.byte	0x08
	.zero		1


	//   ....[20]....
        /*0dcc*/ 	.word	0x00000910
        /*0dd0*/ 	.word	0x000000ff
        /*0dd4*/ 	.word	0x000388b8
        /*0dd8*/ 	.short	0x0100
        /*0dda*/ 	.byte	0x08
	.zero		1


	//   ....[21]....
        /*0ddc*/ 	.word	0x00000920
        /*0de0*/ 	.word	0x000000ff
        /*0de4*/ 	.word	0x000388c8
        /*0de8*/ 	.short	0x0100
        /*0dea*/ 	.byte	0x08
	.zero		1


	//   ....[22]....
        /*0dec*/ 	.word	0x00003790
        /*0df0*/ 	.word	0x00000000
        /*0df4*/ 	.word	0x00038890
        /*0df8*/ 	.short	0x010a
        /*0dfa*/ 	.byte	0x3f
	.zero		1


	//   ....[23]....
        /*0dfc*/ 	.word	0x00006b30
        /*0e00*/ 	.word	0x00000000
        /*0e04*/ 	.word	0x00038890
        /*0e08*/ 	.short	0x010a
        /*0e0a*/ 	.byte	0x3f
	.zero		1


	//   ....[24]....
        /*0e0c*/ 	.word	0x00009d00
        /*0e10*/ 	.word	0x00000000
        /*0e14*/ 	.word	0x00038890
        /*0e18*/ 	.short	0x010a
        /*0e1a*/ 	.byte	0x3f
	.zero		1


	//   ....[25]....
        /*0e1c*/ 	.word	0x0000a150
        /*0e20*/ 	.word	0x00000024
        /*0e24*/ 	.word	0x00000000
        /*0e28*/ 	.short	0x0101
        /*0e2a*/ 	.byte	0x3f
	.zero		1


	//   ....[26]....
        /*0e2c*/ 	.word	0x0000a190
        /*0e30*/ 	.word	0x00000000
        /*0e34*/ 	.word	0x000388b0
        /*0e38*/ 	.short	0x010a
        /*0e3a*/ 	.byte	0x3f
	.zero		1


	//   ....[27]....
        /*0e3c*/ 	.word	0x0000a7d0
        /*0e40*/ 	.word	0x00000000
        /*0e44*/ 	.word	0x00000000
        /*0e48*/ 	.short	0x0101
        /*0e4a*/ 	.byte	0x3f
	.zero		1


	//   ....[28]....
        /*0e4c*/ 	.word	0x0000af60
        /*0e50*/ 	.word	0x00000012
        /*0e54*/ 	.word	0x00038800
        /*0e58*/ 	.short	0x010a
        /*0e5a*/ 	.byte	0x3f
	.zero		1


	//   ....[29]....
        /*0e5c*/ 	.word	0x0000afb0
        /*0e60*/ 	.word	0x00000012
        /*0e64*/ 	.word	0x00038800
        /*0e68*/ 	.short	0x010a
        /*0e6a*/ 	.byte	0x3f
	.zero		1


	//   ....[30]....
        /*0e6c*/ 	.word	0x0000b820
        /*0e70*/ 	.word	0x00000012
        /*0e74*/ 	.word	0x00038800
        /*0e78*/ 	.short	0x010a
        /*0e7a*/ 	.byte	0x3f
	.zero		1


	//   ....[31]....
        /*0e7c*/ 	.word	0x0000e9b0
        /*0e80*/ 	.word	0x00000012
        /*0e84*/ 	.word	0x00038800
        /*0e88*/ 	.short	0x010a
        /*0e8a*/ 	.byte	0x3f
	.zero		1


	//   ....[32]....
        /*0e8c*/ 	.word	0x00011c10
        /*0e90*/ 	.word	0x00000000
        /*0e94*/ 	.word	0x00038830
        /*0e98*/ 	.short	0x010a
        /*0e9a*/ 	.byte	0x3f
	.zero		1


	//   ....[33]....
        /*0e9c*/ 	.word	0x00011c90
        /*0ea0*/ 	.word	0x00000000
        /*0ea4*/ 	.word	0x00038830
        /*0ea8*/ 	.short	0x010a
        /*0eaa*/ 	.byte	0x3f
	.zero		1


	//   ....[34]....
        /*0eac*/ 	.word	0x00015f60
        /*0eb0*/ 	.word	0x00000000
        /*0eb4*/ 	.word	0x00000000
        /*0eb8*/ 	.short	0x0101
        /*0eba*/ 	.byte	0x3f
	.zero		1


	//   ....[35]....
        /*0ebc*/ 	.word	0x00016f70
        /*0ec0*/ 	.word	0x0000000b
        /*0ec4*/ 	.word	0x00038830
        /*0ec8*/ 	.short	0x010a
        /*0eca*/ 	.byte	0x3f
	.zero		1


	//   ....[36]....
        /*0ecc*/ 	.word	0x00016ff0
        /*0ed0*/ 	.word	0x0000000b
        /*0ed4*/ 	.word	0x00038830
        /*0ed8*/ 	.short	0x010a
        /*0eda*/ 	.byte	0x3f
	.zero		1


	//   ....[37]....
        /*0edc*/ 	.word	0x0001a720
        /*0ee0*/ 	.word	0x00000009
        /*0ee4*/ 	.word	0x00038850
        /*0ee8*/ 	.short	0x010a
        /*0eea*/ 	.byte	0x3f
	.zero		1


	//   ....[38]....
        /*0eec*/ 	.word	0x0001a770
        /*0ef0*/ 	.word	0x00000009
        /*0ef4*/ 	.word	0x00038850
        /*0ef8*/ 	.short	0x010a
        /*0efa*/ 	.byte	0x3f
	.zero		1


	//   ....[39]....
        /*0efc*/ 	.word	0x0001b6f0
        /*0f00*/ 	.word	0x000000a4
        /*0f04*/ 	.word	0x00000000
        /*0f08*/ 	.short	0x0101
        /*0f0a*/ 	.byte	0x3f
	.zero		1


	//   ....[40]....
        /*0f0c*/ 	.word	0x0001b810
        /*0f10*/ 	.word	0x00000009
        /*0f14*/ 	.word	0x00000000
        /*0f18*/ 	.short	0x0101
        /*0f1a*/ 	.byte	0x3f
	.zero		1


	//   ....[41]....
        /*0f1c*/ 	.word	0x0001c4a0
        /*0f20*/ 	.word	0x00000000
        /*0f24*/ 	.word	0x00038850
        /*0f28*/ 	.short	0x010a
        /*0f2a*/ 	.byte	0x3f
	.zero		1


	//   ....[42]....
        /*0f2c*/ 	.word	0x0001c540
        /*0f30*/ 	.word	0x00000000
        /*0f34*/ 	.word	0x00038850
        /*0f38*/ 	.short	0x010a
        /*0f3a*/ 	.byte	0x3f
	.zero		1


	//   ....[43]....
        /*0f3c*/ 	.word	0x0001c9d0
        /*0f40*/ 	.word	0x0000000c
        /*0f44*/ 	.word	0x00000000
        /*0f48*/ 	.short	0x0101
        /*0f4a*/ 	.byte	0x3f
	.zero		1


	//   ....[44]....
        /*0f4c*/ 	.word	0x0001ecb0
        /*0f50*/ 	.word	0x00000000
        /*0f54*/ 	.word	0x00000000
        /*0f58*/ 	.short	0x0101
        /*0f5a*/ 	.byte	0x3f
	.zero		1


	//   ....[45]....
        /*0f5c*/ 	.word	0x00021440
        /*0f60*/ 	.word	0x00000004
        /*0f64*/ 	.word	0x00038820
        /*0f68*/ 	.short	0x010a
        /*0f6a*/ 	.byte	0x3f
	.zero		1


	//   ....[46]....
        /*0f6c*/ 	.word	0x00021520
        /*0f70*/ 	.word	0x00000006
        /*0f74*/ 	.word	0x000388a0
        /*0f78*/ 	.short	0x010a
        /*0f7a*/ 	.byte	0x3f
	.zero		1


	//   ....[47]....
        /*0f7c*/ 	.word	0x00021a70
        /*0f80*/ 	.word	0x00000006
        /*0f84*/ 	.word	0x000388c0
        /*0f88*/ 	.short	0x010a
        /*0f8a*/ 	.byte	0x3f
	.zero		1


	//   ....[48]....
        /*0f8c*/ 	.word	0x00022100
        /*0f90*/ 	.word	0x00000006
        /*0f94*/ 	.word	0x000388a0
        /*0f98*/ 	.short	0x010a
        /*0f9a*/ 	.byte	0x3f
	.zero		1


	//   ....[49]....
        /*0f9c*/ 	.word	0x00022640
        /*0fa0*/ 	.word	0x00000006
        /*0fa4*/ 	.word	0x000388c0
        /*0fa8*/ 	.short	0x010a
        /*0faa*/ 	.byte	0x3f
	.zero		1


	//   ....[50]....
        /*0fac*/ 	.word	0x000235a0
        /*0fb0*/ 	.word	0x00000000
        /*0fb4*/ 	.word	0x00038840
        /*0fb8*/ 	.short	0x010a
        /*0fba*/ 	.byte	0x3f
	.zero		1


	//   ....[51]....
        /*0fbc*/ 	.word	0x000246d0
        /*0fc0*/ 	.word	0x00000009
        /*0fc4*/ 	.word	0x00038800
        /*0fc8*/ 	.short	0x0107
        /*0fca*/ 	.byte	0x3f
	.zero		1


	//   ....[52]....
        /*0fcc*/ 	.word	0x000247e0
        /*0fd0*/ 	.word	0x00000002
        /*0fd4*/ 	.word	0x00038800
        /*0fd8*/ 	.short	0x0101
        /*0fda*/ 	.byte	0x3f
	.zero		1


	//   ....[53]....
        /*0fdc*/ 	.word	0x00024800
        /*0fe0*/ 	.word	0x00000002
        /*0fe4*/ 	.word	0x00038820
        /*0fe8*/ 	.short	0x010a
        /*0fea*/ 	.byte	0x3f
	.zero		1


	//   ....[54]....
        /*0fec*/ 	.word	0x00024b90
        /*0ff0*/ 	.word	0x00000003
        /*0ff4*/ 	.word	0x00038840
        /*0ff8*/ 	.short	0x010a
        /*0ffa*/ 	.byte	0x3f
	.zero		1


	//   ....[55]....
        /*0ffc*/ 	.word	0x00025150
        /*1000*/ 	.word	0x00000003
        /*1004*/ 	.word	0x00000060
        /*1008*/ 	.short	0x010a
        /*100a*/ 	.byte	0x3f
	.zero		1


	//   ....[56]....
        /*100c*/ 	.word	0x00025a70
        /*1010*/ 	.word	0x00000003
        /*1014*/ 	.word	0x00038840
        /*1018*/ 	.short	0x010a
        /*101a*/ 	.byte	0x3f
	.zero		1


	//   ....[57]....
        /*101c*/ 	.word	0x00026030
        /*1020*/ 	.word	0x00000002
        /*1024*/ 	.word	0x00000060
        /*1028*/ 	.short	0x010a
        /*102a*/ 	.byte	0x3f
	.zero		1


	//   ....[58]....
        /*102c*/ 	.word	0x00026860
        /*1030*/ 	.word	0x00000002
        /*1034*/ 	.word	0x00038840
        /*1038*/ 	.short	0x010a
        /*103a*/ 	.byte	0x3f
	.zero		1


	//   ....[59]....
        /*103c*/ 	.word	0x00026e20
        /*1040*/ 	.word	0x00000002
        /*1044*/ 	.word	0x00000060
        /*1048*/ 	.short	0x010a
        /*104a*/ 	.byte	0x3f
	.zero		1


	//   ....[60]....
        /*104c*/ 	.word	0x000275e0
        /*1050*/ 	.word	0x00000002
        /*1054*/ 	.word	0x00038860
        /*1058*/ 	.short	0x010a
        /*105a*/ 	.byte	0x3f
	.zero		1


	//   ....[61]....
        /*105c*/ 	.word	0x000286e0
        /*1060*/ 	.word	0x00000000
        /*1064*/ 	.word	0x00038820
        /*1068*/ 	.short	0x010a
        /*106a*/ 	.byte	0x3f
	.zero		1


	//   ....[62]....
        /*106c*/ 	.word	0x00028890
        /*1070*/ 	.word	0x00000006
        /*1074*/ 	.word	0x00000000
        /*1078*/ 	.short	0x010a
        /*107a*/ 	.byte	0x3f
	.zero		1


	//   ....[63]....
        /*107c*/ 	.word	0x00028900
        /*1080*/ 	.word	0x00000007
        /*1084*/ 	.word	0x00000000
        /*1088*/ 	.short	0x010a
        /*108a*/ 	.byte	0x3f
	.zero		1


	//   ....[64]....
        /*108c*/ 	.word	0x00028970
        /*1090*/ 	.word	0x00000004
        /*1094*/ 	.word	0x00000000
        /*1098*/ 	.short	0x010a
        /*109a*/ 	.byte	0x3f
	.zero		1


	//   ....[65]....
        /*109c*/ 	.word	0x000289a0
        /*10a0*/ 	.word	0x00000003
        /*10a4*/ 	.word	0x00000000
        /*10a8*/ 	.short	0x010a
        /*10aa*/ 	.byte	0x3f
	.zero		1


	//   ....[66]....
        /*10ac*/ 	.word	0x00028a00
        /*10b0*/ 	.word	0x00000000
        /*10b4*/ 	.word	0x00038890
        /*10b8*/ 	.short	0x010a
        /*10ba*/ 	.byte	0x3f
	.zero		1


	//   ....[67]....
        /*10bc*/ 	.word	0x00028a50
        /*10c0*/ 	.word	0x00000000
        /*10c4*/ 	.word	0x00038890
        /*10c8*/ 	.short	0x010a
        /*10ca*/ 	.byte	0x3f
	.zero		1


	//   ....[68]....
        /*10cc*/ 	.word	0x00028aa0
        /*10d0*/ 	.word	0x00000000
        /*10d4*/ 	.word	0x00038890
        /*10d8*/ 	.short	0x010a
        /*10da*/ 	.byte	0x3f
	.zero		1


	//   ....[69]....
        /*10dc*/ 	.word	0x00028af0
        /*10e0*/ 	.word	0x00000000
        /*10e4*/ 	.word	0x000388b0
        /*10e8*/ 	.short	0x010a
        /*10ea*/ 	.byte	0x3f
	.zero		1


	//   ....[70]....
        /*10ec*/ 	.word	0x00028d00
        /*10f0*/ 	.word	0x00000012
        /*10f4*/ 	.word	0x00038800
        /*10f8*/ 	.short	0x010a
        /*10fa*/ 	.byte	0x3f
	.zero		1


	//   ....[71]....
        /*10fc*/ 	.word	0x00028f20
        /*1100*/ 	.word	0x00000012
        /*1104*/ 	.word	0x00038800
        /*1108*/ 	.short	0x010a
        /*110a*/ 	.byte	0x3f
	.zero		1


	//   ....[72]....
        /*110c*/ 	.word	0x00028f70
        /*1110*/ 	.word	0x00000000
        /*1114*/ 	.word	0x00038830
        /*1118*/ 	.short	0x010a
        /*111a*/ 	.byte	0x3f
	.zero		1


	//   ....[73]....
        /*111c*/ 	.word	0x00028fc0
        /*1120*/ 	.word	0x0000000b
        /*1124*/ 	.word	0x00038830
        /*1128*/ 	.short	0x010a
        /*112a*/ 	.byte	0x3f
	.zero		1


	//   ....[74]....
        /*112c*/ 	.word	0x00029010
        /*1130*/ 	.word	0x00000009
        /*1134*/ 	.word	0x00038850
        /*1138*/ 	.short	0x010a
        /*113a*/ 	.byte	0x3f
	.zero		1


	//   ....[75]....
        /*113c*/ 	.word	0x00029060
        /*1140*/ 	.word	0x00000000
        /*1144*/ 	.word	0x00038850
        /*1148*/ 	.short	0x010a
        /*114a*/ 	.byte	0x3f
	.zero		1


	//   ....[76]....
        /*114c*/ 	.word	0x00029210
        /*1150*/ 	.word	0x00000003
        /*1154*/ 	.word	0x00038820
        /*1158*/ 	.short	0x010a
        /*115a*/ 	.byte	0x3f
	.zero		1


	//   ....[77]....
        /*115c*/ 	.word	0x00029260
        /*1160*/ 	.word	0x00000006
        /*1164*/ 	.word	0x000388a0
        /*1168*/ 	.short	0x010a
        /*116a*/ 	.byte	0x3f
	.zero		1


	//   ....[78]....
        /*116c*/ 	.word	0x000292b0
        /*1170*/ 	.word	0x00000006
        /*1174*/ 	.word	0x000388c0
        /*1178*/ 	.short	0x010a
        /*117a*/ 	.byte	0x3f
	.zero		1


	//   ....[79]....
        /*117c*/ 	.word	0x00029300
        /*1180*/ 	.word	0x00000006
        /*1184*/ 	.word	0x000388a0
        /*1188*/ 	.short	0x010a
        /*118a*/ 	.byte	0x3f
	.zero		1


	//   ....[80]....
        /*118c*/ 	.word	0x00029350
        /*1190*/ 	.word	0x00000006
        /*1194*/ 	.word	0x000388c0
        /*1198*/ 	.short	0x010a
        /*119a*/ 	.byte	0x3f
	.zero		1


	//   ....[81]....
        /*119c*/ 	.word	0x000294f0
        /*11a0*/ 	.word	0x00000000
        /*11a4*/ 	.word	0x00038840
        /*11a8*/ 	.short	0x010a
        /*11aa*/ 	.byte	0x3f
	.zero		1


	//   ....[82]....
        /*11ac*/ 	.word	0x0002a180
        /*11b0*/ 	.word	0x00000002
        /*11b4*/ 	.word	0x00038820
        /*11b8*/ 	.short	0x010a
        /*11ba*/ 	.byte	0x3f
	.zero		1


	//   ....[83]....
        /*11bc*/ 	.word	0x0002a1d0
        /*11c0*/ 	.word	0x00000003
        /*11c4*/ 	.word	0x00038840
        /*11c8*/ 	.short	0x010a
        /*11ca*/ 	.byte	0x3f
	.zero		1


	//   ....[84]....
        /*11cc*/ 	.word	0x0002a220
        /*11d0*/ 	.word	0x00000003
        /*11d4*/ 	.word	0x00000060
        /*11d8*/ 	.short	0x010a
        /*11da*/ 	.byte	0x3f
	.zero		1


	//   ....[85]....
        /*11dc*/ 	.word	0x0002a270
        /*11e0*/ 	.word	0x00000003
        /*11e4*/ 	.word	0x00038840
        /*11e8*/ 	.short	0x010a
        /*11ea*/ 	.byte	0x3f
	.zero		1


	//   ....[86]....
        /*11ec*/ 	.word	0x0002a2c0
        /*11f0*/ 	.word	0x00000002
        /*11f4*/ 	.word	0x00000060
        /*11f8*/ 	.short	0x010a
        /*11fa*/ 	.byte	0x3f
	.zero		1


	//   ....[87]....
        /*11fc*/ 	.word	0x0002a310
        /*1200*/ 	.word	0x00000002
        /*1204*/ 	.word	0x00038840
        /*1208*/ 	.short	0x010a
        /*120a*/ 	.byte	0x3f
	.zero		1


	//   ....[88]....
        /*120c*/ 	.word	0x0002a360
        /*1210*/ 	.word	0x00000002
        /*1214*/ 	.word	0x00000060
        /*1218*/ 	.short	0x010a
        /*121a*/ 	.byte	0x3f
	.zero		1


	//   ....[89]....
        /*121c*/ 	.word	0x0002a3b0
        /*1220*/ 	.word	0x00000002
        /*1224*/ 	.word	0x00038860
        /*1228*/ 	.short	0x010a
        /*122a*/ 	.byte	0x3f
	.zero		1


	//   ....[90]....
        /*122c*/ 	.word	0x0002ae20
        /*1230*/ 	.word	0x00000000
        /*1234*/ 	.word	0x00038820
        /*1238*/ 	.short	0x010a
        /*123a*/ 	.byte	0x3f
	.zero		1


	//   ....[91]....
        /*123c*/ 	.word	0x0002afc0
        /*1240*/ 	.word	0x00000006
        /*1244*/ 	.word	0x00000000
        /*1248*/ 	.short	0x010a
        /*124a*/ 	.byte	0x3f
	.zero		1


	//   ....[92]....
        /*124c*/ 	.word	0x0002b010
        /*1250*/ 	.word	0x00000007
        /*1254*/ 	.word	0x00000000
        /*1258*/ 	.short	0x010a
        /*125a*/ 	.byte	0x3f
	.zero		1


	//   ....[93]....
        /*125c*/ 	.word	0x0002b060
        /*1260*/ 	.word	0x00000004
        /*1264*/ 	.word	0x00000000
        /*1268*/ 	.short	0x010a
        /*126a*/ 	.byte	0x3f
	.zero		1


	//----- nvinfo : EIATTR_NUM_MBARRIERS
	.align		4
.L_187:
        /*126c*/ 	.byte	0x03, 0x38
        /*126e*/ 	.short	0x0016


	//----- nvinfo : EIATTR_EXIT_INSTR_OFFSETS
	.align		4
        /*1270*/ 	.byte	0x04, 0x1c
        /*1272*/ 	.short	(.L_189 - .L_188)


	//   ....[0]....
.L_188:
        /*1274*/ 	.word	0x000289f0


	//----- nvinfo : EIATTR_MAX_THREADS
	.align		4
.L_189:
        /*1278*/ 	.byte	0x04, 0x05
        /*127a*/ 	.short	(.L_191 - .L_190)
.L_190:
        /*127c*/ 	.word	0x00000180
        /*1280*/ 	.word	0x00000001
        /*1284*/ 	.word	0x00000001


	//----- nvinfo : EIATTR_CRS_STACK_SIZE
	.align		4
.L_191:
        /*1288*/ 	.byte	0x04, 0x1e
        /*128a*/ 	.short	(.L_193 - .L_192)
.L_192:
        /*128c*/ 	.word	0x00000000


	//----- nvinfo : EIATTR_CBANK_PARAM_SIZE
	.align		4
.L_193:
        /*1290*/ 	.byte	0x03, 0x19
        /*1292*/ 	.short	0x0af0


	//----- nvinfo : EIATTR_PARAM_CBANK
	.align		4
        /*1294*/ 	.byte	0x04, 0x0a
        /*1296*/ 	.short	(.L_195 - .L_194)
	.align		4
.L_194:
        /*1298*/ 	.word	index@(.nv.constant0._ZN7cutlass13device_kernelIN5flash11enable_sm90INS1_16FlashAttnFwdSm90INS1_25CollectiveMainloopFwdSm90ILi2EN4cute5tupleIJNS5_1CILi1EEES8_S8_EEENS6_IJNS7_ILi128EEENS7_ILi80EEENS7_ILi256EEEEEELi256ENS_6half_tEfNS_4arch4Sm90ELb0ELb0ELb1ELb1ELb0ELb1ELb0ELb1ELb1ELb1ELb0ELb0EEENS1_21CollectiveEpilogueFwdINS6_IJSA_SC_SB_EEES9_SE_SG_Li256ELb1ELb1ELb0ELb0EEENS1_36VarlenDynamicPersistentTileSchedulerILi128ELi80ELi256ELi128ELb0ELb1ELb1ELb0ELb1ELb1EEEEEEEEEvNT_6ParamsE)
        /*129c*/ 	.short	0x0210
        /*129e*/ 	.short	0x0af0


	//----- nvinfo : EIATTR_SW_WAR
	.align		4
.L_195:
        /*12a0*/ 	.byte	0x04, 0x36
        /*12a2*/ 	.short	(.L_197 - .L_196)
.L_196:
        /*12a4*/ 	.word	0x00000008
.L_197:


//--------------------- .nv.info._ZN7cutlass13device_kernelIN5flash11enable_sm90INS1_16FlashAttnFwdSm90INS1_25CollectiveMainloopFwdSm90ILi2EN4cute5tupleIJNS5_1CILi1EEES8_S8_EEENS6_IJNS7_ILi128EEENS7_ILi64EEENS7_ILi256EEEEEELi256ENS_6half_tEfNS_4arch4Sm90ELb0ELb1ELb1ELb0ELb0ELb0ELb0ELb1ELb1ELb1ELb0ELb0EEENS1_21CollectiveEpilogueFwdINS6_IJSA_SC_SB_EEES9_SE_SG_Li256ELb0ELb1ELb0ELb0EEENS1_30DynamicPersistentTileSchedulerILi256ELi128ELb0ELb1ELb1EEEEEEEEEvNT_6ParamsE --------------------------
	.section	.nv.info._ZN7cutlass13device_kernelIN5flash11enable_sm90INS1_16FlashAttnFwdSm90INS1_25CollectiveMainloopFwdSm90ILi2EN4cute5tupleIJNS5_1CILi1EEES8_S8_EEENS6_IJNS7_ILi128EEENS7_ILi64EEENS7_ILi256EEEEEELi256ENS_6half_tEfNS_4arch4Sm90ELb0ELb1ELb1ELb0ELb0ELb0ELb0ELb1ELb1ELb1ELb0ELb0EEENS1_21CollectiveEpilogueFwdINS6_IJSA_SC_SB_EEES9_SE_SG_Li256ELb0ELb1ELb0ELb0EEENS1_30DynamicPersistentTileSchedulerILi256ELi128ELb0ELb1ELb1EEEEEEEEEvNT_6ParamsE,"",@"SHT_CUDA_INFO"
	.sectionflags	@""
	.align	4


	//----- nvinfo : EIATTR_CUDA_API_VERSION
	.align		4
        /*0000*/ 	.byte	0x04, 0x37
        /*0002*/ 	.short	(.L_199 - .L_198)
.L_198:
        /*0004*/ 	.word	0x00000082


	//----- nvinfo : EIATTR_KPARAM_INFO
	.align		4
.L_199:
        /*0008*/ 	.byte	0x04, 0x17
        /*000a*/ 	.short	(.L_201 - .L_200)
.L_200:
        /*000c*/ 	.word	0x00000000
        /*0010*/ 	.short	0x0000
        /*0012*/ 	.short	0x0070
        /*0014*/ 	.byte	0x00, 0xf0, 0x01, 0x2a


	//----- nvinfo : EIATTR_SPARSE_MMA_MASK
	.align		4
.L_201:
        /*0018*/ 	.byte	0x03, 0x50
        /*001a*/ 	.short	0x0000


	//----- nvinfo : EIATTR_MAXREG_COUNT
	.align		4
        /*001c*/ 	.byte	0x03, 0x1b
        /*001e*/ 	.short	0x00a8


	//----- nvinfo : EIATTR_NUM_BARRIERS
	.align		4
        /*0020*/ 	.byte	0x02, 0x4c
        /*0022*/ 	.byte	0x09
	.zero		1


	//----- nvinfo : EIATTR_EXTERNS
	.align		4
        /*0024*/ 	.byte	0x04, 0x0f
        /*0026*/ 	.short	(.L_203 - .L_202)


	//   ....[0]....
	.align		4
.L_202:
        /*0028*/ 	.word	index@(__assertfail)


	//----- nvinfo : EIATTR_ANNOTATIONS
	.align		4
.L_203:
        /*002c*/ 	.byte	0x04, 0x55
        /*002e*/ 	.short	(.L_205 - .L_204)


	//   ....[0]....
.L_204:
        /* <DEDUP_REMOVED lines=26> */


	//----- nvinfo : EIATTR_MERCURY_ISA_VERSION
	.align		4
.L_205:
        /*01b8*/ 	.byte	0x03, 0x5f
        /*01ba*/ 	.short	0x0101


	//----- nvinfo : EIATTR_INT_WARP_WIDE_INSTR_OFFSETS
	.align		4
        /*01bc*/ 	.byte	0x04, 0x31
        /*01be*/ 	.short	(.L_207 - .L_206)


	//   ....[0]....
.L_206:
        /*01c0*/ 	.word	0x00000130


	//   ....[1]....
        /*01c4*/ 	.word	0x00000170


	//   ....[2]....
        /*01c8*/ 	.word	0x000001e0


	//   ....[3]....
        /*01cc*/ 	.word	0x00010ea0


	//   ....[4]....
        /*01d0*/ 	.word	0x00010f40


	//   ....[5]....
        /*01d4*/ 	.word	0x000151a0


	//   ....[6]....
        /*01d8*/ 	.word	0x00015240


	//----- nvinfo : EIATTR_COOP_GROUP_MASK_REGIDS
	.align		4
.L_207:
        /*01dc*/ 	.byte	0x04, 0x29
        /*01de*/ 	.short	(.L_209 - .L_208)


	//   ....[0]....
.L_208:
        /*01e0*/ 	.word	0xffffffff


	//   ....[1]....
        /*01e4*/ 	.word	0xffffffff


	//   ....[2]....
        /*01e8*/ 	.word	0xffffffff


	//   ....[3]....
        /*01ec*/ 	.word	0xffffffff


	//   ....[4]....
        /*01f0*/ 	.word	0xffffffff


	//   ....[5]....
        /*01f4*/ 	.word	0xffffffff


	//   ....[6]....
        /*01f8*/ 	.word	0xffffffff


	//   ....[7]....
        /*01fc*/ 	.word	0xffffffff


	//   ....[8]....
        /*0200*/ 	.word	0xffffffff


	//   ....[9]....
        /*0204*/ 	.word	0xffffffff


	//   ....[10]....
        /*0208*/ 	.word	0xffffffff


	//   ....[11]....
        /*020c*/ 	.word	0xffffffff


	//   ....[12]....
        /*0210*/ 	.word	0xffffffff


	//   ....[13]....
        /*0214*/ 	.word	0xffffffff


	//   ....[14]....
        /*0218*/ 	.word	0xffffffff


	//   ....[15]....
        /*021c*/ 	.word	0xffffffff


	//   ....[16]....
        /*0220*/ 	.word	0xffffffff


	//   ....[17]....
        /*0224*/ 	.word	0xffffffff


	//   ....[18]....
        /*0228*/ 	.word	0xffffffff


	//   ....[19]....
        /*022c*/ 	.word	0xffffffff


	//   ....[20]....
        /*0230*/ 	.word	0xffffffff


	//   ....[21]....
        /*0234*/ 	.word	0xffffffff


	//   ....[22]....
        /*0238*/ 	.word	0xffffffff


	//   ....[23]....
        /*023c*/ 	.word	0xffffffff


	//   ....[24]....
        /*0240*/ 	.word	0xffffffff


	//   ....[25]....
        /*0244*/ 	.word	0xffffffff


	//   ....[26]....
        /*0248*/ 	.word	0xffffffff


	//   ....[27]....
        /*024c*/ 	.word	0xffffffff


	//   ....[28]....
        /*0250*/ 	.word	0xffffffff


	//   ....[29]....
        /*0254*/ 	.word	0xffffffff


	//   ....[30]....
        /*0258*/ 	.word	0xffffffff


	//   ....[31]....
        /*025c*/ 	.word	0xffffffff


	//   ....[32]....
        /*0260*/ 	.word	0xffffffff


	//   ....[33]....
        /*0264*/ 	.word	0xffffffff


	//   ....[34]....
        /*0268*/ 	.word	0xffffffff


	//   ....[35]....
        /*026c*/ 	.word	0xffffffff


	//   ....[36]....
        /*0270*/ 	.word	0xffffffff


	//   ....[37]....
        /*0274*/ 	.word	0xffffffff


	//   ....[38]....
        /*0278*/ 	.word	0xffffffff


	//   ....[39]....
        /*027c*/ 	.word	0xffffffff


	//   ....[40]....
        /*0280*/ 	.word	0xffffffff


	//   ....[41]....
        /*0284*/ 	.word	0xffffffff


	//   ....[42]....
        /*0288*/ 	.word	0xffffffff


	//   ....[43]....
        /*028c*/ 	.word	0xffffffff


	//   ....[44]....
        /*0290*/ 	.word	0xffffffff


	//   ....[45]....
        /*0294*/ 	.word	0xffffffff


	//   ....[46]....
        /*0298*/ 	.word	0xffffffff


	//   ....[47]....
        /*029c*/ 	.word	0xffffffff


	//   ....[48]....
        /*02a0*/ 	.word	0xffffffff


	//   ....[49]....
        /*02a4*/ 	.word	0xffffffff


	//   ....[50]....
        /*02a8*/ 	.word	0xffffffff


	//   ....[51]....
        /*02ac*/ 	.word	0xffffffff


	//   ....[52]....
        /*02b0*/ 	.word	0xffffffff


	//   ....[53]....
        /*02b4*/ 	.word	0xffffffff


	//   ....[54]....
        /*02b8*/ 	.word	0xffffffff


	//   ....[55]....
        /*02bc*/ 	.word	0xffffffff


	//   ....[56]....
        /*02c0*/ 	.word	0xffffffff


	//   ....[57]....
        /*02c4*/ 	.word	0xffffffff


	//   ....[58]....
        /*02c8*/ 	.word	0xffffffff


	//   ....[59]....
        /*02cc*/ 	.word	0xffffffff


	//   ....[60]....
        /*02d0*/ 	.word	0xffffffff


	//   ....[61]....
        /*02d4*/ 	.word	0xffffffff


	//   ....[62]....
        /*02d8*/ 	.word	0xffffffff


	//   ....[63]....
        /*02dc*/ 	.word	0xffffffff


	//   ....[64]....
        /*02e0*/ 	.word	0xffffffff


	//   ....[65]....
        /*02e4*/ 	.word	0xffffffff


	//   ....[66]....
        /*02e8*/ 	.word	0xffffffff


	//   ....[67]....
        /*02ec*/ 	.word	0xffffffff


	//   ....[68]....
        /*02f0*/ 	.word	0xffffffff


	//   ....[69]....
        /*02f4*/ 	.word	0xffffffff


	//   ....[70]....
        /*02f8*/ 	.word	0xffffffff


	//   ....[71]....
        /*02fc*/ 	.word	0xffffffff


	//   ....[72]....
        /*0300*/ 	.word	0xffffffff


	//   ....[73]....
        /*0304*/ 	.word	0xffffffff


	//   ....[74]....
        /*0308*/ 	.word	0x0500000f


	//   ....[75]....
        /*030c*/ 	.word	0x0500000f


	//   ....[76]....
        /*0310*/ 	.word	0x0500000f


	//   ....[77]....
        /*0314*/ 	.word	0x0500000f


	//   ....[78]....
        /*0318*/ 	.word	0x0500000f


	//   ....[79]....
        /*031c*/ 	.word	0x0500000f


	//   ....[80]....
        /*0320*/ 	.word	0x0500000f


	//   ....[81]....
        /*0324*/ 	.word	0x0500000f


	//   ....[82]....
        /*0328*/ 	.word	0x0500000f


	//   ....[83]....
        /*032c*/ 	.word	0x0500000f


	//   ....[84]....
        /*0330*/ 	.word	0x0500000f


	//   ....[85]....
        /*0334*/ 	.word	0x0500000f


	//   ....[86]....
        /*0338*/ 	.word	0x0500000f


	//   ....[87]....
        /*033c*/ 	.word	0x0500000f


	//   ....[88]....
        /*0340*/ 	.word	0x0500000f


	//   ....[89]....
        /*0344*/ 	.word	0x0500000f


	//   ....[90]....
        /*0348*/ 	.word	0x0500000f


	//   ....[91]....
        /*034c*/ 	.word	0x0500000f


	//   ....[92]....
        /*0350*/ 	.word	0x0500000f


	//----- nvinfo : EIATTR_COOP_GROUP_INSTR_OFFSETS
	.align		4
.L_209:
        /*0354*/ 	.byte	0x04, 0x28
        /*0356*/ 	.short	(.L_211 - .L_210)


	//   ....[0]....
.L_210:
        /*0358*/ 	.word	0x00000060


	//   ....[1]....
        /*035c*/ 	.word	0x00000140


	//   ....[2]....
        /*0360*/ 	.word	0x00000190


	//   ....[3]....
        /*0364*/ 	.word	0x000003c0


	//   ....[4]....
        /*0368*/ 	.word	0x00000520


	//   ....[5]....
        /*036c*/ 	.word	0x00000640


	//   ....[6]....
        /*0370*/ 	.word	0x000007a0


	//   ....[7]....
        /*0374*/ 	.word	0x00001a50


	//   ....[8]....
        /*0378*/ 	.word	0x00002570


	//   ....[9]....
        /*037c*/ 	.word	0x00002e30


	//   ....[10]....
        /*0380*/ 	.word	0x000037b0


	//   ....[11]....
        /*0384*/ 	.word	0x000038c0


	//   ....[12]....
        /*0388*/ 	.word	0x00003c60


	//   ....[13]....
        /*038c*/ 	.word	0x00003cf0


	//   ....[14]....
        /*0390*/ 	.word	0x00005cd0


	//   ....[15]....
        /*0394*/ 	.word	0x00006150


	//   ....[16]....
        /*0398*/ 	.word	0x00006850


	//   ....[17]....
        /*039c*/ 	.word	0x00006950


	//   ....[18]....
        /*03a0*/ 	.word	0x00006c90


	//   ....[19]....
        /*03a4*/ 	.word	0x00006d50


	//   ....[20]....
        /*03a8*/ 	.word	0x00008d80


	//   ....[21]....
        /*03ac*/ 	.word	0x00008e40


	//   ....[22]....
        /*03b0*/ 	.word	0x00009090


	//   ....[23]....
        /*03b4*/ 	.word	0x000090e0


	//   ....[24]....
        /*03b8*/ 	.word	0x0000aad0


	//   ....[25]....
        /*03bc*/ 	.word	0x0000b0d0


	//   ....[26]....
        /*03c0*/ 	.word	0x0000b7b0


	//   ....[27]....
        /*03c4*/ 	.word	0x0000b8b0


	//   ....[28]....
        /*03c8*/ 	.word	0x0000bc40


	//   ....[29]....
        /*03cc*/ 	.word	0x0000bcc0


	//   ....[30]....
        /*03d0*/ 	.word	0x0000cca0


	//   ....[31]....
        /*03d4*/ 	.word	0x0000cce0


	//   ....[32]....
        /*03d8*/ 	.word	0x0000ce20


	//   ....[33]....
        /*03dc*/ 	.word	0x0000ce40


	//   ....[34]....
        /*03e0*/ 	.word	0x0000ea00


	//   ....[35]....
        /*03e4*/ 	.word	0x0000ea30


	//   ....[36]....
        /*03e8*/ 	.word	0x0000eb20


	//   ....[37]....
        /*03ec*/ 	.word	0x0000eb50


	//   ....[38]....
        /*03f0*/ 	.word	0x0000f0f0


	//   ....[39]....
        /*03f4*/ 	.word	0x0000f130


	//   ....[40]....
        /*03f8*/ 	.word	0x0000f280


	//   ....[41]....
        /*03fc*/ 	.word	0x0000f2a0


	//   ....[42]....
        /*0400*/ 	.word	0x0000f3f0


	//   ....[43]....
        /*0404*/ 	.word	0x0000f410


	//   ....[44]....
        /*0408*/ 	.word	0x0000f570


	//   ....[45]....
        /*040c*/ 	.word	0x0000f590


	//   ....[46]....
        /*0410*/ 	.word	0x0000fd40


	//   ....[47]....
        /*0414*/ 	.word	0x0000fd60


	//   ....[48]....
        /*0418*/ 	.word	0x0000feb0


	//   ....[49]....
        /*041c*/ 	.word	0x0000fed0


	//   ....[50]....
        /*0420*/ 	.word	0x00010020


	//   ....[51]....
        /*0424*/ 	.word	0x00010040


	//   ....[52]....
        /*0428*/ 	.word	0x000101a0


	//   ....[53]....
        /*042c*/ 	.word	0x000101c0


	//   ....[54]....
        /*0430*/ 	.word	0x000103d0


	//   ....[55]....
        /*0434*/ 	.word	0x000114c0


	//   ....[56]....
        /*0438*/ 	.word	0x00011fd0


	//   ....[57]....
        /*043c*/ 	.word	0x00012010


	//   ....[58]....
        /*0440*/ 	.word	0x00012030


	//   ....[59]....
        /*0444*/ 	.word	0x000120f0


	//   ....[60]....
        /*0448*/ 	.word	0x00012110


	//   ....[61]....
        /*044c*/ 	.word	0x000121c0


	//   ....[62]....
        /*0450*/ 	.word	0x000121e0


	//   ....[63]....
        /*0454*/ 	.word	0x00012290


	//   ....[64]....
        /*0458*/ 	.word	0x000122b0


	//   ....[65]....
        /*045c*/ 	.word	0x00012360


	//   ....[66]....
        /*0460*/ 	.word	0x00012380


	//   ....[67]....
        /*0464*/ 	.word	0x00012430


	//   ....[68]....
        /*0468*/ 	.word	0x00012450


	//   ....[69]....
        /*046c*/ 	.word	0x00012500


	//   ....[70]....
        /*0470*/ 	.word	0x00012520


	//   ....[71]....
        /*0474*/ 	.word	0x000125c0


	//   ....[72]....
        /*0478*/ 	.word	0x00015970


	//   ....[73]....
        /*047c*/ 	.word	0x00015b60


	//   ....[74]....
        /*0480*/ 	.word	0x000161b0


	//   ....[75]....
        /*0484*/ 	.word	0x00016310


	//   ....[76]....
        /*0488*/ 	.word	0x00016360


	//   ....[77]....
        /*048c*/ 	.word	0x000164e0


	//   ....[78]....
        /*0490*/ 	.word	0x00016530


	//   ....[79]....
        /*0494*/ 	.word	0x00016660


	//   ....[80]....
        /*0498*/ 	.word	0x000166d0


	//   ....[81]....
        /*049c*/ 	.word	0x00016800


	//   ....[82]....
        /*04a0*/ 	.word	0x00016870


	//   ....[83]....
        /*04a4*/ 	.word	0x000169a0


	//   ....[84]....
        /*04a8*/ 	.word	0x00016a10


	//   ....[85]....
        /*04ac*/ 	.word	0x00016b40


	//   ....[86]....
        /*04b0*/ 	.word	0x00016bb0


	//   ....[87]....
        /*04b4*/ 	.word	0x00016ce0


	//   ....[88]....
        /*04b8*/ 	.word	0x00016d50


	//   ....[89]....
        /*04bc*/ 	.word	0x00016e80


	//   ....[90]....
        /*04c0*/ 	.word	0x00016ed0


	//   ....[91]....
        /*04c4*/ 	.word	0x000171f0


	//   ....[92]....
        /*04c8*/ 	.word	0x00017310


	//----- nvinfo : EIATTR_REG_RECONFIG
	.align		4
.L_211:
        /*04cc*/ 	.byte	0x01, 0x54
	.zero		2


	//----- nvinfo : EIATTR_SYSCALL_OFFSETS
	.align		4
        /*04d0*/ 	.byte	0x04, 0x46
        /*04d2*/ 	.short	(.L_213 - .L_212)


	//   ....[0]....
.L_212:
        /*04d4*/ 	.word	0x00001c30


	//   ....[1]....
        /*04d8*/ 	.word	0x000110b0


	//   ....[2]....
        /*04dc*/ 	.word	0x00011200


	//   ....[3]....
        /*04e0*/ 	.word	0x000112f0


	//   ....[4]....
        /*04e4*/ 	.word	0x00011ba0


	//----- nvinfo : EIATTR_MBARRIER_INSTR_OFFSETS
	.align		4
.L_213:
        /*04e8*/ 	.byte	0x04, 0x39
        /*04ea*/ 	.short	(.L_215 - .L_214)


	//   ....[0]....
.L_214:
        /*04ec*/ 	.word	0x00000270
        /*04f0*/ 	.word	0x000000ff
        /*04f4*/ 	.word	0x00030800
        /*04f8*/ 	.short	0x0100
        /*04fa*/ 	.byte	0x08
	.zero		1


	//   ....[1]....
        /*04fc*/ 	.word	0x00000280
        /*0500*/ 	.word	0x000000ff
        /*0504*/ 	.word	0x00030820
        /*0508*/ 	.short	0x0100
        /*050a*/ 	.byte	0x08
	.zero		1


	//   ....[2]....
        /*050c*/ 	.word	0x00000370
        /*0510*/ 	.word	0x000000ff
        /*0514*/ 	.word	0x00030830
        /*0518*/ 	.short	0x0100
        /*051a*/ 	.byte	0x08
	.zero		1


	//   ....[3]....
        /*051c*/ 	.word	0x00000380
        /*0520*/ 	.word	0x000000ff
        /*0524*/ 	.word	0x00030840
        /*0528*/ 	.short	0x0100
        /*052a*/ 	.byte	0x08
	.zero		1


	//   ....[4]....
        /*052c*/ 	.word	0x00000390
        /*0530*/ 	.word	0x000000ff
        /*0534*/ 	.word	0x00030838
        /*0538*/ 	.short	0x0100
        /*053a*/ 	.byte	0x08
	.zero		1


	//   ....[5]....
        /*053c*/ 	.word	0x000003a0
        /*0540*/ 	.word	0x000000ff
        /*0544*/ 	.word	0x00030848
        /*0548*/ 	.short	0x0100
        /*054a*/ 	.byte	0x08
	.zero		1


	//   ....[6]....
        /*054c*/ 	.word	0x000004d0
        /*0550*/ 	.word	0x000000ff
        /*0554*/ 	.word	0x00030850
        /*0558*/ 	.short	0x0100
        /*055a*/ 	.byte	0x08
	.zero		1


	//   ....[7]....
        /*055c*/ 	.word	0x000004e0
        /*0560*/ 	.word	0x000000ff
        /*0564*/ 	.word	0x00030860
        /*0568*/ 	.short	0x0100
        /*056a*/ 	.byte	0x08
	.zero		1


	//   ....[8]....
        /*056c*/ 	.word	0x000004f0
        /*0570*/ 	.word	0x000000ff
        /*0574*/ 	.word	0x00030858
        /*0578*/ 	.short	0x0100
        /*057a*/ 	.byte	0x08
	.zero		1


	//   ....[9]....
        /*057c*/ 	.word	0x00000500
        /*0580*/ 	.word	0x000000ff
        /*0584*/ 	.word	0x00030868
        /*0588*/ 	.short	0x0100
        /*058a*/ 	.byte	0x08
	.zero		1


	//   ....[10]....
        /*058c*/ 	.word	0x000005f0
        /*0590*/ 	.word	0x000000ff
        /*0594*/ 	.word	0x00030870
        /*0598*/ 	.short	0x0100
        /*059a*/ 	.byte	0x06
	.zero		1


	//   ....[11]....
        /*059c*/ 	.word	0x00000600
        /*05a0*/ 	.word	0x000000ff
        /*05a4*/ 	.word	0x00030880
        /*05a8*/ 	.short	0x0100
        /*05aa*/ 	.byte	0x06
	.zero		1


	//   ....[12]....
        /*05ac*/ 	.word	0x00000610
        /*05b0*/ 	.word	0x000000ff
        /*05b4*/ 	.word	0x00030878
        /*05b8*/ 	.short	0x0100
        /*05ba*/ 	.byte	0x06
	.zero		1


	//   ....[13]....
        /*05bc*/ 	.word	0x00000620
        /*05c0*/ 	.word	0x000000ff
        /*05c4*/ 	.word	0x00030888
        /*05c8*/ 	.short	0x0100
        /*05ca*/ 	.byte	0x06
	.zero		1


	//   ....[14]....
        /*05cc*/ 	.word	0x00000750
        /*05d0*/ 	.word	0x000000ff
        /*05d4*/ 	.word	0x00030890
        /*05d8*/ 	.short	0x0100
        /*05da*/ 	.byte	0x08
	.zero		1


	//   ....[15]....
        /*05dc*/ 	.word	0x00000760
        /*05e0*/ 	.word	0x000000ff
        /*05e4*/ 	.word	0x000308a0
        /*05e8*/ 	.short	0x0100
        /*05ea*/ 	.byte	0x08
	.zero		1


	//   ....[16]....
        /*05ec*/ 	.word	0x00000770
        /*05f0*/ 	.word	0x000000ff
        /*05f4*/ 	.word	0x00030898
        /*05f8*/ 	.short	0x0100
        /*05fa*/ 	.byte	0x08
	.zero		1


	//   ....[17]....
        /*05fc*/ 	.word	0x00000780
        /*0600*/ 	.word	0x000000ff
        /*0604*/ 	.word	0x000308a8
        /*0608*/ 	.short	0x0100
        /*060a*/ 	.byte	0x08
	.zero		1


	//   ....[18]....
        /*060c*/ 	.word	0x000008b0
        /*0610*/ 	.word	0x000000ff
        /*0614*/ 	.word	0x000308b0
        /*0618*/ 	.short	0x0100
        /*061a*/ 	.byte	0x08
	.zero		1


	//   ....[19]....
        /*061c*/ 	.word	0x000008c0
        /*0620*/ 	.word	0x000000ff
        /*0624*/ 	.word	0x000308c0
        /*0628*/ 	.short	0x0100
        /*062a*/ 	.byte	0x08
	.zero		1


	//   ....[20]....
        /*062c*/ 	.word	0x000008d0
        /*0630*/ 	.word	0x000000ff
        /*0634*/ 	.word	0x000308b8
        /*0638*/ 	.short	0x0100
        /*063a*/ 	.byte	0x08
	.zero		1


	//   ....[21]....
        /*063c*/ 	.word	0x000008e0
        /*0640*/ 	.word	0x000000ff
        /*0644*/ 	.word	0x000308c8
        /*0648*/ 	.short	0x0100
        /*064a*/ 	.byte	0x08
	.zero		1


	//   ....[22]....
        /*064c*/ 	.word	0x00001cd0
        /*0650*/ 	.word	0x000000ff
        /*0654*/ 	.word	0x00030800
        /*0658*/ 	.short	0x010a
        /*065a*/ 	.byte	0x26
	.zero		1


	//   ....[23]....
        /*065c*/ 	.word	0x00001d50
        /*0660*/ 	.word	0x00000039
        /*0664*/ 	.word	0x00030830
        /*0668*/ 	.short	0x010a
        /*066a*/ 	.byte	0x3f
	.zero		1


	//   ....[24]....
        /*066c*/ 	.word	0x00001db0
        /*0670*/ 	.word	0x00000039
        /*0674*/ 	.word	0x00030830
        /*0678*/ 	.short	0x010a
        /*067a*/ 	.byte	0x3f
	.zero		1


	//   ....[25]....
        /*067c*/ 	.word	0x00002a40
        /*0680*/ 	.word	0x00000000
        /*0684*/ 	.word	0x00000000
        /*0688*/ 	.short	0x0101
        /*068a*/ 	.byte	0x3f
	.zero		1


	//   ....[26]....
        /*068c*/ 	.word	0x00004980
        /*0690*/ 	.word	0x000000ff
        /*0694*/ 	.word	0x00030830
        /*0698*/ 	.short	0x010a
        /*069a*/ 	.byte	0x07
	.zero		1


	//   ....[27]....
        /*069c*/ 	.word	0x000049c0
        /*06a0*/ 	.word	0x000000ff
        /*06a4*/ 	.word	0x00030830
        /*06a8*/ 	.short	0x010a
        /*06aa*/ 	.byte	0x07
	.zero		1


	//   ....[28]....
        /*06ac*/ 	.word	0x00005850
        /*06b0*/ 	.word	0x000000ff
        /*06b4*/ 	.word	0x00030850
        /*06b8*/ 	.short	0x010a
        /*06ba*/ 	.byte	0x0e
	.zero		1


	//   ....[29]....
        /*06bc*/ 	.word	0x00005890
        /*06c0*/ 	.word	0x000000ff
        /*06c4*/ 	.word	0x00030850
        /*06c8*/ 	.short	0x010a
        /*06ca*/ 	.byte	0x0e
	.zero		1


	//   ....[30]....
        /*06cc*/ 	.word	0x00005ed0
        /*06d0*/ 	.word	0x00000098
        /*06d4*/ 	.word	0x00000000
        /*06d8*/ 	.short	0x0101
        /*06da*/ 	.byte	0x3f
	.zero		1


	//   ....[31]....
        /*06dc*/ 	.word	0x00007040
        /*06e0*/ 	.word	0x0000009d
        /*06e4*/ 	.word	0x00000000
        /*06e8*/ 	.short	0x0101
        /*06ea*/ 	.byte	0x3f
	.zero		1


	//   ....[32]....
        /*06ec*/ 	.word	0x000077e0
        /*06f0*/ 	.word	0x000000ff
        /*06f4*/ 	.word	0x00030830
        /*06f8*/ 	.short	0x010a
        /*06fa*/ 	.byte	0x06
	.zero		1


	//   ....[33]....
        /*06fc*/ 	.word	0x00007820
        /*0700*/ 	.word	0x000000ff
        /*0704*/ 	.word	0x00030830
        /*0708*/ 	.short	0x010a
        /*070a*/ 	.byte	0x06
	.zero		1


	//   ....[34]....
        /*070c*/ 	.word	0x000086b0
        /*0710*/ 	.word	0x000000ff
        /*0714*/ 	.word	0x00030850
        /*0718*/ 	.short	0x010a
        /*071a*/ 	.byte	0x0e
	.zero		1


	//   ....[35]....
        /*071c*/ 	.word	0x000086f0
        /*0720*/ 	.word	0x000000ff
        /*0724*/ 	.word	0x00030850
        /*0728*/ 	.short	0x010a
        /*072a*/ 	.byte	0x0e
	.zero		1


	//   ....[36]....
        /*072c*/ 	.word	0x00009340
        /*0730*/ 	.word	0x00000099
        /*0734*/ 	.word	0x00000000
        /*0738*/ 	.short	0x0101
        /*073a*/ 	.byte	0x3f
	.zero		1


	//   ....[37]....
        /*073c*/ 	.word	0x000093e0
        /*0740*/ 	.word	0x00000010
        /*0744*/ 	.word	0x00000000
        /*0748*/ 	.short	0x0101
        /*074a*/ 	.byte	0x3f
	.zero		1


	//   ....[38]....
        /*074c*/ 	.word	0x00009920
        /*0750*/ 	.word	0x000000ff
        /*0754*/ 	.word	0x00030830
        /*0758*/ 	.short	0x010a
        /*075a*/ 	.byte	0x06
	.zero		1


	//   ....[39]....
        /*075c*/ 	.word	0x00009960
        /*0760*/ 	.word	0x000000ff
        /*0764*/ 	.word	0x00030830
        /*0768*/ 	.short	0x010a
        /*076a*/ 	.byte	0x06
	.zero		1


	//   ....[40]....
        /*076c*/ 	.word	0x0000a7f0
        /*0770*/ 	.word	0x000000ff
        /*0774*/ 	.word	0x00030850
        /*0778*/ 	.short	0x010a
        /*077a*/ 	.byte	0x0a
	.zero		1


	//   ....[41]....
        /*077c*/ 	.word	0x0000a830
        /*0780*/ 	.word	0x000000ff
        /*0784*/ 	.word	0x00030850
        /*0788*/ 	.short	0x010a
        /*078a*/ 	.byte	0x0a
	.zero		1


	//   ....[42]....
        /*078c*/ 	.word	0x0000ae40
        /*0790*/ 	.word	0x00000002
        /*0794*/ 	.word	0x00000000
        /*0798*/ 	.short	0x0101
        /*079a*/ 	.byte	0x3f
	.zero		1


	//   ....[43]....
        /*079c*/ 	.word	0x0000bf80
        /*07a0*/ 	.word	0x0000009b
        /*07a4*/ 	.word	0x00000000
        /*07a8*/ 	.short	0x0101
        /*07aa*/ 	.byte	0x3f
	.zero		1


	//   ....[44]....
        /*07ac*/ 	.word	0x0000cc10
        /*07b0*/ 	.word	0x000000ff
        /*07b4*/ 	.word	0x00030850
        /*07b8*/ 	.short	0x010a
        /*07ba*/ 	.byte	0x05
	.zero		1


	//   ....[45]....
        /*07bc*/ 	.word	0x0000cc50
        /*07c0*/ 	.word	0x000000ff
        /*07c4*/ 	.word	0x00030850
        /*07c8*/ 	.short	0x010a
        /*07ca*/ 	.byte	0x05
	.zero		1


	//   ....[46]....
        /*07cc*/ 	.word	0x0000d0b0
        /*07d0*/ 	.word	0x00000009
        /*07d4*/ 	.word	0x00000000
        /*07d8*/ 	.short	0x0101
        /*07da*/ 	.byte	0x3f
	.zero		1


	//   ....[47]....
        /*07dc*/ 	.word	0x0000f120
        /*07e0*/ 	.word	0x000000cf
        /*07e4*/ 	.word	0x00000000
        /*07e8*/ 	.short	0x0101
        /*07ea*/ 	.byte	0x3f
	.zero		1


	//   ....[48]....
        /*07ec*/ 	.word	0x00011700
        /*07f0*/ 	.word	0x00000000
        /*07f4*/ 	.word	0x00030840
        /*07f8*/ 	.short	0x010a
        /*07fa*/ 	.byte	0x3f
	.zero		1


	//   ....[49]....
        /*07fc*/ 	.word	0x000126c0
        /*0800*/ 	.word	0x00000011
        /*0804*/ 	.word	0x00030800
        /*0808*/ 	.short	0x0107
        /*080a*/ 	.byte	0x3f
	.zero		1


	//   ....[50]....
        /*080c*/ 	.word	0x000127d0
        /*0810*/ 	.word	0x00000011
        /*0814*/ 	.word	0x00030800
        /*0818*/ 	.short	0x0101
        /*081a*/ 	.byte	0x3f
	.zero		1


	//   ....[51]....
        /*081c*/ 	.word	0x000127f0
        /*0820*/ 	.word	0x00000011
        /*0824*/ 	.word	0x00030820
        /*0828*/ 	.short	0x010a
        /*082a*/ 	.byte	0x3f
	.zero		1


	//   ....[52]....
        /*082c*/ 	.word	0x00012b30
        /*0830*/ 	.word	0x00000003
        /*0834*/ 	.word	0x00030840
        /*0838*/ 	.short	0x010a
        /*083a*/ 	.byte	0x3f
	.zero		1


	//   ....[53]....
        /*083c*/ 	.word	0x000130c0
        /*0840*/ 	.word	0x00000003
        /*0844*/ 	.word	0x00000060
        /*0848*/ 	.short	0x010a
        /*084a*/ 	.byte	0x3f
	.zero		1


	//   ....[54]....
        /*084c*/ 	.word	0x00013910
        /*0850*/ 	.word	0x00000003
        /*0854*/ 	.word	0x00030840
        /*0858*/ 	.short	0x010a
        /*085a*/ 	.byte	0x3f
	.zero		1


	//   ....[55]....
        /*085c*/ 	.word	0x00013ea0
        /*0860*/ 	.word	0x00000009
        /*0864*/ 	.word	0x00000060
        /*0868*/ 	.short	0x010a
        /*086a*/ 	.byte	0x3f
	.zero		1


	//   ....[56]....
        /*086c*/ 	.word	0x00014630
        /*0870*/ 	.word	0x00000002
        /*0874*/ 	.word	0x00030840
        /*0878*/ 	.short	0x010a
        /*087a*/ 	.byte	0x3f
	.zero		1


	//   ....[57]....
        /*087c*/ 	.word	0x00014bc0
        /*0880*/ 	.word	0x00000002
        /*0884*/ 	.word	0x00000060
        /*0888*/ 	.short	0x010a
        /*088a*/ 	.byte	0x3f
	.zero		1


	//   ....[58]....
        /*088c*/ 	.word	0x00015300
        /*0890*/ 	.word	0x00000000
        /*0894*/ 	.word	0x00030860
        /*0898*/ 	.short	0x010a
        /*089a*/ 	.byte	0x3f
	.zero		1


	//   ....[59]....
        /*089c*/ 	.word	0x00015ae0
        /*08a0*/ 	.word	0x00000000
        /*08a4*/ 	.word	0x00030820
        /*08a8*/ 	.short	0x010a
        /*08aa*/ 	.byte	0x3f
	.zero		1


	//   ....[60]....
        /*08ac*/ 	.word	0x00015cd0
        /*08b0*/ 	.word	0x00000006
        /*08b4*/ 	.word	0x00000000
        /*08b8*/ 	.short	0x010a
        /*08ba*/ 	.byte	0x3f
	.zero		1


	//   ....[61]....
        /*08bc*/ 	.word	0x00015d20
        /*08c0*/ 	.word	0x00000003
        /*08c4*/ 	.word	0x00000000
        /*08c8*/ 	.short	0x010a
        /*08ca*/ 	.byte	0x3f
	.zero		1


	//   ....[62]....
        /*08cc*/ 	.word	0x00015d80
        /*08d0*/ 	.word	0x00000012
        /*08d4*/ 	.word	0x00000000
        /*08d8*/ 	.short	0x010a
        /*08da*/ 	.byte	0x3f
	.zero		1


	//   ....[63]....
        /*08dc*/ 	.word	0x00015db0
        /*08e0*/ 	.word	0x00000003
        /*08e4*/ 	.word	0x00000000
        /*08e8*/ 	.short	0x010a
        /*08ea*/ 	.byte	0x3f
	.zero		1


	//   ....[64]....
        /*08ec*/ 	.word	0x00015e20
        /*08f0*/ 	.word	0x00000003
        /*08f4*/ 	.word	0x00030800
        /*08f8*/ 	.short	0x010a
        /*08fa*/ 	.byte	0x3f
	.zero		1


	//   ....[65]....
        /*08fc*/ 	.word	0x00015e70
        /*0900*/ 	.word	0x00000039
        /*0904*/ 	.word	0x00030830
        /*0908*/ 	.short	0x010a
        /*090a*/ 	.byte	0x3f
	.zero		1


	//   ....[66]....
        /*090c*/ 	.word	0x00015ed0
        /*0910*/ 	.word	0x00000098
        /*0914*/ 	.word	0x00030830
        /*0918*/ 	.short	0x010a
        /*091a*/ 	.byte	0x3f
	.zero		1


	//   ....[67]....
        /*091c*/ 	.word	0x00015f30
        /*0920*/ 	.word	0x00000015
        /*0924*/ 	.word	0x00030850
        /*0928*/ 	.short	0x010a
        /*092a*/ 	.byte	0x3f
	.zero		1


	//   ....[68]....
        /*092c*/ 	.word	0x00015f90
        /*0930*/ 	.word	0x00000004
        /*0934*/ 	.word	0x00030830
        /*0938*/ 	.short	0x010a
        /*093a*/ 	.byte	0x3f
	.zero		1


	//   ....[69]....
        /*093c*/ 	.word	0x00015ff0
        /*0940*/ 	.word	0x00000003
        /*0944*/ 	.word	0x00030850
        /*0948*/ 	.short	0x010a
        /*094a*/ 	.byte	0x3f
	.zero		1


	//   ....[70]....
        /*094c*/ 	.word	0x00016050
        /*0950*/ 	.word	0x00000004
        /*0954*/ 	.word	0x00030830
        /*0958*/ 	.short	0x010a
        /*095a*/ 	.byte	0x3f
	.zero		1


	//   ....[71]....
        /*095c*/ 	.word	0x000160b0
        /*0960*/ 	.word	0x00000003
        /*0964*/ 	.word	0x00030850
        /*0968*/ 	.short	0x010a
        /*096a*/ 	.byte	0x3f
	.zero		1


	//   ....[72]....
        /*096c*/ 	.word	0x00016110
        /*0970*/ 	.word	0x00000007
        /*0974*/ 	.word	0x00030850
        /*0978*/ 	.short	0x010a
        /*097a*/ 	.byte	0x3f
	.zero		1


	//   ....[73]....
        /*097c*/ 	.word	0x00016260
        /*0980*/ 	.word	0x00000000
        /*0984*/ 	.word	0x00030840
        /*0988*/ 	.short	0x010a
        /*098a*/ 	.byte	0x3f
	.zero		1


	//   ....[74]....
        /*098c*/ 	.word	0x00016f10
        /*0990*/ 	.word	0x00000011
        /*0994*/ 	.word	0x00030820
        /*0998*/ 	.short	0x010a
        /*099a*/ 	.byte	0x3f
	.zero		1


	//   ....[75]....
        /*099c*/ 	.word	0x00016f60
        /*09a0*/ 	.word	0x00000003
        /*09a4*/ 	.word	0x00030840
        /*09a8*/ 	.short	0x010a
        /*09aa*/ 	.byte	0x3f
	.zero		1


	//   ....[76]....
        /*09ac*/ 	.word	0x00016fb0
        /*09b0*/ 	.word	0x00000003
        /*09b4*/ 	.word	0x00000060
        /*09b8*/ 	.short	0x010a
        /*09ba*/ 	.byte	0x3f
	.zero		1


	//   ....[77]....
        /*09bc*/ 	.word	0x00017000
        /*09c0*/ 	.word	0x00000003
        /*09c4*/ 	.word	0x00030840
        /*09c8*/ 	.short	0x010a
        /*09ca*/ 	.byte	0x3f
	.zero		1


	//   ....[78]....
        /*09cc*/ 	.word	0x00017050
        /*09d0*/ 	.word	0x00000009
        /*09d4*/ 	.word	0x00000060
        /*09d8*/ 	.short	0x010a
        /*09da*/ 	.byte	0x3f
	.zero		1


	//   ....[79]....
        /*09dc*/ 	.word	0x000170a0
        /*09e0*/ 	.word	0x00000002
        /*09e4*/ 	.word	0x00030840
        /*09e8*/ 	.short	0x010a
        /*09ea*/ 	.byte	0x3f
	.zero		1


	//   ....[80]....
        /*09ec*/ 	.word	0x000170f0
        /*09f0*/ 	.word	0x00000002
        /*09f4*/ 	.word	0x00000060
        /*09f8*/ 	.short	0x010a
        /*09fa*/ 	.byte	0x3f
	.zero		1


	//   ....[81]....
        /*09fc*/ 	.word	0x00017140
        /*0a00*/ 	.word	0x00000000
        /*0a04*/ 	.word	0x00030860
        /*0a08*/ 	.short	0x010a
        /*0a0a*/ 	.byte	0x3f
	.zero		1


	//   ....[82]....
        /*0a0c*/ 	.word	0x00017230
        /*0a10*/ 	.word	0x00000000
        /*0a14*/ 	.word	0x00030820
        /*0a18*/ 	.short	0x010a
        /*0a1a*/ 	.byte	0x3f
	.zero		1


	//   ....[83]....
        /*0a1c*/ 	.word	0x000173d0
        /*0a20*/ 	.word	0x00000006
        /*0a24*/ 	.word	0x00000000
        /*0a28*/ 	.short	0x010a
        /*0a2a*/ 	.byte	0x3f
	.zero		1


	//   ....[84]....
        /*0a2c*/ 	.word	0x00017420
        /*0a30*/ 	.word	0x00000003
        /*0a34*/ 	.word	0x00000000
        /*0a38*/ 	.short	0x010a
        /*0a3a*/ 	.byte	0x3f
	.zero		1


	//   ....[85]....
        /*0a3c*/ 	.word	0x00017470
        /*0a40*/ 	.word	0x00000012
        /*0a44*/ 	.word	0x00000000
        /*0a48*/ 	.short	0x010a
        /*0a4a*/ 	.byte	0x3f
	.zero		1


	//----- nvinfo : EIATTR_NUM_MBARRIERS
	.align		4
.L_215:
        /*0a4c*/ 	.byte	0x03, 0x38
        /*0a4e*/ 	.short	0x0016


	//----- nvinfo : EIATTR_EXIT_INSTR_OFFSETS
	.align		4
        /*0a50*/ 	.byte	0x04, 0x1c
        /*0a52*/ 	.short	(.L_217 - .L_216)


	//   ....[0]....
.L_216:
        /*0a54*/ 	.word	0x00000a10


	//   ....[1]....
        /*0a58*/ 	.word	0x00010350


	//   ....[2]....
        /*0a5c*/ 	.word	0x00015e00


	//----- nvinfo : EIATTR_MAX_THREADS
	.align		4
.L_217:
        /*0a60*/ 	.byte	0x04, 0x05
        /*0a62*/ 	.short	(.L_219 - .L_218)
.L_218:
        /*0a64*/ 	.word	0x00000180
        /*0a68*/ 	.word	0x00000001
        /*0a6c*/ 	.word	0x00000001


	//----- nvinfo : EIATTR_CRS_STACK_SIZE
	.align		4
.L_219:
        /*0a70*/ 	.byte	0x04, 0x1e
        /*0a72*/ 	.short	(.L_221 - .L_220)
.L_220:
        /*0a74*/ 	.word	0x00000000


	//----- nvinfo : EIATTR_CBANK_PARAM_SIZE
	.align		4
.L_221:
        /*0a78*/ 	.byte	0x03, 0x19
        /*0a7a*/ 	.short	0x0af0


	//----- nvinfo : EIATTR_PARAM_CBANK
	.align		4
        /*0a7c*/ 	.byte	0x04, 0x0a
        /*0a7e*/ 	.short	(.L_223 - .L_222)
	.align		4
.L_222:
        /*0a80*/ 	.word	index@(.nv.constant0._ZN7cutlass13device_kernelIN5flash11enable_sm90INS1_16FlashAttnFwdSm90INS1_25CollectiveMainloopFwdSm90ILi2EN4cute5tupleIJNS5_1CILi1EEES8_S8_EEENS6_IJNS7_ILi128EEENS7_ILi64EEENS7_ILi256EEEEEELi256ENS_6half_tEfNS_4arch4Sm90ELb0ELb1ELb1ELb0ELb0ELb0ELb0ELb1ELb1ELb1ELb0ELb0EEENS1_21CollectiveEpilogueFwdINS6_IJSA_SC_SB_EEES9_SE_SG_Li256ELb0ELb1ELb0ELb0EEENS1_30DynamicPersistentTileSchedulerILi256ELi128ELb0ELb1ELb1EEEEEEEEEvNT_6ParamsE)
        /*0a84*/ 	.short	0x0210
        /*0a86*/ 	.short	0x0af0


	//----- nvinfo : EIATTR_SW_WAR
	.align		4
.L_223:
        /*0a88*/ 	.byte	0x04, 0x36
        /*0a8a*/ 	.short	(.L_225 - .L_224)
.L_224:
        /*0a8c*/ 	.word	0x00000008
.L_225:


//--------------------- .nv.info._ZN7cutlass13device_kernelIN5flash11enable_sm90INS1_16FlashAttnFwdSm90INS1_25CollectiveMainloopFwdSm90ILi2EN4cute5tupleIJNS5_1CILi1EEES8_S8_EEENS6_IJNS7_ILi128EEENS7_ILi64EEENS7_ILi256EEEEEELi256ENS_6half_tEfNS_4arch4Sm90ELb0ELb1ELb1ELb1ELb0ELb0ELb0ELb1ELb1ELb1ELb0ELb0EEENS1_21CollectiveEpilogueFwdINS6_IJSA_SC_SB_EEES9_SE_SG_Li256ELb1ELb1ELb0ELb0EEENS1_36VarlenDynamicPersistentTileSchedulerILi128ELi64ELi256ELi128ELb0ELb1ELb1ELb1ELb0ELb1EEEEEEEEEvNT_6ParamsE --------------------------
	.section	.nv.info._ZN7cutlass13device_kernelIN5flash11enable_sm90INS1_16FlashAttnFwdSm90INS1_25CollectiveMainloopFwdSm90ILi2EN4cute5tupleIJNS5_1CILi1EEES8_S8_EEENS6_IJNS7_ILi128EEENS7_ILi64EEENS7_ILi256EEEEEELi256ENS_6half_tEfNS_4arch4Sm90ELb0ELb1ELb1ELb1ELb0ELb0ELb0ELb1ELb1ELb1ELb0ELb0EEENS1_21CollectiveEpilogueFwdINS6_IJSA_SC_SB_EEES9_SE_SG_Li256ELb1ELb1ELb0ELb0EEENS1_36VarlenDynamicPersistentTileSchedulerILi128ELi64ELi256ELi128ELb0ELb1ELb1ELb1ELb0ELb1EEEEEEEEEvNT_6ParamsE,"",@"SHT_CUDA_INFO"
	.sectionflags	@""
	.align	4


	//----- nvinfo : EIATTR_CUDA_API_VERSION
	.align		4
        /*0000*/ 	.byte	0x04, 0x37
        /*0002*/ 	.short	(.L_227 - .L_226)
.L_226:
        /*0004*/ 	.word	0x00000082


	//----- nvinfo : EIATTR_KPARAM_INFO
	.align		4
.L_227:
        /*0008*/ 	.byte	0x04, 0x17
        /*000a*/ 	.short	(.L_229 - .L_228)
.L_228:
        /*000c*/ 	.word	0x00000000
        /*0010*/ 	.short	0x0000
        /*0012*/ 	.short	0x0070
        /*0014*/ 	.byte	0x00, 0xf0, 0x01, 0x2a


	//----- nvinfo : EIATTR_SPARSE_MMA_MASK
	.align		4
.L_229:
        /*0018*/ 	.byte	0x03, 0x50
        /*001a*/ 	.short	0x0000


	//----- nvinfo : EIATTR_MAXREG_COUNT
	.align		4
        /*001c*/ 	.byte	0x03, 0x1b
        /*001e*/ 	.short	0x00a8


	//----- nvinfo : EIATTR_NUM_BARRIERS
	.align		4
        /*0020*/ 	.byte	0x02, 0x4c
        /*0022*/ 	.byte	0x09
	.zero		1


	//----- nvinfo : EIATTR_EXTERNS
	.align		4
        /*0024*/ 	.byte	0x04, 0x0f
        /*0026*/ 	.short	(.L_231 - .L_230)


	//   ....[0]....
	.align		4
.L_230:
        /*0028*/ 	.word	index@(__assertfail)


	//----- nvinfo : EIATTR_ANNOTATIONS
	.align		4
.L_231:
        /*002c*/ 	.byte	0x04, 0x55
        /*002e*/ 	.short	(.L_233 - .L_232)


	//   ....[0]....
.L_232:
        /* <DEDUP_REMOVED lines=64> */


	//----- nvinfo : EIATTR_MERCURY_ISA_VERSION
	.align		4
.L_233:
        /*0418*/ 	.byte	0x03, 0x5f
        /*041a*/ 	.short	0x0101


	//----- nvinfo : EIATTR_UNUSED_LOAD_BYTE_OFFSET
	.align		4
        /*041c*/ 	.byte	0x04, 0x44
        /*041e*/ 	.short	(.L_235 - .L_234)


	//   ....[0]....
.L_234:
        /*0420*/ 	.word	0x00000a10
        /*0424*/ 	.word	0x0000fff0


	//   ....[1]....
        /*0428*/ 	.word	0x0000db20
        /*042c*/ 	.word	0x0000fff0


	//----- nvinfo : EIATTR_INT_WARP_WIDE_INSTR_OFFSETS
	.align		4
.L_235:
        /*0430*/ 	.byte	0x04, 0x31
        /*0432*/ 	.short	(.L_237 - .L_236)


	//   ....[0]....
.L_236:
        /*0434*/ 	.word	0x00000130


	//   ....[1]....
        /*0438*/ 	.word	0x00000170


	//   ....[2]....
        /*043c*/ 	.word	0x000001e0


	//   ....[3]....
        /*0440*/ 	.word	0x00012110


	//   ....[4]....
        /*0444*/ 	.word	0x000121b0


	//   ....[5]....
        /*0448*/ 	.word	0x000167b0


	//   ....[6]....
        /*044c*/ 	.word	0x00016820


	//----- nvinfo : EIATTR_COOP_GROUP_MASK_REGIDS
	.align		4
.L_237:
        /*0450*/ 	.byte	0x04, 0x29
        /*0452*/ 	.short	(.L_239 - .L_238)


	//   ....[0]....
.L_238:
        /*0454*/ 	.word	0xffffffff


	//   ....[1]....
        /*0458*/ 	.word	0xffffffff


	//   ....[2]....
        /*045c*/ 	.word	0xffffffff


	//   ....[3]....
        /*0460*/ 	.word	0xffffffff


	//   ....[4]....
        /*0464*/ 	.word	0xffffffff


	//   ....[5]....
        /*0468*/ 	.word	0xffffffff


	//   ....[6]....
        /*046c*/ 	.word	0xffffffff


	//   ....[7]....
        /*0470*/ 	.word	0xffffffff


	//   ....[8]....
        /*0474*/ 	.word	0xffffffff


	//   ....[9]....
        /*0478*/ 	.word	0xffffffff


	//   ....[10]....
        /*047c*/ 	.word	0xffffffff


	//   ....[11]....
        /*0480*/ 	.word	0xffffffff


	//   ....[12]....
        /*0484*/ 	.word	0xffffffff


	//   ....[13]....
        /*0488*/ 	.word	0xffffffff


	//   ....[14]....
        /*048c*/ 	.word	0xffffffff


	//   ....[15]....
        /*0490*/ 	.word	0xffffffff


	//   ....[16]....
        /*0494*/ 	.word	0xffffffff


	//   ....[17]....
        /*0498*/ 	.word	0xffffffff


	//   ....[18]....
        /*049c*/ 	.word	0xffffffff


	//   ....[19]....
        /*04a0*/ 	.word	0xffffffff


	//   ....[20]....
        /*04a4*/ 	.word	0xffffffff


	//   ....[21]....
        /*04a8*/ 	.word	0xffffffff


	//   ....[22]....
        /*04ac*/ 	.word	0xffffffff


	//   ....[23]....
        /*04b0*/ 	.word	0xffffffff


	//   ....[24]....
        /*04b4*/ 	.word	0xffffffff


	//   ....[25]....
        /*04b8*/ 	.word	0xffffffff


	//   ....[26]....
        /*04bc*/ 	.word	0xffffffff


	//   ....[27]....
        /*04c0*/ 	.word	0xffffffff


	//   ....[28]....
        /*04c4*/ 	.word	0xffffffff


	//   ....[29]....
        /*04c8*/ 	.word	0xffffffff


	//   ....[30]....
        /*04cc*/ 	.word	0xffffffff


	//   ....[31]....
        /*04d0*/ 	.word	0xffffffff


	//   ....[32]....
        /*04d4*/ 	.word	0xffffffff


	//   ....[33]....
        /*04d8*/ 	.word	0xffffffff


	//   ....[34]....
        /*04dc*/ 	.word	0xffffffff


	//   ....[35]....
        /*04e0*/ 	.word	0xffffffff


	//   ....[36]....
        /*04e4*/ 	.word	0xffffffff


	//   ....[37]....
        /*04e8*/ 	.word	0xffffffff


	//   ....[38]....
        /*04ec*/ 	.word	0xffffffff


	//   ....[39]....
        /*04f0*/ 	.word	0xffffffff


	//   ....[40]....
        /*04f4*/ 	.word	0xffffffff


	//   ....[41]....
        /*04f8*/ 	.word	0xffffffff


	//   ....[42]....
        /*04fc*/ 	.word	0xffffffff


	//   ....[43]....
        /*0500*/ 	.word	0xffffffff


	//   ....[44]....
        /*0504*/ 	.word	0xffffffff


	//   ....[45]....
        /*0508*/ 	.word	0xffffffff


	//   ....[46]....
        /*050c*/ 	.word	0xffffffff


	//   ....[47]....
        /*0510*/ 	.word	0xffffffff


	//   ....[48]....
        /*0514*/ 	.word	0xffffffff


	//   ....[49]....
        /*0518*/ 	.word	0xffffffff


	//   ....[50]....
        /*051c*/ 	.word	0xffffffff


	//   ....[51]....
        /*0520*/ 	.word	0xffffffff


	//   ....[52]....
        /*0524*/ 	.word	0xffffffff


	//   ....[53]....
        /*0528*/ 	.word	0xffffffff


	//   ....[54]....
        /*052c*/ 	.word	0xffffffff


	//   ....[55]....
        /*0530*/ 	.word	0xffffffff


	//   ....[56]....
        /*0534*/ 	.word	0xffffffff


	//   ....[57]....
        /*0538*/ 	.word	0xffffffff


	//   ....[58]....
        /*053c*/ 	.word	0xffffffff


	//   ....[59]....
        /*0540*/ 	.word	0xffffffff


	//   ....[60]....
        /*0544*/ 	.word	0xffffffff


	//   ....[61]....
        /*0548*/ 	.word	0xffffffff


	//   ....[62]....
        /*054c*/ 	.word	0xffffffff


	//   ....[63]....
        /*0550*/ 	.word	0xffffffff


	//   ....[64]....
        /*0554*/ 	.word	0xffffffff


	//   ....[65]....
        /*0558*/ 	.word	0xffffffff


	//   ....[66]....
        /*055c*/ 	.word	0xffffffff


	//   ....[67]....
        /*0560*/ 	.word	0xffffffff


	//   ....[68]....
        /*0564*/ 	.word	0xffffffff


	//   ....[69]....
        /*0568*/ 	.word	0xffffffff


	//   ....[70]....
        /*056c*/ 	.word	0xffffffff


	//   ....[71]....
        /*0570*/ 	.word	0xffffffff


	//   ....[72]....
        /*0574*/ 	.word	0xffffffff


	//   ....[73]....
        /*0578*/ 	.word	0xffffffff


	//   ....[74]....
        /*057c*/ 	.word	0xffffffff


	//   ....[75]....
        /*0580*/ 	.word	0xffffffff


	//   ....[76]....
        /*0584*/ 	.word	0xffffffff


	//   ....[77]....
        /*0588*/ 	.word	0xffffffff


	//   ....[78]....
        /*058c*/ 	.word	0xffffffff


	//   ....[79]....
        /*0590*/ 	.word	0xffffffff


	//   ....[80]....
        /*0594*/ 	.word	0xffffffff


	//   ....[81]....
        /*0598*/ 	.word	0xffffffff


	//   ....[82]....
        /*059c*/ 	.word	0xffffffff


	//   ....[83]....
        /*05a0*/ 	.word	0xffffffff


	//   ....[84]....
        /*05a4*/ 	.word	0xffffffff


	//   ....[85]....
        /*05a8*/ 	.word	0xffffffff


	//   ....[86]....
        /*05ac*/ 	.word	0xffffffff


	//   ....[87]....
        /*05b0*/ 	.word	0xffffffff


	//   ....[88]....
        /*05b4*/ 	.word	0xffffffff


	//   ....[89]....
        /*05b8*/ 	.word	0xffffffff


	//   ....[90]....
        /*05bc*/ 	.word	0xffffffff


	//   ....[91]....
        /*05c0*/ 	.word	0xffffffff


	//   ....[92]....
        /*05c4*/ 	.word	0xffffffff


	//   ....[93]....
        /*05c8*/ 	.word	0xffffffff


	//   ....[94]....
        /*05cc*/ 	.word	0xffffffff


	//   ....[95]....
        /*05d0*/ 	.word	0xffffffff


	//   ....[96]....
        /*05d4*/ 	.word	0xffffffff


	//   ....[97]....
        /*05d8*/ 	.word	0xffffffff


	//   ....[98]....
        /*05dc*/ 	.word	0xffffffff


	//   ....[99]....
        /*05e0*/ 	.word	0xffffffff


	//   ....[100]....
        /*05e4*/ 	.word	0xffffffff


	//   ....[101]....
        /*05e8*/ 	.word	0xffffffff


	//   ....[102]....
        /*05ec*/ 	.word	0xffffffff


	//   ....[103]....
        /*05f0*/ 	.word	0xffffffff


	//   ....[104]....
        /*05f4*/ 	.word	0xffffffff


	//   ....[105]....
        /*05f8*/ 	.word	0x0500000f


	//   ....[106]....
        /*05fc*/ 	.word	0x0500000f


	//   ....[107]....
        /*0600*/ 	.word	0x0500000f


	//   ....[108]....
        /*0604*/ 	.word	0x0500000f


	//   ....[109]....
        /*0608*/ 	.word	0x0500000f


	//   ....[110]....
        /*060c*/ 	.word	0x0500000f


	//   ....[111]....
        /*0610*/ 	.word	0x0500000f


	//   ....[112]....
        /*0614*/ 	.word	0x0500000f


	//   ....[113]....
        /*0618*/ 	.word	0x0500000f


	//   ....[114]....
        /*061c*/ 	.word	0x0500000f


	//   ....[115]....
        /*0620*/ 	.word	0x0500000f


	//   ....[116]....
        /*0624*/ 	.word	0x0500000f


	//   ....[117]....
        /*0628*/ 	.word	0x0500000f


	//   ....[118]....
        /*062c*/ 	.word	0x0500000f


	//   ....[119]....
        /*0630*/ 	.word	0x0500000f


	//   ....[120]....
        /*0634*/ 	.word	0x0500000f


	//   ....[121]....
        /*0638*/ 	.word	0x0500000f


	//   ....[122]....
        /*063c*/ 	.word	0x0500000f


	//   ....[123]....
        /*0640*/ 	.word	0x0500000f


	//   ....[124]....
        /*0644*/ 	.word	0x0500000f


	//   ....[125]....
        /*0648*/ 	.word	0x0500000f


	//   ....[126]....
        /*064c*/ 	.word	0x0500000f


	//   ....[127]....
        /*0650*/ 	.word	0x0500000f


	//   ....[128]....
        /*0654*/ 	.word	0x0500000f


	//   ....[129]....
        /*0658*/ 	.word	0x0500000f


	//   ....[130]....
        /*065c*/ 	.word	0x0500000f


	//   ....[131]....
        /*0660*/ 	.word	0x0500000f


	//   ....[132]....
        /*0664*/ 	.word	0x0500000f


	//   ....[133]....
        /*0668*/ 	.word	0x0500000f


	//   ....[134]....
        /*066c*/ 	.word	0x0500000f


	//   ....[135]....
        /*0670*/ 	.word	0x0500000f


	//   ....[136]....
        /*0674*/ 	.word	0x0500000f


	//   ....[137]....
        /*0678*/ 	.word	0x0500000f


	//   ....[138]....
        /*067c*/ 	.word	0x0500000f


	//   ....[139]....
        /*0680*/ 	.word	0x0500000f


	//----- nvinfo : EIATTR_COOP_GROUP_INSTR_OFFSETS
	.align		4
.L_239:
        /*0684*/ 	.byte	0x04, 0x28
        /*0686*/ 	.short	(.L_241 - .L_240)


	//   ....[0]....
.L_240:
        /*0688*/ 	.word	0x00000060


	//   ....[1]....
        /*068c*/ 	.word	0x00000140


	//   ....[2]....
        /*0690*/ 	.word	0x00000190


	//   ....[3]....
        /*0694*/ 	.word	0x000003c0


	//   ....[4]....
        /*0698*/ 	.word	0x00000520


	//   ....[5]....
        /*069c*/ 	.word	0x00000640


	//   ....[6]....
        /*06a0*/ 	.word	0x000007a0


	//   ....[7]....
        /*06a4*/ 	.word	0x00001c30


	//   ....[8]....
        /*06a8*/ 	.word	0x00002750


	//   ....[9]....
        /*06ac*/ 	.word	0x00003000


	//   ....[10]....
        /*06b0*/ 	.word	0x00003950


	//   ....[11]....
        /*06b4*/ 	.word	0x00003a70


	//   ....[12]....
        /*06b8*/ 	.word	0x00003de0


	//   ....[13]....
        /*06bc*/ 	.word	0x00003e90


	//   ....[14]....
        /*06c0*/ 	.word	0x00005e80


	//   ....[15]....
        /*06c4*/ 	.word	0x00006320


	//   ....[16]....
        /*06c8*/ 	.word	0x00006a20


	//   ....[17]....
        /*06cc*/ 	.word	0x00006b20


	//   ....[18]....
        /*06d0*/ 	.word	0x00006e60


	//   ....[19]....
        /*06d4*/ 	.word	0x00006f20


	//   ....[20]....
        /*06d8*/ 	.word	0x00008f90


	//   ....[21]....
        /*06dc*/ 	.word	0x00009050


	//   ....[22]....
        /*06e0*/ 	.word	0x00009290


	//   ....[23]....
        /*06e4*/ 	.word	0x000092e0


	//   ....[24]....
        /*06e8*/ 	.word	0x0000ad80


	//   ....[25]....
        /*06ec*/ 	.word	0x0000b340


	//   ....[26]....
        /*06f0*/ 	.word	0x0000b9c0


	//   ....[27]....
        /*06f4*/ 	.word	0x0000ba90


	//   ....[28]....
        /*06f8*/ 	.word	0x0000be70


	//   ....[29]....
        /*06fc*/ 	.word	0x0000bed0


	//   ....[30]....
        /*0700*/ 	.word	0x0000ceb0


	//   ....[31]....
        /*0704*/ 	.word	0x0000cef0


	//   ....[32]....
        /*0708*/ 	.word	0x0000d030


	//   ....[33]....
        /*070c*/ 	.word	0x0000d050


	//   ....[34]....
        /*0710*/ 	.word	0x0000ec40


	//   ....[35]....
        /*0714*/ 	.word	0x0000ec80


	//   ....[36]....
        /*0718*/ 	.word	0x0000ecc0


	//   ....[37]....
        /*071c*/ 	.word	0x0000ed00


	//   ....[38]....
        /*0720*/ 	.word	0x0000f570


	//   ....[39]....
        /*0724*/ 	.word	0x0000f5a0


	//   ....[40]....
        /*0728*/ 	.word	0x0000f700


	//   ....[41]....
        /*072c*/ 	.word	0x0000f720


	//   ....[42]....
        /*0730*/ 	.word	0x0000f870


	//   ....[43]....
        /*0734*/ 	.word	0x0000f890


	//   ....[44]....
        /*0738*/ 	.word	0x0000f9f0


	//   ....[45]....
        /*073c*/ 	.word	0x0000fa10


	//   ....[46]....
        /*0740*/ 	.word	0x00010420


	//   ....[47]....
        /*0744*/ 	.word	0x00010440


	//   ....[48]....
        /*0748*/ 	.word	0x00010590


	//   ....[49]....
        /*074c*/ 	.word	0x000105b0


	//   ....[50]....
        /*0750*/ 	.word	0x00010700


	//   ....[51]....
        /*0754*/ 	.word	0x00010720


	//   ....[52]....
        /*0758*/ 	.word	0x00010880


	//   ....[53]....
        /*075c*/ 	.word	0x000108a0


	//   ....[54]....
        /*0760*/ 	.word	0x00010a90


	//   ....[55]....
        /*0764*/ 	.word	0x00010c80


	//   ....[56]....
        /*0768*/ 	.word	0x00010cb0


	//   ....[57]....
        /*076c*/ 	.word	0x00010ce0


	//   ....[58]....
        /*0770*/ 	.word	0x00010d10


	//   ....[59]....
        /*0774*/ 	.word	0x00010d40


	//   ....[60]....
        /*0778*/ 	.word	0x00010d70


	//   ....[61]....
        /*077c*/ 	.word	0x00010ef0


	//   ....[62]....
        /*0780*/ 	.word	0x00010f20


	//   ....[63]....
        /*0784*/ 	.word	0x00010f50


	//   ....[64]....
        /*0788*/ 	.word	0x00010f80


	//   ....[65]....
        /*078c*/ 	.word	0x00010fb0


	//   ....[66]....
        /*0790*/ 	.word	0x00010fe0


	//   ....[67]....
        /*0794*/ 	.word	0x00011090


	//   ....[68]....
        /*0798*/ 	.word	0x000110f0


	//   ....[69]....
        /*079c*/ 	.word	0x00011180


	//   ....[70]....
        /*07a0*/ 	.word	0x000126f0


	//   ....[71]....
        /*07a4*/ 	.word	0x000133c0


	//   ....[72]....
        /*07a8*/ 	.word	0x000133e0


	//   ....[73]....
        /*07ac*/ 	.word	0x000134d0


	//   ....[74]....
        /*07b0*/ 	.word	0x000134e0


	//   ....[75]....
        /*07b4*/ 	.word	0x000135a0


	//   ....[76]....
        /*07b8*/ 	.word	0x000135b0


	//   ....[77]....
        /*07bc*/ 	.word	0x00013670


	//   ....[78]....
        /*07c0*/ 	.word	0x00013680


	//   ....[79]....
        /*07c4*/ 	.word	0x00013740


	//   ....[80]....
        /*07c8*/ 	.word	0x00013750


	//   ....[81]....
        /*07cc*/ 	.word	0x00013810


	//   ....[82]....
        /*07d0*/ 	.word	0x00013820


	//   ....[83]....
        /*07d4*/ 	.word	0x000138d0


	//   ....[84]....
        /*07d8*/ 	.word	0x000138e0


	//   ....[85]....
        /*07dc*/ 	.word	0x00013910


	//   ....[86]....
        /*07e0*/ 	.word	0x00013930


	//   ....[87]....
        /*07e4*/ 	.word	0x000170b0


	//   ....[88]....
        /*07e8*/ 	.word	0x00017110


	//   ....[89]....
        /*07ec*/ 	.word	0x00017140


	//   ....[90]....
        /*07f0*/ 	.word	0x00017150


	//   ....[91]....
        /*07f4*/ 	.word	0x00017180


	//   ....[92]....
        /*07f8*/ 	.word	0x000171b0


	//   ....[93]....
        /*07fc*/ 	.word	0x000171e0


	//   ....[94]....
        /*0800*/ 	.word	0x00017210


	//   ....[95]....
        /*0804*/ 	.word	0x000173a0


	//   ....[96]....
        /*0808*/ 	.word	0x000173d0


	//   ....[97]....
        /*080c*/ 	.word	0x00017400


	//   ....[98]....
        /*0810*/ 	.word	0x00017430


	//   ....[99]....
        /*0814*/ 	.word	0x00017460


	//   ....[100]....
        /*0818*/ 	.word	0x00017490


	//   ....[101]....
        /*081c*/ 	.word	0x00017550


	//   ....[102]....
        /*0820*/ 	.word	0x00017570


	//   ....[103]....
        /*0824*/ 	.word	0x000175e0


	//   ....[104]....
        /*0828*/ 	.word	0x00017cc0


	//   ....[105]....
        /*082c*/ 	.word	0x00018370


	//   ....[106]....
        /*0830*/ 	.word	0x00018550


	//   ....[107]....
        /*0834*/ 	.word	0x000185a0


	//   ....[108]....
        /*0838*/ 	.word	0x000186f0


	//   ....[109]....
        /*083c*/ 	.word	0x00018740


	//   ....[110]....
        /*0840*/ 	.word	0x00018890


	//   ....[111]....
        /*0844*/ 	.word	0x000188e0


	//   ....[112]....
        /*0848*/ 	.word	0x00018a30


	//   ....[113]....
        /*084c*/ 	.word	0x00018a80


	//   ....[114]....
        /*0850*/ 	.word	0x00018bd0


	//   ....[115]....
        /*0854*/ 	.word	0x00018c20


	//   ....[116]....
        /*0858*/ 	.word	0x00018d60


	//   ....[117]....
        /*085c*/ 	.word	0x00018db0


	//   ....[118]....
        /*0860*/ 	.word	0x00018ef0


	//   ....[119]....
        /*0864*/ 	.word	0x00018f40


	//   ....[120]....
        /*0868*/ 	.word	0x00019070


	//   ....[121]....
        /*086c*/ 	.word	0x000190c0


	//   ....[122]....
        /*0870*/ 	.word	0x000193f0


	//   ....[123]....
        /*0874*/ 	.word	0x00019490


	//   ....[124]....
        /*0878*/ 	.word	0x000195c0


	//   ....[125]....
        /*087c*/ 	.word	0x00019640


	//   ....[126]....
        /*0880*/ 	.word	0x000196c0


	//   ....[127]....
        /*0884*/ 	.word	0x00019740


	//   ....[128]....
        /*0888*/ 	.word	0x000197c0


	//   ....[129]....
        /*088c*/ 	.word	0x00019850


	//   ....[130]....
        /*0890*/ 	.word	0x000198f0


	//   ....[131]....
        /*0894*/ 	.word	0x00019990


	//   ....[132]....
        /*0898*/ 	.word	0x00019a10


	//   ....[133]....
        /*089c*/ 	.word	0x00019a90


	//   ....[134]....
        /*08a0*/ 	.word	0x00019b10


	//   ....[135]....
        /*08a4*/ 	.word	0x00019ba0


	//   ....[136]....
        /*08a8*/ 	.word	0x00019c20


	//   ....[137]....
        /*08ac*/ 	.word	0x00019cc0


	//   ....[138]....
        /*08b0*/ 	.word	0x00019d50


	//   ....[139]....
        /*08b4*/ 	.word	0x00019e80


	//----- nvinfo : EIATTR_REG_RECONFIG
	.align		4
.L_241:
        /*08b8*/ 	.byte	0x01, 0x54
	.zero		2


	//----- nvinfo : EIATTR_SYSCALL_OFFSETS
	.align		4
        /*08bc*/ 	.byte	0x04, 0x46
        /*08be*/ 	.short	(.L_243 - .L_242)


	//   ....[0]....
.L_242:
        /*08c0*/ 	.word	0x00001e10


	//   ....[1]....
        /*08c4*/ 	.word	0x00012320


	//   ....[2]....
        /*08c8*/ 	.word	0x00012470


	//   ....[3]....
        /*08cc*/ 	.word	0x00012560


	//   ....[4]....
        /*08d0*/ 	.word	0x00012ee0


	//----- nvinfo : EIATTR_MBARRIER_INSTR_OFFSETS
	.align		4
.L_243:
        /*08d4*/ 	.byte	0x04, 0x39
        /*08d6*/ 	.short	(.L_245 - .L_244)


	//   ....[0]....
.L_244:
        /*08d8*/ 	.word	0x00000270
        /*08dc*/ 	.word	0x000000ff
        /*08e0*/ 	.word	0x00030800
        /*08e4*/ 	.short	0x0100
        /*08e6*/ 	.byte	0x08
	.zero		1


	//   ....[1]....
        /*08e8*/ 	.word	0x00000280
        /*08ec*/ 	.word	0x000000ff
        /*08f0*/ 	.word	0x00030820
        /*08f4*/ 	.short	0x0100
        /*08f6*/ 	.byte	0x08
	.zero		1


	//   ....[2]....
        /*08f8*/ 	.word	0x00000370
        /*08fc*/ 	.word	0x000000ff
        /*0900*/ 	.word	0x00030830
        /*0904*/ 	.short	0x0100
        /*0906*/ 	.byte	0x08
	.zero		1


	//   ....[3]....
        /*0908*/ 	.word	0x00000380
        /*090c*/ 	.word	0x000000ff
        /*0910*/ 	.word	0x00030840
        /*0914*/ 	.short	0x0100
        /*0916*/ 	.byte	0x08
	.zero		1


	//   ....[4]....
        /*0918*/ 	.word	0x00000390
        /*091c*/ 	.word	0x000000ff
        /*0920*/ 	.word	0x00030838
        /*0924*/ 	.short	0x0100
        /*0926*/ 	.byte	0x08
	.zero		1


	//   ....[5]....
        /*0928*/ 	.word	0x000003a0
        /*092c*/ 	.word	0x000000ff
        /*0930*/ 	.word	0x00030848
        /*0934*/ 	.short	0x0100
        /*0936*/ 	.byte	0x08
	.zero		1


	//   ....[6]....
        /*0938*/ 	.word	0x000004d0
        /*093c*/ 	.word	0x000000ff
        /*0940*/ 	.word	0x00030850
        /*0944*/ 	.short	0x0100
        /*0946*/ 	.byte	0x08
	.zero		1


	//   ....[7]....
        /*0948*/ 	.word	0x000004e0
        /*094c*/ 	.word	0x000000ff
        /*0950*/ 	.word	0x00030860
        /*0954*/ 	.short	0x0100
        /*0956*/ 	.byte	0x08
	.zero		1


	//   ....[8]....
        /*0958*/ 	.word	0x000004f0
        /*095c*/ 	.word	0x000000ff
        /*0960*/ 	.word	0x00030858
        /*0964*/ 	.short	0x0100
        /*0966*/ 	.byte	0x08
	.zero		1


	//   ....[9]....
        /*0968*/ 	.word	0x00000500
        /*096c*/ 	.word	0x000000ff
        /*0970*/ 	.word	0x00030868
        /*0974*/ 	.short	0x0100
        /*0976*/ 	.byte	0x08
	.zero		1


	//   ....[10]....
        /*0978*/ 	.word	0x000005f0
        /*097c*/ 	.word	0x000000ff
        /*0980*/ 	.word	0x00030870
        /*0984*/ 	.short	0x0100
        /*0986*/ 	.byte	0x06
	.zero		1


	//   ....[11]....
        /*0988*/ 	.word	0x00000600
        /*098c*/ 	.word	0x000000ff
        /*0990*/ 	.word	0x00030880
        /*0994*/ 	.short	0x0100
        /*0996*/ 	.byte	0x06
	.zero		1


	//   ....[12]....
        /*0998*/ 	.word	0x00000610
        /*099c*/ 	.word	0x000000ff
        /*09a0*/ 	.word	0x00030878
        /*09a4*/ 	.short	0x0100
        /*09a6*/ 	.byte	0x06
	.zero		1


	//   ....[13]....
        /*09a8*/ 	.word	0x00000620
        /*09ac*/ 	.word	0x000000ff
        /*09b0*/ 	.word	0x00030888
        /*09b4*/ 	.short	0x0100
        /*09b6*/ 	.byte	0x06
	.zero		1


	//   ....[14]....
        /*09b8*/ 	.word	0x00000750
        /*09bc*/ 	.word	0x000000ff
        /*09c0*/ 	.word	0x00030890
        /*09c4*/ 	.short	0x0100
        /*09c6*/ 	.byte	0x08
	.zero		1


	//   ....[15]....
        /*09c8*/ 	.word	0x00000760
        /*09cc*/ 	.word	0x000000ff
        /*09d0*/ 	.word	0x000308a0
        /*09d4*/ 	.short	0x0100
        /*09d6*/ 	.byte	0x08
	.zero		1


	//   ....[16]....
        /*09d8*/ 	.word	0x00000770
        /*09dc*/ 	.word	0x000000ff
        /*09e0*/ 	.word	0x00030898
        /*09e4*/ 	.short	0x0100
        /*09e6*/ 	.byte	0x08
	.zero		1


	//   ....[17]....
        /*09e8*/ 	.word	0x00000780
        /*09ec*/ 	.word	0x000000ff
        /*09f0*/ 	.word	0x000308a8
        /*09f4*/ 	.short	0x0100
        /*09f6*/ 	.byte	0x08
	.zero		1


	//   ....[18]....
        /*09f8*/ 	.word	0x000008b0
        /*09fc*/ 	.word	0x000000ff
        /*0a00*/ 	.word	0x000308b0
        /*0a04*/ 	.short	0x0100
        /*0a06*/ 	.byte	0x08
	.zero		1


	//   ....[19]....
        /*0a08*/ 	.word	0x000008c0
        /*0a0c*/ 	.word	0x000000ff
        /*0a10*/ 	.word	0x000308c0
        /*0a14*/ 	.short	0x0100
        /*0a16*/ 	.byte	0x08
	.zero		1


	//   ....[20]....
        /*0a18*/ 	.word	0x000008d0
        /*0a1c*/ 	.word	0x000000ff
        /*0a20*/ 	.word	0x000308b8
        /*0a24*/ 	.short	0x0100
        /*0a26*/ 	.byte	0x08
	.zero		1


	//   ....[21]....
        /*0a28*/ 	.word	0x000008e0
        /*0a2c*/ 	.word	0x000000ff
        /*0a30*/ 	.word	0x000308c8
        /*0a34*/ 	.short	0x0100
        /*0a36*/ 	.byte	0x08
	.zero		1


	//   ....[22]....
        /*0a38*/ 	.word	0x00001eb0
        /*0a3c*/ 	.word	0x000000ff
        /*0a40*/ 	.word	0x00030800
        /*0a44*/ 	.short	0x010a
        /*0a46*/ 	.byte	0x26
	.zero		1


	//   ....[23]....
        /*0a48*/ 	.word	0x00001f30
        /*0a4c*/ 	.word	0x00000005
        /*0a50*/ 	.word	0x00030830
        /*0a54*/ 	.short	0x010a
        /*0a56*/ 	.byte	0x3f
	.zero		1


	//   ....[24]....
        /*0a58*/ 	.word	0x00001f90
        /*0a5c*/ 	.word	0x00000005
        /*0a60*/ 	.word	0x00030830
        /*0a64*/ 	.short	0x010a
        /*0a66*/ 	.byte	0x3f
	.zero		1


	//   ....[25]....
        /*0a68*/ 	.word	0x000029d0
        /*0a6c*/ 	.word	0x00000000
        /*0a70*/ 	.word	0x00000000
        /*0a74*/ 	.short	0x0101
        /*0a76*/ 	.byte	0x3f
	.zero		1


	//   ....[26]....
        /*0a78*/ 	.word	0x00004b40
        /*0a7c*/ 	.word	0x000000ff
        /*0a80*/ 	.word	0x00030830
        /*0a84*/ 	.short	0x010a
        /*0a86*/ 	.byte	0x07
	.zero		1


	//   ....[27]....
        /*0a88*/ 	.word	0x00004b80
        /*0a8c*/ 	.word	0x000000ff
        /*0a90*/ 	.word	0x00030830
        /*0a94*/ 	.short	0x010a
        /*0a96*/ 	.byte	0x07
	.zero		1


	//   ....[28]....
        /*0a98*/ 	.word	0x00005a10
        /*0a9c*/ 	.word	0x000000ff
        /*0aa0*/ 	.word	0x00030850
        /*0aa4*/ 	.short	0x010a
        /*0aa6*/ 	.byte	0x0e
	.zero		1


	//   ....[29]....
        /*0aa8*/ 	.word	0x00005a50
        /*0aac*/ 	.word	0x000000ff
        /*0ab0*/ 	.word	0x00030850
        /*0ab4*/ 	.short	0x010a
        /*0ab6*/ 	.byte	0x0e
	.zero		1


	//   ....[30]....
        /*0ab8*/ 	.word	0x00006090
        /*0abc*/ 	.word	0x00000098
        /*0ac0*/ 	.word	0x00000000
        /*0ac4*/ 	.short	0x0101
        /*0ac6*/ 	.byte	0x3f
	.zero		1


	//   ....[31]....
        /*0ac8*/ 	.word	0x000071d0
        /*0acc*/ 	.word	0x00000015
        /*0ad0*/ 	.word	0x00000000
        /*0ad4*/ 	.short	0x0101
        /*0ad6*/ 	.byte	0x3f
	.zero		1


	//   ....[32]....
        /*0ad8*/ 	.word	0x000079f0
        /*0adc*/ 	.word	0x000000ff
        /*0ae0*/ 	.word	0x00030830
        /*0ae4*/ 	.short	0x010a
        /*0ae6*/ 	.byte	0x06
	.zero		1


	//   ....[33]....
        /*0ae8*/ 	.word	0x00007a30
        /*0aec*/ 	.word	0x000000ff
        /*0af0*/ 	.word	0x00030830
        /*0af4*/ 	.short	0x010a
        /*0af6*/ 	.byte	0x06
	.zero		1


	//   ....[34]....
        /*0af8*/ 	.word	0x000088c0
        /*0afc*/ 	.word	0x000000ff
        /*0b00*/ 	.word	0x00030850
        /*0b04*/ 	.short	0x010a
        /*0b06*/ 	.byte	0x0e
	.zero		1


	//   ....[35]....
        /*0b08*/ 	.word	0x00008900
        /*0b0c*/ 	.word	0x000000ff
        /*0b10*/ 	.word	0x00030850
        /*0b14*/ 	.short	0x010a
        /*0b16*/ 	.byte	0x0e
	.zero		1


	//   ....[36]....
        /*0b18*/ 	.word	0x00009540
        /*0b1c*/ 	.word	0x00000099
        /*0b20*/ 	.word	0x00000000
        /*0b24*/ 	.short	0x0101
        /*0b26*/ 	.byte	0x3f
	.zero		1


	//   ....[37]....
        /*0b28*/ 	.word	0x000095e0
        /*0b2c*/ 	.word	0x00000010
        /*0b30*/ 	.word	0x00000000
        /*0b34*/ 	.short	0x0101
        /*0b36*/ 	.byte	0x3f
	.zero		1


	//   ....[38]....
        /*0b38*/ 	.word	0x00009b20
        /*0b3c*/ 	.word	0x000000ff
        /*0b40*/ 	.word	0x00030830
        /*0b44*/ 	.short	0x010a
        /*0b46*/ 	.byte	0x06
	.zero		1


	//   ....[39]....
        /*0b48*/ 	.word	0x00009b60
        /*0b4c*/ 	.word	0x000000ff
        /*0b50*/ 	.word	0x00030830
        /*0b54*/ 	.short	0x010a
        /*0b56*/ 	.byte	0x06
	.zero		1


	//   ....[40]....
        /*0b58*/ 	.word	0x0000a9f0
        /*0b5c*/ 	.word	0x000000ff
        /*0b60*/ 	.word	0x00030850
        /*0b64*/ 	.short	0x010a
        /*0b66*/ 	.byte	0x0a
	.zero		1


	//   ....[41]....
        /*0b68*/ 	.word	0x0000aa30
        /*0b6c*/ 	.word	0x000000ff
        /*0b70*/ 	.word	0x00030850
        /*0b74*/ 	.short	0x010a
        /*0b76*/ 	.byte	0x0a
	.zero		1


	//   ....[42]....
        /*0b78*/ 	.word	0x0000b070
        /*0b7c*/ 	.word	0x00000002
        /*0b80*/ 	.word	0x00000000
        /*0b84*/ 	.short	0x0101
        /*0b86*/ 	.byte	0x3f
	.zero		1


	//   ....[43]....
        /*0b88*/ 	.word	0x0000c210
        /*0b8c*/ 	.word	0x0000009b
        /*0b90*/ 	.word	0x00000000
        /*0b94*/ 	.short	0x0101
        /*0b96*/ 	.byte	0x3f
	.zero		1


	//   ....[44]....
        /*0b98*/ 	.word	0x0000ce20
        /*0b9c*/ 	.word	0x000000ff
        /*0ba0*/ 	.word	0x00030850
        /*0ba4*/ 	.short	0x010a
        /*0ba6*/ 	.byte	0x05
	.zero		1


	//   ....[45]....
        /*0ba8*/ 	.word	0x0000ce60
        /*0bac*/ 	.word	0x000000ff
        /*0bb0*/ 	.word	0x00030850
        /*0bb4*/ 	.short	0x010a
        /*0bb6*/ 	.byte	0x05
	.zero		1


	//   ....[46]....
        /*0bb8*/ 	.word	0x0000d2c0
        /*0bbc*/ 	.word	0x00000009
        /*0bc0*/ 	.word	0x00000000
        /*0bc4*/ 	.short	0x0101
        /*0bc6*/ 	.byte	0x3f
	.zero		1


	//   ....[47]....
        /*0bc8*/ 	.word	0x0000f5b0
        /*0bcc*/ 	.word	0x000000a8
        /*0bd0*/ 	.word	0x00000000
        /*0bd4*/ 	.short	0x0101
        /*0bd6*/ 	.byte	0x3f
	.zero		1


	//   ....[48]....
        /*0bd8*/ 	.word	0x00012990
        /*0bdc*/ 	.word	0x00000000
        /*0be0*/ 	.word	0x00030840
        /*0be4*/ 	.short	0x010a
        /*0be6*/ 	.byte	0x3f
	.zero		1


	//   ....[49]....
        /*0be8*/ 	.word	0x00013ab0
        /*0bec*/ 	.word	0x00000008
        /*0bf0*/ 	.word	0x00030800
        /*0bf4*/ 	.short	0x0107
        /*0bf6*/ 	.byte	0x3f
	.zero		1


	//   ....[50]....
        /*0bf8*/ 	.word	0x00013bc0
        /*0bfc*/ 	.word	0x00000002
        /*0c00*/ 	.word	0x00030800
        /*0c04*/ 	.short	0x0101
        /*0c06*/ 	.byte	0x3f
	.zero		1


	//   ....[51]....
        /*0c08*/ 	.word	0x00013be0
        /*0c0c*/ 	.word	0x00000002
        /*0c10*/ 	.word	0x00030820
        /*0c14*/ 	.short	0x010a
        /*0c16*/ 	.byte	0x3f
	.zero		1


	//   ....[52]....
        /*0c18*/ 	.word	0x00013f70
        /*0c1c*/ 	.word	0x00000003
        /*0c20*/ 	.word	0x00030840
        /*0c24*/ 	.short	0x010a
        /*0c26*/ 	.byte	0x3f
	.zero		1


	//   ....[53]....
        /*0c28*/ 	.word	0x00014530
        /*0c2c*/ 	.word	0x00000003
        /*0c30*/ 	.word	0x00000060
        /*0c34*/ 	.short	0x010a
        /*0c36*/ 	.byte	0x3f
	.zero		1


	//   ....[54]....
        /*0c38*/ 	.word	0x00014e20
        /*0c3c*/ 	.word	0x00000003
        /*0c40*/ 	.word	0x00030840
        /*0c44*/ 	.short	0x010a
        /*0c46*/ 	.byte	0x3f
	.zero		1


	//   ....[55]....
        /*0c48*/ 	.word	0x000153e0
        /*0c4c*/ 	.word	0x00000002
        /*0c50*/ 	.word	0x00000060
        /*0c54*/ 	.short	0x010a
        /*0c56*/ 	.byte	0x3f
	.zero		1


	//   ....[56]....
        /*0c58*/ 	.word	0x00015be0
        /*0c5c*/ 	.word	0x00000002
        /*0c60*/ 	.word	0x00030840
        /*0c64*/ 	.short	0x010a
        /*0c66*/ 	.byte	0x3f
	.zero		1


	//   ....[57]....
        /*0c68*/ 	.word	0x000161a0
        /*0c6c*/ 	.word	0x00000002
        /*0c70*/ 	.word	0x00000060
        /*0c74*/ 	.short	0x010a
        /*0c76*/ 	.byte	0x3f
	.zero		1


	//   ....[58]....
        /*0c78*/ 	.word	0x00016930
        /*0c7c*/ 	.word	0x00000000
        /*0c80*/ 	.word	0x00030860
        /*0c84*/ 	.short	0x010a
        /*0c86*/ 	.byte	0x3f
	.zero		1


	//   ....[59]....
        /*0c88*/ 	.word	0x00017c40
        /*0c8c*/ 	.word	0x00000000
        /*0c90*/ 	.word	0x00030820
        /*0c94*/ 	.short	0x010a
        /*0c96*/ 	.byte	0x3f
	.zero		1


	//   ....[60]....
        /*0c98*/ 	.word	0x00017e20
        /*0c9c*/ 	.word	0x00000006
        /*0ca0*/ 	.word	0x00000000
        /*0ca4*/ 	.short	0x010a
        /*0ca6*/ 	.byte	0x3f
	.zero		1


	//   ....[61]....
        /*0ca8*/ 	.word	0x00017e90
        /*0cac*/ 	.word	0x00000007
        /*0cb0*/ 	.word	0x00000000
        /*0cb4*/ 	.short	0x010a
        /*0cb6*/ 	.byte	0x3f
	.zero		1


	//   ....[62]....
        /*0cb8*/ 	.word	0x00017f00
        /*0cbc*/ 	.word	0x00000004
        /*0cc0*/ 	.word	0x00000000
        /*0cc4*/ 	.short	0x010a
        /*0cc6*/ 	.byte	0x3f
	.zero		1


	//   ....[63]....
        /*0cc8*/ 	.word	0x00017f30
        /*0ccc*/ 	.word	0x00000003
        /*0cd0*/ 	.word	0x00000000
        /*0cd4*/ 	.short	0x010a
        /*0cd6*/ 	.byte	0x3f
	.zero		1


	//   ....[64]....
        /*0cd8*/ 	.word	0x00017fa0
        /*0cdc*/ 	.word	0x00000003
        /*0ce0*/ 	.word	0x00030800
        /*0ce4*/ 	.short	0x010a
        /*0ce6*/ 	.byte	0x3f
	.zero		1


	//   ....[65]....
        /*0ce8*/ 	.word	0x00017ff0
        /*0cec*/ 	.word	0x00000005
        /*0cf0*/ 	.word	0x00030830
        /*0cf4*/ 	.short	0x010a
        /*0cf6*/ 	.byte	0x3f
	.zero		1


	//   ....[66]....
        /*0cf8*/ 	.word	0x00018050
        /*0cfc*/ 	.word	0x00000098
        /*0d00*/ 	.word	0x00030830
        /*0d04*/ 	.short	0x010a
        /*0d06*/ 	.byte	0x3f
	.zero		1


	//   ....[67]....
        /*0d08*/ 	.word	0x000180b0
        /*0d0c*/ 	.word	0x00000015
        /*0d10*/ 	.word	0x00030850
        /*0d14*/ 	.short	0x010a
        /*0d16*/ 	.byte	0x3f
	.zero		1


	//   ....[68]....
        /*0d18*/ 	.word	0x00018110
        /*0d1c*/ 	.word	0x00000004
        /*0d20*/ 	.word	0x00030830
        /*0d24*/ 	.short	0x010a
        /*0d26*/ 	.byte	0x3f
	.zero		1


	//   ....[69]....
        /*0d28*/ 	.word	0x00018170
        /*0d2c*/ 	.word	0x00000003
        /*0d30*/ 	.word	0x00030850
        /*0d34*/ 	.short	0x010a
        /*0d36*/ 	.byte	0x3f
	.zero		1


	//   ....[70]....
        /*0d38*/ 	.word	0x000181d0
        /*0d3c*/ 	.word	0x00000004
        /*0d40*/ 	.word	0x00030830
        /*0d44*/ 	.short	0x010a
        /*0d46*/ 	.byte	0x3f
	.zero		1


	//   ....[71]....
        /*0d48*/ 	.word	0x00018230
        /*0d4c*/ 	.word	0x00000003
        /*0d50*/ 	.word	0x00030850
        /*0d54*/ 	.short	0x010a
        /*0d56*/ 	.byte	0x3f
	.zero		1


	//   ....[72]....
        /*0d58*/ 	.word	0x00018290
        /*0d5c*/ 	.word	0x00000007
        /*0d60*/ 	.word	0x00030850
        /*0d64*/ 	.short	0x010a
        /*0d66*/ 	.byte	0x3f
	.zero		1


	//   ....[73]....
        /*0d68*/ 	.word	0x00018430
        /*0d6c*/ 	.word	0x00000000
        /*0d70*/ 	.word	0x00030840
        /*0d74*/ 	.short	0x010a
        /*0d76*/ 	.byte	0x3f
	.zero		1


	//   ....[74]....
        /*0d78*/ 	.word	0x00019110
        /*0d7c*/ 	.word	0x00000002
        /*0d80*/ 	.word	0x00030820
        /*0d84*/ 	.short	0x010a
        /*0d86*/ 	.byte	0x3f
	.zero		1


	//   ....[75]....
        /*0d88*/ 	.word	0x00019160
        /*0d8c*/ 	.word	0x00000003
        /*0d90*/ 	.word	0x00030840
        /*0d94*/ 	.short	0x010a
        /*0d96*/ 	.byte	0x3f
	.zero		1


	//   ....[76]....
        /*0d98*/ 	.word	0x000191b0
        /*0d9c*/ 	.word	0x00000003
        /*0da0*/ 	.word	0x00000060
        /*0da4*/ 	.short	0x010a
        /*0da6*/ 	.byte	0x3f
	.zero		1


	//   ....[77]....
        /*0da8*/ 	.word	0x00019200
        /*0dac*/ 	.word	0x00000003
        /*0db0*/ 	.word	0x00030840
        /*0db4*/ 	.short	0x010a
        /*0db6*/ 	.byte	0x3f
	.zero		1


	//   ....[78]....
        /*0db8*/ 	.word	0x00019250
        /*0dbc*/ 	.word	0x00000002
        /*0dc0*/ 	.word	0x00000060
        /*0dc4*/ 	.short	0x010a
        /*0dc6*/ 	.byte	0x3f
	.zero		1


	//   ....[79]....
        /*0dc8*/ 	.word	0x000192a0
        /*0dcc*/ 	.word	0x00000002
        /*0dd0*/ 	.word	0x00030840
        /*0dd4*/ 	.short	0x010a
        /*0dd6*/ 	.byte	0x3f
	.zero		1


	//   ....[80]....
        /*0dd8*/ 	.word	0x000192f0
        /*0ddc*/ 	.word	0x00000002
        /*0de0*/ 	.word	0x00000060
        /*0de4*/ 	.short	0x010a
        /*0de6*/ 	.byte	0x3f
	.zero		1


	//   ....[81]....
        /*0de8*/ 	.word	0x00019340
        /*0dec*/ 	.word	0x00000000
        /*0df0*/ 	.word	0x00030860
        /*0df4*/ 	.short	0x010a
        /*0df6*/ 	.byte	0x3f
	.zero		1


	//   ....[82]....
        /*0df8*/ 	.word	0x00019da0
        /*0dfc*/ 	.word	0x00000000
        /*0e00*/ 	.word	0x00030820
        /*0e04*/ 	.short	0x010a
        /*0e06*/ 	.byte	0x3f
	.zero		1


	//   ....[83]....
        /*0e08*/ 	.word	0x00019f40
        /*0e0c*/ 	.word	0x00000006
        /*0e10*/ 	.word	0x00000000
        /*0e14*/ 	.short	0x010a
        /*0e16*/ 	.byte	0x3f
	.zero		1


	//   ....[84]....
        /*0e18*/ 	.word	0x00019f90
        /*0e1c*/ 	.word	0x00000007
        /*0e20*/ 	.word	0x00000000
        /*0e24*/ 	.short	0x010a
        /*0e26*/ 	.byte	0x3f
	.zero		1


	//   ....[85]....
        /*0e28*/ 	.word	0x00019fe0
        /*0e2c*/ 	.word	0x00000004
        /*0e30*/ 	.word	0x00000000
        /*0e34*/ 	.short	0x010a
        /*0e36*/ 	.byte	0x3f
	.zero		1


	//----- nvinfo : EIATTR_NUM_MBARRIERS
	.align		4
.L_245:
        /*0e38*/ 	.byte	0x03, 0x38
        /*0e3a*/ 	.short	0x0016


	//----- nvinfo : EIATTR_EXIT_INSTR_OFFSETS
	.align		4
        /*0e3c*/ 	.byte	0x04, 0x1c
        /*0e3e*/ 	.short	(.L_247 - .L_246)


	//   ....[0]....
.L_246:
        /*0e40*/ 	.word	0x00000a50


	//   ....[1]....
        /*0e44*/ 	.word	0x00010a30


	//   ....[2]....
        /*0e48*/ 	.word	0x00017f80


	//----- nvinfo : EIATTR_MAX_THREADS
	.align		4
.L_247:
        /*0e4c*/ 	.byte	0x04, 0x05
        /*0e4e*/ 	.short	(.L_249 - .L_248)
.L_248:
        /*0e50*/ 	.word	0x00000180
        /*0e54*/ 	.word	0x00000001
        /*0e58*/ 	.word	0x00000001


	//----- nvinfo : EIATTR_CRS_STACK_SIZE
	.align		4
.L_249:
        /*0e5c*/ 	.byte	0x04, 0x1e
        /*0e5e*/ 	.short	(.L_251 - .L_250)
.L_250:
        /*0e60*/ 	.word	0x00000000


	//----- nvinfo : EIATTR_CBANK_PARAM_SIZE
	.align		4
.L_251:
        /*0e64*/ 	.byte	0x03, 0x19
        /*0e66*/ 	.short	0x0af0


	//----- nvinfo : EIATTR_PARAM_CBANK
	.align		4
        /*0e68*/ 	.byte	0x04, 0x0a
        /*0e6a*/ 	.short	(.L_253 - .L_252)
	.align		4
.L_252:
        /*0e6c*/ 	.word	index@(.nv.constant0._ZN7cutlass13device_kernelIN5flash11enable_sm90INS1_16FlashAttnFwdSm90INS1_25CollectiveMainloopFwdSm90ILi2EN4cute5tupleIJNS5_1CILi1EEES8_S8_EEENS6_IJNS7_ILi128EEENS7_ILi64EEENS7_ILi256EEEEEELi256ENS_6half_tEfNS_4arch4Sm90ELb0ELb1ELb1ELb1ELb0ELb0ELb0ELb1ELb1ELb1ELb0ELb0EEENS1_21CollectiveEpilogueFwdINS6_IJSA_SC_SB_EEES9_SE_SG_Li256ELb1ELb1ELb0ELb0EEENS1_36VarlenDynamicPersistentTileSchedulerILi128ELi64ELi256ELi128ELb0ELb1ELb1ELb1ELb0ELb1EEEEEEEEEvNT_6ParamsE)
        /*0e70*/ 	.short	0x0210
        /*0e72*/ 	.short	0x0af0


	//----- nvinfo : EIATTR_SW_WAR
	.align		4
.L_253:
        /*0e74*/ 	.byte	0x04, 0x36
        /*0e76*/ 	.short	(.L_255 - .L_254)
.L_254:
        /*0e78*/ 	.word	0x00000008
.L_255:


//--------------------- .nv.info._ZN7cutlass13device_kernelIN5flash11enable_sm90INS1_16FlashAttnFwdSm90INS1_25CollectiveMainloopFwdSm90ILi2EN4cute5tupleIJNS5_1CILi1EEES8_S8_EEENS6_IJNS7_ILi128EEENS7_ILi64EEENS7_ILi256EEEEEELi256ENS_6half_tEfNS_4arch4Sm90ELb0ELb1ELb1ELb1ELb0ELb1ELb0ELb1ELb1ELb1ELb0ELb0EEENS1_21CollectiveEpilogueFwdINS6_IJSA_SC_SB_EEES9_SE_SG_Li256ELb1ELb1ELb0ELb0EEENS1_36VarlenDynamicPersistentTileSchedulerILi128ELi64ELi256ELi128ELb0ELb1ELb1ELb1ELb0ELb1EEEEEEEEEvNT_6ParamsE --------------------------
	.section	.nv.info._ZN7cutlass13device_kernelIN5flash11enable_sm90INS1_16FlashAttnFwdSm90INS1_25CollectiveMainloopFwdSm90ILi2EN4cute5tupleIJNS5_1CILi1EEES8_S8_EEENS6_IJNS7_ILi128EEENS7_ILi64EEENS7_ILi256EEEEEELi256ENS_6half_tEfNS_4arch4Sm90ELb0ELb1ELb1ELb1ELb0ELb1ELb0ELb1ELb1ELb1ELb0ELb0EEENS1_21CollectiveEpilogueFwdINS6_IJSA_SC_SB_EEES9_SE_SG_Li256ELb1ELb1ELb0ELb0EEENS1_36VarlenDynamicPersistentTileSchedulerILi128ELi64ELi256ELi128ELb0ELb1ELb1ELb1ELb0ELb1EEEEEEEEEvNT_6ParamsE,"",@"SHT_CUDA_INFO"
	.sectionflags	@""
	.align	4


	//----- nvinfo : EIATTR_CUDA_API_VERSION
	.align		4
        /*0000*/ 	.byte	0x04, 0x37
        /*0002*/ 	.short	(.L_257 - .L_256)
.L_256:
        /*0004*/ 	.word	0x00000082


	//----- nvinfo : EIATTR_KPARAM_INFO
	.align		4
.L_257:
        /*0008*/ 	.byte	0x04, 0x17
        /*000a*/ 	.short	(.L_259 - .L_258)
.L_258:
        /*000c*/ 	.word	0x00000000
        /*0010*/ 	.short	0x0000
        /*0012*/ 	.short	0x0070
        /*0014*/ 	.byte	0x00, 0xf0, 0x01, 0x2a


	//----- nvinfo : EIATTR_SPARSE_MMA_MASK
	.align		4
.L_259:
        /*0018*/ 	.byte	0x03, 0x50
        /*001a*/ 	.short	0x0000


	//----- nvinfo : EIATTR_MAXREG_COUNT
	.align		4
        /*001c*/ 	.byte	0x03, 0x1b
        /*001e*/ 	.short	0x00a8


	//----- nvinfo : EIATTR_NUM_BARRIERS
	.align		4
        /*0020*/ 	.byte	0x02, 0x4c
        /*0022*/ 	.byte	0x10
	.zero		1


	//----- nvinfo : EIATTR_EXTERNS
	.align		4
        /*0024*/ 	.byte	0x04, 0x0f
        /*0026*/ 	.short	(.L_261 - .L_260)


	//   ....[0]....
	.align		4
.L_260:
        /*0028*/ 	.word	index@(__assertfail)


	//----- nvinfo : EIATTR_ANNOTATIONS
	.align		4
.L_261:
        /*002c*/ 	.byte	0x04, 0x55
        /*002e*/ 	.short	(.L_263 - .L_262)


	//   ....[0]....
.L_262:
        /* <DEDUP_REMOVED lines=155> */


	//----- nvinfo : EIATTR_MERCURY_ISA_VERSION
	.align		4
.L_263:
        /*09c8*/ 	.byte	0x03, 0x5f
        /*09ca*/ 	.short	0x0101


	//----- nvinfo : EIATTR_UNUSED_LOAD_BYTE_OFFSET
	.align		4
        /*09cc*/ 	.byte	0x04, 0x44
        /*09ce*/ 	.short	(.L_265 - .L_264)


	//   ....[0]....
.L_264:
        /*09d0*/ 	.word	0x00000a80
        /*09d4*/ 	.word	0x0000fff0


	//   ....[1]....
        /*09d8*/ 	.word	0x0001f020
        /*09dc*/ 	.word	0x0000fff0


	//----- nvinfo : EIATTR_INT_WARP_WIDE_INSTR_OFFSETS
	.align		4
.L_265:
        /*09e0*/ 	.byte	0x04, 0x31
        /*09e2*/ 	.short	(.L_267 - .L_266)


	//   ....[0]....
.L_266:
        /*09e4*/ 	.word	0x00000180


	//   ....[1]....
        /*09e8*/ 	.word	0x000001c0


	//   ....[2]....
        /*09ec*/ 	.word	0x00000280


	//   ....[3]....
        /*09f0*/ 	.word	0x00025360


	//   ....[4]....
        /*09f4*/ 	.word	0x000253f0


	//   ....[5]....
        /*09f8*/ 	.word	0x00029920


	//   ....[6]....
        /*09fc*/ 	.word	0x00029980


	//----- nvinfo : EIATTR_COOP_GROUP_MASK_REGIDS
	.align		4
.L_267:
        /*0a00*/ 	.byte	0x04, 0x29
        /*0a02*/ 	.short	(.L_269 - .L_268)


	//   ....[0]....
.L_268:
        /*0a04*/ 	.word	0xffffffff


	//   ....[1]....
        /*0a08*/ 	.word	0xffffffff


	//   ....[2]....
        /*0a0c*/ 	.word	0xffffffff


	//   ....[3]....
        /*0a10*/ 	.word	0xffffffff


	//   ....[4]....
        /*0a14*/ 	.word	0xffffffff


	//   ....[5]....
        /*0a18*/ 	.word	0xffffffff


	//   ....[6]....
        /*0a1c*/ 	.word	0xffffffff


	//   ....[7]....
        /*0a20*/ 	.word	0xffffffff


	//   ....[8]....
        /*0a24*/ 	.word	0xffffffff


	//   ....[9]....
        /*0a28*/ 	.word	0xffffffff


	//   ....[10]....
        /*0a2c*/ 	.word	0xffffffff


	//   ....[11]....
        /*0a30*/ 	.word	0xffffffff


	//   ....[12]....
        /*0a34*/ 	.word	0xffffffff


	//   ....[13]....
        /*0a38*/ 	.word	0xffffffff


	//   ....[14]....
        /*0a3c*/ 	.word	0xffffffff


	//   ....[15]....
        /*0a40*/ 	.word	0xffffffff


	//   ....[16]....
        /*0a44*/ 	.word	0xffffffff


	//   ....[17]....
        /*0a48*/ 	.word	0xffffffff


	//   ....[18]....
        /*0a4c*/ 	.word	0xffffffff


	//   ....[19]....
        /*0a50*/ 	.word	0xffffffff


	//   ....[20]....
        /*0a54*/ 	.word	0xffffffff


	//   ....[21]....
        /*0a58*/ 	.word	0xffffffff


	//   ....[22]....
        /*0a5c*/ 	.word	0xffffffff


	//   ....[23]....
        /*0a60*/ 	.word	0xffffffff


	//   ....[24]....
        /*0a64*/ 	.word	0xffffffff


	//   ....[25]....
        /*0a68*/ 	.word	0xffffffff


	//   ....[26]....
        /*0a6c*/ 	.word	0xffffffff


	//   ....[27]....
        /*0a70*/ 	.word	0xffffffff


	//   ....[28]....
        /*0a74*/ 	.word	0xffffffff


	//   ....[29]....
        /*0a78*/ 	.word	0xffffffff


	//   ....[30]....
        /*0a7c*/ 	.word	0xffffffff


	//   ....[31]....
        /*0a80*/ 	.word	0xffffffff


	//   ....[32]....
        /*0a84*/ 	.word	0xffffffff


	//   ....[33]....
        /*0a88*/ 	.word	0xffffffff


	//   ....[34]....
        /*0a8c*/ 	.word	0xffffffff


	//   ....[35]....
        /*0a90*/ 	.word	0xffffffff


	//   ....[36]....
        /*0a94*/ 	.word	0xffffffff


	//   ....[37]....
        /*0a98*/ 	.word	0xffffffff


	//   ....[38]....
        /*0a9c*/ 	.word	0xffffffff


	//   ....[39]....
        /*0aa0*/ 	.word	0xffffffff


	//   ....[40]....
        /*0aa4*/ 	.word	0xffffffff


	//   ....[41]....
        /*0aa8*/ 	.word	0xffffffff


	//   ....[42]....
        /*0aac*/ 	.word	0xffffffff


	//   ....[43]....
        /*0ab0*/ 	.word	0xffffffff


	//   ....[44]....
        /*0ab4*/ 	.word	0xffffffff


	//   ....[45]....
        /*0ab8*/ 	.word	0xffffffff


	//   ....[46]....
        /*0abc*/ 	.word	0xffffffff


	//   ....[47]....
        /*0ac0*/ 	.word	0xffffffff


	//   ....[48]....
        /*0ac4*/ 	.word	0xffffffff


	//   ....[49]....
        /*0ac8*/ 	.word	0xffffffff


	//   ....[50]....
        /*0acc*/ 	.word	0xffffffff


	//   ....[51]....
        /*0ad0*/ 	.word	0xffffffff


	//   ....[52]....
        /*0ad4*/ 	.word	0xffffffff


	//   ....[53]....
        /*0ad8*/ 	.word	0xffffffff


	//   ....[54]....
        /*0adc*/ 	.word	0xffffffff


	//   ....[55]....
        /*0ae0*/ 	.word	0xffffffff


	//   ....[56]....
        /*0ae4*/ 	.word	0xffffffff


	//   ....[57]....
        /*0ae8*/ 	.word	0xffffffff


	//   ....[58]....
        /*0aec*/ 	.word	0xffffffff


	//   ....[59]....
        /*0af0*/ 	.word	0xffffffff


	//   ....[60]....
        /*0af4*/ 	.word	0xffffffff


	//   ....[61]....
        /*0af8*/ 	.word	0xffffffff


	//   ....[62]....
        /*0afc*/ 	.word	0xffffffff


	//   ....[63]....
        /*0b00*/ 	.word	0xffffffff


	//   ....[64]....
        /*0b04*/ 	.word	0xffffffff


	//   ....[65]....
        /*0b08*/ 	.word	0xffffffff


	//   ....[66]....
        /*0b0c*/ 	.word	0xffffffff


	//   ....[67]....
        /*0b10*/ 	.word	0xffffffff


	//   ....[68]....
        /*0b14*/ 	.word	0xffffffff


	//   ....[69]....
        /*0b18*/ 	.word	0xffffffff


	//   ....[70]....
        /*0b1c*/ 	.word	0xffffffff


	//   ....[71]....
        /*0b20*/ 	.word	0xffffffff


	//   ....[72]....
        /*0b24*/ 	.word	0xffffffff


	//   ....[73]....
        /*0b28*/ 	.word	0xffffffff


	//   ....[74]....
        /*0b2c*/ 	.word	0xffffffff


	//   ....[75]....
        /*0b30*/ 	.word	0xffffffff


	//   ....[76]....
        /*0b34*/ 	.word	0xffffffff


	//   ....[77]....
        /*0b38*/ 	.word	0xffffffff


	//   ....[78]....
        /*0b3c*/ 	.word	0xffffffff


	//   ....[79]....
        /*0b40*/ 	.word	0xffffffff


	//   ....[80]....
        /*0b44*/ 	.word	0xffffffff


	//   ....[81]....
        /*0b48*/ 	.word	0xffffffff


	//   ....[82]....
        /*0b4c*/ 	.word	0xffffffff


	//   ....[83]....
        /*0b50*/ 	.word	0xffffffff


	//   ....[84]....
        /*0b54*/ 	.word	0xffffffff


	//   ....[85]....
        /*0b58*/ 	.word	0xffffffff


	//   ....[86]....
        /*0b5c*/ 	.word	0xffffffff


	//   ....[87]....
        /*0b60*/ 	.word	0xffffffff


	//   ....[88]....
        /*0b64*/ 	.word	0xffffffff


	//   ....[89]....
        /*0b68*/ 	.word	0xffffffff


	//   ....[90]....
        /*0b6c*/ 	.word	0xffffffff


	//   ....[91]....
        /*0b70*/ 	.word	0xffffffff


	//   ....[92]....
        /*0b74*/ 	.word	0xffffffff


	//   ....[93]....
        /*0b78*/ 	.word	0xffffffff


	//   ....[94]....
        /*0b7c*/ 	.word	0xffffffff


	//   ....[95]....
        /*0b80*/ 	.word	0xffffffff


	//   ....[96]....
        /*0b84*/ 	.word	0xffffffff


	//   ....[97]....
        /*0b88*/ 	.word	0xffffffff


	//   ....[98]....
        /*0b8c*/ 	.word	0xffffffff


	//   ....[99]....
        /*0b90*/ 	.word	0xffffffff


	//   ....[100]....
        /*0b94*/ 	.word	0xffffffff


	//   ....[101]....
        /*0b98*/ 	.word	0xffffffff


	//   ....[102]....
        /*0b9c*/ 	.word	0xffffffff


	//   ....[103]....
        /*0ba0*/ 	.word	0xffffffff


	//   ....[104]....
        /*0ba4*/ 	.word	0xffffffff


	//   ....[105]....
        /*0ba8*/ 	.word	0xffffffff


	//   ....[106]....
        /*0bac*/ 	.word	0xffffffff


	//   ....[107]....
        /*0bb0*/ 	.word	0xffffffff


	//   ....[108]....
        /*0bb4*/ 	.word	0xffffffff


	//   ....[109]....
        /*0bb8*/ 	.word	0xffffffff


	//   ....[110]....
        /*0bbc*/ 	.word	0xffffffff


	//   ....[111]....
        /*0bc0*/ 	.word	0xffffffff


	//   ....[112]....
        /*0bc4*/ 	.word	0xffffffff


	//   ....[113]....
        /*0bc8*/ 	.word	0xffffffff


	//   ....[114]....
        /*0bcc*/ 	.word	0xffffffff


	//   ....[115]....
        /*0bd0*/ 	.word	0xffffffff


	//   ....[116]....
        /*0bd4*/ 	.word	0xffffffff


	//   ....[117]....
        /*0bd8*/ 	.word	0xffffffff


	//   ....[118]....
        /*0bdc*/ 	.word	0xffffffff


	//   ....[119]....
        /*0be0*/ 	.word	0xffffffff


	//   ....[120]....
        /*0be4*/ 	.word	0xffffffff


	//   ....[121]....
        /*0be8*/ 	.word	0xffffffff


	//   ....[122]....
        /*0bec*/ 	.word	0xffffffff


	//   ....[123]....
        /*0bf0*/ 	.word	0xffffffff


	//   ....[124]....
        /*0bf4*/ 	.word	0xffffffff


	//   ....[125]....
        /*0bf8*/ 	.word	0xffffffff


	//   ....[126]....
        /*0bfc*/ 	.word	0xffffffff


	//   ....[127]....
        /*0c00*/ 	.word	0xffffffff


	//   ....[128]....
        /*0c04*/ 	.word	0xffffffff


	//   ....[129]....
        /*0c08*/ 	.word	0xffffffff


	//   ....[130]....
        /*0c0c*/ 	.word	0xffffffff


	//   ....[131]....
        /*0c10*/ 	.word	0xffffffff


	//   ....[132]....
        /*0c14*/ 	.word	0xffffffff


	//   ....[133]....
        /*0c18*/ 	.word	0xffffffff


	//   ....[134]....
        /*0c1c*/ 	.word	0xffffffff


	//   ....[135]....
        /*0c20*/ 	.word	0xffffffff


	//   ....[136]....
        /*0c24*/ 	.word	0xffffffff


	//   ....[137]....
        /*0c28*/ 	.word	0xffffffff


	//   ....[138]....
        /*0c2c*/ 	.word	0x0500000f


	//   ....[139]....
        /*0c30*/ 	.word	0x0500000f


	//   ....[140]....
        /*0c34*/ 	.word	0x0500000f


	//   ....[141]....
        /*0c38*/ 	.word	0x0500000f


	//   ....[142]....
        /*0c3c*/ 	.word	0x0500000f


	//   ....[143]....
        /*0c40*/ 	.word	0x0500000f


	//   ....[144]....
        /*0c44*/ 	.word	0x0500000f


	//   ....[145]....
        /*0c48*/ 	.word	0x0500000f


	//   ....[146]....
        /*0c4c*/ 	.word	0x0500000f


	//   ....[147]....
        /*0c50*/ 	.word	0x0500000f


	//   ....[148]....
        /*0c54*/ 	.word	0x0500000f


	//   ....[149]....
        /*0c58*/ 	.word	0x0500000f


	//   ....[150]....
        /*0c5c*/ 	.word	0x0500000f


	//   ....[151]....
        /*0c60*/ 	.word	0x0500000f


	//   ....[152]....
        /*0c64*/ 	.word	0x0500000f


	//   ....[153]....
        /*0c68*/ 	.word	0x0500000f


	//   ....[154]....
        /*0c6c*/ 	.word	0x0500000f


	//   ....[155]....
        /*0c70*/ 	.word	0x0500000f


	//   ....[156]....
        /*0c74*/ 	.word	0x0500000f


	//   ....[157]....
        /*0c78*/ 	.word	0x0500000f


	//   ....[158]....
        /*0c7c*/ 	.word	0x0500000f


	//   ....[159]....
        /*0c80*/ 	.word	0x0500000f


	//   ....[160]....
        /*0c84*/ 	.word	0x0500000f


	//   ....[161]....
        /*0c88*/ 	.word	0x0500000f


	//   ....[162]....
        /*0c8c*/ 	.word	0x0500000f


	//   ....[163]....
        /*0c90*/ 	.word	0x0500000f


	//   ....[164]....
        /*0c94*/ 	.word	0x0500000f


	//   ....[165]....
        /*0c98*/ 	.word	0x0500000f


	//   ....[166]....
        /*0c9c*/ 	.word	0x0500000f


	//   ....[167]....
        /*0ca0*/ 	.word	0x0500000f


	//   ....[168]....
        /*0ca4*/ 	.word	0x0500000f


	//   ....[169]....
        /*0ca8*/ 	.word	0x0500000f


	//   ....[170]....
        /*0cac*/ 	.word	0x0500000f


	//   ....[171]....
        /*0cb0*/ 	.word	0x0500000f


	//   ....[172]....
        /*0cb4*/ 	.word	0x0500000f


	//   ....[173]....
        /*0cb8*/ 	.word	0x0500000f


	//   ....[174]....
        /*0cbc*/ 	.word	0x0500000f


	//   ....[175]....
        /*0cc0*/ 	.word	0x0500000f


	//   ....[176]....
        /*0cc4*/ 	.word	0x0500000f


	//   ....[177]....
        /*0cc8*/ 	.word	0x0500000f


	//   ....[178]....
        /*0ccc*/ 	.word	0x0500000f


	//   ....[179]....
        /*0cd0*/ 	.word	0x0500000f


	//   ....[180]....
        /*0cd4*/ 	.word	0x0500000f


	//   ....[181]....
        /*0cd8*/ 	.word	0x0500000f


	//   ....[182]....
        /*0cdc*/ 	.word	0x0500000f


	//   ....[183]....
        /*0ce0*/ 	.word	0x0500000f


	//   ....[184]....
        /*0ce4*/ 	.word	0x0500000f


	//   ....[185]....
        /*0ce8*/ 	.word	0x0500000f


	//   ....[186]....
        /*0cec*/ 	.word	0x0500000f


	//   ....[187]....
        /*0cf0*/ 	.word	0x0500000f


	//   ....[188]....
        /*0cf4*/ 	.word	0x0500000f


	//   ....[189]....
        /*0cf8*/ 	.word	0x0500000f


	//   ....[190]....
        /*0cfc*/ 	.word	0x0500000f


	//   ....[191]....
        /*0d00*/ 	.word	0x0500000f


	//   ....[192]....
        /*0d04*/ 	.word	0x0500000f


	//   ....[193]....
        /*0d08*/ 	.word	0x0500000f


	//   ....[194]....
        /*0d0c*/ 	.word	0x0500000f


	//   ....[195]....
        /*0d10*/ 	.word	0x0500000f


	//   ....[196]....
        /*0d14*/ 	.word	0x0500000f


	//   ....[197]....
        /*0d18*/ 	.word	0x0500000f


	//   ....[198]....
        /*0d1c*/ 	.word	0x0500000f


	//   ....[199]....
        /*0d20*/ 	.word	0x0500000f


	//   ....[200]....
        /*0d24*/ 	.word	0x0500000f


	//   ....[201]....
        /*0d28*/ 	.word	0x0500000f


	//   ....[202]....
        /*0d2c*/ 	.word	0x0500000f


	//   ....[203]....
        /*0d30*/ 	.word	0x0500000f


	//   ....[204]....
        /*0d34*/ 	.word	0x0500000f


	//   ....[205]....
        /*0d38*/ 	.word	0x0500000f


	//----- nvinfo : EIATTR_COOP_GROUP_INSTR_OFFSETS
	.align		4
.L_269:
        /*0d3c*/ 	.byte	0x04, 0x28
        /*0d3e*/ 	.short	(.L_271 - .L_270)


	//   ....[0]....
.L_270:
        /*0d40*/ 	.word	0x00000060


	//   ....[1]....
        /*0d44*/ 	.word	0x00000190


	//   ....[2]....
        /*0d48*/ 	.word	0x00000290


	//   ....[3]....
        /*0d4c*/ 	.word	0x00000400


	//   ....[4]....
        /*0d50*/ 	.word	0x00000560


	//   ....[5]....
        /*0d54*/ 	.word	0x00000680


	//   ....[6]....
        /*0d58*/ 	.word	0x000007e0


	//   ....[7]....
        /*0d5c*/ 	.word	0x00008ca0


	//   ....[8]....
        /*0d60*/ 	.word	0x00009400


	//   ....[9]....
        /*0d64*/ 	.word	0x00009410


	//   ....[10]....
        /*0d68*/ 	.word	0x00009420


	//   ....[11]....
        /*0d6c*/ 	.word	0x00009430


	//   ....[12]....
        /*0d70*/ 	.word	0x00009980


	//   ....[13]....
        /*0d74*/ 	.word	0x00009990


	//   ....[14]....
        /*0d78*/ 	.word	0x000099a0


	//   ....[15]....
        /*0d7c*/ 	.word	0x000099b0


	//   ....[16]....
        /*0d80*/ 	.word	0x00009ec0


	//   ....[17]....
        /*0d84*/ 	.word	0x00009ed0


	//   ....[18]....
        /*0d88*/ 	.word	0x00009ee0


	//   ....[19]....
        /*0d8c*/ 	.word	0x00009ef0


	//   ....[20]....
        /*0d90*/ 	.word	0x0000a420


	//   ....[21]....
        /*0d94*/ 	.word	0x0000a430


	//   ....[22]....
        /*0d98*/ 	.word	0x0000a440


	//   ....[23]....
        /*0d9c*/ 	.word	0x0000a450


	//   ....[24]....
        /*0da0*/ 	.word	0x0000dae0


	//   ....[25]....
        /*0da4*/ 	.word	0x0000daf0


	//   ....[26]....
        /*0da8*/ 	.word	0x0000db00


	//   ....[27]....
        /*0dac*/ 	.word	0x0000db10


	//   ....[28]....
        /*0db0*/ 	.word	0x0000dfc0


	//   ....[29]....
        /*0db4*/ 	.word	0x0000dfd0


	//   ....[30]....
        /*0db8*/ 	.word	0x0000dfe0


	//   ....[31]....
        /*0dbc*/ 	.word	0x0000dff0


	//   ....[32]....
        /*0dc0*/ 	.word	0x0000e420


	//   ....[33]....
        /*0dc4*/ 	.word	0x0000e430


	//   ....[34]....
        /*0dc8*/ 	.word	0x0000e440


	//   ....[35]....
        /*0dcc*/ 	.word	0x0000e450


	//   ....[36]....
        /*0dd0*/ 	.word	0x0000e8a0


	//   ....[37]....
        /*0dd4*/ 	.word	0x0000e8b0


	//   ....[38]....
        /*0dd8*/ 	.word	0x0000e8c0


	//   ....[39]....
        /*0ddc*/ 	.word	0x0000e8d0


	//   ....[40]....
        /*0de0*/ 	.word	0x000131f0


	//   ....[41]....
        /*0de4*/ 	.word	0x00013660


	//   ....[42]....
        /*0de8*/ 	.word	0x00014160


	//   ....[43]....
        /*0dec*/ 	.word	0x00014180


	//   ....[44]....
        /*0df0*/ 	.word	0x000144b0


	//   ....[45]....
        /*0df4*/ 	.word	0x00014530


	//   ....[46]....
        /*0df8*/ 	.word	0x00016940


	//   ....[47]....
        /*0dfc*/ 	.word	0x00016e00


	//   ....[48]....
        /*0e00*/ 	.word	0x00017420


	//   ....[49]....
        /*0e04*/ 	.word	0x00017440


	//   ....[50]....
        /*0e08*/ 	.word	0x00017b30


	//   ....[51]....
        /*0e0c*/ 	.word	0x00017b60


	//   ....[52]....
        /*0e10*/ 	.word	0x00019db0


	//   ....[53]....
        /*0e14*/ 	.word	0x00019e40


	//   ....[54]....
        /*0e18*/ 	.word	0x0001a280


	//   ....[55]....
        /*0e1c*/ 	.word	0x0001a2e0


	//   ....[56]....
        /*0e20*/ 	.word	0x0001c2a0


	//   ....[57]....
        /*0e24*/ 	.word	0x0001c7a0


	//   ....[58]....
        /*0e28*/ 	.word	0x0001cdd0


	//   ....[59]....
        /*0e2c*/ 	.word	0x0001cdf0


	//   ....[60]....
        /*0e30*/ 	.word	0x0001d4f0


	//   ....[61]....
        /*0e34*/ 	.word	0x0001d530


	//   ....[62]....
        /*0e38*/ 	.word	0x0001e450


	//   ....[63]....
        /*0e3c*/ 	.word	0x0001e590


	//   ....[64]....
        /*0e40*/ 	.word	0x0001e610


	//   ....[65]....
        /*0e44*/ 	.word	0x0001e620


	//   ....[66]....
        /*0e48*/ 	.word	0x00020120


	//   ....[67]....
        /*0e4c*/ 	.word	0x00020230


	//   ....[68]....
        /*0e50*/ 	.word	0x00020420


	//   ....[69]....
        /*0e54*/ 	.word	0x00020450


	//   ....[70]....
        /*0e58*/ 	.word	0x00020a00


	//   ....[71]....
        /*0e5c*/ 	.word	0x00020a40


	//   ....[72]....
        /*0e60*/ 	.word	0x00020b90


	//   ....[73]....
        /*0e64*/ 	.word	0x00020bb0


	//   ....[74]....
        /*0e68*/ 	.word	0x00020cf0


	//   ....[75]....
        /*0e6c*/ 	.word	0x00020d10


	//   ....[76]....
        /*0e70*/ 	.word	0x00020e60


	//   ....[77]....
        /*0e74*/ 	.word	0x00020e80


	//   ....[78]....
        /*0e78*/ 	.word	0x000217a0


	//   ....[79]....
        /*0e7c*/ 	.word	0x000217c0


	//   ....[80]....
        /*0e80*/ 	.word	0x00021920


	//   ....[81]....
        /*0e84*/ 	.word	0x00021940


	//   ....[82]....
        /*0e88*/ 	.word	0x00021a80


	//   ....[83]....
        /*0e8c*/ 	.word	0x00021aa0


	//   ....[84]....
        /*0e90*/ 	.word	0x00021bf0


	//   ....[85]....
        /*0e94*/ 	.word	0x00021c10


	//   ....[86]....
        /*0e98*/ 	.word	0x00021de0


	//   ....[87]....
        /*0e9c*/ 	.word	0x00021fb0


	//   ....[88]....
        /*0ea0*/ 	.word	0x00021fe0


	//   ....[89]....
        /*0ea4*/ 	.word	0x00022010


	//   ....[90]....
        /*0ea8*/ 	.word	0x00022040


	//   ....[91]....
        /*0eac*/ 	.word	0x00022070


	//   ....[92]....
        /*0eb0*/ 	.word	0x000220a0


	//   ....[93]....
        /*0eb4*/ 	.word	0x00022210


	//   ....[94]....
        /*0eb8*/ 	.word	0x00022240


	//   ....[95]....
        /*0ebc*/ 	.word	0x00022270


	//   ....[96]....
        /*0ec0*/ 	.word	0x000222a0


	//   ....[97]....
        /*0ec4*/ 	.word	0x000222d0


	//   ....[98]....
        /*0ec8*/ 	.word	0x00022300


	//   ....[99]....
        /*0ecc*/ 	.word	0x000223a0


	//   ....[100]....
        /*0ed0*/ 	.word	0x00022400


	//   ....[101]....
        /*0ed4*/ 	.word	0x00022490


	//   ....[102]....
        /*0ed8*/ 	.word	0x00023580


	//   ....[103]....
        /*0edc*/ 	.word	0x00025920


	//   ....[104]....
        /*0ee0*/ 	.word	0x000265d0


	//   ....[105]....
        /*0ee4*/ 	.word	0x000265f0


	//   ....[106]....
        /*0ee8*/ 	.word	0x000266d0


	//   ....[107]....
        /*0eec*/ 	.word	0x000266e0


	//   ....[108]....
        /*0ef0*/ 	.word	0x00026790


	//   ....[109]....
        /*0ef4*/ 	.word	0x000267a0


	//   ....[110]....
        /*0ef8*/ 	.word	0x00026850


	//   ....[111]....
        /*0efc*/ 	.word	0x00026860


	//   ....[112]....
        /*0f00*/ 	.word	0x00026910


	//   ....[113]....
        /*0f04*/ 	.word	0x00026920


	//   ....[114]....
        /*0f08*/ 	.word	0x000269d0


	//   ....[115]....
        /*0f0c*/ 	.word	0x000269e0


	//   ....[116]....
        /*0f10*/ 	.word	0x00026a90


	//   ....[117]....
        /*0f14*/ 	.word	0x00026aa0


	//   ....[118]....
        /*0f18*/ 	.word	0x00026af0


	//   ....[119]....
        /*0f1c*/ 	.word	0x00026b40


	//   ....[120]....
        /*0f20*/ 	.word	0x0002a200


	//   ....[121]....
        /*0f24*/ 	.word	0x0002a230


	//   ....[122]....
        /*0f28*/ 	.word	0x0002a270


	//   ....[123]....
        /*0f2c*/ 	.word	0x0002a2a0


	//   ....[124]....
        /*0f30*/ 	.word	0x0002a2d0


	//   ....[125]....
        /*0f34*/ 	.word	0x0002a300


	//   ....[126]....
        /*0f38*/ 	.word	0x0002a330


	//   ....[127]....
        /*0f3c*/ 	.word	0x0002a360


	//   ....[128]....
        /*0f40*/ 	.word	0x0002a4e0


	//   ....[129]....
        /*0f44*/ 	.word	0x0002a510


	//   ....[130]....
        /*0f48*/ 	.word	0x0002a540


	//   ....[131]....
        /*0f4c*/ 	.word	0x0002a570


	//   ....[132]....
        /*0f50*/ 	.word	0x0002a5a0


	//   ....[133]....
        /*0f54*/ 	.word	0x0002a5d0


	//   ....[134]....
        /*0f58*/ 	.word	0x0002a690


	//   ....[135]....
        /*0f5c*/ 	.word	0x0002a6b0


	//   ....[136]....
        /*0f60*/ 	.word	0x0002a720


	//   ....[137]....
        /*0f64*/ 	.word	0x0002adf0


	//   ....[138]....
        /*0f68*/ 	.word	0x0002b230


	//   ....[139]....
        /*0f6c*/ 	.word	0x0002b2c0


	//   ....[140]....
        /*0f70*/ 	.word	0x0002b310


	//   ....[141]....
        /*0f74*/ 	.word	0x0002b360


	//   ....[142]....
        /*0f78*/ 	.word	0x0002b3f0


	//   ....[143]....
        /*0f7c*/ 	.word	0x0002b480


	//   ....[144]....
        /*0f80*/ 	.word	0x0002b4d0


	//   ....[145]....
        /*0f84*/ 	.word	0x0002b520


	//   ....[146]....
        /*0f88*/ 	.word	0x0002b5b0


	//   ....[147]....
        /*0f8c*/ 	.word	0x0002b640


	//   ....[148]....
        /*0f90*/ 	.word	0x0002b690


	//   ....[149]....
        /*0f94*/ 	.word	0x0002b6e0


	//   ....[150]....
        /*0f98*/ 	.word	0x0002b770


	//   ....[151]....
        /*0f9c*/ 	.word	0x0002b800


	//   ....[152]....
        /*0fa0*/ 	.word	0x0002b850


	//   ....[153]....
        /*0fa4*/ 	.word	0x0002b8a0


	//   ....[154]....
        /*0fa8*/ 	.word	0x0002b990


	//   ....[155]....
        /*0fac*/ 	.word	0x0002ba20


	//   ....[156]....
        /*0fb0*/ 	.word	0x0002ba70


	//   ....[157]....
        /*0fb4*/ 	.word	0x0002bac0


	//   ....[158]....
        /*0fb8*/ 	.word	0x0002bb50


	//   ....[159]....
        /*0fbc*/ 	.word	0x0002bbe0


	//   ....[160]....
        /*0fc0*/ 	.word	0x0002bc30


	//   ....[161]....
        /*0fc4*/ 	.word	0x0002bc80


	//   ....[162]....
        /*0fc8*/ 	.word	0x0002bd10


	//   ....[163]....
        /*0fcc*/ 	.word	0x0002bda0


	//   ....[164]....
        /*0fd0*/ 	.word	0x0002bdf0


	//   ....[165]....
        /*0fd4*/ 	.word	0x0002be40


	//   ....[166]....
        /*0fd8*/ 	.word	0x0002bed0


	//   ....[167]....
        /*0fdc*/ 	.word	0x0002bf60


	//   ....[168]....
        /*0fe0*/ 	.word	0x0002bfb0


	//   ....[169]....
        /*0fe4*/ 	.word	0x0002c000


	//   ....[170]....
        /*0fe8*/ 	.word	0x0002c3a0


	//   ....[171]....
        /*0fec*/ 	.word	0x0002c690


	//   ....[172]....
        /*0ff0*/ 	.word	0x0002c870


	//   ....[173]....
        /*0ff4*/ 	.word	0x0002c8c0


	//   ....[174]....
        /*0ff8*/ 	.word	0x0002c920


	//   ....[175]....
        /*0ffc*/ 	.word	0x0002ca40


	//   ....[176]....
        /*1000*/ 	.word	0x0002caa0


	//   ....[177]....
        /*1004*/ 	.word	0x0002cbc0


	//   ....[178]....
        /*1008*/ 	.word	0x0002cc20


	//   ....[179]....
        /*100c*/ 	.word	0x0002cd40


	//   ....[180]....
        /*1010*/ 	.word	0x0002cda0


	//   ....[181]....
        /*1014*/ 	.word	0x0002cec0


	//   ....[182]....
        /*1018*/ 	.word	0x0002cf20


	//   ....[183]....
        /*101c*/ 	.word	0x0002d040


	//   ....[184]....
        /*1020*/ 	.word	0x0002d0a0


	//   ....[185]....
        /*1024*/ 	.word	0x0002d180


	//   ....[186]....
        /*1028*/ 	.word	0x0002d250


	//   ....[187]....
        /*102c*/ 	.word	0x0002d2e0


	//   ....[188]....
        /*1030*/ 	.word	0x0002d680


	//   ....[189]....
        /*1034*/ 	.word	0x0002d720


	//   ....[190]....
        /*1038*/ 	.word	0x0002d840


	//   ....[191]....
        /*103c*/ 	.word	0x0002d8c0


	//   ....[192]....
        /*1040*/ 	.word	0x0002d940


	//   ....[193]....
        /*1044*/ 	.word	0x0002d9c0


	//   ....[194]....
        /*1048*/ 	.word	0x0002da40


	//   ....[195]....
        /*104c*/ 	.word	0x0002dad0


	//   ....[196]....
        /*1050*/ 	.word	0x0002db70


	//   ....[197]....
        /*1054*/ 	.word	0x0002dc20


	//   ....[198]....
        /*1058*/ 	.word	0x0002dca0


	//   ....[199]....
        /*105c*/ 	.word	0x0002dd20


	//   ....[200]....
        /*1060*/ 	.word	0x0002dda0


	//   ....[201]....
        /*1064*/ 	.word	0x0002de30


	//   ....[202]....
        /*1068*/ 	.word	0x0002deb0


	//   ....[203]....
        /*106c*/ 	.word	0x0002df50


	//   ....[204]....
        /*1070*/ 	.word	0x0002dfe0


	//   ....[205]....
        /*1074*/ 	.word	0x0002e110


	//----- nvinfo : EIATTR_REG_RECONFIG
	.align		4
.L_271:
        /*1078*/ 	.byte	0x01, 0x54
	.zero		2


	//----- nvinfo : EIATTR_SYSCALL_OFFSETS
	.align		4
        /*107c*/ 	.byte	0x04, 0x46
        /*107e*/ 	.short	(.L_273 - .L_272)


	//   ....[0]....
.L_272:
        /*1080*/ 	.word	0x00001fc0


	//   ....[1]....
        /*1084*/ 	.word	0x00002110


	//   ....[2]....
        /*1088*/ 	.word	0x00008e40


	//   ....[3]....
        /*108c*/ 	.word	0x00009160


	//   ....[4]....
        /*1090*/ 	.word	0x00025560


	//   ....[5]....
        /*1094*/ 	.word	0x000256b0


	//   ....[6]....
        /*1098*/ 	.word	0x000257a0


	//   ....[7]....
        /*109c*/ 	.word	0x00026100


	//----- nvinfo : EIATTR_MBARRIER_INSTR_OFFSETS
	.align		4
.L_273:
        /*10a0*/ 	.byte	0x04, 0x39
        /*10a2*/ 	.short	(.L_275 - .L_274)


	//   ....[0]....
.L_274:
        /*10a4*/ 	.word	0x000002b0
        /*10a8*/ 	.word	0x000000ff
        /*10ac*/ 	.word	0x00030800
        /*10b0*/ 	.short	0x0100
        /*10b2*/ 	.byte	0x08
	.zero		1


	//   ....[1]....
        /*10b4*/ 	.word	0x000002c0
        /*10b8*/ 	.word	0x000000ff
        /*10bc*/ 	.word	0x00030820
        /*10c0*/ 	.short	0x0100
        /*10c2*/ 	.byte	0x08
	.zero		1


	//   ....[2]....
        /*10c4*/ 	.word	0x000003b0
        /*10c8*/ 	.word	0x000000ff
        /*10cc*/ 	.word	0x00030830
        /*10d0*/ 	.short	0x0100
        /*10d2*/ 	.byte	0x08
	.zero		1


	//   ....[3]....
        /*10d4*/ 	.word	0x000003c0
        /*10d8*/ 	.word	0x000000ff
        /*10dc*/ 	.word	0x00030840
        /*10e0*/ 	.short	0x0100
        /*10e2*/ 	.byte	0x08
	.zero		1


	//   ....[4]....
        /*10e4*/ 	.word	0x000003d0
        /*10e8*/ 	.word	0x000000ff
        /*10ec*/ 	.word	0x00030838
        /*10f0*/ 	.short	0x0100
        /*10f2*/ 	.byte	0x08
	.zero		1


	//   ....[5]....
        /*10f4*/ 	.word	0x000003e0
        /*10f8*/ 	.word	0x000000ff
        /*10fc*/ 	.word	0x00030848
        /*1100*/ 	.short	0x0100
        /*1102*/ 	.byte	0x08
	.zero		1


	//   ....[6]....
        /*1104*/ 	.word	0x00000510
        /*1108*/ 	.word	0x000000ff
        /*110c*/ 	.word	0x00030850
        /*1110*/ 	.short	0x0100
        /*1112*/ 	.byte	0x08
	.zero		1


	//   ....[7]....
        /*1114*/ 	.word	0x00000520
        /*1118*/ 	.word	0x000000ff
        /*111c*/ 	.word	0x00030860
        /*1120*/ 	.short	0x0100
        /*1122*/ 	.byte	0x08
	.zero		1


	//   ....[8]....
        /*1124*/ 	.word	0x00000530
        /*1128*/ 	.word	0x000000ff
        /*112c*/ 	.word	0x00030858
        /*1130*/ 	.short	0x0100
        /*1132*/ 	.byte	0x08
	.zero		1


	//   ....[9]....
        /*1134*/ 	.word	0x00000540
        /*1138*/ 	.word	0x000000ff
        /*113c*/ 	.word	0x00030868
        /*1140*/ 	.short	0x0100
        /*1142*/ 	.byte	0x08
	.zero		1


	//   ....[10]....
        /*1144*/ 	.word	0x00000630
        /*1148*/ 	.word	0x000000ff
        /*114c*/ 	.word	0x00030870
        /*1150*/ 	.short	0x0100
        /*1152*/ 	.byte	0x06
	.zero		1


	//   ....[11]....
        /*1154*/ 	.word	0x00000640
        /*1158*/ 	.word	0x000000ff
        /*115c*/ 	.word	0x00030880
        /*1160*/ 	.short	0x0100
        /*1162*/ 	.byte	0x06
	.zero		1


	//   ....[12]....
        /*1164*/ 	.word	0x00000650
        /*1168*/ 	.word	0x000000ff
        /*116c*/ 	.word	0x00030878
        /*1170*/ 	.short	0x0100
        /*1172*/ 	.byte	0x06
	.zero		1


	//   ....[13]....
        /*1174*/ 	.word	0x00000660
        /*1178*/ 	.word	0x000000ff
        /*117c*/ 	.word	0x00030888
        /*1180*/ 	.short	0x0100
        /*1182*/ 	.byte	0x06
	.zero		1


	//   ....[14]....
        /*1184*/ 	.word	0x00000790
        /*1188*/ 	.word	0x000000ff
        /*118c*/ 	.word	0x00030890
        /*1190*/ 	.short	0x0100
        /*1192*/ 	.byte	0x08
	.zero		1


	//   ....[15]....
        /*1194*/ 	.word	0x000007a0
        /*1198*/ 	.word	0x000000ff
        /*119c*/ 	.word	0x000308a0
        /*11a0*/ 	.short	0x0100
        /*11a2*/ 	.byte	0x08
	.zero		1


	//   ....[16]....
        /*11a4*/ 	.word	0x000007b0
        /*11a8*/ 	.word	0x000000ff
        /*11ac*/ 	.word	0x00030898
        /*11b0*/ 	.short	0x0100
        /*11b2*/ 	.byte	0x08
	.zero		1


	//   ....[17]....
        /*11b4*/ 	.word	0x000007c0
        /*11b8*/ 	.word	0x000000ff
        /*11bc*/ 	.word	0x000308a8
        /*11c0*/ 	.short	0x0100
        /*11c2*/ 	.byte	0x08
	.zero		1


	//   ....[18]....
        /*11c4*/ 	.word	0x000008f0
        /*11c8*/ 	.word	0x000000ff
        /*11cc*/ 	.word	0x000308b0
        /*11d0*/ 	.short	0x0100
        /*11d2*/ 	.byte	0x08
	.zero		1


	//   ....[19]....
        /*11d4*/ 	.word	0x00000900
        /*11d8*/ 	.word	0x000000ff
        /*11dc*/ 	.word	0x000308c0
        /*11e0*/ 	.short	0x0100
        /*11e2*/ 	.byte	0x08
	.zero		1


	//   ....[20]....
        /*11e4*/ 	.word	0x00000910
        /*11e8*/ 	.word	0x000000ff
        /*11ec*/ 	.word	0x000308b8
        /*11f0*/ 	.short	0x0100
        /*11f2*/ 	.byte	0x08
	.zero		1


	//   ....[21]....
        /*11f4*/ 	.word	0x00000920
        /*11f8*/ 	.word	0x000000ff
        /*11fc*/ 	.word	0x000308c8
        /*1200*/ 	.short	0x0100
        /*1202*/ 	.byte	0x08
	.zero		1


	//   ....[22]....
        /*1204*/ 	.word	0x000036a0
        /*1208*/ 	.word	0x00000063
        /*120c*/ 	.word	0x00030890
        /*1210*/ 	.short	0x010a
        /*1212*/ 	.byte	0x3f
	.zero		1


	//   ....[23]....
        /*1214*/ 	.word	0x000058e0
        /*1218*/ 	.word	0x00000063
        /*121c*/ 	.word	0x00030890
        /*1220*/ 	.short	0x010a
        /*1222*/ 	.byte	0x3f
	.zero		1


	//   ....[24]....
        /*1224*/ 	.word	0x00007b20
        /*1228*/ 	.word	0x00000063
        /*122c*/ 	.word	0x00030890
        /*1230*/ 	.short	0x010a
        /*1232*/ 	.byte	0x3f
	.zero		1


	//   ....[25]....
        /*1234*/ 	.word	0x00007e20
        /*1238*/ 	.word	0x00000024
        /*123c*/ 	.word	0x00000000
        /*1240*/ 	.short	0x0101
        /*1242*/ 	.byte	0x3f
	.zero		1


	//   ....[26]....
        /*1244*/ 	.word	0x00007e60
        /*1248*/ 	.word	0x00000063
        /*124c*/ 	.word	0x000308b0
        /*1250*/ 	.short	0x010a
        /*1252*/ 	.byte	0x3f
	.zero		1


	//   ....[27]....
        /*1254*/ 	.word	0x00008350
        /*1258*/ 	.word	0x00000063
        /*125c*/ 	.word	0x00000000
        /*1260*/ 	.short	0x0101
        /*1262*/ 	.byte	0x3f
	.zero		1


	//   ....[28]....
        /*1264*/ 	.word	0x00008ee0
        /*1268*/ 	.word	0x00000010
        /*126c*/ 	.word	0x00030800
        /*1270*/ 	.short	0x010a
        /*1272*/ 	.byte	0x3f
	.zero		1


	//   ....[29]....
        /*1274*/ 	.word	0x00008f30
        /*1278*/ 	.word	0x00000010
        /*127c*/ 	.word	0x00030800
        /*1280*/ 	.short	0x010a
        /*1282*/ 	.byte	0x3f
	.zero		1


	//   ....[30]....
        /*1284*/ 	.word	0x0000a820
        /*1288*/ 	.word	0x00000010
        /*128c*/ 	.word	0x00030800
        /*1290*/ 	.short	0x010a
        /*1292*/ 	.byte	0x3f
	.zero		1


	//   ....[31]....
        /*1294*/ 	.word	0x0000ebd0
        /*1298*/ 	.word	0x00000010
        /*129c*/ 	.word	0x00030800
        /*12a0*/ 	.short	0x010a
        /*12a2*/ 	.byte	0x3f
	.zero		1


	//   ....[32]....
        /*12a4*/ 	.word	0x00012300
        /*12a8*/ 	.word	0x00000039
        /*12ac*/ 	.word	0x00030830
        /*12b0*/ 	.short	0x010a
        /*12b2*/ 	.byte	0x3f
	.zero		1


	//   ....[33]....
        /*12b4*/ 	.word	0x00012370
        /*12b8*/ 	.word	0x00000039
        /*12bc*/ 	.word	0x00030830
        /*12c0*/ 	.short	0x010a
        /*12c2*/ 	.byte	0x3f
	.zero		1


	//   ....[34]....
        /*12c4*/ 	.word	0x00013290
        /*12c8*/ 	.word	0x00000002
        /*12cc*/ 	.word	0x00000000
        /*12d0*/ 	.short	0x0101
        /*12d2*/ 	.byte	0x3f
	.zero		1


	//   ....[35]....
        /*12d4*/ 	.word	0x00015170
        /*12d8*/ 	.word	0x00000002
        /*12dc*/ 	.word	0x00030830
        /*12e0*/ 	.short	0x010a
        /*12e2*/ 	.byte	0x3f
	.zero		1


	//   ....[36]....
        /*12e4*/ 	.word	0x00015200
        /*12e8*/ 	.word	0x00000002
        /*12ec*/ 	.word	0x00030830
        /*12f0*/ 	.short	0x010a
        /*12f2*/ 	.byte	0x3f
	.zero		1


	//   ....[37]....
        /*12f4*/ 	.word	0x00016460
        /*12f8*/ 	.word	0x00000000
        /*12fc*/ 	.word	0x00030850
        /*1300*/ 	.short	0x010a
        /*1302*/ 	.byte	0x3f
	.zero		1


	//   ....[38]....
        /*1304*/ 	.word	0x000164b0
        /*1308*/ 	.word	0x00000000
        /*130c*/ 	.word	0x00030850
        /*1310*/ 	.short	0x010a
        /*1312*/ 	.byte	0x3f
	.zero		1


	//   ....[39]....
        /*1314*/ 	.word	0x000168c0
        /*1318*/ 	.word	0x00000002
        /*131c*/ 	.word	0x00000000
        /*1320*/ 	.short	0x0101
        /*1322*/ 	.byte	0x3f
	.zero		1


	//   ....[40]....
        /*1324*/ 	.word	0x00017310
        /*1328*/ 	.word	0x00000000
        /*132c*/ 	.word	0x00000000
        /*1330*/ 	.short	0x0101
        /*1332*/ 	.byte	0x3f
	.zero		1


	//   ....[41]....
        /*1334*/ 	.word	0x000184f0
        /*1338*/ 	.word	0x00000003
        /*133c*/ 	.word	0x00030830
        /*1340*/ 	.short	0x010a
        /*1342*/ 	.byte	0x3f
	.zero		1


	//   ....[42]....
        /*1344*/ 	.word	0x00018580
        /*1348*/ 	.word	0x00000003
        /*134c*/ 	.word	0x00030830
        /*1350*/ 	.short	0x010a
        /*1352*/ 	.byte	0x3f
	.zero		1


	//   ....[43]....
        /*1354*/ 	.word	0x000197d0
        /*1358*/ 	.word	0x000000e8
        /*135c*/ 	.word	0x00030850
        /*1360*/ 	.short	0x010a
        /*1362*/ 	.byte	0x3f
	.zero		1


	//   ....[44]....
        /*1364*/ 	.word	0x00019820
        /*1368*/ 	.word	0x000000e8
        /*136c*/ 	.word	0x00030850
        /*1370*/ 	.short	0x010a
        /*1372*/ 	.byte	0x3f
	.zero		1


	//   ....[45]....
        /*1374*/ 	.word	0x0001a4a0
        /*1378*/ 	.word	0x0000009c
        /*137c*/ 	.word	0x00000000
        /*1380*/ 	.short	0x0101
        /*1382*/ 	.byte	0x3f
	.zero		1


	//   ....[46]....
        /*1384*/ 	.word	0x0001a4f0
        /*1388*/ 	.word	0x000000e8
        /*138c*/ 	.word	0x00000000
        /*1390*/ 	.short	0x0101
        /*1392*/ 	.byte	0x3f
	.zero		1


	//   ....[47]....
        /*1394*/ 	.word	0x0001aae0
        /*1398*/ 	.word	0x00000003
        /*139c*/ 	.word	0x00030830
        /*13a0*/ 	.short	0x010a
        /*13a2*/ 	.byte	0x3f
	.zero		1


	//   ....[48]....
        /*13a4*/ 	.word	0x0001ab70
        /*13a8*/ 	.word	0x00000003
        /*13ac*/ 	.word	0x00030830
        /*13b0*/ 	.short	0x010a
        /*13b2*/ 	.byte	0x3f
	.zero		1


	//   ....[49]....
        /*13b4*/ 	.word	0x0001bdf0
        /*13b8*/ 	.word	0x00000000
        /*13bc*/ 	.word	0x00030850
        /*13c0*/ 	.short	0x010a
        /*13c2*/ 	.byte	0x3f
	.zero		1


	//   ....[50]....
        /*13c4*/ 	.word	0x0001be40
        /*13c8*/ 	.word	0x00000000
        /*13cc*/ 	.word	0x00030850
        /*13d0*/ 	.short	0x010a
        /*13d2*/ 	.byte	0x3f
	.zero		1


	//   ....[51]....
        /*13d4*/ 	.word	0x0001c380
        /*13d8*/ 	.word	0x00000004
        /*13dc*/ 	.word	0x00000000
        /*13e0*/ 	.short	0x0101
        /*13e2*/ 	.byte	0x3f
	.zero		1


	//   ....[52]....
        /*13e4*/ 	.word	0x0001ccc0
        /*13e8*/ 	.word	0x00000000
        /*13ec*/ 	.word	0x00000000
        /*13f0*/ 	.short	0x0101
        /*13f2*/ 	.byte	0x3f
	.zero		1


	//   ....[53]....
        /*13f4*/ 	.word	0x0001e2f0
        /*13f8*/ 	.word	0x0000000c
        /*13fc*/ 	.word	0x00030850
        /*1400*/ 	.short	0x010a
        /*1402*/ 	.byte	0x3f
	.zero		1


	//   ....[54]....
        /*1404*/ 	.word	0x0001e390
        /*1408*/ 	.word	0x0000000c
        /*140c*/ 	.word	0x00030850
        /*1410*/ 	.short	0x010a
        /*1412*/ 	.byte	0x3f
	.zero		1


	//   ....[55]....
        /*1414*/ 	.word	0x0001e7b0
        /*1418*/ 	.word	0x0000000c
        /*141c*/ 	.word	0x00000000
        /*1420*/ 	.short	0x0101
        /*1422*/ 	.byte	0x3f
	.zero		1


	//   ....[56]....
        /*1424*/ 	.word	0x00020a20
        /*1428*/ 	.word	0x00000000
        /*142c*/ 	.word	0x00000000
        /*1430*/ 	.short	0x0101
        /*1432*/ 	.byte	0x3f
	.zero		1


	//   ....[57]....
        /*1434*/ 	.word	0x00023670
        /*1438*/ 	.word	0x00000007
        /*143c*/ 	.word	0x00030820
        /*1440*/ 	.short	0x010a
        /*1442*/ 	.byte	0x3f
	.zero		1


	//   ....[58]....
        /*1444*/ 	.word	0x00023750
        /*1448*/ 	.word	0x00000008
        /*144c*/ 	.word	0x000308a0
        /*1450*/ 	.short	0x010a
        /*1452*/ 	.byte	0x3f
	.zero		1


	//   ....[59]....
        /*1454*/ 	.word	0x00023cb0
        /*1458*/ 	.word	0x00000008
        /*145c*/ 	.word	0x000308c0
        /*1460*/ 	.short	0x010a
        /*1462*/ 	.byte	0x3f
	.zero		1


	//   ....[60]....
        /*1464*/ 	.word	0x00024370
        /*1468*/ 	.word	0x00000008
        /*146c*/ 	.word	0x000308a0
        /*1470*/ 	.short	0x010a
        /*1472*/ 	.byte	0x3f
	.zero		1


	//   ....[61]....
        /*1474*/ 	.word	0x000248b0
        /*1478*/ 	.word	0x00000008
        /*147c*/ 	.word	0x000308c0
        /*1480*/ 	.short	0x010a
        /*1482*/ 	.byte	0x3f
	.zero		1


	//   ....[62]....
        /*1484*/ 	.word	0x00025bb0
        /*1488*/ 	.word	0x00000000
        /*148c*/ 	.word	0x00030840
        /*1490*/ 	.short	0x010a
        /*1492*/ 	.byte	0x3f
	.zero		1


	//   ....[63]....
        /*1494*/ 	.word	0x00026c50
        /*1498*/ 	.word	0x00000009
        /*149c*/ 	.word	0x00030800
        /*14a0*/ 	.short	0x0107
        /*14a2*/ 	.byte	0x3f
	.zero		1


	//   ....[64]....
        /*14a4*/ 	.word	0x00026d60
        /*14a8*/ 	.word	0x00000002
        /*14ac*/ 	.word	0x00030800
        /*14b0*/ 	.short	0x0101
        /*14b2*/ 	.byte	0x3f
	.zero		1


	//   ....[65]....
        /*14b4*/ 	.word	0x00026d80
        /*14b8*/ 	.word	0x00000002
        /*14bc*/ 	.word	0x00030820
        /*14c0*/ 	.short	0x010a
        /*14c2*/ 	.byte	0x3f
	.zero		1


	//   ....[66]....
        /*14c4*/ 	.word	0x00027100
        /*14c8*/ 	.word	0x00000003
        /*14cc*/ 	.word	0x00030840
        /*14d0*/ 	.short	0x010a
        /*14d2*/ 	.byte	0x3f
	.zero		1


	//   ....[67]....
        /*14d4*/ 	.word	0x000276c0
        /*14d8*/ 	.word	0x00000003
        /*14dc*/ 	.word	0x00000060
        /*14e0*/ 	.short	0x010a
        /*14e2*/ 	.byte	0x3f
	.zero		1


	//   ....[68]....
        /*14e4*/ 	.word	0x00027fa0
        /*14e8*/ 	.word	0x00000003
        /*14ec*/ 	.word	0x00030840
        /*14f0*/ 	.short	0x010a
        /*14f2*/ 	.byte	0x3f
	.zero		1


	//   ....[69]....
        /*14f4*/ 	.word	0x00028560
        /*14f8*/ 	.word	0x00000002
        /*14fc*/ 	.word	0x00000060
        /*1500*/ 	.short	0x010a
        /*1502*/ 	.byte	0x3f
	.zero		1


	//   ....[70]....
        /*1504*/ 	.word	0x00028d50
        /*1508*/ 	.word	0x00000002
        /*150c*/ 	.word	0x00030840
        /*1510*/ 	.short	0x010a
        /*1512*/ 	.byte	0x3f
	.zero		1


	//   ....[71]....
        /*1514*/ 	.word	0x00029310
        /*1518*/ 	.word	0x00000002
        /*151c*/ 	.word	0x00000060
        /*1520*/ 	.short	0x010a
        /*1522*/ 	.byte	0x3f
	.zero		1


	//   ....[72]....
        /*1524*/ 	.word	0x00029a90
        /*1528*/ 	.word	0x00000000
        /*152c*/ 	.word	0x00030860
        /*1530*/ 	.short	0x010a
        /*1532*/ 	.byte	0x3f
	.zero		1


	//   ....[73]....
        /*1534*/ 	.word	0x0002ad70
        /*1538*/ 	.word	0x00000000
        /*153c*/ 	.word	0x00030820
        /*1540*/ 	.short	0x010a
        /*1542*/ 	.byte	0x3f
	.zero		1


	//   ....[74]....
        /*1544*/ 	.word	0x0002af20
        /*1548*/ 	.word	0x00000006
        /*154c*/ 	.word	0x00000000
        /*1550*/ 	.short	0x010a
        /*1552*/ 	.byte	0x3f
	.zero		1


	//   ....[75]....
        /*1554*/ 	.word	0x0002af90
        /*1558*/ 	.word	0x00000007
        /*155c*/ 	.word	0x00000000
        /*1560*/ 	.short	0x010a
        /*1562*/ 	.byte	0x3f
	.zero		1


	//   ....[76]....
        /*1564*/ 	.word	0x0002b000
        /*1568*/ 	.word	0x00000004
        /*156c*/ 	.word	0x00000000
        /*1570*/ 	.short	0x010a
        /*1572*/ 	.byte	0x3f
	.zero		1


	//   ....[77]....
        /*1574*/ 	.word	0x0002b030
        /*1578*/ 	.word	0x00000003
        /*157c*/ 	.word	0x00000000
        /*1580*/ 	.short	0x010a
        /*1582*/ 	.byte	0x3f
	.zero		1


	//   ....[78]....
        /*1584*/ 	.word	0x0002b090
        /*1588*/ 	.word	0x00000063
        /*158c*/ 	.word	0x00030890
        /*1590*/ 	.short	0x010a
        /*1592*/ 	.byte	0x3f
	.zero		1


	//   ....[79]....
        /*1594*/ 	.word	0x0002b0e0
        /*1598*/ 	.word	0x00000063
        /*159c*/ 	.word	0x00030890
        /*15a0*/ 	.short	0x010a
        /*15a2*/ 	.byte	0x3f
	.zero		1


	//   ....[80]....
        /*15a4*/ 	.word	0x0002b130
        /*15a8*/ 	.word	0x00000063
        /*15ac*/ 	.word	0x00030890
        /*15b0*/ 	.short	0x010a
        /*15b2*/ 	.byte	0x3f
	.zero		1


	//   ....[81]....
        /*15b4*/ 	.word	0x0002b180
        /*15b8*/ 	.word	0x00000063
        /*15bc*/ 	.word	0x000308b0
        /*15c0*/ 	.short	0x010a
        /*15c2*/ 	.byte	0x3f
	.zero		1


	//   ....[82]....
        /*15c4*/ 	.word	0x0002b8e0
        /*15c8*/ 	.word	0x00000010
        /*15cc*/ 	.word	0x00030800
        /*15d0*/ 	.short	0x010a
        /*15d2*/ 	.byte	0x3f
	.zero		1


	//   ....[83]....
        /*15d4*/ 	.word	0x0002c040
        /*15d8*/ 	.word	0x00000010
        /*15dc*/ 	.word	0x00030800
        /*15e0*/ 	.short	0x010a
        /*15e2*/ 	.byte	0x3f
	.zero		1


	//   ....[84]....
        /*15e4*/ 	.word	0x0002c090
        /*15e8*/ 	.word	0x00000039
        /*15ec*/ 	.word	0x00030830
        /*15f0*/ 	.short	0x010a
        /*15f2*/ 	.byte	0x3f
	.zero		1


	//   ....[85]....
        /*15f4*/ 	.word	0x0002c0e0
        /*15f8*/ 	.word	0x00000002
        /*15fc*/ 	.word	0x00030830
        /*1600*/ 	.short	0x010a
        /*1602*/ 	.byte	0x3f
	.zero		1


	//   ....[86]....
        /*1604*/ 	.word	0x0002c130
        /*1608*/ 	.word	0x00000000
        /*160c*/ 	.word	0x00030850
        /*1610*/ 	.short	0x010a
        /*1612*/ 	.byte	0x3f
	.zero		1


	//   ....[87]....
        /*1614*/ 	.word	0x0002c180
        /*1618*/ 	.word	0x00000003
        /*161c*/ 	.word	0x00030830
        /*1620*/ 	.short	0x010a
        /*1622*/ 	.byte	0x3f
	.zero		1


	//   ....[88]....
        /*1624*/ 	.word	0x0002c1d0
        /*1628*/ 	.word	0x000000e8
        /*162c*/ 	.word	0x00030850
        /*1630*/ 	.short	0x010a
        /*1632*/ 	.byte	0x3f
	.zero		1


	//   ....[89]....
        /*1634*/ 	.word	0x0002c220
        /*1638*/ 	.word	0x00000003
        /*163c*/ 	.word	0x00030830
        /*1640*/ 	.short	0x010a
        /*1642*/ 	.byte	0x3f
	.zero		1


	//   ....[90]....
        /*1644*/ 	.word	0x0002c270
        /*1648*/ 	.word	0x00000000
        /*164c*/ 	.word	0x00030850
        /*1650*/ 	.short	0x010a
        /*1652*/ 	.byte	0x3f
	.zero		1


	//   ....[91]....
        /*1654*/ 	.word	0x0002c2c0
        /*1658*/ 	.word	0x0000000c
        /*165c*/ 	.word	0x00030850
        /*1660*/ 	.short	0x010a
        /*1662*/ 	.byte	0x3f
	.zero		1


	//   ....[92]....
        /*1664*/ 	.word	0x0002c470
        /*1668*/ 	.word	0x00000006
        /*166c*/ 	.word	0x00030820
        /*1670*/ 	.short	0x010a
        /*1672*/ 	.byte	0x3f
	.zero		1


	//   ....[93]....
        /*1674*/ 	.word	0x0002c4c0
        /*1678*/ 	.word	0x00000008
        /*167c*/ 	.word	0x000308a0
        /*1680*/ 	.short	0x010a
        /*1682*/ 	.byte	0x3f
	.zero		1


	//   ....[94]....
        /*1684*/ 	.word	0x0002c510
        /*1688*/ 	.word	0x00000008
        /*168c*/ 	.word	0x000308c0
        /*1690*/ 	.short	0x010a
        /*1692*/ 	.byte	0x3f
	.zero		1


	//   ....[95]....
        /*1694*/ 	.word	0x0002c560
        /*1698*/ 	.word	0x00000008
        /*169c*/ 	.word	0x000308a0
        /*16a0*/ 	.short	0x010a
        /*16a2*/ 	.byte	0x3f
	.zero		1


	//   ....[96]....
        /*16a4*/ 	.word	0x0002c5b0
        /*16a8*/ 	.word	0x00000008
        /*16ac*/ 	.word	0x000308c0
        /*16b0*/ 	.short	0x010a
        /*16b2*/ 	.byte	0x3f
	.zero		1


	//   ....[97]....
        /*16b4*/ 	.word	0x0002c750
        /*16b8*/ 	.word	0x00000000
        /*16bc*/ 	.word	0x00030840
        /*16c0*/ 	.short	0x010a
        /*16c2*/ 	.byte	0x3f
	.zero		1


	//   ....[98]....
        /*16c4*/ 	.word	0x0002d3a0
        /*16c8*/ 	.word	0x00000002
        /*16cc*/ 	.word	0x00030820
        /*16d0*/ 	.short	0x010a
        /*16d2*/ 	.byte	0x3f
	.zero		1


	//   ....[99]....
        /*16d4*/ 	.word	0x0002d3f0
        /*16d8*/ 	.word	0x00000003
        /*16dc*/ 	.word	0x00030840
        /*16e0*/ 	.short	0x010a
        /*16e2*/ 	.byte	0x3f
	.zero		1


	//   ....[100]....
        /*16e4*/ 	.word	0x0002d440
        /*16e8*/ 	.word	0x00000003
        /*16ec*/ 	.word	0x00000060
        /*16f0*/ 	.short	0x010a
        /*16f2*/ 	.byte	0x3f
	.zero		1


	//   ....[101]....
        /*16f4*/ 	.word	0x0002d490
        /*16f8*/ 	.word	0x00000003
        /*16fc*/ 	.word	0x00030840
        /*1700*/ 	.short	0x010a
        /*1702*/ 	.byte	0x3f
	.zero		1


	//   ....[102]....
        /*1704*/ 	.word	0x0002d4e0
        /*1708*/ 	.word	0x00000002
        /*170c*/ 	.word	0x00000060
        /*1710*/ 	.short	0x010a
        /*1712*/ 	.byte	0x3f
	.zero		1


	//   ....[103]....
        /*1714*/ 	.word	0x0002d530
        /*1718*/ 	.word	0x00000002
        /*171c*/ 	.word	0x00030840
        /*1720*/ 	.short	0x010a
        /*1722*/ 	.byte	0x3f
	.zero		1


	//   ....[104]....
        /*1724*/ 	.word	0x0002d580
        /*1728*/ 	.word	0x00000002
        /*172c*/ 	.word	0x00000060
        /*1730*/ 	.short	0x010a
        /*1732*/ 	.byte	0x3f
	.zero		1


	//   ....[105]....
        /*1734*/ 	.word	0x0002d5d0
        /*1738*/ 	.word	0x00000000
        /*173c*/ 	.word	0x00030860
        /*1740*/ 	.short	0x010a
        /*1742*/ 	.byte	0x3f
	.zero		1


	//   ....[106]....
        /*1744*/ 	.word	0x0002e030
        /*1748*/ 	.word	0x00000000
        /*174c*/ 	.word	0x00030820
        /*1750*/ 	.short	0x010a
        /*1752*/ 	.byte	0x3f
	.zero		1


	//   ....[107]....
        /*1754*/ 	.word	0x0002e1d0
        /*1758*/ 	.word	0x00000006
        /*175c*/ 	.word	0x00000000
        /*1760*/ 	.short	0x010a
        /*1762*/ 	.byte	0x3f
	.zero		1


	//   ....[108]....
        /*1764*/ 	.word	0x0002e220
        /*1768*/ 	.word	0x00000007
        /*176c*/ 	.word	0x00000000
        /*1770*/ 	.short	0x010a
        /*1772*/ 	.byte	0x3f
	.zero		1


	//   ....[109]....
        /*1774*/ 	.word	0x0002e270
        /*1778*/ 	.word	0x00000004
        /*177c*/ 	.word	0x00000000
        /*1780*/ 	.short	0x010a
        /*1782*/ 	.byte	0x3f
	.zero		1


	//----- nvinfo : EIATTR_NUM_MBARRIERS
	.align		4
.L_275:
        /*1784*/ 	.byte	0x03, 0x38
        /*1786*/ 	.short	0x0016


	//----- nvinfo : EIATTR_EXIT_INSTR_OFFSETS
	.align		4
        /*1788*/ 	.byte	0x04, 0x1c
        /*178a*/ 	.short	(.L_277 - .L_276)


	//   ....[0]....
.L_276:
        /*178c*/ 	.word	0x0002b080


	//----- nvinfo : EIATTR_MAX_THREADS
	.align		4
.L_277:
        /*1790*/ 	.byte	0x04, 0x05
        /*1792*/ 	.short	(.L_279 - .L_278)
.L_278:
        /*1794*/ 	.word	0x00000180
        /*1798*/ 	.word	0x00000001
        /*179c*/ 	.word	0x00000001


	//----- nvinfo : EIATTR_CRS_STACK_SIZE
	.align		4
.L_279:
        /*17a0*/ 	.byte	0x04, 0x1e
        /*17a2*/ 	.short	(.L_281 - .L_280)
.L_280:
        /*17a4*/ 	.word	0x00000000


	//----- nvinfo : EIATTR_CBANK_PARAM_SIZE
	.align		4
.L_281:
        /*17a8*/ 	.byte	0x03, 0x19
        /*17aa*/ 	.short	0x0af0


	//----- nvinfo : EIATTR_PARAM_CBANK
	.align		4
        /*17ac*/ 	.byte	0x04, 0x0a
        /*17ae*/ 	.short	(.L_283 - .L_282)
	.align		4
.L_282:
        /*17b0*/ 	.word	index@(.nv.constant0._ZN7cutlass13device_kernelIN5flash11enable_sm90INS1_16FlashAttnFwdSm90INS1_25CollectiveMainloopFwdSm90ILi2EN4cute5tupleIJNS5_1CILi1EEES8_S8_EEENS6_IJNS7_ILi128EEENS7_ILi64EEENS7_ILi256EEEEEELi256ENS_6half_tEfNS_4arch4Sm90ELb0ELb1ELb1ELb1ELb0ELb1ELb0ELb1ELb1ELb1ELb0ELb0EEENS1_21CollectiveEpilogueFwdINS6_IJSA_SC_SB_EEES9_SE_SG_Li256ELb1ELb1ELb0ELb0EEENS1_36VarlenDynamicPersistentTileSchedulerILi128ELi64ELi256ELi128ELb0ELb1ELb1ELb1ELb0ELb1EEEEEEEEEvNT_6ParamsE)
        /*17b4*/ 	.short	0x0210
        /*17b6*/ 	.short	0x0af0


	//----- nvinfo : EIATTR_SW_WAR
	.align		4
.L_283:
        /*17b8*/ 	.byte	0x04, 0x36
        /*17ba*/ 	.short	(.L_285 - .L_284)
.L_284:
        /*17bc*/ 	.word	0x00000008
.L_285:


//--------------------- .nv.info._ZN7cutlass13device_kernelIN5flash11enable_sm90INS1_16FlashAttnFwdSm90INS1_25CollectiveMainloopFwdSm90ILi2EN4cute5tupleIJNS5_1CILi1EEES8_S8_EEENS6_IJNS7_ILi128EEENS7_ILi80EEENS7_ILi256EEEEEELi256ENS_6half_tEfNS_4arch4Sm90ELb1ELb0ELb1ELb0ELb0ELb0ELb0ELb1ELb1ELb1ELb0ELb0EEENS1_21CollectiveEpilogueFwdINS6_IJSA_SC_SB_EEES9_SE_SG_Li256ELb0ELb1ELb0ELb0EEENS1_30DynamicPersistentTileSchedulerILi256ELi128ELb0ELb1ELb1EEEEEEEEEvNT_6ParamsE --------------------------
	.section	.nv.info._ZN7cutlass13device_kernelIN5flash11enable_sm90INS1_16FlashAttnFwdSm90INS1_25CollectiveMainloopFwdSm90ILi2EN4cute5tupleIJNS5_1CILi1EEES8_S8_EEENS6_IJNS7_ILi128EEENS7_ILi80EEENS7_ILi256EEEEEELi256ENS_6half_tEfNS_4arch4Sm90ELb1ELb0ELb1ELb0ELb0ELb0ELb0ELb1ELb1ELb1ELb0ELb0EEENS1_21CollectiveEpilogueFwdINS6_IJSA_SC_SB_EEES9_SE_SG_Li256ELb0ELb1ELb0ELb0EEENS1_30DynamicPersistentTileSchedulerILi256ELi128ELb0ELb1ELb1EEEEEEEEEvNT_6ParamsE,"",@"SHT_CUDA_INFO"
	.sectionflags	@""
	.align	4


	//----- nvinfo : EIATTR_CUDA_API_VERSION
	.align		4
        /*0000*/ 	.byte	0x04, 0x37
        /*0002*/ 	.short	(.L_287 - .L_286)
.L_286:
        /*0004*/ 	.word	0x00000082


	//----- nvinfo : EIATTR_KPARAM_INFO
	.align		4
.L_287:
        /*0008*/ 	.byte	0x04, 0x17
        /*000a*/ 	.short	(.L_289 - .L_288)
.L_288:
        /*000c*/ 	.word	0x00000000
        /*0010*/ 	.short	0x0000
        /*0012*/ 	.short	0x0070
        /*0014*/ 	.byte	0x00, 0xf0, 0x01, 0x2a


	//----- nvinfo : EIATTR_SPARSE_MMA_MASK
	.align		4
.L_289:
        /*0018*/ 	.byte	0x03, 0x50
        /*001a*/ 	.short	0x0000


	//----- nvinfo : EIATTR_MAXREG_COUNT
	.align		4
        /*001c*/ 	.byte	0x03, 0x1b
        /*001e*/ 	.short	0x00a8


	//----- nvinfo : EIATTR_NUM_BARRIERS
	.align		4
        /*0020*/ 	.byte	0x02, 0x4c
        /*0022*/ 	.byte	0x09
	.zero		1


	//----- nvinfo : EIATTR_EXTERNS
	.align		4
        /*0024*/ 	.byte	0x04, 0x0f
        /*0026*/ 	.short	(.L_291 - .L_290)


	//   ....[0]....
	.align		4
.L_290:
        /*0028*/ 	.word	index@(__assertfail)


	//----- nvinfo : EIATTR_ANNOTATIONS
	.align		4
.L_291:
        /*002c*/ 	.byte	0x04, 0x55
        /*002e*/ 	.short	(.L_293 - .L_292)


	//   ....[0]....
.L_292:
        /* <DEDUP_REMOVED lines=27> */


	//----- nvinfo : EIATTR_MERCURY_ISA_VERSION
	.align		4
.L_293:
        /*01c8*/ 	.byte	0x03, 0x5f
        /*01ca*/ 	.short	0x0101


	//----- nvinfo : EIATTR_INT_WARP_WIDE_INSTR_OFFSETS
	.align		4
        /*01cc*/ 	.byte	0x04, 0x31
        /*01ce*/ 	.short	(.L_295 - .L_294)


	//   ....[0]....
.L_294:
        /*01d0*/ 	.word	0x00000130


	//   ....[1]....
        /*01d4*/ 	.word	0x00000170


	//   ....[2]....
        /*01d8*/ 	.word	0x000001e0


	//   ....[3]....
        /*01dc*/ 	.word	0x000125c0


	//   ....[4]....
        /*01e0*/ 	.word	0x00012660


	//   ....[5]....
        /*01e4*/ 	.word	0x00016790


	//   ....[6]....
        /*01e8*/ 	.word	0x00016830


	//----- nvinfo : EIATTR_COOP_GROUP_MASK_REGIDS
	.align		4
.L_295:
        /*01ec*/ 	.byte	0x04, 0x29
        /*01ee*/ 	.short	(.L_297 - .L_296)


	//   ....[0]....
.L_296:
        /*01f0*/ 	.word	0xffffffff


	//   ....[1]....
        /*01f4*/ 	.word	0xffffffff


	//   ....[2]....
        /*01f8*/ 	.word	0xffffffff


	//   ....[3]....
        /*01fc*/ 	.word	0xffffffff


	//   ....[4]....
        /*0200*/ 	.word	0xffffffff


	//   ....[5]....
        /*0204*/ 	.word	0xffffffff


	//   ....[6]....
        /*0208*/ 	.word	0xffffffff


	//   ....[7]....
        /*020c*/ 	.word	0xffffffff


	//   ....[8]....
        /*0210*/ 	.word	0xffffffff


	//   ....[9]....
        /*0214*/ 	.word	0xffffffff


	//   ....[10]....
        /*0218*/ 	.word	0xffffffff


	//   ....[11]....
        /*021c*/ 	.word	0xffffffff


	//   ....[12]....
        /*0220*/ 	.word	0xffffffff


	//   ....[13]....
        /*0224*/ 	.word	0xffffffff


	//   ....[14]....
        /*0228*/ 	.word	0xffffffff


	//   ....[15]....
        /*022c*/ 	.word	0xffffffff


	//   ....[16]....
        /*0230*/ 	.word	0xffffffff


	//   ....[17]....
        /*0234*/ 	.word	0xffffffff


	//   ....[18]....
        /*0238*/ 	.word	0xffffffff


	//   ....[19]....
        /*023c*/ 	.word	0xffffffff


	//   ....[20]....
        /*0240*/ 	.word	0xffffffff


	//   ....[21]....
        /*0244*/ 	.word	0xffffffff


	//   ....[22]....
        /*0248*/ 	.word	0xffffffff


	//   ....[23]....
        /*024c*/ 	.word	0xffffffff


	//   ....[24]....
        /*0250*/ 	.word	0xffffffff


	//   ....[25]....
        /*0254*/ 	.word	0xffffffff


	//   ....[26]....
        /*0258*/ 	.word	0xffffffff


	//   ....[27]....
        /*025c*/ 	.word	0xffffffff


	//   ....[28]....
        /*0260*/ 	.word	0xffffffff


	//   ....[29]....
        /*0264*/ 	.word	0xffffffff


	//   ....[30]....
        /*0268*/ 	.word	0xffffffff


	//   ....[31]....
        /*026c*/ 	.word	0xffffffff


	//   ....[32]....
        /*0270*/ 	.word	0xffffffff


	//   ....[33]....
        /*0274*/ 	.word	0xffffffff


	//   ....[34]....
        /*0278*/ 	.word	0xffffffff


	//   ....[35]....
        /*027c*/ 	.word	0xffffffff


	//   ....[36]....
        /*0280*/ 	.word	0xffffffff


	//   ....[37]....
        /*0284*/ 	.word	0xffffffff


	//   ....[38]....
        /*0288*/ 	.word	0xffffffff


	//   ....[39]....
        /*028c*/ 	.word	0xffffffff


	//   ....[40]....
        /*0290*/ 	.word	0xffffffff


	//   ....[41]....
        /*0294*/ 	.word	0xffffffff


	//   ....[42]....
        /*0298*/ 	.word	0xffffffff


	//   ....[43]....
        /*029c*/ 	.word	0xffffffff


	//   ....[44]....
        /*02a0*/ 	.word	0xffffffff


	//   ....[45]....
        /*02a4*/ 	.word	0xffffffff


	//   ....[46]....
        /*02a8*/ 	.word	0xffffffff


	//   ....[47]....
        /*02ac*/ 	.word	0xffffffff


	//   ....[48]....
        /*02b0*/ 	.word	0xffffffff


	//   ....[49]....
        /*02b4*/ 	.word	0xffffffff


	//   ....[50]....
        /*02b8*/ 	.word	0xffffffff


	//   ....[51]....
        /*02bc*/ 	.word	0xffffffff


	//   ....[52]....
        /*02c0*/ 	.word	0xffffffff


	//   ....[53]....
        /*02c4*/ 	.word	0xffffffff


	//   ....[54]....
        /*02c8*/ 	.word	0xffffffff


	//   ....[55]....
        /*02cc*/ 	.word	0xffffffff


	//   ....[56]....
        /*02d0*/ 	.word	0xffffffff


	//   ....[57]....
        /*02d4*/ 	.word	0xffffffff


	//   ....[58]....
        /*02d8*/ 	.word	0xffffffff


	//   ....[59]....
        /*02dc*/ 	.word	0xffffffff


	//   ....[60]....
        /*02e0*/ 	.word	0xffffffff


	//   ....[61]....
        /*02e4*/ 	.word	0xffffffff


	//   ....[62]....
        /*02e8*/ 	.word	0xffffffff


	//   ....[63]....
        /*02ec*/ 	.word	0xffffffff


	//   ....[64]....
        /*02f0*/ 	.word	0xffffffff


	//   ....[65]....
        /*02f4*/ 	.word	0xffffffff


	//   ....[66]....
        /*02f8*/ 	.word	0xffffffff


	//   ....[67]....
        /*02fc*/ 	.word	0xffffffff


	//   ....[68]....
        /*0300*/ 	.word	0x0500000f


	//   ....[69]....
        /*0304*/ 	.word	0x0500000f


	//   ....[70]....
        /*0308*/ 	.word	0x0500000f


	//   ....[71]....
        /*030c*/ 	.word	0x0500000f


	//   ....[72]....
        /*0310*/ 	.word	0x0500000f


	//   ....[73]....
        /*0314*/ 	.word	0x0500000f


	//   ....[74]....
        /*0318*/ 	.word	0x0500000f


	//   ....[75]....
        /*031c*/ 	.word	0x0500000f


	//   ....[76]....
        /*0320*/ 	.word	0x0500000f


	//   ....[77]....
        /*0324*/ 	.word	0x0500000f


	//   ....[78]....
        /*0328*/ 	.word	0x0500000f


	//   ....[79]....
        /*032c*/ 	.word	0x0500000f


	//   ....[80]....
        /*0330*/ 	.word	0x0500000f


	//   ....[81]....
        /*0334*/ 	.word	0x0500000f


	//   ....[82]....
        /*0338*/ 	.word	0x0500000f


	//   ....[83]....
        /*033c*/ 	.word	0x0500000f


	//   ....[84]....
        /*0340*/ 	.word	0x0500000f


	//   ....[85]....
        /*0344*/ 	.word	0x0500000f


	//   ....[86]....
        /*0348*/ 	.word	0x0500000f


	//----- nvinfo : EIATTR_COOP_GROUP_INSTR_OFFSETS
	.align		4
.L_297:
        /*034c*/ 	.byte	0x04, 0x28
        /*034e*/ 	.short	(.L_299 - .L_298)


	//   ....[0]....
.L_298:
        /*0350*/ 	.word	0x00000060


	//   ....[1]....
        /*0354*/ 	.word	0x00000140


	//   ....[2]....
        /*0358*/ 	.word	0x00000190


	//   ....[3]....
        /*035c*/ 	.word	0x000003c0


	//   ....[4]....
        /*0360*/ 	.word	0x00000520


	//   ....[5]....
        /*0364*/ 	.word	0x00000640


	//   ....[6]....
        /*0368*/ 	.word	0x000007a0


	//   ....[7]....
        /*036c*/ 	.word	0x00001710


	//   ....[8]....
        /*0370*/ 	.word	0x00003f70


	//   ....[9]....
        /*0374*/ 	.word	0x00003fa0


	//   ....[10]....
        /*0378*/ 	.word	0x00004cb0


	//   ....[11]....
        /*037c*/ 	.word	0x00004d20


	//   ....[12]....
        /*0380*/ 	.word	0x000052d0


	//   ....[13]....
        /*0384*/ 	.word	0x00005340


	//   ....[14]....
        /*0388*/ 	.word	0x00008670


	//   ....[15]....
        /*038c*/ 	.word	0x00008680


	//   ....[16]....
        /*0390*/ 	.word	0x00008dc0


	//   ....[17]....
        /*0394*/ 	.word	0x00008ec0


	//   ....[18]....
        /*0398*/ 	.word	0x000094a0


	//   ....[19]....
        /*039c*/ 	.word	0x00009520


	//   ....[20]....
        /*03a0*/ 	.word	0x0000ced0


	//   ....[21]....
        /*03a4*/ 	.word	0x0000cf30


	//   ....[22]....
        /*03a8*/ 	.word	0x0000d4c0


	//   ....[23]....
        /*03ac*/ 	.word	0x0000d520


	//   ....[24]....
        /*03b0*/ 	.word	0x0000e680


	//   ....[25]....
        /*03b4*/ 	.word	0x0000e6c0


	//   ....[26]....
        /*03b8*/ 	.word	0x0000e790


	//   ....[27]....
        /*03bc*/ 	.word	0x0000e7c0


	//   ....[28]....
        /*03c0*/ 	.word	0x00010520


	//   ....[29]....
        /*03c4*/ 	.word	0x00010550


	//   ....[30]....
        /*03c8*/ 	.word	0x000105f0


	//   ....[31]....
        /*03cc*/ 	.word	0x00010620


	//   ....[32]....
        /*03d0*/ 	.word	0x00010b70


	//   ....[33]....
        /*03d4*/ 	.word	0x00010ba0


	//   ....[34]....
        /*03d8*/ 	.word	0x00010d00


	//   ....[35]....
        /*03dc*/ 	.word	0x00010d20


	//   ....[36]....
        /*03e0*/ 	.word	0x00010e70


	//   ....[37]....
        /*03e4*/ 	.word	0x00010e90


	//   ....[38]....
        /*03e8*/ 	.word	0x00010ff0


	//   ....[39]....
        /*03ec*/ 	.word	0x00011010


	//   ....[40]....
        /*03f0*/ 	.word	0x000117e0


	//   ....[41]....
        /*03f4*/ 	.word	0x00011800


	//   ....[42]....
        /*03f8*/ 	.word	0x00011950


	//   ....[43]....
        /*03fc*/ 	.word	0x00011970


	//   ....[44]....
        /*0400*/ 	.word	0x00011ac0


	//   ....[45]....
        /*0404*/ 	.word	0x00011ae0


	//   ....[46]....
        /*0408*/ 	.word	0x00011c40


	//   ....[47]....
        /*040c*/ 	.word	0x00011c60


	//   ....[48]....
        /*0410*/ 	.word	0x00011e50


	//   ....[49]....
        /*0414*/ 	.word	0x00012be0


	//   ....[50]....
        /*0418*/ 	.word	0x000136d0


	//   ....[51]....
        /*041c*/ 	.word	0x00013710


	//   ....[52]....
        /*0420*/ 	.word	0x000137f0


	//   ....[53]....
        /*0424*/ 	.word	0x00013800


	//   ....[54]....
        /*0428*/ 	.word	0x000138a0


	//   ....[55]....
        /*042c*/ 	.word	0x000138b0


	//   ....[56]....
        /*0430*/ 	.word	0x00013950


	//   ....[57]....
        /*0434*/ 	.word	0x00013960


	//   ....[58]....
        /*0438*/ 	.word	0x00013a00


	//   ....[59]....
        /*043c*/ 	.word	0x00013a10


	//   ....[60]....
        /*0440*/ 	.word	0x00013ab0


	//   ....[61]....
        /*0444*/ 	.word	0x00013ac0


	//   ....[62]....
        /*0448*/ 	.word	0x00013b60


	//   ....[63]....
        /*044c*/ 	.word	0x00013b70


	//   ....[64]....
        /*0450*/ 	.word	0x00013bb0


	//   ....[65]....
        /*0454*/ 	.word	0x00013c00


	//   ....[66]....
        /*0458*/ 	.word	0x00016f70


	//   ....[67]....
        /*045c*/ 	.word	0x00017160


	//   ....[68]....
        /*0460*/ 	.word	0x00017710


	//   ....[69]....
        /*0464*/ 	.word	0x00017870


	//   ....[70]....
        /*0468*/ 	.word	0x000178d0


	//   ....[71]....
        /*046c*/ 	.word	0x00017a30


	//   ....[72]....
        /*0470*/ 	.word	0x00017a80


	//   ....[73]....
        /*0474*/ 	.word	0x00017bb0


	//   ....[74]....
        /*0478*/ 	.word	0x00017c00


	//   ....[75]....
        /*047c*/ 	.word	0x00017d30


	//   ....[76]....
        /*0480*/ 	.word	0x00017d80


	//   ....[77]....
        /*0484*/ 	.word	0x00017eb0


	//   ....[78]....
        /*0488*/ 	.word	0x00017f00


	//   ....[79]....
        /*048c*/ 	.word	0x00018030


	//   ....[80]....
        /*0490*/ 	.word	0x00018080


	//   ....[81]....
        /*0494*/ 	.word	0x000181b0


	//   ....[82]....
        /*0498*/ 	.word	0x00018200


	//   ....[83]....
        /*049c*/ 	.word	0x00018310


	//   ....[84]....
        /*04a0*/ 	.word	0x00018360


	//   ....[85]....
        /*04a4*/ 	.word	0x00018680


	//   ....[86]....
        /*04a8*/ 	.word	0x000187a0


	//----- nvinfo : EIATTR_REG_RECONFIG
	.align		4
.L_299:
        /*04ac*/ 	.byte	0x01, 0x54
	.zero		2


	//----- nvinfo : EIATTR_SYSCALL_OFFSETS
	.align		4
        /*04b0*/ 	.byte	0x04, 0x46
        /*04b2*/ 	.short	(.L_301 - .L_300)


	//   ....[0]....
.L_300:
        /*04b4*/ 	.word	0x00001900


	//   ....[1]....
        /*04b8*/ 	.word	0x000127d0


	//   ....[2]....
        /*04bc*/ 	.word	0x00012920


	//   ....[3]....
        /*04c0*/ 	.word	0x00012a10


	//   ....[4]....
        /*04c4*/ 	.word	0x00013280


	//----- nvinfo : EIATTR_MBARRIER_INSTR_OFFSETS
	.align		4
.L_301:
        /*04c8*/ 	.byte	0x04, 0x39
        /*04ca*/ 	.short	(.L_303 - .L_302)


	//   ....[0]....
.L_302:
        /*04cc*/ 	.word	0x00000270
        /*04d0*/ 	.word	0x000000ff
        /*04d4*/ 	.word	0x00038800
        /*04d8*/ 	.short	0x0100
        /*04da*/ 	.byte	0x08
	.zero		1


	//   ....[1]....
        /*04dc*/ 	.word	0x00000280
        /*04e0*/ 	.word	0x000000ff
        /*04e4*/ 	.word	0x00038820
        /*04e8*/ 	.short	0x0100
        /*04ea*/ 	.byte	0x08
	.zero		1


	//   ....[2]....
        /*04ec*/ 	.word	0x00000370
        /*04f0*/ 	.word	0x000000ff
        /*04f4*/ 	.word	0x00038830
        /*04f8*/ 	.short	0x0100
        /*04fa*/ 	.byte	0x08
	.zero		1


	//   ....[3]....
        /*04fc*/ 	.word	0x00000380
        /*0500*/ 	.word	0x000000ff
        /*0504*/ 	.word	0x00038840
        /*0508*/ 	.short	0x0100
        /*050a*/ 	.byte	0x08
	.zero		1


	//   ....[4]....
        /*050c*/ 	.word	0x00000390
        /*0510*/ 	.word	0x000000ff
        /*0514*/ 	.word	0x00038838
        /*0518*/ 	.short	0x0100
        /*051a*/ 	.byte	0x08
	.zero		1


	//   ....[5]....
        /*051c*/ 	.word	0x000003a0
        /*0520*/ 	.word	0x000000ff
        /*0524*/ 	.word	0x00038848
        /*0528*/ 	.short	0x0100
        /*052a*/ 	.byte	0x08
	.zero		1


	//   ....[6]....
        /*052c*/ 	.word	0x000004d0
        /*0530*/ 	.word	0x000000ff
        /*0534*/ 	.word	0x00038850
        /*0538*/ 	.short	0x0100
        /*053a*/ 	.byte	0x08
	.zero		1


	//   ....[7]....
        /*053c*/ 	.word	0x000004e0
        /*0540*/ 	.word	0x000000ff
        /*0544*/ 	.word	0x00038860
        /*0548*/ 	.short	0x0100
        /*054a*/ 	.byte	0x08
	.zero		1


	//   ....[8]....
        /*054c*/ 	.word	0x000004f0
        /*0550*/ 	.word	0x000000ff
        /*0554*/ 	.word	0x00038858
        /*0558*/ 	.short	0x0100
        /*055a*/ 	.byte	0x08
	.zero		1


	//   ....[9]....
        /*055c*/ 	.word	0x00000500
        /*0560*/ 	.word	0x000000ff
        /*0564*/ 	.word	0x00038868
        /*0568*/ 	.short	0x0100
        /*056a*/ 	.byte	0x08
	.zero		1


	//   ....[10]....
        /*056c*/ 	.word	0x000005f0
        /*0570*/ 	.word	0x000000ff
        /*0574*/ 	.word	0x00038870
        /*0578*/ 	.short	0x0100
        /*057a*/ 	.byte	0x06
	.zero		1


	//   ....[11]....
        /*057c*/ 	.word	0x00000600
        /*0580*/ 	.word	0x000000ff
        /*0584*/ 	.word	0x00038880
        /*0588*/ 	.short	0x0100
        /*058a*/ 	.byte	0x06
	.zero		1


	//   ....[12]....
        /*058c*/ 	.word	0x00000610
        /*0590*/ 	.word	0x000000ff
        /*0594*/ 	.word	0x00038878
        /*0598*/ 	.short	0x0100
        /*059a*/ 	.byte	0x06
	.zero		1


	//   ....[13]....
        /*059c*/ 	.word	0x00000620
        /*05a0*/ 	.word	0x000000ff
        /*05a4*/ 	.word	0x00038888
        /*05a8*/ 	.short	0x0100
        /*05aa*/ 	.byte	0x06
	.zero		1


	//   ....[14]....
        /*05ac*/ 	.word	0x00000750
        /*05b0*/ 	.word	0x000000ff
        /*05b4*/ 	.word	0x00038890
        /*05b8*/ 	.short	0x0100
        /*05ba*/ 	.byte	0x08
	.zero		1


	//   ....[15]....
        /*05bc*/ 	.word	0x00000760
        /*05c0*/ 	.word	0x000000ff
        /*05c4*/ 	.word	0x000388a0
        /*05c8*/ 	.short	0x0100
        /*05ca*/ 	.byte	0x08
	.zero		1


	//   ....[16]....
        /*05cc*/ 	.word	0x00000770
        /*05d0*/ 	.word	0x000000ff
        /*05d4*/ 	.word	0x00038898
        /*05d8*/ 	.short	0x0100
        /*05da*/ 	.byte	0x08
	.zero		1


	//   ....[17]....
        /*05dc*/ 	.word	0x00000780
        /*05e0*/ 	.word	0x000000ff
        /*05e4*/ 	.word	0x000388a8
        /*05e8*/ 	.short	0x0100
        /*05ea*/ 	.byte	0x08
	.zero		1


	//   ....[18]....
        /*05ec*/ 	.word	0x000008b0
        /*05f0*/ 	.word	0x000000ff
        /*05f4*/ 	.word	0x000388b0
        /*05f8*/ 	.short	0x0100
        /*05fa*/ 	.byte	0x08
	.zero		1


	//   ....[19]....
        /*05fc*/ 	.word	0x000008c0
        /*0600*/ 	.word	0x000000ff
        /*0604*/ 	.word	0x000388c0
        /*0608*/ 	.short	0x0100
        /*060a*/ 	.byte	0x08
	.zero		1


	//   ....[20]....
        /*060c*/ 	.word	0x000008d0
        /*0610*/ 	.word	0x000000ff
        /*0614*/ 	.word	0x000388b8
        /*0618*/ 	.short	0x0100
        /*061a*/ 	.byte	0x08
	.zero		1


	//   ....[21]....
        /*061c*/ 	.word	0x000008e0
        /*0620*/ 	.word	0x000000ff
        /*0624*/ 	.word	0x000388c8
        /*0628*/ 	.short	0x0100
        /*062a*/ 	.byte	0x08
	.zero		1


	//   ....[22]....
        /*062c*/ 	.word	0x000019b0
        /*0630*/ 	.word	0x000000ff
        /*0634*/ 	.word	0x00038800
        /*0638*/ 	.short	0x010a
        /*063a*/ 	.byte	0x06
	.zero		1


	//   ....[23]....
        /*063c*/ 	.word	0x00001a50
        /*0640*/ 	.word	0x00000000
        /*0644*/ 	.word	0x00038830
        /*0648*/ 	.short	0x010a
        /*064a*/ 	.byte	0x3f
	.zero		1


	//   ....[24]....
        /*064c*/ 	.word	0x00001ab0
        /*0650*/ 	.word	0x00000000
        /*0654*/ 	.word	0x00038830
        /*0658*/ 	.short	0x010a
        /*065a*/ 	.byte	0x3f
	.zero		1


	//   ....[25]....
        /*065c*/ 	.word	0x00004ae0
        /*0660*/ 	.word	0x00000000
        /*0664*/ 	.word	0x00000000
        /*0668*/ 	.short	0x0101
        /*066a*/ 	.byte	0x3f
	.zero		1


	//   ....[26]....
        /*066c*/ 	.word	0x00005d10
        /*0670*/ 	.word	0x000000ff
        /*0674*/ 	.word	0x00038830
        /*0678*/ 	.short	0x010a
        /*067a*/ 	.byte	0x04
	.zero		1


	//   ....[27]....
        /*067c*/ 	.word	0x00005d60
        /*0680*/ 	.word	0x000000ff
        /*0684*/ 	.word	0x00038830
        /*0688*/ 	.short	0x010a
        /*068a*/ 	.byte	0x04
	.zero		1


	//   ....[28]....
        /*068c*/ 	.word	0x00008230
        /*0690*/ 	.word	0x000000ff
        /*0694*/ 	.word	0x00038850
        /*0698*/ 	.short	0x010a
        /*069a*/ 	.byte	0x04
	.zero		1


	//   ....[29]....
        /*069c*/ 	.word	0x00008270
        /*06a0*/ 	.word	0x000000ff
        /*06a4*/ 	.word	0x00038850
        /*06a8*/ 	.short	0x010a
        /*06aa*/ 	.byte	0x04
	.zero		1


	//   ....[30]....
        /*06ac*/ 	.word	0x00009900
        /*06b0*/ 	.word	0x00000014
        /*06b4*/ 	.word	0x00000000
        /*06b8*/ 	.short	0x0101
        /*06ba*/ 	.byte	0x3f
	.zero		1


	//   ....[31]....
        /*06bc*/ 	.word	0x00009960
        /*06c0*/ 	.word	0x00000098
        /*06c4*/ 	.word	0x00000000
        /*06c8*/ 	.short	0x0101
        /*06ca*/ 	.byte	0x3f
	.zero		1


	//   ....[32]....
        /*06cc*/ 	.word	0x00009f60
        /*06d0*/ 	.word	0x000000ff
        /*06d4*/ 	.word	0x00038830
        /*06d8*/ 	.short	0x010a
        /*06da*/ 	.byte	0x04
	.zero		1


	//   ....[33]....
        /*06dc*/ 	.word	0x00009fa0
        /*06e0*/ 	.word	0x000000ff
        /*06e4*/ 	.word	0x00038830
        /*06e8*/ 	.short	0x010a
        /*06ea*/ 	.byte	0x04
	.zero		1


	//   ....[34]....
        /*06ec*/ 	.word	0x0000c860
        /*06f0*/ 	.word	0x000000ff
        /*06f4*/ 	.word	0x00038850
        /*06f8*/ 	.short	0x010a
        /*06fa*/ 	.byte	0x04
	.zero		1


	//   ....[35]....
        /*06fc*/ 	.word	0x0000c8a0
        /*0700*/ 	.word	0x000000ff
        /*0704*/ 	.word	0x00038850
        /*0708*/ 	.short	0x010a
        /*070a*/ 	.byte	0x04
	.zero		1


	//   ....[36]....
        /*070c*/ 	.word	0x0000d920
        /*0710*/ 	.word	0x00000015
        /*0714*/ 	.word	0x00000000
        /*0718*/ 	.short	0x0101
        /*071a*/ 	.byte	0x3f
	.zero		1


	//   ....[37]....
        /*071c*/ 	.word	0x0000d9d0
        /*0720*/ 	.word	0x0000009d
        /*0724*/ 	.word	0x00000000
        /*0728*/ 	.short	0x0101
        /*072a*/ 	.byte	0x3f
	.zero		1


	//   ....[38]....
        /*072c*/ 	.word	0x0000e5f0
        /*0730*/ 	.word	0x000000ff
        /*0734*/ 	.word	0x00038850
        /*0738*/ 	.short	0x010a
        /*073a*/ 	.byte	0x07
	.zero		1


	//   ....[39]....
        /*073c*/ 	.word	0x0000e630
        /*0740*/ 	.word	0x000000ff
        /*0744*/ 	.word	0x00038850
        /*0748*/ 	.short	0x010a
        /*074a*/ 	.byte	0x07
	.zero		1


	//   ....[40]....
        /*074c*/ 	.word	0x0000eb20
        /*0750*/ 	.word	0x00000009
        /*0754*/ 	.word	0x00000000
        /*0758*/ 	.short	0x0101
        /*075a*/ 	.byte	0x3f
	.zero		1


	//   ....[41]....
        /*075c*/ 	.word	0x00010bb0
        /*0760*/ 	.word	0x000000c7
        /*0764*/ 	.word	0x00000000
        /*0768*/ 	.short	0x0101
        /*076a*/ 	.byte	0x3f
	.zero		1


	//   ....[42]....
        /*076c*/ 	.word	0x00012df0
        /*0770*/ 	.word	0x00000000
        /*0774*/ 	.word	0x00038840
        /*0778*/ 	.short	0x010a
        /*077a*/ 	.byte	0x3f
	.zero		1


	//   ....[43]....
        /*077c*/ 	.word	0x00013d00
        /*0780*/ 	.word	0x00000011
        /*0784*/ 	.word	0x00038800
        /*0788*/ 	.short	0x0107
        /*078a*/ 	.byte	0x3f
	.zero		1


	//   ....[44]....
        /*078c*/ 	.word	0x00013e10
        /*0790*/ 	.word	0x00000011
        /*0794*/ 	.word	0x00038800
        /*0798*/ 	.short	0x0101
        /*079a*/ 	.byte	0x3f
	.zero		1


	//   ....[45]....
        /*079c*/ 	.word	0x00013e30
        /*07a0*/ 	.word	0x00000011
        /*07a4*/ 	.word	0x00038820
        /*07a8*/ 	.short	0x010a
        /*07aa*/ 	.byte	0x3f
	.zero		1


	//   ....[46]....
        /*07ac*/ 	.word	0x00014170
        /*07b0*/ 	.word	0x00000002
        /*07b4*/ 	.word	0x00038840
        /*07b8*/ 	.short	0x010a
        /*07ba*/ 	.byte	0x3f
	.zero		1


	//   ....[47]....
        /*07bc*/ 	.word	0x000146d0
        /*07c0*/ 	.word	0x00000003
        /*07c4*/ 	.word	0x00000060
        /*07c8*/ 	.short	0x010a
        /*07ca*/ 	.byte	0x3f
	.zero		1


	//   ....[48]....
        /*07cc*/ 	.word	0x00014f10
        /*07d0*/ 	.word	0x00000003
        /*07d4*/ 	.word	0x00038840
        /*07d8*/ 	.short	0x010a
        /*07da*/ 	.byte	0x3f
	.zero		1


	//   ....[49]....
        /*07dc*/ 	.word	0x000154a0
        /*07e0*/ 	.word	0x00000002
        /*07e4*/ 	.word	0x00000060
        /*07e8*/ 	.short	0x010a
        /*07ea*/ 	.byte	0x3f
	.zero		1


	//   ....[50]....
        /*07ec*/ 	.word	0x00015c30
        /*07f0*/ 	.word	0x00000002
        /*07f4*/ 	.word	0x00038840
        /*07f8*/ 	.short	0x010a
        /*07fa*/ 	.byte	0x3f
	.zero		1


	//   ....[51]....
        /*07fc*/ 	.word	0x000161c0
        /*0800*/ 	.word	0x00000002
        /*0804*/ 	.word	0x00000060
        /*0808*/ 	.short	0x010a
        /*080a*/ 	.byte	0x3f
	.zero		1


	//   ....[52]....
        /*080c*/ 	.word	0x00016900
        /*0810*/ 	.word	0x00000002
        /*0814*/ 	.word	0x00038860
        /*0818*/ 	.short	0x010a
        /*081a*/ 	.byte	0x3f
	.zero		1


	//   ....[53]....
        /*081c*/ 	.word	0x000170e0
        /*0820*/ 	.word	0x00000000
        /*0824*/ 	.word	0x00038820
        /*0828*/ 	.short	0x010a
        /*082a*/ 	.byte	0x3f
	.zero		1


	//   ....[54]....
        /*082c*/ 	.word	0x000172d0
        /*0830*/ 	.word	0x00000006
        /*0834*/ 	.word	0x00000000
        /*0838*/ 	.short	0x010a
        /*083a*/ 	.byte	0x3f
	.zero		1


	//   ....[55]....
        /*083c*/ 	.word	0x00017320
        /*0840*/ 	.word	0x00000003
        /*0844*/ 	.word	0x00000000
        /*0848*/ 	.short	0x010a
        /*084a*/ 	.byte	0x3f
	.zero		1


	//   ....[56]....
        /*084c*/ 	.word	0x00017380
        /*0850*/ 	.word	0x00000012
        /*0854*/ 	.word	0x00000000
        /*0858*/ 	.short	0x010a
        /*085a*/ 	.byte	0x3f
	.zero		1


	//   ....[57]....
        /*085c*/ 	.word	0x000173b0
        /*0860*/ 	.word	0x00000003
        /*0864*/ 	.word	0x00000000
        /*0868*/ 	.short	0x010a
        /*086a*/ 	.byte	0x3f
	.zero		1


	//   ....[58]....
        /*086c*/ 	.word	0x00017430
        /*0870*/ 	.word	0x00000003
        /*0874*/ 	.word	0x00038800
        /*0878*/ 	.short	0x010a
        /*087a*/ 	.byte	0x3f
	.zero		1


	//   ....[59]....
        /*087c*/ 	.word	0x00017480
        /*0880*/ 	.word	0x00000000
        /*0884*/ 	.word	0x00038830
        /*0888*/ 	.short	0x010a
        /*088a*/ 	.byte	0x3f
	.zero		1


	//   ....[60]....
        /*088c*/ 	.word	0x000174f0
        /*0890*/ 	.word	0x00000004
        /*0894*/ 	.word	0x00038830
        /*0898*/ 	.short	0x010a
        /*089a*/ 	.byte	0x3f
	.zero		1


	//   ....[61]....
        /*089c*/ 	.word	0x00017550
        /*08a0*/ 	.word	0x00000003
        /*08a4*/ 	.word	0x00038850
        /*08a8*/ 	.short	0x010a
        /*08aa*/ 	.byte	0x3f
	.zero		1


	//   ....[62]....
        /*08ac*/ 	.word	0x000175b0
        /*08b0*/ 	.word	0x00000004
        /*08b4*/ 	.word	0x00038830
        /*08b8*/ 	.short	0x010a
        /*08ba*/ 	.byte	0x3f
	.zero		1


	//   ....[63]....
        /*08bc*/ 	.word	0x00017610
        /*08c0*/ 	.word	0x00000003
        /*08c4*/ 	.word	0x00038850
        /*08c8*/ 	.short	0x010a
        /*08ca*/ 	.byte	0x3f
	.zero		1


	//   ....[64]....
        /*08cc*/ 	.word	0x00017670
        /*08d0*/ 	.word	0x00000007
        /*08d4*/ 	.word	0x00038850
        /*08d8*/ 	.short	0x010a
        /*08da*/ 	.byte	0x3f
	.zero		1


	//   ....[65]....
        /*08dc*/ 	.word	0x000177c0
        /*08e0*/ 	.word	0x00000000
        /*08e4*/ 	.word	0x00038840
        /*08e8*/ 	.short	0x010a
        /*08ea*/ 	.byte	0x3f
	.zero		1


	//   ....[66]....
        /*08ec*/ 	.word	0x000183a0
        /*08f0*/ 	.word	0x00000011
        /*08f4*/ 	.word	0x00038820
        /*08f8*/ 	.short	0x010a
        /*08fa*/ 	.byte	0x3f
	.zero		1


	//   ....[67]....
        /*08fc*/ 	.word	0x000183f0
        /*0900*/ 	.word	0x00000002
        /*0904*/ 	.word	0x00038840
        /*0908*/ 	.short	0x010a
        /*090a*/ 	.byte	0x3f
	.zero		1


	//   ....[68]....
        /*090c*/ 	.word	0x00018440
        /*0910*/ 	.word	0x00000003
        /*0914*/ 	.word	0x00000060
        /*0918*/ 	.short	0x010a
        /*091a*/ 	.byte	0x3f
	.zero		1


	//   ....[69]....
        /*091c*/ 	.word	0x00018490
        /*0920*/ 	.word	0x00000003
        /*0924*/ 	.word	0x00038840
        /*0928*/ 	.short	0x010a
        /*092a*/ 	.byte	0x3f
	.zero		1


	//   ....[70]....
        /*092c*/ 	.word	0x000184e0
        /*0930*/ 	.word	0x00000002
        /*0934*/ 	.word	0x00000060
        /*0938*/ 	.short	0x010a
        /*093a*/ 	.byte	0x3f
	.zero		1


	//   ....[71]....
        /*093c*/ 	.word	0x00018530
        /*0940*/ 	.word	0x00000002
        /*0944*/ 	.word	0x00038840
        /*0948*/ 	.short	0x010a
        /*094a*/ 	.byte	0x3f
	.zero		1


	//   ....[72]....
        /*094c*/ 	.word	0x00018580
        /*0950*/ 	.word	0x00000002
        /*0954*/ 	.word	0x00000060
        /*0958*/ 	.short	0x010a
        /*095a*/ 	.byte	0x3f
	.zero		1


	//   ....[73]....
        /*095c*/ 	.word	0x000185d0
        /*0960*/ 	.word	0x00000002
        /*0964*/ 	.word	0x00038860
        /*0968*/ 	.short	0x010a
        /*096a*/ 	.byte	0x3f
	.zero		1


	//   ....[74]....
        /*096c*/ 	.word	0x000186c0
        /*0970*/ 	.word	0x00000000
        /*0974*/ 	.word	0x00038820
        /*0978*/ 	.short	0x010a
        /*097a*/ 	.byte	0x3f
	.zero		1


	//   ....[75]....
        /*097c*/ 	.word	0x00018860
        /*0980*/ 	.word	0x00000006
        /*0984*/ 	.word	0x00000000
        /*0988*/ 	.short	0x010a
        /*098a*/ 	.byte	0x3f
	.zero		1


	//   ....[76]....
        /*098c*/ 	.word	0x000188b0
        /*0990*/ 	.word	0x00000003
        /*0994*/ 	.word	0x00000000
        /*0998*/ 	.short	0x010a
        /*099a*/ 	.byte	0x3f
	.zero		1


	//   ....[77]....
        /*099c*/ 	.word	0x00018900
        /*09a0*/ 	.word	0x00000012
        /*09a4*/ 	.word	0x00000000
        /*09a8*/ 	.short	0x010a
        /*09aa*/ 	.byte	0x3f
	.zero		1


	//----- nvinfo : EIATTR_NUM_MBARRIERS
	.align		4
.L_303:
        /*09ac*/ 	.byte	0x03, 0x38
        /*09ae*/ 	.short	0x0016


	//----- nvinfo : EIATTR_EXIT_INSTR_OFFSETS
	.align		4
        /*09b0*/ 	.byte	0x04, 0x1c
        /*09b2*/ 	.short	(.L_305 - .L_304)


	//   ....[0]....
.L_304:
        /*09b4*/ 	.word	0x00000a10


	//   ....[1]....
        /*09b8*/ 	.word	0x00011df0


	//   ....[2]....
        /*09bc*/ 	.word	0x00017400


	//----- nvinfo : EIATTR_MAX_THREADS
	.align		4
.L_305:
        /*09c0*/ 	.byte	0x04, 0x05
        /*09c2*/ 	.short	(.L_307 - .L_306)
.L_306:
        /*09c4*/ 	.word	0x00000180
        /*09c8*/ 	.word	0x00000001
        /*09cc*/ 	.word	0x00000001


	//----- nvinfo : EIATTR_CRS_STACK_SIZE
	.align		4
.L_307:
        /*09d0*/ 	.byte	0x04, 0x1e
        /*09d2*/ 	.short	(.L_309 - .L_308)
.L_308:
        /*09d4*/ 	.word	0x00000000


	//----- nvinfo : EIATTR_CBANK_PARAM_SIZE
	.align		4
.L_309:
        /*09d8*/ 	.byte	0x03, 0x19
        /*09da*/ 	.short	0x0af0


	//----- nvinfo : EIATTR_PARAM_CBANK
	.align		4
        /*09dc*/ 	.byte	0x04, 0x0a
        /*09de*/ 	.short	(.L_311 - .L_310)
	.align		4
.L_310:
        /*09e0*/ 	.word	index@(.nv.constant0._ZN7cutlass13device_kernelIN5flash11enable_sm90INS1_16FlashAttnFwdSm90INS1_25CollectiveMainloopFwdSm90ILi2EN4cute5tupleIJNS5_1CILi1EEES8_S8_EEENS6_IJNS7_ILi128EEENS7_ILi80EEENS7_ILi256EEEEEELi256ENS_6half_tEfNS_4arch4Sm90ELb1ELb0ELb1ELb0ELb0ELb0ELb0ELb1ELb1ELb1ELb0ELb0EEENS1_21CollectiveEpilogueFwdINS6_IJSA_SC_SB_EEES9_SE_SG_Li256ELb0ELb1ELb0ELb0EEENS1_30DynamicPersistentTileSchedulerILi256ELi128ELb0ELb1ELb1EEEEEEEEEvNT_6ParamsE)
        /*09e4*/ 	.short	0x0210
        /*09e6*/ 	.short	0x0af0


	//----- nvinfo : EIATTR_SW_WAR
	.align		4
.L_311:
        /*09e8*/ 	.byte	0x04, 0x36
        /*09ea*/ 	.short	(.L_313 - .L_312)
.L_312:
        /*09ec*/ 	.word	0x00000008
.L_313:


//--------------------- .nv.info._ZN7cutlass13device_kernelIN5flash11enable_sm90INS1_16FlashAttnFwdSm90INS1_25CollectiveMainloopFwdSm90ILi2EN4cute5tupleIJNS5_1CILi1EEES8_S8_EEENS6_IJNS7_ILi128EEENS7_ILi80EEENS7_ILi256EEEEEELi256ENS_6half_tEfNS_4arch4Sm90ELb1ELb0ELb1ELb1ELb0ELb0ELb0ELb1ELb1ELb1ELb0ELb0EEENS1_21CollectiveEpilogueFwdINS6_IJSA_SC_SB_EEES9_SE_SG_Li256ELb1ELb1ELb0ELb0EEENS1_36VarlenDynamicPersistentTileSchedulerILi128ELi80ELi256ELi128ELb0ELb1ELb1ELb1ELb1ELb1EEEEEEEEEvNT_6ParamsE --------------------------
	.section	.nv.info._ZN7cutlass13device_kernelIN5flash11enable_sm90INS1_16FlashAttnFwdSm90INS1_25CollectiveMainloopFwdSm90ILi2EN4cute5tupleIJNS5_1CILi1EEES8_S8_EEENS6_IJNS7_ILi128EEENS7_ILi80EEENS7_ILi256EEEEEELi256ENS_6half_tEfNS_4arch4Sm90ELb1ELb0ELb1ELb1ELb0ELb0ELb0ELb1ELb1ELb1ELb0ELb0EEENS1_21CollectiveEpilogueFwdINS6_IJSA_SC_SB_EEES9_SE_SG_Li256ELb1ELb1ELb0ELb0EEENS1_36VarlenDynamicPersistentTileSchedulerILi128ELi80ELi256ELi128ELb0ELb1ELb1ELb1ELb1ELb1EEEEEEEEEvNT_6ParamsE,"",@"SHT_CUDA_INFO"
	.sectionflags	@""
	.align	4


	//----- nvinfo : EIATTR_CUDA_API_VERSION
	.align		4
        /*0000*/ 	.byte	0x04, 0x37
        /*0002*/ 	.short	(.L_315 - .L_314)
.L_314:
        /*0004*/ 	.word	0x00000082


	//----- nvinfo : EIATTR_KPARAM_INFO
	.align		4
.L_315:
        /*0008*/ 	.byte	0x04, 0x17
        /*000a*/ 	.short	(.L_317 - .L_316)
.L_316:
        /*000c*/ 	.word	0x00000000
        /*0010*/ 	.short	0x0000
        /*0012*/ 	.short	0x0070
        /*0014*/ 	.byte	0x00, 0xf0, 0x01, 0x2a


	//----- nvinfo : EIATTR_SPARSE_MMA_MASK
	.align		4
.L_317:
        /*0018*/ 	.byte	0x03, 0x50
        /*001a*/ 	.short	0x0000


	//----- nvinfo : EIATTR_MAXREG_COUNT
	.align		4
        /*001c*/ 	.byte	0x03, 0x1b
        /*001e*/ 	.short	0x00a8


	//----- nvinfo : EIATTR_NUM_BARRIERS
	.align		4
        /*0020*/ 	.byte	0x02, 0x4c
        /*0022*/ 	.byte	0x09
	.zero		1


	//----- nvinfo : EIATTR_EXTERNS
	.align		4
        /*0024*/ 	.byte	0x04, 0x0f
        /*0026*/ 	.short	(.L_319 - .L_318)


	//   ....[0]....
	.align		4
.L_318:
        /*0028*/ 	.word	index@(__assertfail)


	//----- nvinfo : EIATTR_ANNOTATIONS
	.align		4
.L_319:
        /*002c*/ 	.byte	0x04, 0x55
        /*002e*/ 	.short	(.L_321 - .L_320)


	//   ....[0]....
.L_320:
        /* <DEDUP_REMOVED lines=79> */


	//----- nvinfo : EIATTR_MERCURY_ISA_VERSION
	.align		4
.L_321:
        /*0510*/ 	.byte	0x03, 0x5f
        /*0512*/ 	.short	0x0101


	//----- nvinfo : EIATTR_UNUSED_LOAD_BYTE_OFFSET
	.align		4
        /*0514*/ 	.byte	0x04, 0x44
        /*0516*/ 	.short	(.L_323 - .L_322)


	//   ....[0]....
.L_322:
        /*0518*/ 	.word	0x00000a10
        /*051c*/ 	.word	0x0000fff0


	//   ....[1]....
        /*0520*/ 	.word	0x0000f5b0
        /*0524*/ 	.word	0x0000fff0


	//----- nvinfo : EIATTR_INT_WARP_WIDE_INSTR_OFFSETS
	.align		4
.L_323:
        /*0528*/ 	.byte	0x04, 0x31
        /*052a*/ 	.short	(.L_325 - .L_324)


	//   ....[0]....
.L_324:
        /*052c*/ 	.word	0x00000130


	//   ....[1]....
        /*0530*/ 	.word	0x00000170


	//   ....[2]....
        /*0534*/ 	.word	0x000001e0


	//   ....[3]....
        /*0538*/ 	.word	0x000138f0


	//   ....[4]....
        /*053c*/ 	.word	0x00013990


	//   ....[5]....
        /*0540*/ 	.word	0x00018040


	//   ....[6]....
        /*0544*/ 	.word	0x000180b0


	//----- nvinfo : EIATTR_COOP_GROUP_MASK_REGIDS
	.align		4
.L_325:
        /*0548*/ 	.byte	0x04, 0x29
        /*054a*/ 	.short	(.L_327 - .L_326)


	//   ....[0]....
.L_326:
        /*054c*/ 	.word	0xffffffff


	//   ....[1]....
        /*0550*/ 	.word	0xffffffff


	//   ....[2]....
        /*0554*/ 	.word	0xffffffff


	//   ....[3]....
        /*0558*/ 	.word	0xffffffff


	//   ....[4]....
        /*055c*/ 	.word	0xffffffff


	//   ....[5]....
        /*0560*/ 	.word	0xffffffff


	//   ....[6]....
        /*0564*/ 	.word	0xffffffff


	//   ....[7]....
        /*0568*/ 	.word	0xffffffff


	//   ....[8]....
        /*056c*/ 	.word	0xffffffff


	//   ....[9]....
        /*0570*/ 	.word	0xffffffff


	//   ....[10]....
        /*0574*/ 	.word	0xffffffff


	//   ....[11]....
        /*0578*/ 	.word	0xffffffff


	//   ....[12]....
        /*057c*/ 	.word	0xffffffff


	//   ....[13]....
        /*0580*/ 	.word	0xffffffff


	//   ....[14]....
        /*0584*/ 	.word	0xffffffff


	//   ....[15]....
        /*0588*/ 	.word	0xffffffff


	//   ....[16]....
        /*058c*/ 	.word	0xffffffff


	//   ....[17]....
        /*0590*/ 	.word	0xffffffff


	//   ....[18]....
        /*0594*/ 	.word	0xffffffff


	//   ....[19]....
        /*0598*/ 	.word	0xffffffff


	//   ....[20]....
        /*059c*/ 	.word	0xffffffff


	//   ....[21]....
        /*05a0*/ 	.word	0xffffffff


	//   ....[22]....
        /*05a4*/ 	.word	0xffffffff


	//   ....[23]....
        /*05a8*/ 	.word	0xffffffff


	//   ....[24]....
        /*05ac*/ 	.word	0xffffffff


	//   ....[25]....
        /*05b0*/ 	.word	0xffffffff


	//   ....[26]....
        /*05b4*/ 	.word	0xffffffff


	//   ....[27]....
        /*05b8*/ 	.word	0xffffffff


	//   ....[28]....
        /*05bc*/ 	.word	0xffffffff


	//   ....[29]....
        /*05c0*/ 	.word	0xffffffff


	//   ....[30]....
        /*05c4*/ 	.word	0xffffffff


	//   ....[31]....
        /*05c8*/ 	.word	0xffffffff


	//   ....[32]....
        /*05cc*/ 	.word	0xffffffff


	//   ....[33]....
        /*05d0*/ 	.word	0xffffffff


	//   ....[34]....
        /*05d4*/ 	.word	0xffffffff


	//   ....[35]....
        /*05d8*/ 	.word	0xffffffff


	//   ....[36]....
        /*05dc*/ 	.word	0xffffffff


	//   ....[37]....
        /*05e0*/ 	.word	0xffffffff


	//   ....[38]....
        /*05e4*/ 	.word	0xffffffff


	//   ....[39]....
        /*05e8*/ 	.word	0xffffffff


	//   ....[40]....
        /*05ec*/ 	.word	0xffffffff


	//   ....[41]....
        /*05f0*/ 	.word	0xffffffff


	//   ....[42]....
        /*05f4*/ 	.word	0xffffffff


	//   ....[43]....
        /*05f8*/ 	.word	0xffffffff


	//   ....[44]....
        /*05fc*/ 	.word	0xffffffff


	//   ....[45]....
        /*0600*/ 	.word	0xffffffff


	//   ....[46]....
        /*0604*/ 	.word	0xffffffff


	//   ....[47]....
        /*0608*/ 	.word	0xffffffff


	//   ....[48]....
        /*060c*/ 	.word	0xffffffff


	//   ....[49]....
        /*0610*/ 	.word	0xffffffff


	//   ....[50]....
        /*0614*/ 	.word	0xffffffff


	//   ....[51]....
        /*0618*/ 	.word	0xffffffff


	//   ....[52]....
        /*061c*/ 	.word	0xffffffff


	//   ....[53]....
        /*0620*/ 	.word	0xffffffff


	//   ....[54]....
        /*0624*/ 	.word	0xffffffff


	//   ....[55]....
        /*0628*/ 	.word	0xffffffff


	//   ....[56]....
        /*062c*/ 	.word	0xffffffff


	//   ....[57]....
        /*0630*/ 	.word	0xffffffff


	//   ....[58]....
        /*0634*/ 	.word	0xffffffff


	//   ....[59]....
        /*0638*/ 	.word	0xffffffff


	//   ....[60]....
        /*063c*/ 	.word	0xffffffff


	//   ....[61]....
        /*0640*/ 	.word	0xffffffff


	//   ....[62]....
        /*0644*/ 	.word	0xffffffff


	//   ....[63]....
        /*0648*/ 	.word	0xffffffff


	//   ....[64]....
        /*064c*/ 	.word	0xffffffff


	//   ....[65]....
        /*0650*/ 	.word	0xffffffff


	//   ....[66]....
        /*0654*/ 	.word	0xffffffff


	//   ....[67]....
        /*0658*/ 	.word	0xffffffff


	//   ....[68]....
        /*065c*/ 	.word	0xffffffff


	//   ....[69]....
        /*0660*/ 	.word	0xffffffff


	//   ....[70]....
        /*0664*/ 	.word	0xffffffff


	//   ....[71]....
        /*0668*/ 	.word	0xffffffff


	//   ....[72]....
        /*066c*/ 	.word	0xffffffff


	//   ....[73]....
        /*0670*/ 	.word	0xffffffff


	//   ....[74]....
        /*0674*/ 	.word	0xffffffff


	//   ....[75]....
        /*0678*/ 	.word	0xffffffff


	//   ....[76]....
        /*067c*/ 	.word	0xffffffff


	//   ....[77]....
        /*0680*/ 	.word	0xffffffff


	//   ....[78]....
        /*0684*/ 	.word	0xffffffff


	//   ....[79]....
        /*0688*/ 	.word	0xffffffff


	//   ....[80]....
        /*068c*/ 	.word	0xffffffff


	//   ....[81]....
        /*0690*/ 	.word	0xffffffff


	//   ....[82]....
        /*0694*/ 	.word	0xffffffff


	//   ....[83]....
        /*0698*/ 	.word	0xffffffff


	//   ....[84]....
        /*069c*/ 	.word	0xffffffff


	//   ....[85]....
        /*06a0*/ 	.word	0xffffffff


	//   ....[86]....
        /*06a4*/ 	.word	0xffffffff


	//   ....[87]....
        /*06a8*/ 	.word	0xffffffff


	//   ....[88]....
        /*06ac*/ 	.word	0xffffffff


	//   ....[89]....
        /*06b0*/ 	.word	0xffffffff


	//   ....[90]....
        /*06b4*/ 	.word	0xffffffff


	//   ....[91]....
        /*06b8*/ 	.word	0xffffffff


	//   ....[92]....
        /*06bc*/ 	.word	0xffffffff


	//   ....[93]....
        /*06c0*/ 	.word	0xffffffff


	//   ....[94]....
        /*06c4*/ 	.word	0xffffffff


	//   ....[95]....
        /*06c8*/ 	.word	0xffffffff


	//   ....[96]....
        /*06cc*/ 	.word	0xffffffff


	//   ....[97]....
        /*06d0*/ 	.word	0xffffffff


	//   ....[98]....
        /*06d4*/ 	.word	0xffffffff


	//   ....[99]....
        /*06d8*/ 	.word	0x0500000f


	//   ....[100]....
        /*06dc*/ 	.word	0x0500000f


	//   ....[101]....
        /*06e0*/ 	.word	0x0500000f


	//   ....[102]....
        /*06e4*/ 	.word	0x0500000f


	//   ....[103]....
        /*06e8*/ 	.word	0x0500000f


	//   ....[104]....
        /*06ec*/ 	.word	0x0500000f


	//   ....[105]....
        /*06f0*/ 	.word	0x0500000f


	//   ....[106]....
        /*06f4*/ 	.word	0x0500000f


	//   ....[107]....
        /*06f8*/ 	.word	0x0500000f


	//   ....[108]....
        /*06fc*/ 	.word	0x0500000f


	//   ....[109]....
        /*0700*/ 	.word	0x0500000f


	//   ....[110]....
        /*0704*/ 	.word	0x0500000f


	//   ....[111]....
        /*0708*/ 	.word	0x0500000f


	//   ....[112]....
        /*070c*/ 	.word	0x0500000f


	//   ....[113]....
        /*0710*/ 	.word	0x0500000f


	//   ....[114]....
        /*0714*/ 	.word	0x0500000f


	//   ....[115]....
        /*0718*/ 	.word	0x0500000f


	//   ....[116]....
        /*071c*/ 	.word	0x0500000f


	//   ....[117]....
        /*0720*/ 	.word	0x0500000f


	//   ....[118]....
        /*0724*/ 	.word	0x0500000f


	//   ....[119]....
        /*0728*/ 	.word	0x0500000f


	//   ....[120]....
        /*072c*/ 	.word	0x0500000f


	//   ....[121]....
        /*0730*/ 	.word	0x0500000f


	//   ....[122]....
        /*0734*/ 	.word	0x0500000f


	//   ....[123]....
        /*0738*/ 	.word	0x0500000f


	//   ....[124]....
        /*073c*/ 	.word	0x0500000f


	//   ....[125]....
        /*0740*/ 	.word	0x0500000f


	//   ....[126]....
        /*0744*/ 	.word	0x0500000f


	//   ....[127]....
        /*0748*/ 	.word	0x0500000f


	//   ....[128]....
        /*074c*/ 	.word	0x0500000f


	//   ....[129]....
        /*0750*/ 	.word	0x0500000f


	//   ....[130]....
        /*0754*/ 	.word	0x0500000f


	//   ....[131]....
        /*0758*/ 	.word	0x0500000f


	//   ....[132]....
        /*075c*/ 	.word	0x0500000f


	//   ....[133]....
        /*0760*/ 	.word	0x0500000f


	//----- nvinfo : EIATTR_COOP_GROUP_INSTR_OFFSETS
	.align		4
.L_327:
        /*0764*/ 	.byte	0x04, 0x28
        /*0766*/ 	.short	(.L_329 - .L_328)


	//   ....[0]....
.L_328:
        /*0768*/ 	.word	0x00000060


	//   ....[1]....
        /*076c*/ 	.word	0x00000140


	//   ....[2]....
        /*0770*/ 	.word	0x00000190


	//   ....[3]....
        /*0774*/ 	.word	0x000003c0


	//   ....[4]....
        /*0778*/ 	.word	0x00000520


	//   ....[5]....
        /*077c*/ 	.word	0x00000640


	//   ....[6]....
        /*0780*/ 	.word	0x000007a0


	//   ....[7]....
        /*0784*/ 	.word	0x000019a0


	//   ....[8]....
        /*0788*/ 	.word	0x00004250


	//   ....[9]....
        /*078c*/ 	.word	0x00004280


	//   ....[10]....
        /*0790*/ 	.word	0x00004ed0


	//   ....[11]....
        /*0794*/ 	.word	0x00004f20


	//   ....[12]....
        /*0798*/ 	.word	0x00005510


	//   ....[13]....
        /*079c*/ 	.word	0x00005580


	//   ....[14]....
        /*07a0*/ 	.word	0x00008af0


	//   ....[15]....
        /*07a4*/ 	.word	0x00009030


	//   ....[16]....
        /*07a8*/ 	.word	0x00009050


	//   ....[17]....
        /*07ac*/ 	.word	0x000090f0


	//   ....[18]....
        /*07b0*/ 	.word	0x000096d0


	//   ....[19]....
        /*07b4*/ 	.word	0x00009720


	//   ....[20]....
        /*07b8*/ 	.word	0x0000d100


	//   ....[21]....
        /*07bc*/ 	.word	0x0000d160


	//   ....[22]....
        /*07c0*/ 	.word	0x0000d6f0


	//   ....[23]....
        /*07c4*/ 	.word	0x0000d750


	//   ....[24]....
        /*07c8*/ 	.word	0x0000e8b0


	//   ....[25]....
        /*07cc*/ 	.word	0x0000e8f0


	//   ....[26]....
        /*07d0*/ 	.word	0x0000e9c0


	//   ....[27]....
        /*07d4*/ 	.word	0x0000e9f0


	//   ....[28]....
        /*07d8*/ 	.word	0x00010740


	//   ....[29]....
        /*07dc*/ 	.word	0x00010770


	//   ....[30]....
        /*07e0*/ 	.word	0x000107b0


	//   ....[31]....
        /*07e4*/ 	.word	0x000107e0


	//   ....[32]....
        /*07e8*/ 	.word	0x00011030


	//   ....[33]....
        /*07ec*/ 	.word	0x00011060


	//   ....[34]....
        /*07f0*/ 	.word	0x000111b0


	//   ....[35]....
        /*07f4*/ 	.word	0x000111d0


	//   ....[36]....
        /*07f8*/ 	.word	0x00011320


	//   ....[37]....
        /*07fc*/ 	.word	0x00011340


	//   ....[38]....
        /*0800*/ 	.word	0x000114a0


	//   ....[39]....
        /*0804*/ 	.word	0x000114c0


	//   ....[40]....
        /*0808*/ 	.word	0x00011eb0


	//   ....[41]....
        /*080c*/ 	.word	0x00011ee0


	//   ....[42]....
        /*0810*/ 	.word	0x00012040


	//   ....[43]....
        /*0814*/ 	.word	0x00012060


	//   ....[44]....
        /*0818*/ 	.word	0x000121b0


	//   ....[45]....
        /*081c*/ 	.word	0x000121d0


	//   ....[46]....
        /*0820*/ 	.word	0x00012330


	//   ....[47]....
        /*0824*/ 	.word	0x00012350


	//   ....[48]....
        /*0828*/ 	.word	0x00012520


	//   ....[49]....
        /*082c*/ 	.word	0x00012700


	//   ....[50]....
        /*0830*/ 	.word	0x00012730


	//   ....[51]....
        /*0834*/ 	.word	0x00012760


	//   ....[52]....
        /*0838*/ 	.word	0x00012790


	//   ....[53]....
        /*083c*/ 	.word	0x000127c0


	//   ....[54]....
        /*0840*/ 	.word	0x000127f0


	//   ....[55]....
        /*0844*/ 	.word	0x00012970


	//   ....[56]....
        /*0848*/ 	.word	0x000129a0


	//   ....[57]....
        /*084c*/ 	.word	0x000129d0


	//   ....[58]....
        /*0850*/ 	.word	0x00012a00


	//   ....[59]....
        /*0854*/ 	.word	0x00012a30


	//   ....[60]....
        /*0858*/ 	.word	0x00012a60


	//   ....[61]....
        /*085c*/ 	.word	0x00012b10


	//   ....[62]....
        /*0860*/ 	.word	0x00012b70


	//   ....[63]....
        /*0864*/ 	.word	0x00012c00


	//   ....[64]....
        /*0868*/ 	.word	0x00013f10


	//   ....[65]....
        /*086c*/ 	.word	0x00014c10


	//   ....[66]....
        /*0870*/ 	.word	0x00014c20


	//   ....[67]....
        /*0874*/ 	.word	0x00014c40


	//   ....[68]....
        /*0878*/ 	.word	0x00014d00


	//   ....[69]....
        /*087c*/ 	.word	0x00014d20


	//   ....[70]....
        /*0880*/ 	.word	0x00014dd0


	//   ....[71]....
        /*0884*/ 	.word	0x00014df0


	//   ....[72]....
        /*0888*/ 	.word	0x00014ea0


	//   ....[73]....
        /*088c*/ 	.word	0x00014ec0


	//   ....[74]....
        /*0890*/ 	.word	0x00014f70


	//   ....[75]....
        /*0894*/ 	.word	0x00014f90


	//   ....[76]....
        /*0898*/ 	.word	0x00015040


	//   ....[77]....
        /*089c*/ 	.word	0x00015060


	//   ....[78]....
        /*08a0*/ 	.word	0x00015100


	//   ....[79]....
        /*08a4*/ 	.word	0x00015120


	//   ....[80]....
        /*08a8*/ 	.word	0x00015160


	//   ....[81]....
        /*08ac*/ 	.word	0x00018980


	//   ....[82]....
        /*08b0*/ 	.word	0x000189e0


	//   ....[83]....
        /*08b4*/ 	.word	0x00018a10


	//   ....[84]....
        /*08b8*/ 	.word	0x00018a20


	//   ....[85]....
        /*08bc*/ 	.word	0x00018a50


	//   ....[86]....
        /*08c0*/ 	.word	0x00018a80


	//   ....[87]....
        /*08c4*/ 	.word	0x00018ab0


	//   ....[88]....
        /*08c8*/ 	.word	0x00018ae0


	//   ....[89]....
        /*08cc*/ 	.word	0x00018c70


	//   ....[90]....
        /*08d0*/ 	.word	0x00018ca0


	//   ....[91]....
        /*08d4*/ 	.word	0x00018cd0


	//   ....[92]....
        /*08d8*/ 	.word	0x00018d00


	//   ....[93]....
        /*08dc*/ 	.word	0x00018d30


	//   ....[94]....
        /*08e0*/ 	.word	0x00018d60


	//   ....[95]....
        /*08e4*/ 	.word	0x00018e20


	//   ....[96]....
        /*08e8*/ 	.word	0x00018e40


	//   ....[97]....
        /*08ec*/ 	.word	0x00018eb0


	//   ....[98]....
        /*08f0*/ 	.word	0x00019590


	//   ....[99]....
        /*08f4*/ 	.word	0x00019ba0


	//   ....[100]....
        /*08f8*/ 	.word	0x00019d50


	//   ....[101]....
        /*08fc*/ 	.word	0x00019da0


	//   ....[102]....
        /*0900*/ 	.word	0x00019ed0


	//   ....[103]....
        /*0904*/ 	.word	0x00019f40


	//   ....[104]....
        /*0908*/ 	.word	0x0001a070


	//   ....[105]....
        /*090c*/ 	.word	0x0001a0e0


	//   ....[106]....
        /*0910*/ 	.word	0x0001a210


	//   ....[107]....
        /*0914*/ 	.word	0x0001a280


	//   ....[108]....
        /*0918*/ 	.word	0x0001a3b0


	//   ....[109]....
        /*091c*/ 	.word	0x0001a420


	//   ....[110]....
        /*0920*/ 	.word	0x0001a550


	//   ....[111]....
        /*0924*/ 	.word	0x0001a5c0


	//   ....[112]....
        /*0928*/ 	.word	0x0001a700


	//   ....[113]....
        /*092c*/ 	.word	0x0001a750


	//   ....[114]....
        /*0930*/ 	.word	0x0001a880


	//   ....[115]....
        /*0934*/ 	.word	0x0001a8d0


	//   ....[116]....
        /*0938*/ 	.word	0x0001ac00


	//   ....[117]....
        /*093c*/ 	.word	0x0001aca0


	//   ....[118]....
        /*0940*/ 	.word	0x0001add0


	//   ....[119]....
        /*0944*/ 	.word	0x0001ae50


	//   ....[120]....
        /*0948*/ 	.word	0x0001aed0


	//   ....[121]....
        /*094c*/ 	.word	0x0001af50


	//   ....[122]....
        /*0950*/ 	.word	0x0001afd0


	//   ....[123]....
        /*0954*/ 	.word	0x0001b060


	//   ....[124]....
        /*0958*/ 	.word	0x0001b100


	//   ....[125]....
        /*095c*/ 	.word	0x0001b1a0


	//   ....[126]....
        /*0960*/ 	.word	0x0001b220


	//   ....[127]....
        /*0964*/ 	.word	0x0001b2a0


	//   ....[128]....
        /*0968*/ 	.word	0x0001b320


	//   ....[129]....
        /*096c*/ 	.word	0x0001b3b0


	//   ....[130]....
        /*0970*/ 	.word	0x0001b430


	//   ....[131]....
        /*0974*/ 	.word	0x0001b4d0


	//   ....[132]....
        /*0978*/ 	.word	0x0001b560


	//   ....[133]....
        /*097c*/ 	.word	0x0001b690


	//----- nvinfo : EIATTR_REG_RECONFIG
	.align		4
.L_329:
        /*0980*/ 	.byte	0x01, 0x54
	.zero		2


	//----- nvinfo : EIATTR_SYSCALL_OFFSETS
	.align		4
        /*0984*/ 	.byte	0x04, 0x46
        /*0986*/ 	.short	(.L_331 - .L_330)


	//   ....[0]....
.L_330:
        /*0988*/ 	.word	0x00001b90


	//   ....[1]....
        /*098c*/ 	.word	0x00013b00


	//   ....[2]....
        /*0990*/ 	.word	0x00013c60


	//   ....[3]....
        /*0994*/ 	.word	0x00013d60


	//   ....[4]....
        /*0998*/ 	.word	0x000147a0


	//----- nvinfo : EIATTR_MBARRIER_INSTR_OFFSETS
	.align		4
.L_331:
        /*099c*/ 	.byte	0x04, 0x39
        /*099e*/ 	.short	(.L_333 - .L_332)


	//   ....[0]....
.L_332:
        /*09a0*/ 	.word	0x00000270
        /*09a4*/ 	.word	0x000000ff
        /*09a8*/ 	.word	0x00038800
        /*09ac*/ 	.short	0x0100
        /*09ae*/ 	.byte	0x08
	.zero		1


	//   ....[1]....
        /*09b0*/ 	.word	0x00000280
        /*09b4*/ 	.word	0x000000ff
        /*09b8*/ 	.word	0x00038820
        /*09bc*/ 	.short	0x0100
        /*09be*/ 	.byte	0x08
	.zero		1


	//   ....[2]....
        /*09c0*/ 	.word	0x00000370
        /*09c4*/ 	.word	0x000000ff
        /*09c8*/ 	.word	0x00038830
        /*09cc*/ 	.short	0x0100
        /*09ce*/ 	.byte	0x08
	.zero		1


	//   ....[3]....
        /*09d0*/ 	.word	0x00000380
        /*09d4*/ 	.word	0x000000ff
        /*09d8*/ 	.word	0x00038840
        /*09dc*/ 	.short	0x0100
        /*09de*/ 	.byte	0x08
	.zero		1


	//   ....[4]....
        /*09e0*/ 	.word	0x00000390
        /*09e4*/ 	.word	0x000000ff
        /*09e8*/ 	.word	0x00038838
        /*09ec*/ 	.short	0x0100
        /*09ee*/ 	.byte	0x08
	.zero		1


	//   ....[5]....
        /*09f0*/ 	.word	0x000003a0
        /*09f4*/ 	.word	0x000000ff
        /*09f8*/ 	.word	0x00038848
        /*09fc*/ 	.short	0x0100
        /*09fe*/ 	.byte	0x08
	.zero		1


	//   ....[6]....
        /*0a00*/ 	.word	0x000004d0
        /*0a04*/ 	.word	0x000000ff
        /*0a08*/ 	.word	0x00038850
        /*0a0c*/ 	.short	0x0100
        /*0a0e*/ 	.byte	0x08
	.zero		1


	//   ....[7]....
        /*0a10*/ 	.word	0x000004e0
        /*0a14*/ 	.word	0x000000ff
        /*0a18*/ 	.word	0x00038860
        /*0a1c*/ 	.short	0x0100
        /*0a1e*/ 	.byte	0x08
	.zero		1


	//   ....[8]....
        /*0a20*/ 	.word	0x000004f0
        /*0a24*/ 	.word	0x000000ff
        /*0a28*/ 	.word	0x00038858
        /*0a2c*/ 	.short	0x0100
        /*0a2e*/ 	.byte	0x08
	.zero		1


	//   ....[9]....
        /*0a30*/ 	.word	0x00000500
        /*0a34*/ 	.word	0x000000ff
        /*0a38*/ 	.word	0x00038868
        /*0a3c*/ 	.short	0x0100
        /*0a3e*/ 	.byte	0x08
	.zero		1


	//   ....[10]....
        /*0a40*/ 	.word	0x000005f0
        /*0a44*/ 	.word	0x000000ff
        /*0a48*/ 	.word	0x00038870
        /*0a4c*/ 	.short	0x0100
        /*0a4e*/ 	.byte	0x06
	.zero		1


	//   ....[11]....
        /*0a50*/ 	.word	0x00000600
        /*0a54*/ 	.word	0x000000ff
        /*0a58*/ 	.word	0x00038880
        /*0a5c*/ 	.short	0x0100
        /*0a5e*/ 	.byte	0x06
	.zero		1


	//   ....[12]....
        /*0a60*/ 	.word	0x00000610
        /*0a64*/ 	.word	0x000000ff
        /*0a68*/ 	.word	0x00038878
        /*0a6c*/ 	.short	0x0100
        /*0a6e*/ 	.byte	0x06
	.zero		1


	//   ....[13]....
        /*0a70*/ 	.word	0x00000620
        /*0a74*/ 	.word	0x000000ff
        /*0a78*/ 	.word	0x00038888
        /*0a7c*/ 	.short	0x0100
        /*0a7e*/ 	.byte	0x06
	.zero		1


	//   ....[14]....
        /*0a80*/ 	.word	0x00000750
        /*0a84*/ 	.word	0x000000ff
        /*0a88*/ 	.word	0x00038890
        /*0a8c*/ 	.short	0x0100
        /*0a8e*/ 	.byte	0x08
	.zero		1


	//   ....[15]....
        /*0a90*/ 	.word	0x00000760
        /*0a94*/ 	.word	0x000000ff
        /*0a98*/ 	.word	0x000388a0
        /*0a9c*/ 	.short	0x0100
        /*0a9e*/ 	.byte	0x08
	.zero		1


	//   ....[16]....
        /*0aa0*/ 	.word	0x00000770
        /*0aa4*/ 	.word	0x000000ff
        /*0aa8*/ 	.word	0x00038898
        /*0aac*/ 	.short	0x0100
        /*0aae*/ 	.byte	0x08
	.zero		1


	//   ....[17]....
        /*0ab0*/ 	.word	0x00000780
        /*0ab4*/ 	.word	0x000000ff
        /*0ab8*/ 	.word	0x000388a8
        /*0abc*/ 	.short	0x0100
        /*0abe*/ 	.byte	0x08
	.zero		1


	//   ....[18]....
        /*0ac0*/ 	.word	0x000008b0
        /*0ac4*/ 	.word	0x000000ff
        /*0ac8*/ 	.word	0x000388b0
        /*0acc*/ 	.short	0x0100
        /*0ace*/ 	.byte	0x08
	.zero		1


	//   ....[19]....
        /*0ad0*/ 	.word	0x000008c0
        /*0ad4*/ 	.word	0x000000ff
        /*0ad8*/ 	.word	0x000388c0
        /*0adc*/ 	.short	0x0100
        /*0ade*/ 	.byte	0x08
	.zero		1


	//   ....[20]....
        /*0ae0*/ 	.word	0x000008d0
        /*0ae4*/ 	.word	0x000000ff
        /*0ae8*/ 	.word	0x000388b8
        /*0aec*/ 	.short	0x0100
        /*0aee*/ 	.byte	0x08
	.zero		1


	//   ....[21]....
        /*0af0*/ 	.word	0x000008e0
        /*0af4*/ 	.word	0x000000ff
        /*0af8*/ 	.word	0x000388c8
        /*0afc*/ 	.short	0x0100
        /*0afe*/ 	.byte	0x08
	.zero		1


	//   ....[22]....
        /*0b00*/ 	.word	0x00001c40
        /*0b04*/ 	.word	0x000000ff
        /*0b08*/ 	.word	0x00038800
        /*0b0c*/ 	.short	0x010a
        /*0b0e*/ 	.byte	0x06
	.zero		1


	//   ....[23]....
        /*0b10*/ 	.word	0x00001ce0
        /*0b14*/ 	.word	0x00000000
        /*0b18*/ 	.word	0x00038830
        /*0b1c*/ 	.short	0x010a
        /*0b1e*/ 	.byte	0x3f
	.zero		1


	//   ....[24]....
        /*0b20*/ 	.word	0x00001d40
        /*0b24*/ 	.word	0x00000000
        /*0b28*/ 	.word	0x00038830
        /*0b2c*/ 	.short	0x010a
        /*0b2e*/ 	.byte	0x3f
	.zero		1


	//   ....[25]....
        /*0b30*/ 	.word	0x00004d20
        /*0b34*/ 	.word	0x00000000
        /*0b38*/ 	.word	0x00000000
        /*0b3c*/ 	.short	0x0101
        /*0b3e*/ 	.byte	0x3f
	.zero		1


	//   ....[26]....
        /*0b40*/ 	.word	0x00005f60
        /*0b44*/ 	.word	0x000000ff
        /*0b48*/ 	.word	0x00038830
        /*0b4c*/ 	.short	0x010a
        /*0b4e*/ 	.byte	0x04
	.zero		1


	//   ....[27]....
        /*0b50*/ 	.word	0x00005fb0
        /*0b54*/ 	.word	0x000000ff
        /*0b58*/ 	.word	0x00038830
        /*0b5c*/ 	.short	0x010a
        /*0b5e*/ 	.byte	0x04
	.zero		1


	//   ....[28]....
        /*0b60*/ 	.word	0x00008470
        /*0b64*/ 	.word	0x000000ff
        /*0b68*/ 	.word	0x00038850
        /*0b6c*/ 	.short	0x010a
        /*0b6e*/ 	.byte	0x04
	.zero		1


	//   ....[29]....
        /*0b70*/ 	.word	0x000084b0
        /*0b74*/ 	.word	0x000000ff
        /*0b78*/ 	.word	0x00038850
        /*0b7c*/ 	.short	0x010a
        /*0b7e*/ 	.byte	0x04
	.zero		1


	//   ....[30]....
        /*0b80*/ 	.word	0x00009c30
        /*0b84*/ 	.word	0x00000014
        /*0b88*/ 	.word	0x00000000
        /*0b8c*/ 	.short	0x0101
        /*0b8e*/ 	.byte	0x3f
	.zero		1


	//   ....[31]....
        /*0b90*/ 	.word	0x00009c90
        /*0b94*/ 	.word	0x000000a0
        /*0b98*/ 	.word	0x00000000
        /*0b9c*/ 	.short	0x0101
        /*0b9e*/ 	.byte	0x3f
	.zero		1


	//   ....[32]....
        /*0ba0*/ 	.word	0x0000a1a0
        /*0ba4*/ 	.word	0x000000ff
        /*0ba8*/ 	.word	0x00038830
        /*0bac*/ 	.short	0x010a
        /*0bae*/ 	.byte	0x04
	.zero		1


	//   ....[33]....
        /*0bb0*/ 	.word	0x0000a1e0
        /*0bb4*/ 	.word	0x000000ff
        /*0bb8*/ 	.word	0x00038830
        /*0bbc*/ 	.short	0x010a
        /*0bbe*/ 	.byte	0x04
	.zero		1


	//   ....[34]....
        /*0bc0*/ 	.word	0x0000ca90
        /*0bc4*/ 	.word	0x000000ff
        /*0bc8*/ 	.word	0x00038850
        /*0bcc*/ 	.short	0x010a
        /*0bce*/ 	.byte	0x04
	.zero		1


	//   ....[35]....
        /*0bd0*/ 	.word	0x0000cad0
        /*0bd4*/ 	.word	0x000000ff
        /*0bd8*/ 	.word	0x00038850
        /*0bdc*/ 	.short	0x010a
        /*0bde*/ 	.byte	0x04
	.zero		1


	//   ....[36]....
        /*0be0*/ 	.word	0x0000db40
        /*0be4*/ 	.word	0x00000015
        /*0be8*/ 	.word	0x00000000
        /*0bec*/ 	.short	0x0101
        /*0bee*/ 	.byte	0x3f
	.zero		1


	//   ....[37]....
        /*0bf0*/ 	.word	0x0000dbf0
        /*0bf4*/ 	.word	0x0000009d
        /*0bf8*/ 	.word	0x00000000
        /*0bfc*/ 	.short	0x0101
        /*0bfe*/ 	.byte	0x3f
	.zero		1


	//   ....[38]....
        /*0c00*/ 	.word	0x0000e820
        /*0c04*/ 	.word	0x000000ff
        /*0c08*/ 	.word	0x00038850
        /*0c0c*/ 	.short	0x010a
        /*0c0e*/ 	.byte	0x07
	.zero		1


	//   ....[39]....
        /*0c10*/ 	.word	0x0000e860
        /*0c14*/ 	.word	0x000000ff
        /*0c18*/ 	.word	0x00038850
        /*0c1c*/ 	.short	0x010a
        /*0c1e*/ 	.byte	0x07
	.zero		1


	//   ....[40]....
        /*0c20*/ 	.word	0x0000ed50
        /*0c24*/ 	.word	0x00000009
        /*0c28*/ 	.word	0x00000000
        /*0c2c*/ 	.short	0x0101
        /*0c2e*/ 	.byte	0x3f
	.zero		1


	//   ....[41]....
        /*0c30*/ 	.word	0x00011020
        /*0c34*/ 	.word	0x00000013
        /*0c38*/ 	.word	0x00000000
        /*0c3c*/ 	.short	0x0101
        /*0c3e*/ 	.byte	0x3f
	.zero		1


	//   ....[42]....
        /*0c40*/ 	.word	0x000141b0
        /*0c44*/ 	.word	0x00000000
        /*0c48*/ 	.word	0x00038840
        /*0c4c*/ 	.short	0x010a
        /*0c4e*/ 	.byte	0x3f
	.zero		1


	//   ....[43]....
        /*0c50*/ 	.word	0x000152f0
        /*0c54*/ 	.word	0x00000008
        /*0c58*/ 	.word	0x00038800
        /*0c5c*/ 	.short	0x0107
        /*0c5e*/ 	.byte	0x3f
	.zero		1


	//   ....[44]....
        /*0c60*/ 	.word	0x00015400
        /*0c64*/ 	.word	0x00000002
        /*0c68*/ 	.word	0x00038800
        /*0c6c*/ 	.short	0x0101
        /*0c6e*/ 	.byte	0x3f
	.zero		1


	//   ....[45]....
        /*0c70*/ 	.word	0x00015420
        /*0c74*/ 	.word	0x00000002
        /*0c78*/ 	.word	0x00038820
        /*0c7c*/ 	.short	0x010a
        /*0c7e*/ 	.byte	0x3f
	.zero		1


	//   ....[46]....
        /*0c80*/ 	.word	0x00015790
        /*0c84*/ 	.word	0x00000002
        /*0c88*/ 	.word	0x00038840
        /*0c8c*/ 	.short	0x010a
        /*0c8e*/ 	.byte	0x3f
	.zero		1


	//   ....[47]....
        /*0c90*/ 	.word	0x00015d50
        /*0c94*/ 	.word	0x00000002
        /*0c98*/ 	.word	0x00000060
        /*0c9c*/ 	.short	0x010a
        /*0c9e*/ 	.byte	0x3f
	.zero		1


	//   ....[48]....
        /*0ca0*/ 	.word	0x00016650
        /*0ca4*/ 	.word	0x00000003
        /*0ca8*/ 	.word	0x00038840
        /*0cac*/ 	.short	0x010a
        /*0cae*/ 	.byte	0x3f
	.zero		1


	//   ....[49]....
        /*0cb0*/ 	.word	0x00016c10
        /*0cb4*/ 	.word	0x00000002
        /*0cb8*/ 	.word	0x00000060
        /*0cbc*/ 	.short	0x010a
        /*0cbe*/ 	.byte	0x3f
	.zero		1


	//   ....[50]....
        /*0cc0*/ 	.word	0x00017440
        /*0cc4*/ 	.word	0x00000002
        /*0cc8*/ 	.word	0x00038840
        /*0ccc*/ 	.short	0x010a
        /*0cce*/ 	.byte	0x3f
	.zero		1


	//   ....[51]....
        /*0cd0*/ 	.word	0x00017a00
        /*0cd4*/ 	.word	0x00000002
        /*0cd8*/ 	.word	0x00000060
        /*0cdc*/ 	.short	0x010a
        /*0cde*/ 	.byte	0x3f
	.zero		1


	//   ....[52]....
        /*0ce0*/ 	.word	0x000181c0
        /*0ce4*/ 	.word	0x00000000
        /*0ce8*/ 	.word	0x00038860
        /*0cec*/ 	.short	0x010a
        /*0cee*/ 	.byte	0x3f
	.zero		1


	//   ....[53]....
        /*0cf0*/ 	.word	0x00019510
        /*0cf4*/ 	.word	0x00000000
        /*0cf8*/ 	.word	0x00038820
        /*0cfc*/ 	.short	0x010a
        /*0cfe*/ 	.byte	0x3f
	.zero		1


	//   ....[54]....
        /*0d00*/ 	.word	0x000196f0
        /*0d04*/ 	.word	0x00000006
        /*0d08*/ 	.word	0x00000000
        /*0d0c*/ 	.short	0x010a
        /*0d0e*/ 	.byte	0x3f
	.zero		1


	//   ....[55]....
        /*0d10*/ 	.word	0x00019760
        /*0d14*/ 	.word	0x00000007
        /*0d18*/ 	.word	0x00000000
        /*0d1c*/ 	.short	0x010a
        /*0d1e*/ 	.byte	0x3f
	.zero		1


	//   ....[56]....
        /*0d20*/ 	.word	0x000197d0
        /*0d24*/ 	.word	0x00000004
        /*0d28*/ 	.word	0x00000000
        /*0d2c*/ 	.short	0x010a
        /*0d2e*/ 	.byte	0x3f
	.zero		1


	//   ....[57]....
        /*0d30*/ 	.word	0x00019800
        /*0d34*/ 	.word	0x00000003
        /*0d38*/ 	.word	0x00000000
        /*0d3c*/ 	.short	0x010a
        /*0d3e*/ 	.byte	0x3f
	.zero		1


	//   ....[58]....
        /*0d40*/ 	.word	0x00019880
        /*0d44*/ 	.word	0x00000003
        /*0d48*/ 	.word	0x00038800
        /*0d4c*/ 	.short	0x010a
        /*0d4e*/ 	.byte	0x3f
	.zero		1


	//   ....[59]....
        /*0d50*/ 	.word	0x000198d0
        /*0d54*/ 	.word	0x00000000
        /*0d58*/ 	.word	0x00038830
        /*0d5c*/ 	.short	0x010a
        /*0d5e*/ 	.byte	0x3f
	.zero		1


	//   ....[60]....
        /*0d60*/ 	.word	0x00019940
        /*0d64*/ 	.word	0x00000098
        /*0d68*/ 	.word	0x00038830
        /*0d6c*/ 	.short	0x010a
        /*0d6e*/ 	.byte	0x3f
	.zero		1


	//   ....[61]....
        /*0d70*/ 	.word	0x000199a0
        /*0d74*/ 	.word	0x00000003
        /*0d78*/ 	.word	0x00038850
        /*0d7c*/ 	.short	0x010a
        /*0d7e*/ 	.byte	0x3f
	.zero		1


	//   ....[62]....
        /*0d80*/ 	.word	0x00019a00
        /*0d84*/ 	.word	0x00000004
        /*0d88*/ 	.word	0x00038830
        /*0d8c*/ 	.short	0x010a
        /*0d8e*/ 	.byte	0x3f
	.zero		1


	//   ....[63]....
        /*0d90*/ 	.word	0x00019a60
        /*0d94*/ 	.word	0x00000003
        /*0d98*/ 	.word	0x00038850
        /*0d9c*/ 	.short	0x010a
        /*0d9e*/ 	.byte	0x3f
	.zero		1


	//   ....[64]....
        /*0da0*/ 	.word	0x00019ac0
        /*0da4*/ 	.word	0x00000007
        /*0da8*/ 	.word	0x00038850
        /*0dac*/ 	.short	0x010a
        /*0dae*/ 	.byte	0x3f
	.zero		1


	//   ....[65]....
        /*0db0*/ 	.word	0x00019c60
        /*0db4*/ 	.word	0x00000000
        /*0db8*/ 	.word	0x00038840
        /*0dbc*/ 	.short	0x010a
        /*0dbe*/ 	.byte	0x3f
	.zero		1


	//   ....[66]....
        /*0dc0*/ 	.word	0x0001a920
        /*0dc4*/ 	.word	0x00000002
        /*0dc8*/ 	.word	0x00038820
        /*0dcc*/ 	.short	0x010a
        /*0dce*/ 	.byte	0x3f
	.zero		1


	//   ....[67]....
        /*0dd0*/ 	.word	0x0001a970
        /*0dd4*/ 	.word	0x00000002
        /*0dd8*/ 	.word	0x00038840
        /*0ddc*/ 	.short	0x010a
        /*0dde*/ 	.byte	0x3f
	.zero		1


	//   ....[68]....
        /*0de0*/ 	.word	0x0001a9c0
        /*0de4*/ 	.word	0x00000002
        /*0de8*/ 	.word	0x00000060
        /*0dec*/ 	.short	0x010a
        /*0dee*/ 	.byte	0x3f
	.zero		1


	//   ....[69]....
        /*0df0*/ 	.word	0x0001aa10
        /*0df4*/ 	.word	0x00000003
        /*0df8*/ 	.word	0x00038840
        /*0dfc*/ 	.short	0x010a
        /*0dfe*/ 	.byte	0x3f
	.zero		1


	//   ....[70]....
        /*0e00*/ 	.word	0x0001aa60
        /*0e04*/ 	.word	0x00000002
        /*0e08*/ 	.word	0x00000060
        /*0e0c*/ 	.short	0x010a
        /*0e0e*/ 	.byte	0x3f
	.zero		1


	//   ....[71]....
        /*0e10*/ 	.word	0x0001aab0
        /*0e14*/ 	.word	0x00000002
        /*0e18*/ 	.word	0x00038840
        /*0e1c*/ 	.short	0x010a
        /*0e1e*/ 	.byte	0x3f
	.zero		1


	//   ....[72]....
        /*0e20*/ 	.word	0x0001ab00
        /*0e24*/ 	.word	0x00000002
        /*0e28*/ 	.word	0x00000060
        /*0e2c*/ 	.short	0x010a
        /*0e2e*/ 	.byte	0x3f
	.zero		1


	//   ....[73]....
        /*0e30*/ 	.word	0x0001ab50
        /*0e34*/ 	.word	0x00000000
        /*0e38*/ 	.word	0x00038860
        /*0e3c*/ 	.short	0x010a
        /*0e3e*/ 	.byte	0x3f
	.zero		1


	//   ....[74]....
        /*0e40*/ 	.word	0x0001b5b0
        /*0e44*/ 	.word	0x00000000
        /*0e48*/ 	.word	0x00038820
        /*0e4c*/ 	.short	0x010a
        /*0e4e*/ 	.byte	0x3f
	.zero		1


	//   ....[75]....
        /*0e50*/ 	.word	0x0001b750
        /*0e54*/ 	.word	0x00000006
        /*0e58*/ 	.word	0x00000000
        /*0e5c*/ 	.short	0x010a
        /*0e5e*/ 	.byte	0x3f
	.zero		1


	//   ....[76]....
        /*0e60*/ 	.word	0x0001b7a0
        /*0e64*/ 	.word	0x00000007
        /*0e68*/ 	.word	0x00000000
        /*0e6c*/ 	.short	0x010a
        /*0e6e*/ 	.byte	0x3f
	.zero		1


	//   ....[77]....
        /*0e70*/ 	.word	0x0001b7f0
        /*0e74*/ 	.word	0x00000004
        /*0e78*/ 	.word	0x00000000
        /*0e7c*/ 	.short	0x010a
        /*0e7e*/ 	.byte	0x3f
	.zero		1


	//----- nvinfo : EIATTR_NUM_MBARRIERS
	.align		4
.L_333:
        /*0e80*/ 	.byte	0x03, 0x38
        /*0e82*/ 	.short	0x0016


	//----- nvinfo : EIATTR_EXIT_INSTR_OFFSETS
	.align		4
        /*0e84*/ 	.byte	0x04, 0x1c
        /*0e86*/ 	.short	(.L_335 - .L_334)


	//   ....[0]....
.L_334:
        /*0e88*/ 	.word	0x00000a50


	//   ....[1]....
        /*0e8c*/ 	.word	0x000124d0


	//   ....[2]....
        /*0e90*/ 	.word	0x00019850


	//----- nvinfo : EIATTR_MAX_THREADS
	.align		4
.L_335:
        /*0e94*/ 	.byte	0x04, 0x05
        /*0e96*/ 	.short	(.L_337 - .L_336)
.L_336:
        /*0e98*/ 	.word	0x00000180
        /*0e9c*/ 	.word	0x00000001
        /*0ea0*/ 	.word	0x00000001


	//----- nvinfo : EIATTR_CRS_STACK_SIZE
	.align		4
.L_337:
        /*0ea4*/ 	.byte	0x04, 0x1e
        /*0ea6*/ 	.short	(.L_339 - .L_338)
.L_338:
        /*0ea8*/ 	.word	0x00000000


	//----- nvinfo : EIATTR_CBANK_PARAM_SIZE
	.align		4
.L_339:
        /*0eac*/ 	.byte	0x03, 0x19
        /*0eae*/ 	.short	0x0af0


	//----- nvinfo : EIATTR_PARAM_CBANK
	.align		4
        /*0eb0*/ 	.byte	0x04, 0x0a
        /*0eb2*/ 	.short	(.L_341 - .L_340)
	.align		4
.L_340:
        /*0eb4*/ 	.word	index@(.nv.constant0._ZN7cutlass13device_kernelIN5flash11enable_sm90INS1_16FlashAttnFwdSm90INS1_25CollectiveMainloopFwdSm90ILi2EN4cute5tupleIJNS5_1CILi1EEES8_S8_EEENS6_IJNS7_ILi128EEENS7_ILi80EEENS7_ILi256EEEEEELi256ENS_6half_tEfNS_4arch4Sm90ELb1ELb0ELb1ELb1ELb0ELb0ELb0ELb1ELb1ELb1ELb0ELb0EEENS1_21CollectiveEpilogueFwdINS6_IJSA_SC_SB_EEES9_SE_SG_Li256ELb1ELb1ELb0ELb0EEENS1_36VarlenDynamicPersistentTileSchedulerILi128ELi80ELi256ELi128ELb0ELb1ELb1ELb1ELb1ELb1EEEEEEEEEvNT_6ParamsE)
        /*0eb8*/ 	.short	0x0210
        /*0eba*/ 	.short	0x0af0


	//----- nvinfo : EIATTR_SW_WAR
	.align		4
.L_341:
        /*0ebc*/ 	.byte	0x04, 0x36
        /*0ebe*/ 	.short	(.L_343 - .L_342)
.L_342:
        /*0ec0*/ 	.word	0x00000008
.L_343:


//--------------------- .nv.info._ZN7cutlass13device_kernelIN5flash11enable_sm90INS1_16FlashAttnFwdSm90INS1_25CollectiveMainloopFwdSm90ILi2EN4cute5tupleIJNS5_1CILi1EEES8_S8_EEENS6_IJNS7_ILi128EEENS7_ILi80EEENS7_ILi256EEEEEELi256ENS_6half_tEfNS_4arch4Sm90ELb1ELb0ELb1ELb1ELb0ELb1ELb0ELb1ELb1ELb1ELb0ELb0EEENS1_21CollectiveEpilogueFwdINS6_IJSA_SC_SB_EEES9_SE_SG_Li256ELb1ELb1ELb0ELb0EEENS1_36VarlenDynamicPersistentTileSchedulerILi128ELi80ELi256ELi128ELb0ELb1ELb1ELb1ELb1ELb1EEEEEEEEEvNT_6ParamsE --------------------------
	.section	.nv.info._ZN7cutlass13device_kernelIN5flash11enable_sm90INS1_16FlashAttnFwdSm90INS1_25CollectiveMainloopFwdSm90ILi2EN4cute5tupleIJNS5_1CILi1EEES8_S8_EEENS6_IJNS7_ILi128EEENS7_ILi80EEENS7_ILi256EEEEEELi256ENS_6half_tEfNS_4arch4Sm90ELb1ELb0ELb1ELb1ELb0ELb1ELb0ELb1ELb1ELb1ELb0ELb0EEENS1_21CollectiveEpilogueFwdINS6_IJSA_SC_SB_EEES9_SE_SG_Li256ELb1ELb1ELb0ELb0EEENS1_36VarlenDynamicPersistentTileSchedulerILi128ELi80ELi256ELi128ELb0ELb1ELb1ELb1ELb1ELb1EEEEEEEEEvNT_6ParamsE,"",@"SHT_CUDA_INFO"
	.sectionflags	@""
	.align	4


	//----- nvinfo : EIATTR_CUDA_API_VERSION
	.align		4
        /*0000*/ 	.byte	0x04, 0x37
        /*0002*/ 	.short	(.L_345 - .L_344)
.L_344:
        /*0004*/ 	.word	0x00000082


	//----- nvinfo : EIATTR_KPARAM_INFO
	.align		4
.L_345:
        /*0008*/ 	.byte	0x04, 0x17
        /*000a*/ 	.short	(.L_347 - .L_346)
.L_346:
        /*000c*/ 	.word	0x00000000
        /*0010*/ 	.short	0x0000
        /*0012*/ 	.short	0x0070
        /*0014*/ 	.byte	0x00, 0xf0, 0x01, 0x2a


	//----- nvinfo : EIATTR_SPARSE_MMA_MASK
	.align		4
.L_347:
        /*0018*/ 	.byte	0x03, 0x50
        /*001a*/ 	.short	0x0000


	//----- nvinfo : EIATTR_MAXREG_COUNT
	.align		4
        /*001c*/ 	.byte	0x03, 0x1b
        /*001e*/ 	.short	0x00a8


	//----- nvinfo : EIATTR_NUM_BARRIERS
	.align		4
        /*0020*/ 	.byte	0x02, 0x4c
        /*0022*/ 	.byte	0x10
	.zero		1


	//----- nvinfo : EIATTR_EXTERNS
	.align		4
        /*0024*/ 	.byte	0x04, 0x0f
        /*0026*/ 	.short	(.L_349 - .L_348)


	//   ....[0]....
	.align		4
.L_348:
        /*0028*/ 	.word	index@(__assertfail)


	//----- nvinfo : EIATTR_ANNOTATIONS
	.align		4
.L_349:
        /*002c*/ 	.byte	0x04, 0x55
        /*002e*/ 	.short	(.L_351 - .L_350)


	//   ....[0]....
.L_350:
        /* <DEDUP_REMOVED lines=129> */


	//----- nvinfo : EIATTR_MERCURY_ISA_VERSION
	.align		4
.L_351:
        /*0830*/ 	.byte	0x03, 0x5f
        /*0832*/ 	.short	0x0101


	//----- nvinfo : EIATTR_UNUSED_LOAD_BYTE_OFFSET
	.align		4
        /*0834*/ 	.byte	0x04, 0x44
        /*0836*/ 	.short	(.L_353 - .L_352)


	//   ....[0]....
.L_352:
        /*0838*/ 	.word	0x00000aa0
        /*083c*/ 	.word	0x0000fff0


	//   ....[1]....
        /*0840*/ 	.word	0x00024c20
        /*0844*/ 	.word	0x0000fff0


	//----- nvinfo : EIATTR_INT_WARP_WIDE_INSTR_OFFSETS
	.align		4
.L_353:
        /*0848*/ 	.byte	0x04, 0x31
        /*084a*/ 	.short	(.L_355 - .L_354)


	//   ....[0]....
.L_354:
        /*084c*/ 	.word	0x00000190


	//   ....[1]....
        /*0850*/ 	.word	0x000001d0


	//   ....[2]....
        /*0854*/ 	.word	0x00000240


	//   ....[3]....
        /*0858*/ 	.word	0x0002aa90


	//   ....[4]....
        /*085c*/ 	.word	0x0002ab30


	//   ....[5]....
        /*0860*/ 	.word	0x0002f230


	//   ....[6]....
        /*0864*/ 	.word	0x0002f2a0


	//----- nvinfo : EIATTR_COOP_GROUP_MASK_REGIDS
	.align		4
.L_355:
        /*0868*/ 	.byte	0x04, 0x29
        /*086a*/ 	.short	(.L_357 - .L_356)


	//   ....[0]....
.L_356:
        /*086c*/ 	.word	0xffffffff


	//   ....[1]....
        /*0870*/ 	.word	0xffffffff


	//   ....[2]....
        /*0874*/ 	.word	0xffffffff


	//   ....[3]....
        /*0878*/ 	.word	0xffffffff


	//   ....[4]....
        /*087c*/ 	.word	0xffffffff


	//   ....[5]....
        /*0880*/ 	.word	0xffffffff


	//   ....[6]....
        /*0884*/ 	.word	0xffffffff


	//   ....[7]....
        /*0888*/ 	.word	0xffffffff


	//   ....[8]....
        /*088c*/ 	.word	0xffffffff


	//   ....[9]....
        /*0890*/ 	.word	0xffffffff


	//   ....[10]....
        /*0894*/ 	.word	0xffffffff


	//   ....[11]....
        /*0898*/ 	.word	0xffffffff


	//   ....[12]....
        /*089c*/ 	.word	0xffffffff


	//   ....[13]....
        /*08a0*/ 	.word	0xffffffff


	//   ....[14]....
        /*08a4*/ 	.word	0xffffffff


	//   ....[15]....
        /*08a8*/ 	.word	0xffffffff


	//   ....[16]....
        /*08ac*/ 	.word	0xffffffff


	//   ....[17]....
        /*08b0*/ 	.word	0xffffffff


	//   ....[18]....
        /*08b4*/ 	.word	0xffffffff


	//   ....[19]....
        /*08b8*/ 	.word	0xffffffff


	//   ....[20]....
        /*08bc*/ 	.word	0xffffffff


	//   ....[21]....
        /*08c0*/ 	.word	0xffffffff


	//   ....[22]....
        /*08c4*/ 	.word	0xffffffff


	//   ....[23]....
        /*08c8*/ 	.word	0xffffffff


	//   ....[24]....
        /*08cc*/ 	.word	0xffffffff


	//   ....[25]....
        /*08d0*/ 	.word	0xffffffff


	//   ....[26]....
        /*08d4*/ 	.word	0xffffffff


	//   ....[27]....
        /*08d8*/ 	.word	0xffffffff


	//   ....[28]....
        /*08dc*/ 	.word	0xffffffff


	//   ....[29]....
        /*08e0*/ 	.word	0xffffffff


	//   ....[30]....
        /*08e4*/ 	.word	0xffffffff


	//   ....[31]....
        /*08e8*/ 	.word	0xffffffff


	//   ....[32]....
        /*08ec*/ 	.word	0xffffffff


	//   ....[33]....
        /*08f0*/ 	.word	0xffffffff


	//   ....[34]....
        /*08f4*/ 	.word	0xffffffff


	//   ....[35]....
        /*08f8*/ 	.word	0xffffffff


	//   ....[36]....
        /*08fc*/ 	.word	0xffffffff


	//   ....[37]....
        /*0900*/ 	.word	0xffffffff


	//   ....[38]....
        /*0904*/ 	.word	0xffffffff


	//   ....[39]....
        /*0908*/ 	.word	0xffffffff


	//   ....[40]....
        /*090c*/ 	.word	0xffffffff


	//   ....[41]....
        /*0910*/ 	.word	0xffffffff


	//   ....[42]....
        /*0914*/ 	.word	0xffffffff


	//   ....[43]....
        /*0918*/ 	.word	0xffffffff


	//   ....[44]....
        /*091c*/ 	.word	0xffffffff


	//   ....[45]....
        /*0920*/ 	.word	0xffffffff


	//   ....[46]....
        /*0924*/ 	.word	0xffffffff


	//   ....[47]....
        /*0928*/ 	.word	0xffffffff


	//   ....[48]....
        /*092c*/ 	.word	0xffffffff


	//   ....[49]....
        /*0930*/ 	.word	0xffffffff


	//   ....[50]....
        /*0934*/ 	.word	0xffffffff


	//   ....[51]....
        /*0938*/ 	.word	0xffffffff


	//   ....[52]....
        /*093c*/ 	.word	0xffffffff


	//   ....[53]....
        /*0940*/ 	.word	0xffffffff


	//   ....[54]....
        /*0944*/ 	.word	0xffffffff


	//   ....[55]....
        /*0948*/ 	.word	0xffffffff


	//   ....[56]....
        /*094c*/ 	.word	0xffffffff


	//   ....[57]....
        /*0950*/ 	.word	0xffffffff


	//   ....[58]....
        /*0954*/ 	.word	0xffffffff


	//   ....[59]....
        /*0958*/ 	.word	0xffffffff


	//   ....[60]....
        /*095c*/ 	.word	0xffffffff


	//   ....[61]....
        /*0960*/ 	.word	0xffffffff


	//   ....[62]....
        /*0964*/ 	.word	0xffffffff


	//   ....[63]....
        /*0968*/ 	.word	0xffffffff


	//   ....[64]....
        /*096c*/ 	.word	0xffffffff


	//   ....[65]....
        /*0970*/ 	.word	0xffffffff


	//   ....[66]....
        /*0974*/ 	.word	0xffffffff


	//   ....[67]....
        /*0978*/ 	.word	0xffffffff


	//   ....[68]....
        /*097c*/ 	.word	0xffffffff


	//   ....[69]....
        /*0980*/ 	.word	0xffffffff


	//   ....[70]....
        /*0984*/ 	.word	0xffffffff


	//   ....[71]....
        /*0988*/ 	.word	0xffffffff


	//   ....[72]....
        /*098c*/ 	.word	0xffffffff


	//   ....[73]....
        /*0990*/ 	.word	0xffffffff


	//   ....[74]....
        /*0994*/ 	.word	0xffffffff


	//   ....[75]....
        /*0998*/ 	.word	0xffffffff


	//   ....[76]....
        /*099c*/ 	.word	0xffffffff


	//   ....[77]....
        /*09a0*/ 	.word	0xffffffff


	//   ....[78]....
        /*09a4*/ 	.word	0xffffffff


	//   ....[79]....
        /*09a8*/ 	.word	0xffffffff


	//   ....[80]....
        /*09ac*/ 	.word	0xffffffff


	//   ....[81]....
        /*09b0*/ 	.word	0xffffffff


	//   ....[82]....
        /*09b4*/ 	.word	0xffffffff


	//   ....[83]....
        /*09b8*/ 	.word	0xffffffff


	//   ....[84]....
        /*09bc*/ 	.word	0xffffffff


	//   ....[85]....
        /*09c0*/ 	.word	0xffffffff


	//   ....[86]....
        /*09c4*/ 	.word	0xffffffff


	//   ....[87]....
        /*09c8*/ 	.word	0xffffffff


	//   ....[88]....
        /*09cc*/ 	.word	0xffffffff


	//   ....[89]....
        /*09d0*/ 	.word	0xffffffff


	//   ....[90]....
        /*09d4*/ 	.word	0xffffffff


	//   ....[91]....
        /*09d8*/ 	.word	0xffffffff


	//   ....[92]....
        /*09dc*/ 	.word	0xffffffff


	//   ....[93]....
        /*09e0*/ 	.word	0xffffffff


	//   ....[94]....
        /*09e4*/ 	.word	0xffffffff


	//   ....[95]....
        /*09e8*/ 	.word	0xffffffff


	//   ....[96]....
        /*09ec*/ 	.word	0xffffffff


	//   ....[97]....
        /*09f0*/ 	.word	0xffffffff


	//   ....[98]....
        /*09f4*/ 	.word	0xffffffff


	//   ....[99]....
        /*09f8*/ 	.word	0xffffffff


	//   ....[100]....
        /*09fc*/ 	.word	0xffffffff


	//   ....[101]....
        /*0a00*/ 	.word	0xffffffff


	//   ....[102]....
        /*0a04*/ 	.word	0xffffffff


	//   ....[103]....
        /*0a08*/ 	.word	0xffffffff


	//   ....[104]....
        /*0a0c*/ 	.word	0xffffffff


	//   ....[105]....
        /*0a10*/ 	.word	0xffffffff


	//   ....[106]....
        /*0a14*/ 	.word	0xffffffff


	//   ....[107]....
        /*0a18*/ 	.word	0xffffffff


	//   ....[108]....
        /*0a1c*/ 	.word	0xffffffff


	//   ....[109]....
        /*0a20*/ 	.word	0xffffffff


	//   ....[110]....
        /*0a24*/ 	.word	0xffffffff


	//   ....[111]....
        /*0a28*/ 	.word	0xffffffff


	//   ....[112]....
        /*0a2c*/ 	.word	0xffffffff


	//   ....[113]....
        /*0a30*/ 	.word	0xffffffff


	//   ....[114]....
        /*0a34*/ 	.word	0xffffffff


	//   ....[115]....
        /*0a38*/ 	.word	0xffffffff


	//   ....[116]....
        /*0a3c*/ 	.word	0xffffffff


	//   ....[117]....
        /*0a40*/ 	.word	0xffffffff


	//   ....[118]....
        /*0a44*/ 	.word	0xffffffff


	//   ....[119]....
        /*0a48*/ 	.word	0xffffffff


	//   ....[120]....
        /*0a4c*/ 	.word	0xffffffff


	//   ....[121]....
        /*0a50*/ 	.word	0xffffffff


	//   ....[122]....
        /*0a54*/ 	.word	0xffffffff


	//   ....[123]....
        /*0a58*/ 	.word	0xffffffff


	//   ....[124]....
        /*0a5c*/ 	.word	0xffffffff


	//   ....[125]....
        /*0a60*/ 	.word	0xffffffff


	//   ....[126]....
        /*0a64*/ 	.word	0xffffffff


	//   ....[127]....
        /*0a68*/ 	.word	0xffffffff


	//   ....[128]....
        /*0a6c*/ 	.word	0xffffffff


	//   ....[129]....
        /*0a70*/ 	.word	0xffffffff


	//   ....[130]....
        /*0a74*/ 	.word	0xffffffff


	//   ....[131]....
        /*0a78*/ 	.word	0xffffffff


	//   ....[132]....
        /*0a7c*/ 	.word	0x0500000f


	//   ....[133]....
        /*0a80*/ 	.word	0x0500000f


	//   ....[134]....
        /*0a84*/ 	.word	0x0500000f


	//   ....[135]....
        /*0a88*/ 	.word	0x0500000f


	//   ....[136]....
        /*0a8c*/ 	.word	0x0500000f


	//   ....[137]....
        /*0a90*/ 	.word	0x0500000f


	//   ....[138]....
        /*0a94*/ 	.word	0x0500000f


	//   ....[139]....
        /*0a98*/ 	.word	0x0500000f


	//   ....[140]....
        /*0a9c*/ 	.word	0x0500000f


	//   ....[141]....
        /*0aa0*/ 	.word	0x0500000f


	//   ....[142]....
        /*0aa4*/ 	.word	0x0500000f


	//   ....[143]....
        /*0aa8*/ 	.word	0x0500000f


	//   ....[144]....
        /*0aac*/ 	.word	0x0500000f


	//   ....[145]....
        /*0ab0*/ 	.word	0x0500000f


	//   ....[146]....
        /*0ab4*/ 	.word	0x0500000f


	//   ....[147]....
        /*0ab8*/ 	.word	0x0500000f


	//   ....[148]....
        /*0abc*/ 	.word	0x0500000f


	//   ....[149]....
        /*0ac0*/ 	.word	0x0500000f


	//   ....[150]....
        /*0ac4*/ 	.word	0x0500000f


	//   ....[151]....
        /*0ac8*/ 	.word	0x0500000f


	//   ....[152]....
        /*0acc*/ 	.word	0x0500000f


	//   ....[153]....
        /*0ad0*/ 	.word	0x0500000f


	//   ....[154]....
        /*0ad4*/ 	.word	0x0500000f


	//   ....[155]....
        /*0ad8*/ 	.word	0x0500000f


	//   ....[156]....
        /*0adc*/ 	.word	0x0500000f


	//   ....[157]....
        /*0ae0*/ 	.word	0x0500000f


	//   ....[158]....
        /*0ae4*/ 	.word	0x0500000f


	//   ....[159]....
        /*0ae8*/ 	.word	0x0500000f


	//   ....[160]....
        /*0aec*/ 	.word	0x0500000f


	//   ....[161]....
        /*0af0*/ 	.word	0x0500000f


	//   ....[162]....
        /*0af4*/ 	.word	0x0500000f


	//   ....[163]....
        /*0af8*/ 	.word	0x0500000f


	//   ....[164]....
        /*0afc*/ 	.word	0x0500000f


	//   ....[165]....
        /*0b00*/ 	.word	0x0500000f


	//   ....[166]....
        /*0b04*/ 	.word	0x0500000f


	//   ....[167]....
        /*0b08*/ 	.word	0x0500000f


	//   ....[168]....
        /*0b0c*/ 	.word	0x0500000f


	//   ....[169]....
        /*0b10*/ 	.word	0x0500000f


	//   ....[170]....
        /*0b14*/ 	.word	0x0500000f


	//   ....[171]....
        /*0b18*/ 	.word	0x0500000f


	//   ....[172]....
        /*0b1c*/ 	.word	0x0500000f


	//   ....[173]....
        /*0b20*/ 	.word	0x0500000f


	//   ....[174]....
        /*0b24*/ 	.word	0x0500000f


	//   ....[175]....
        /*0b28*/ 	.word	0x0500000f


	//   ....[176]....
        /*0b2c*/ 	.word	0x0500000f


	//   ....[177]....
        /*0b30*/ 	.word	0x0500000f


	//   ....[178]....
        /*0b34*/ 	.word	0x0500000f


	//   ....[179]....
        /*0b38*/ 	.word	0x0500000f


	//   ....[180]....
        /*0b3c*/ 	.word	0x0500000f


	//   ....[181]....
        /*0b40*/ 	.word	0x0500000f


	//   ....[182]....
        /*0b44*/ 	.word	0x0500000f


	//   ....[183]....
        /*0b48*/ 	.word	0x0500000f


	//   ....[184]....
        /*0b4c*/ 	.word	0x0500000f


	//   ....[185]....
        /*0b50*/ 	.word	0x0500000f


	//   ....[186]....
        /*0b54*/ 	.word	0x0500000f


	//   ....[187]....
        /*0b58*/ 	.word	0x0500000f


	//   ....[188]....
        /*0b5c*/ 	.word	0x0500000f


	//   ....[189]....
        /*0b60*/ 	.word	0x0500000f


	//   ....[190]....
        /*0b64*/ 	.word	0x0500000f


	//   ....[191]....
        /*0b68*/ 	.word	0x0500000f


	//   ....[192]....
        /*0b6c*/ 	.word	0x0500000f


	//   ....[193]....
        /*0b70*/ 	.word	0x0500000f


	//   ....[194]....
        /*0b74*/ 	.word	0x0500000f


	//   ....[195]....
        /*0b78*/ 	.word	0x0500000f


	//   ....[196]....
        /*0b7c*/ 	.word	0x0500000f


	//   ....[197]....
        /*0b80*/ 	.word	0x0500000f


	//   ....[198]....
        /*0b84*/ 	.word	0x0500000f


	//   ....[199]....
        /*0b88*/ 	.word	0x0500000f


	//----- nvinfo : EIATTR_COOP_GROUP_INSTR_OFFSETS
	.align		4
.L_357:
        /*0b8c*/ 	.byte	0x04, 0x28
        /*0b8e*/ 	.short	(.L_359 - .L_358)


	//   ....[0]....
.L_358:
        /*0b90*/ 	.word	0x00000060


	//   ....[1]....
        /*0b94*/ 	.word	0x000001a0


	//   ....[2]....
        /*0b98*/ 	.word	0x000001f0


	//   ....[3]....
        /*0b9c*/ 	.word	0x00000420


	//   ....[4]....
        /*0ba0*/ 	.word	0x00000580


	//   ....[5]....
        /*0ba4*/ 	.word	0x000006a0


	//   ....[6]....
        /*0ba8*/ 	.word	0x00000800


	//   ....[7]....
        /*0bac*/ 	.word	0x0000b020


	//   ....[8]....
        /*0bb0*/ 	.word	0x0000b790


	//   ....[9]....
        /*0bb4*/ 	.word	0x0000b7a0


	//   ....[10]....
        /*0bb8*/ 	.word	0x0000b7b0


	//   ....[11]....
        /*0bbc*/ 	.word	0x0000b7c0


	//   ....[12]....
        /*0bc0*/ 	.word	0x0000bd30


	//   ....[13]....
        /*0bc4*/ 	.word	0x0000bd40


	//   ....[14]....
        /*0bc8*/ 	.word	0x0000bd50


	//   ....[15]....
        /*0bcc*/ 	.word	0x0000bd60


	//   ....[16]....
        /*0bd0*/ 	.word	0x0000c2b0


	//   ....[17]....
        /*0bd4*/ 	.word	0x0000c2c0


	//   ....[18]....
        /*0bd8*/ 	.word	0x0000c2d0


	//   ....[19]....
        /*0bdc*/ 	.word	0x0000c2e0


	//   ....[20]....
        /*0be0*/ 	.word	0x0000c850


	//   ....[21]....
        /*0be4*/ 	.word	0x0000c860


	//   ....[22]....
        /*0be8*/ 	.word	0x0000c870


	//   ....[23]....
        /*0bec*/ 	.word	0x0000c880


	//   ....[24]....
        /*0bf0*/ 	.word	0x0000ff40


	//   ....[25]....
        /*0bf4*/ 	.word	0x0000ff50


	//   ....[26]....
        /*0bf8*/ 	.word	0x0000ff60


	//   ....[27]....
        /*0bfc*/ 	.word	0x0000ff70


	//   ....[28]....
        /*0c00*/ 	.word	0x000103e0


	//   ....[29]....
        /*0c04*/ 	.word	0x000103f0


	//   ....[30]....
        /*0c08*/ 	.word	0x00010400


	//   ....[31]....
        /*0c0c*/ 	.word	0x00010410


	//   ....[32]....
        /*0c10*/ 	.word	0x00010840


	//   ....[33]....
        /*0c14*/ 	.word	0x00010850


	//   ....[34]....
        /*0c18*/ 	.word	0x00010860


	//   ....[35]....
        /*0c1c*/ 	.word	0x00010870


	//   ....[36]....
        /*0c20*/ 	.word	0x00010cc0


	//   ....[37]....
        /*0c24*/ 	.word	0x00010cd0


	//   ....[38]....
        /*0c28*/ 	.word	0x00010ce0


	//   ....[39]....
        /*0c2c*/ 	.word	0x00010cf0


	//   ....[40]....
        /*0c30*/ 	.word	0x00017b50


	//   ....[41]....
        /*0c34*/ 	.word	0x00017b80


	//   ....[42]....
        /*0c38*/ 	.word	0x00018400


	//   ....[43]....
        /*0c3c*/ 	.word	0x00018540


	//   ....[44]....
        /*0c40*/ 	.word	0x00018a10


	//   ....[45]....
        /*0c44*/ 	.word	0x00018a90


	//   ....[46]....
        /*0c48*/ 	.word	0x0001d330


	//   ....[47]....
        /*0c4c*/ 	.word	0x0001d810


	//   ....[48]....
        /*0c50*/ 	.word	0x0001d9a0


	//   ....[49]....
        /*0c54*/ 	.word	0x0001daa0


	//   ....[50]....
        /*0c58*/ 	.word	0x0001df30


	//   ....[51]....
        /*0c5c*/ 	.word	0x0001df80


	//   ....[52]....
        /*0c60*/ 	.word	0x00022a40


	//   ....[53]....
        /*0c64*/ 	.word	0x00022a70


	//   ....[54]....
        /*0c68*/ 	.word	0x00022d60


	//   ....[55]....
        /*0c6c*/ 	.word	0x00022e20


	//   ....[56]....
        /*0c70*/ 	.word	0x00024190


	//   ....[57]....
        /*0c74*/ 	.word	0x00024220


	//   ....[58]....
        /*0c78*/ 	.word	0x00024240


	//   ....[59]....
        /*0c7c*/ 	.word	0x00024250


	//   ....[60]....
        /*0c80*/ 	.word	0x00025f20


	//   ....[61]....
        /*0c84*/ 	.word	0x00025fe0


	//   ....[62]....
        /*0c88*/ 	.word	0x00026010


	//   ....[63]....
        /*0c8c*/ 	.word	0x00026030


	//   ....[64]....
        /*0c90*/ 	.word	0x00026620


	//   ....[65]....
        /*0c94*/ 	.word	0x00026650


	//   ....[66]....
        /*0c98*/ 	.word	0x000267b0


	//   ....[67]....
        /*0c9c*/ 	.word	0x000267d0


	//   ....[68]....
        /*0ca0*/ 	.word	0x00026920


	//   ....[69]....
        /*0ca4*/ 	.word	0x00026940


	//   ....[70]....
        /*0ca8*/ 	.word	0x00026aa0


	//   ....[71]....
        /*0cac*/ 	.word	0x00026ac0


	//   ....[72]....
        /*0cb0*/ 	.word	0x00027440


	//   ....[73]....
        /*0cb4*/ 	.word	0x00027450


	//   ....[74]....
        /*0cb8*/ 	.word	0x000275b0


	//   ....[75]....
        /*0cbc*/ 	.word	0x000275d0


	//   ....[76]....
        /*0cc0*/ 	.word	0x00027720


	//   ....[77]....
        /*0cc4*/ 	.word	0x00027740


	//   ....[78]....
        /*0cc8*/ 	.word	0x000278a0


	//   ....[79]....
        /*0ccc*/ 	.word	0x000278c0


	//   ....[80]....
        /*0cd0*/ 	.word	0x00027aa0


	//   ....[81]....
        /*0cd4*/ 	.word	0x00027c80


	//   ....[82]....
        /*0cd8*/ 	.word	0x00027cb0


	//   ....[83]....
        /*0cdc*/ 	.word	0x00027ce0


	//   ....[84]....
        /*0ce0*/ 	.word	0x00027d10


	//   ....[85]....
        /*0ce4*/ 	.word	0x00027d40


	//   ....[86]....
        /*0ce8*/ 	.word	0x00027d70


	//   ....[87]....
        /*0cec*/ 	.word	0x00027ef0


	//   ....[88]....
        /*0cf0*/ 	.word	0x00027f20


	//   ....[89]....
        /*0cf4*/ 	.word	0x00027f50


	//   ....[90]....
        /*0cf8*/ 	.word	0x00027f80


	//   ....[91]....
        /*0cfc*/ 	.word	0x00027fb0


	//   ....[92]....
        /*0d00*/ 	.word	0x00027fe0


	//   ....[93]....
        /*0d04*/ 	.word	0x00028090


	//   ....[94]....
        /*0d08*/ 	.word	0x000280f0


	//   ....[95]....
        /*0d0c*/ 	.word	0x00028180


	//   ....[96]....
        /*0d10*/ 	.word	0x00029040


	//   ....[97]....
        /*0d14*/ 	.word	0x0002b0b0


	//   ....[98]....
        /*0d18*/ 	.word	0x0002be00


	//   ....[99]....
        /*0d1c*/ 	.word	0x0002be10


	//   ....[100]....
        /*0d20*/ 	.word	0x0002be30


	//   ....[101]....
        /*0d24*/ 	.word	0x0002bf00


	//   ....[102]....
        /*0d28*/ 	.word	0x0002bf30


	//   ....[103]....
        /*0d2c*/ 	.word	0x0002bfd0


	//   ....[104]....
        /*0d30*/ 	.word	0x0002c000


	//   ....[105]....
        /*0d34*/ 	.word	0x0002c0a0


	//   ....[106]....
        /*0d38*/ 	.word	0x0002c0d0


	//   ....[107]....
        /*0d3c*/ 	.word	0x0002c170


	//   ....[108]....
        /*0d40*/ 	.word	0x0002c1a0


	//   ....[109]....
        /*0d44*/ 	.word	0x0002c240


	//   ....[110]....
        /*0d48*/ 	.word	0x0002c270


	//   ....[111]....
        /*0d4c*/ 	.word	0x0002c310


	//   ....[112]....
        /*0d50*/ 	.word	0x0002c320


	//   ....[113]....
        /*0d54*/ 	.word	0x0002c350


	//   ....[114]....
        /*0d58*/ 	.word	0x0002fb70


	//   ....[115]....
        /*0d5c*/ 	.word	0x0002fba0


	//   ....[116]....
        /*0d60*/ 	.word	0x0002fbe0


	//   ....[117]....
        /*0d64*/ 	.word	0x0002fc10


	//   ....[118]....
        /*0d68*/ 	.word	0x0002fc40


	//   ....[119]....
        /*0d6c*/ 	.word	0x0002fc70


	//   ....[120]....
        /*0d70*/ 	.word	0x0002fca0


	//   ....[121]....
        /*0d74*/ 	.word	0x0002fcd0


	//   ....[122]....
        /*0d78*/ 	.word	0x0002fe60


	//   ....[123]....
        /*0d7c*/ 	.word	0x0002fe90


	//   ....[124]....
        /*0d80*/ 	.word	0x0002fec0


	//   ....[125]....
        /*0d84*/ 	.word	0x0002fef0


	//   ....[126]....
        /*0d88*/ 	.word	0x0002ff20


	//   ....[127]....
        /*0d8c*/ 	.word	0x0002ff50


	//   ....[128]....
        /*0d90*/ 	.word	0x00030010


	//   ....[129]....
        /*0d94*/ 	.word	0x00030030


	//   ....[130]....
        /*0d98*/ 	.word	0x000300a0


	//   ....[131]....
        /*0d9c*/ 	.word	0x00030780


	//   ....[132]....
        /*0da0*/ 	.word	0x00030be0


	//   ....[133]....
        /*0da4*/ 	.word	0x00030c70


	//   ....[134]....
        /*0da8*/ 	.word	0x00030cc0


	//   ....[135]....
        /*0dac*/ 	.word	0x00030d10


	//   ....[136]....
        /*0db0*/ 	.word	0x00030da0


	//   ....[137]....
        /*0db4*/ 	.word	0x00030e30


	//   ....[138]....
        /*0db8*/ 	.word	0x00030e80


	//   ....[139]....
        /*0dbc*/ 	.word	0x00030ed0


	//   ....[140]....
        /*0dc0*/ 	.word	0x00030f60


	//   ....[141]....
        /*0dc4*/ 	.word	0x00030ff0


	//   ....[142]....
        /*0dc8*/ 	.word	0x00031040


	//   ....[143]....
        /*0dcc*/ 	.word	0x00031090


	//   ....[144]....
        /*0dd0*/ 	.word	0x00031120


	//   ....[145]....
        /*0dd4*/ 	.word	0x000311b0


	//   ....[146]....
        /*0dd8*/ 	.word	0x00031200


	//   ....[147]....
        /*0ddc*/ 	.word	0x00031250


	//   ....[148]....
        /*0de0*/ 	.word	0x00031340


	//   ....[149]....
        /*0de4*/ 	.word	0x000313d0


	//   ....[150]....
        /*0de8*/ 	.word	0x00031420


	//   ....[151]....
        /*0dec*/ 	.word	0x00031470


	//   ....[152]....
        /*0df0*/ 	.word	0x00031500


	//   ....[153]....
        /*0df4*/ 	.word	0x00031590


	//   ....[154]....
        /*0df8*/ 	.word	0x000315e0


	//   ....[155]....
        /*0dfc*/ 	.word	0x00031630


	//   ....[156]....
        /*0e00*/ 	.word	0x000316c0


	//   ....[157]....
        /*0e04*/ 	.word	0x00031750


	//   ....[158]....
        /*0e08*/ 	.word	0x000317a0


	//   ....[159]....
        /*0e0c*/ 	.word	0x000317f0


	//   ....[160]....
        /*0e10*/ 	.word	0x00031880


	//   ....[161]....
        /*0e14*/ 	.word	0x00031910


	//   ....[162]....
        /*0e18*/ 	.word	0x00031960


	//   ....[163]....
        /*0e1c*/ 	.word	0x000319b0


	//   ....[164]....
        /*0e20*/ 	.word	0x00031cb0


	//   ....[165]....
        /*0e24*/ 	.word	0x00031fa0


	//   ....[166]....
        /*0e28*/ 	.word	0x00032140


	//   ....[167]....
        /*0e2c*/ 	.word	0x00032190


	//   ....[168]....
        /*0e30*/ 	.word	0x000322c0


	//   ....[169]....
        /*0e34*/ 	.word	0x00032330


	//   ....[170]....
        /*0e38*/ 	.word	0x00032460


	//   ....[171]....
        /*0e3c*/ 	.word	0x000324d0


	//   ....[172]....
        /*0e40*/ 	.word	0x00032600


	//   ....[173]....
        /*0e44*/ 	.word	0x00032670


	//   ....[174]....
        /*0e48*/ 	.word	0x000327a0


	//   ....[175]....
        /*0e4c*/ 	.word	0x00032810


	//   ....[176]....
        /*0e50*/ 	.word	0x00032940


	//   ....[177]....
        /*0e54*/ 	.word	0x000329b0


	//   ....[178]....
        /*0e58*/ 	.word	0x00032ae0


	//   ....[179]....
        /*0e5c*/ 	.word	0x00032b50


	//   ....[180]....
        /*0e60*/ 	.word	0x00032c80


	//   ....[181]....
        /*0e64*/ 	.word	0x00032cd0


	//   ....[182]....
        /*0e68*/ 	.word	0x00033000


	//   ....[183]....
        /*0e6c*/ 	.word	0x000330a0


	//   ....[184]....
        /*0e70*/ 	.word	0x000331d0


	//   ....[185]....
        /*0e74*/ 	.word	0x00033250


	//   ....[186]....
        /*0e78*/ 	.word	0x000332d0


	//   ....[187]....
        /*0e7c*/ 	.word	0x00033350


	//   ....[188]....
        /*0e80*/ 	.word	0x000333d0


	//   ....[189]....
        /*0e84*/ 	.word	0x00033460


	//   ....[190]....
        /*0e88*/ 	.word	0x00033500


	//   ....[191]....
        /*0e8c*/ 	.word	0x000335b0


	//   ....[192]....
        /*0e90*/ 	.word	0x00033630


	//   ....[193]....
        /*0e94*/ 	.word	0x000336b0


	//   ....[194]....
        /*0e98*/ 	.word	0x00033730


	//   ....[195]....
        /*0e9c*/ 	.word	0x000337c0


	//   ....[196]....
        /*0ea0*/ 	.word	0x00033840


	//   ....[197]....
        /*0ea4*/ 	.word	0x000338e0


	//   ....[198]....
        /*0ea8*/ 	.word	0x00033970


	//   ....[199]....
        /*0eac*/ 	.word	0x00033aa0


	//----- nvinfo : EIATTR_REG_RECONFIG
	.align		4
.L_359:
        /*0eb0*/ 	.byte	0x01, 0x54
	.zero		2


	//----- nvinfo : EIATTR_SYSCALL_OFFSETS
	.align		4
        /*0eb4*/ 	.byte	0x04, 0x46
        /*0eb6*/ 	.short	(.L_361 - .L_360)


	//   ....[0]....
.L_360:
        /*0eb8*/ 	.word	0x00001b30


	//   ....[1]....
        /*0ebc*/ 	.word	0x00001c80


	//   ....[2]....
        /*0ec0*/ 	.word	0x0000b1c0


	//   ....[3]....
        /*0ec4*/ 	.word	0x0000b4f0


	//   ....[4]....
        /*0ec8*/ 	.word	0x0002aca0


	//   ....[5]....
        /*0ecc*/ 	.word	0x0002ae00


	//   ....[6]....
        /*0ed0*/ 	.word	0x0002af00


	//   ....[7]....
        /*0ed4*/ 	.word	0x0002b980


	//----- nvinfo : EIATTR_MBARRIER_INSTR_OFFSETS
	.align		4
.L_361:
        /*0ed8*/ 	.byte	0x04, 0x39
        /*0eda*/ 	.short	(.L_363 - .L_362)


	//   ....[0]....
.L_362:
        /*0edc*/ 	.word	0x000002d0
        /*0ee0*/ 	.word	0x000000ff
        /*0ee4*/ 	.word	0x00038800
        /*0ee8*/ 	.short	0x0100
        /*0eea*/ 	.byte	0x08
	.zero		1


	//   ....[1]....
        /*0eec*/ 	.word	0x000002e0
        /*0ef0*/ 	.word	0x000000ff
        /*0ef4*/ 	.word	0x00038820
        /*0ef8*/ 	.short	0x0100
        /*0efa*/ 	.byte	0x08
	.zero		1


	//   ....[2]....
        /*0efc*/ 	.word	0x000003d0
        /*0f00*/ 	.word	0x000000ff
        /*0f04*/ 	.word	0x00038830
        /*0f08*/ 	.short	0x0100
        /*0f0a*/ 	.byte	0x08
	.zero		1


	//   ....[3]....
        /*0f0c*/ 	.word	0x000003e0
        /*0f10*/ 	.word	0x000000ff
        /*0f14*/ 	.word	0x00038840
        /*0f18*/ 	.short	0x0100
        /*0f1a*/ 	.byte	0x08
	.zero		1


	//   ....[4]....
        /*0f1c*/ 	.word	0x000003f0
        /*0f20*/ 	.word	0x000000ff
        /*0f24*/ 	.word	0x00038838
        /*0f28*/ 	.short	0x0100
        /*0f2a*/ 	.byte	0x08
	.zero		1


	//   ....[5]....
        /*0f2c*/ 	.word	0x00000400
        /*0f30*/ 	.word	0x000000ff
        /*0f34*/ 	.word	0x00038848
        /*0f38*/ 	.short	0x0100
        /*0f3a*/ 	.byte	0x08
	.zero		1


	//   ....[6]....
        /*0f3c*/ 	.word	0x00000530
        /*0f40*/ 	.word	0x000000ff
        /*0f44*/ 	.word	0x00038850
        /*0f48*/ 	.short	0x0100
        /*0f4a*/ 	.byte	0x08
	.zero		1


	//   ....[7]....
        /*0f4c*/ 	.word	0x00000540
        /*0f50*/ 	.word	0x000000ff
        /*0f54*/ 	.word	0x00038860
        /*0f58*/ 	.short	0x0100
        /*0f5a*/ 	.byte	0x08
	.zero		1


	//   ....[8]....
        /*0f5c*/ 	.word	0x00000550
        /*0f60*/ 	.word	0x000000ff
        /*0f64*/ 	.word	0x00038858
        /*0f68*/ 	.short	0x0100
        /*0f6a*/ 	.byte	0x08
	.zero		1


	//   ....[9]....
        /*0f6c*/ 	.word	0x00000560
        /*0f70*/ 	.word	0x000000ff
        /*0f74*/ 	.word	0x00038868
        /*0f78*/ 	.short	0x0100
        /*0f7a*/ 	.byte	0x08
	.zero		1


	//   ....[10]....
        /*0f7c*/ 	.word	0x00000650
        /*0f80*/ 	.word	0x000000ff
        /*0f84*/ 	.word	0x00038870
        /*0f88*/ 	.short	0x0100
        /*0f8a*/ 	.byte	0x06
	.zero		1


	//   ....[11]....
        /*0f8c*/ 	.word	0x00000660
        /*0f90*/ 	.word	0x000000ff
        /*0f94*/ 	.word	0x00038880
        /*0f98*/ 	.short	0x0100
        /*0f9a*/ 	.byte	0x06
	.zero		1


	//   ....[12]....
        /*0f9c*/ 	.word	0x00000670
        /*0fa0*/ 	.word	0x000000ff
        /*0fa4*/ 	.word	0x00038878
        /*0fa8*/ 	.short	0x0100
        /*0faa*/ 	.byte	0x06
	.zero		1


	//   ....[13]....
        /*0fac*/ 	.word	0x00000680
        /*0fb0*/ 	.word	0x000000ff
        /*0fb4*/ 	.word	0x00038888
        /*0fb8*/ 	.short	0x0100
        /*0fba*/ 	.byte	0x06
	.zero		1


	//   ....[14]....
        /*0fbc*/ 	.word	0x000007b0
        /*0fc0*/ 	.word	0x000000ff
        /*0fc4*/ 	.word	0x00038890
        /*0fc8*/ 	.short	0x0100
        /*0fca*/ 	.byte	0x08
	.zero		1


	//   ....[15]....
        /*0fcc*/ 	.word	0x000007c0
        /*0fd0*/ 	.word	0x000000ff
        /*0fd4*/ 	.word	0x000388a0
        /*0fd8*/ 	.short	0x0100
        /*0fda*/ 	.byte	0x08
	.zero		1


	//   ....[16]....
        /*0fdc*/ 	.word	0x000007d0
        /*0fe0*/ 	.word	0x000000ff
        /*0fe4*/ 	.word	0x00038898
        /*0fe8*/ 	.short	0x0100
        /*0fea*/ 	.byte	0x08
	.zero		1


	//   ....[17]....
        /*0fec*/ 	.word	0x000007e0
        /*0ff0*/ 	.word	0x000000ff
        /*0ff4*/ 	.word	0x000388a8
        /*0ff8*/ 	.short	0x0100
        /*0ffa*/ 	.byte	0x08
	.zero		1


	//   ....[18]....
        /*0ffc*/ 	.word	0x00000910
        /*1000*/ 	.word	0x000000ff
        /*1004*/ 	.word	0x000388b0
        /*1008*/ 	.short	0x0100
        /*100a*/ 	.byte	0x08
	.zero		1


	//   ....[19]....
        /*100c*/ 	.word	0x00000920
        /*1010*/ 	.word	0x000000ff
        /*1014*/ 	.word	0x000388c0
        /*1018*/ 	.short	0x0100
        /*101a*/ 	.byte	0x08
	.zero		1


	//   ....[20]....
        /*101c*/ 	.word	0x00000930
        /*1020*/ 	.word	0x000000ff
        /*1024*/ 	.word	0x000388b8
        /*1028*/ 	.short	0x0100
        /*102a*/ 	.byte	0x08
	.zero		1


	//   ....[21]....
        /*102c*/ 	.word	0x00000940
        /*1030*/ 	.word	0x000000ff
        /*1034*/ 	.word	0x000388c8
        /*1038*/ 	.short	0x0100
        /*103a*/ 	.byte	0x08
	.zero		1


	//   ....[22]....
        /*103c*/ 	.word	0x000037e0
        /*1040*/ 	.word	0x00000000
        /*1044*/ 	.word	0x00038890
        /*1048*/ 	.short	0x010a
        /*104a*/ 	.byte	0x3f
	.zero		1


	//   ....[23]....
        /*104c*/ 	.word	0x00006c10
        /*1050*/ 	.word	0x00000000
        /*1054*/ 	.word	0x00038890
        /*1058*/ 	.short	0x010a
        /*105a*/ 	.byte	0x3f
	.zero		1


	//   ....[24]....
        /*105c*/ 	.word	0x00009df0
        /*1060*/ 	.word	0x00000000
        /*1064*/ 	.word	0x00038890
        /*1068*/ 	.short	0x010a
        /*106a*/ 	.byte	0x3f
	.zero		1


	//   ....[25]....
        /*106c*/ 	.word	0x0000a250
        /*1070*/ 	.word	0x00000028
        /*1074*/ 	.word	0x00000000
        /*1078*/ 	.short	0x0101
        /*107a*/ 	.byte	0x3f
	.zero		1


	//   ....[26]....
        /*107c*/ 	.word	0x0000a290
        /*1080*/ 	.word	0x00000000
        /*1084*/ 	.word	0x000388b0
        /*1088*/ 	.short	0x010a
        /*108a*/ 	.byte	0x3f
	.zero		1


	//   ....[27]....
        /*108c*/ 	.word	0x0000aa00
        /*1090*/ 	.word	0x00000000
        /*1094*/ 	.word	0x00000000
        /*1098*/ 	.short	0x0101
        /*109a*/ 	.byte	0x3f
	.zero		1


	//   ....[28]....
        /*109c*/ 	.word	0x0000b250
        /*10a0*/ 	.word	0x00000012
        /*10a4*/ 	.word	0x00038800
        /*10a8*/ 	.short	0x010a
        /*10aa*/ 	.byte	0x3f
	.zero		1


	//   ....[29]....
        /*10ac*/ 	.word	0x0000b2a0
        /*10b0*/ 	.word	0x00000012
        /*10b4*/ 	.word	0x00038800
        /*10b8*/ 	.short	0x010a
        /*10ba*/ 	.byte	0x3f
	.zero		1


	//   ....[30]....
        /*10bc*/ 	.word	0x0000cc80
        /*10c0*/ 	.word	0x00000012
        /*10c4*/ 	.word	0x00038800
        /*10c8*/ 	.short	0x010a
        /*10ca*/ 	.byte	0x3f
	.zero		1


	//   ....[31]....
        /*10cc*/ 	.word	0x00010fc0
        /*10d0*/ 	.word	0x00000012
        /*10d4*/ 	.word	0x00038800
        /*10d8*/ 	.short	0x010a
        /*10da*/ 	.byte	0x3f
	.zero		1


	//   ....[32]....
        /*10dc*/ 	.word	0x00014700
        /*10e0*/ 	.word	0x00000000
        /*10e4*/ 	.word	0x00038830
        /*10e8*/ 	.short	0x010a
        /*10ea*/ 	.byte	0x3f
	.zero		1


	//   ....[33]....
        /*10ec*/ 	.word	0x00014770
        /*10f0*/ 	.word	0x00000000
        /*10f4*/ 	.word	0x00038830
        /*10f8*/ 	.short	0x010a
        /*10fa*/ 	.byte	0x3f
	.zero		1


	//   ....[34]....
        /*10fc*/ 	.word	0x00018250
        /*1100*/ 	.word	0x00000000
        /*1104*/ 	.word	0x00000000
        /*1108*/ 	.short	0x0101
        /*110a*/ 	.byte	0x3f
	.zero		1


	//   ....[35]....
        /*110c*/ 	.word	0x00019520
        /*1110*/ 	.word	0x0000000b
        /*1114*/ 	.word	0x00038830
        /*1118*/ 	.short	0x010a
        /*111a*/ 	.byte	0x3f
	.zero		1


	//   ....[36]....
        /*111c*/ 	.word	0x000195a0
        /*1120*/ 	.word	0x0000000b
        /*1124*/ 	.word	0x00038830
        /*1128*/ 	.short	0x010a
        /*112a*/ 	.byte	0x3f
	.zero		1


	//   ....[37]....
        /*112c*/ 	.word	0x0001ccc0
        /*1130*/ 	.word	0x00000009
        /*1134*/ 	.word	0x00038850
        /*1138*/ 	.short	0x010a
        /*113a*/ 	.byte	0x3f
	.zero		1


	//   ....[38]....
        /*113c*/ 	.word	0x0001cd10
        /*1140*/ 	.word	0x00000009
        /*1144*/ 	.word	0x00038850
        /*1148*/ 	.short	0x010a
        /*114a*/ 	.byte	0x3f
	.zero		1


	//   ....[39]....
        /*114c*/ 	.word	0x0001e260
        /*1150*/ 	.word	0x0000000b
        /*1154*/ 	.word	0x00000000
        /*1158*/ 	.short	0x0101
        /*115a*/ 	.byte	0x3f
	.zero		1


	//   ....[40]....
        /*115c*/ 	.word	0x0001e2a0
        /*1160*/ 	.word	0x00000009
        /*1164*/ 	.word	0x00000000
        /*1168*/ 	.short	0x0101
        /*116a*/ 	.byte	0x3f
	.zero		1


	//   ....[41]....
        /*116c*/ 	.word	0x0001e940
        /*1170*/ 	.word	0x00000003
        /*1174*/ 	.word	0x00038830
        /*1178*/ 	.short	0x010a
        /*117a*/ 	.byte	0x3f
	.zero		1


	//   ....[42]....
        /*117c*/ 	.word	0x0001e9c0
        /*1180*/ 	.word	0x00000003
        /*1184*/ 	.word	0x00038830
        /*1188*/ 	.short	0x010a
        /*118a*/ 	.byte	0x3f
	.zero		1


	//   ....[43]....
        /*118c*/ 	.word	0x000220e0
        /*1190*/ 	.word	0x00000009
        /*1194*/ 	.word	0x00038850
        /*1198*/ 	.short	0x010a
        /*119a*/ 	.byte	0x3f
	.zero		1


	//   ....[44]....
        /*119c*/ 	.word	0x00022130
        /*11a0*/ 	.word	0x00000009
        /*11a4*/ 	.word	0x00038850
        /*11a8*/ 	.short	0x010a
        /*11aa*/ 	.byte	0x3f
	.zero		1


	//   ....[45]....
        /*11ac*/ 	.word	0x00023200
        /*11b0*/ 	.word	0x0000009d
        /*11b4*/ 	.word	0x00000000
        /*11b8*/ 	.short	0x0101
        /*11ba*/ 	.byte	0x3f
	.zero		1


	//   ....[46]....
        /*11bc*/ 	.word	0x00023280
        /*11c0*/ 	.word	0x00000009
        /*11c4*/ 	.word	0x00000000
        /*11c8*/ 	.short	0x0101
        /*11ca*/ 	.byte	0x3f
	.zero		1


	//   ....[47]....
        /*11cc*/ 	.word	0x00023e70
        /*11d0*/ 	.word	0x00000000
        /*11d4*/ 	.word	0x00038850
        /*11d8*/ 	.short	0x010a
        /*11da*/ 	.byte	0x3f
	.zero		1


	//   ....[48]....
        /*11dc*/ 	.word	0x00023f10
        /*11e0*/ 	.word	0x00000000
        /*11e4*/ 	.word	0x00038850
        /*11e8*/ 	.short	0x010a
        /*11ea*/ 	.byte	0x3f
	.zero		1


	//   ....[49]....
        /*11ec*/ 	.word	0x000247b0
        /*11f0*/ 	.word	0x0000000b
        /*11f4*/ 	.word	0x00000000
        /*11f8*/ 	.short	0x0101
        /*11fa*/ 	.byte	0x3f
	.zero		1


	//   ....[50]....
        /*11fc*/ 	.word	0x00026640
        /*1200*/ 	.word	0x00000000
        /*1204*/ 	.word	0x00000000
        /*1208*/ 	.short	0x0101
        /*120a*/ 	.byte	0x3f
	.zero		1


	//   ....[51]....
        /*120c*/ 	.word	0x00029130
        /*1210*/ 	.word	0x00000004
        /*1214*/ 	.word	0x00038820
        /*1218*/ 	.short	0x010a
        /*121a*/ 	.byte	0x3f
	.zero		1


	//   ....[52]....
        /*121c*/ 	.word	0x00029210
        /*1220*/ 	.word	0x00000005
        /*1224*/ 	.word	0x000388a0
        /*1228*/ 	.short	0x010a
        /*122a*/ 	.byte	0x3f
	.zero		1


	//   ....[53]....
        /*122c*/ 	.word	0x00029760
        /*1230*/ 	.word	0x00000005
        /*1234*/ 	.word	0x000388c0
        /*1238*/ 	.short	0x010a
        /*123a*/ 	.byte	0x3f
	.zero		1


	//   ....[54]....
        /*123c*/ 	.word	0x00029e00
        /*1240*/ 	.word	0x00000006
        /*1244*/ 	.word	0x000388a0
        /*1248*/ 	.short	0x010a
        /*124a*/ 	.byte	0x3f
	.zero		1


	//   ....[55]....
        /*124c*/ 	.word	0x0002a340
        /*1250*/ 	.word	0x00000006
        /*1254*/ 	.word	0x000388c0
        /*1258*/ 	.short	0x010a
        /*125a*/ 	.byte	0x3f
	.zero		1


	//   ....[56]....
        /*125c*/ 	.word	0x0002b370
        /*1260*/ 	.word	0x00000000
        /*1264*/ 	.word	0x00038840
        /*1268*/ 	.short	0x010a
        /*126a*/ 	.byte	0x3f
	.zero		1


	//   ....[57]....
        /*126c*/ 	.word	0x0002c4e0
        /*1270*/ 	.word	0x00000008
        /*1274*/ 	.word	0x00038800
        /*1278*/ 	.short	0x0107
        /*127a*/ 	.byte	0x3f
	.zero		1


	//   ....[58]....
        /*127c*/ 	.word	0x0002c5f0
        /*1280*/ 	.word	0x00000002
        /*1284*/ 	.word	0x00038800
        /*1288*/ 	.short	0x0101
        /*128a*/ 	.byte	0x3f
	.zero		1


	//   ....[59]....
        /*128c*/ 	.word	0x0002c610
        /*1290*/ 	.word	0x00000002
        /*1294*/ 	.word	0x00038820
        /*1298*/ 	.short	0x010a
        /*129a*/ 	.byte	0x3f
	.zero		1


	//   ....[60]....
        /*129c*/ 	.word	0x0002c980
        /*12a0*/ 	.word	0x00000003
        /*12a4*/ 	.word	0x00038840
        /*12a8*/ 	.short	0x010a
        /*12aa*/ 	.byte	0x3f
	.zero		1


	//   ....[61]....
        /*12ac*/ 	.word	0x0002cf40
        /*12b0*/ 	.word	0x00000003
        /*12b4*/ 	.word	0x00000060
        /*12b8*/ 	.short	0x010a
        /*12ba*/ 	.byte	0x3f
	.zero		1


	//   ....[62]....
        /*12bc*/ 	.word	0x0002d840
        /*12c0*/ 	.word	0x00000003
        /*12c4*/ 	.word	0x00038840
        /*12c8*/ 	.short	0x010a
        /*12ca*/ 	.byte	0x3f
	.zero		1


	//   ....[63]....
        /*12cc*/ 	.word	0x0002de00
        /*12d0*/ 	.word	0x00000002
        /*12d4*/ 	.word	0x00000060
        /*12d8*/ 	.short	0x010a
        /*12da*/ 	.byte	0x3f
	.zero		1


	//   ....[64]....
        /*12dc*/ 	.word	0x0002e630
        /*12e0*/ 	.word	0x00000002
        /*12e4*/ 	.word	0x00038840
        /*12e8*/ 	.short	0x010a
        /*12ea*/ 	.byte	0x3f
	.zero		1


	//   ....[65]....
        /*12ec*/ 	.word	0x0002ebf0
        /*12f0*/ 	.word	0x00000002
        /*12f4*/ 	.word	0x00000060
        /*12f8*/ 	.short	0x010a
        /*12fa*/ 	.byte	0x3f
	.zero		1


	//   ....[66]....
        /*12fc*/ 	.word	0x0002f3b0
        /*1300*/ 	.word	0x00000000
        /*1304*/ 	.word	0x00038860
        /*1308*/ 	.short	0x010a
        /*130a*/ 	.byte	0x3f
	.zero		1


	//   ....[67]....
        /*130c*/ 	.word	0x00030700
        /*1310*/ 	.word	0x00000000
        /*1314*/ 	.word	0x00038820
        /*1318*/ 	.short	0x010a
        /*131a*/ 	.byte	0x3f
	.zero		1


	//   ....[68]....
        /*131c*/ 	.word	0x000308d0
        /*1320*/ 	.word	0x00000006
        /*1324*/ 	.word	0x00000000
        /*1328*/ 	.short	0x010a
        /*132a*/ 	.byte	0x3f
	.zero		1


	//   ....[69]....
        /*132c*/ 	.word	0x00030940
        /*1330*/ 	.word	0x00000007
        /*1334*/ 	.word	0x00000000
        /*1338*/ 	.short	0x010a
        /*133a*/ 	.byte	0x3f
	.zero		1


	//   ....[70]....
        /*133c*/ 	.word	0x000309b0
        /*1340*/ 	.word	0x00000004
        /*1344*/ 	.word	0x00000000
        /*1348*/ 	.short	0x010a
        /*134a*/ 	.byte	0x3f
	.zero		1


	//   ....[71]....
        /*134c*/ 	.word	0x000309e0
        /*1350*/ 	.word	0x00000003
        /*1354*/ 	.word	0x00000000
        /*1358*/ 	.short	0x010a
        /*135a*/ 	.byte	0x3f
	.zero		1


	//   ....[72]....
        /*135c*/ 	.word	0x00030a40
        /*1360*/ 	.word	0x00000000
        /*1364*/ 	.word	0x00038890
        /*1368*/ 	.short	0x010a
        /*136a*/ 	.byte	0x3f
	.zero		1


	//   ....[73]....
        /*136c*/ 	.word	0x00030a90
        /*1370*/ 	.word	0x00000000
        /*1374*/ 	.word	0x00038890
        /*1378*/ 	.short	0x010a
        /*137a*/ 	.byte	0x3f
	.zero		1


	//   ....[74]....
        /*137c*/ 	.word	0x00030ae0
        /*1380*/ 	.word	0x00000000
        /*1384*/ 	.word	0x00038890
        /*1388*/ 	.short	0x010a
        /*138a*/ 	.byte	0x3f
	.zero		1


	//   ....[75]....
        /*138c*/ 	.word	0x00030b30
        /*1390*/ 	.word	0x00000000
        /*1394*/ 	.word	0x000388b0
        /*1398*/ 	.short	0x010a
        /*139a*/ 	.byte	0x3f
	.zero		1


	//   ....[76]....
        /*139c*/ 	.word	0x00031290
        /*13a0*/ 	.word	0x00000012
        /*13a4*/ 	.word	0x00038800
        /*13a8*/ 	.short	0x010a
        /*13aa*/ 	.byte	0x3f
	.zero		1


	//   ....[77]....
        /*13ac*/ 	.word	0x000319f0
        /*13b0*/ 	.word	0x00000012
        /*13b4*/ 	.word	0x00038800
        /*13b8*/ 	.short	0x010a
        /*13ba*/ 	.byte	0x3f
	.zero		1


	//   ....[78]....
        /*13bc*/ 	.word	0x00031a40
        /*13c0*/ 	.word	0x00000000
        /*13c4*/ 	.word	0x00038830
        /*13c8*/ 	.short	0x010a
        /*13ca*/ 	.byte	0x3f
	.zero		1


	//   ....[79]....
        /*13cc*/ 	.word	0x00031a90
        /*13d0*/ 	.word	0x0000000b
        /*13d4*/ 	.word	0x00038830
        /*13d8*/ 	.short	0x010a
        /*13da*/ 	.byte	0x3f
	.zero		1


	//   ....[80]....
        /*13dc*/ 	.word	0x00031ae0
        /*13e0*/ 	.word	0x00000009
        /*13e4*/ 	.word	0x00038850
        /*13e8*/ 	.short	0x010a
        /*13ea*/ 	.byte	0x3f
	.zero		1


	//   ....[81]....
        /*13ec*/ 	.word	0x00031b30
        /*13f0*/ 	.word	0x00000003
        /*13f4*/ 	.word	0x00038830
        /*13f8*/ 	.short	0x010a
        /*13fa*/ 	.byte	0x3f
	.zero		1


	//   ....[82]....
        /*13fc*/ 	.word	0x00031b80
        /*1400*/ 	.word	0x00000009
        /*1404*/ 	.word	0x00038850
        /*1408*/ 	.short	0x010a
        /*140a*/ 	.byte	0x3f
	.zero		1


	//   ....[83]....
        /*140c*/ 	.word	0x00031bd0
        /*1410*/ 	.word	0x00000000
        /*1414*/ 	.word	0x00038850
        /*1418*/ 	.short	0x010a
        /*141a*/ 	.byte	0x3f
	.zero		1


	//   ....[84]....
        /*141c*/ 	.word	0x00031d80
        /*1420*/ 	.word	0x00000003
        /*1424*/ 	.word	0x00038820
        /*1428*/ 	.short	0x010a
        /*142a*/ 	.byte	0x3f
	.zero		1


	//   ....[85]....
        /*142c*/ 	.word	0x00031dd0
        /*1430*/ 	.word	0x00000005
        /*1434*/ 	.word	0x000388a0
        /*1438*/ 	.short	0x010a
        /*143a*/ 	.byte	0x3f
	.zero		1


	//   ....[86]....
        /*143c*/ 	.word	0x00031e20
        /*1440*/ 	.word	0x00000005
        /*1444*/ 	.word	0x000388c0
        /*1448*/ 	.short	0x010a
        /*144a*/ 	.byte	0x3f
	.zero		1


	//   ....[87]....
        /*144c*/ 	.word	0x00031e70
        /*1450*/ 	.word	0x00000006
        /*1454*/ 	.word	0x000388a0
        /*1458*/ 	.short	0x010a
        /*145a*/ 	.byte	0x3f
	.zero		1


	//   ....[88]....
        /*145c*/ 	.word	0x00031ec0
        /*1460*/ 	.word	0x00000006
        /*1464*/ 	.word	0x000388c0
        /*1468*/ 	.short	0x010a
        /*146a*/ 	.byte	0x3f
	.zero		1


	//   ....[89]....
        /*146c*/ 	.word	0x00032060
        /*1470*/ 	.word	0x00000000
        /*1474*/ 	.word	0x00038840
        /*1478*/ 	.short	0x010a
        /*147a*/ 	.byte	0x3f
	.zero		1


	//   ....[90]....
        /*147c*/ 	.word	0x00032d20
        /*1480*/ 	.word	0x00000002
        /*1484*/ 	.word	0x00038820
        /*1488*/ 	.short	0x010a
        /*148a*/ 	.byte	0x3f
	.zero		1


	//   ....[91]....
        /*148c*/ 	.word	0x00032d70
        /*1490*/ 	.word	0x00000003
        /*1494*/ 	.word	0x00038840
        /*1498*/ 	.short	0x010a
        /*149a*/ 	.byte	0x3f
	.zero		1


	//   ....[92]....
        /*149c*/ 	.word	0x00032dc0
        /*14a0*/ 	.word	0x00000003
        /*14a4*/ 	.word	0x00000060
        /*14a8*/ 	.short	0x010a
        /*14aa*/ 	.byte	0x3f
	.zero		1


	//   ....[93]....
        /*14ac*/ 	.word	0x00032e10
        /*14b0*/ 	.word	0x00000003
        /*14b4*/ 	.word	0x00038840
        /*14b8*/ 	.short	0x010a
        /*14ba*/ 	.byte	0x3f
	.zero		1


	//   ....[94]....
        /*14bc*/ 	.word	0x00032e60
        /*14c0*/ 	.word	0x00000002
        /*14c4*/ 	.word	0x00000060
        /*14c8*/ 	.short	0x010a
        /*14ca*/ 	.byte	0x3f
	.zero		1


	//   ....[95]....
        /*14cc*/ 	.word	0x00032eb0
        /*14d0*/ 	.word	0x00000002
        /*14d4*/ 	.word	0x00038840
        /*14d8*/ 	.short	0x010a
        /*14da*/ 	.byte	0x3f
	.zero		1


	//   ....[96]....
        /*14dc*/ 	.word	0x00032f00
        /*14e0*/ 	.word	0x00000002
        /*14e4*/ 	.word	0x00000060
        /*14e8*/ 	.short	0x010a
        /*14ea*/ 	.byte	0x3f
	.zero		1


	//   ....[97]....
        /*14ec*/ 	.word	0x00032f50
        /*14f0*/ 	.word	0x00000000
        /*14f4*/ 	.word	0x00038860
        /*14f8*/ 	.short	0x010a
        /*14fa*/ 	.byte	0x3f
	.zero		1


	//   ....[98]....
        /*14fc*/ 	.word	0x000339c0
        /*1500*/ 	.word	0x00000000
        /*1504*/ 	.word	0x00038820
        /*1508*/ 	.short	0x010a
        /*150a*/ 	.byte	0x3f
	.zero		1


	//   ....[99]....
        /*150c*/ 	.word	0x00033b60
        /*1510*/ 	.word	0x00000006
        /*1514*/ 	.word	0x00000000
        /*1518*/ 	.short	0x010a
        /*151a*/ 	.byte	0x3f
	.zero		1


	//   ....[100]....
        /*151c*/ 	.word	0x00033bb0
        /*1520*/ 	.word	0x00000007
        /*1524*/ 	.word	0x00000000
        /*1528*/ 	.short	0x010a
        /*152a*/ 	.byte	0x3f
	.zero		1


	//   ....[101]....
        /*152c*/ 	.word	0x00033c00
        /*1530*/ 	.word	0x00000004
        /*1534*/ 	.word	0x00000000
        /*1538*/ 	.short	0x010a
        /*153a*/ 	.byte	0x3f
	.zero		1


	//----- nvinfo : EIATTR_NUM_MBARRIERS
	.align		4
.L_363:
        /*153c*/ 	.byte	0x03, 0x38
        /*153e*/ 	.short	0x0016


	//----- nvinfo : EIATTR_EXIT_INSTR_OFFSETS
	.align		4
        /*1540*/ 	.byte	0x04, 0x1c
        /*1542*/ 	.short	(.L_365 - .L_364)


	//   ....[0]....
.L_364:
        /*1544*/ 	.word	0x00030a30


	//----- nvinfo : EIATTR_MAX_THREADS
	.align		4
.L_365:
        /*1548*/ 	.byte	0x04, 0x05
        /*154a*/ 	.short	(.L_367 - .L_366)
.L_366:
        /*154c*/ 	.word	0x00000180
        /*1550*/ 	.word	0x00000001
        /*1554*/ 	.word	0x00000001


	//----- nvinfo : EIATTR_CRS_STACK_SIZE
	.align		4
.L_367:
        /*1558*/ 	.byte	0x04, 0x1e
        /*155a*/ 	.short	(.L_369 - .L_368)
.L_368:
        /*155c*/ 	.word	0x00000000


	//----- nvinfo : EIATTR_CBANK_PARAM_SIZE
	.align		4
.L_369:
        /*1560*/ 	.byte	0x03, 0x19
        /*1562*/ 	.short	0x0af0


	//----- nvinfo : EIATTR_PARAM_CBANK
	.align		4
        /*1564*/ 	.byte	0x04, 0x0a
        /*1566*/ 	.short	(.L_371 - .L_370)
	.align		4
.L_370:
        /*1568*/ 	.word	index@(.nv.constant0._ZN7cutlass13device_kernelIN5flash11enable_sm90INS1_16FlashAttnFwdSm90INS1_25CollectiveMainloopFwdSm90ILi2EN4cute5tupleIJNS5_1CILi1EEES8_S8_EEENS6_IJNS7_ILi128EEENS7_ILi80EEENS7_ILi256EEEEEELi256ENS_6half_tEfNS_4arch4Sm90ELb1ELb0ELb1ELb1ELb0ELb1ELb0ELb1ELb1ELb1ELb0ELb0EEENS1_21CollectiveEpilogueFwdINS6_IJSA_SC_SB_EEES9_SE_SG_Li256ELb1ELb1ELb0ELb0EEENS1_36VarlenDynamicPersistentTileSchedulerILi128ELi80ELi256ELi128ELb0ELb1ELb1ELb1ELb1ELb1EEEEEEEEEvNT_6ParamsE)
        /*156c*/ 	.short	0x0210
        /*156e*/ 	.short	0x0af0


	//----- nvinfo : EIATTR_SW_WAR
	.align		4
.L_371:
        /*1570*/ 	.byte	0x04, 0x36
        /*1572*/ 	.short	(.L_373 - .L_372)
.L_372:
        /*1574*/ 	.word	0x00000008
.L_373:


//--------------------- .nv.callgraph             --------------------------
	.section	.nv.callgraph,"",@"SHT_CUDA_CALLGRAPH"
	.align	4
	.sectionentsize	8
	.align		4
        /*0000*/ 	.word	0x00000000
	.align		4
        /*0004*/ 	.word	0xffffffff
	.align		4
        /*0008*/ 	.word	index@(_ZN7cutlass13device_kernelIN5flash11enable_sm90INS1_16FlashAttnFwdSm90INS1_25CollectiveMainloopFwdSm90ILi2EN4cute5tupleIJNS5_1CILi1EEES8_S8_EEENS6_IJNS7_ILi128EEENS7_ILi80EEENS7_ILi256EEEEEELi256ENS_6half_tEfNS_4arch4Sm90ELb0ELb0ELb1ELb0ELb0ELb0ELb0ELb1ELb1ELb1ELb0ELb0EEENS1_21CollectiveEpilogueFwdINS6_IJSA_SC_SB_EEES9_SE_SG_Li256ELb0ELb1ELb0ELb0EEENS1_29StaticPersistentTileSchedulerILb0EEEEEEEEEvNT_6ParamsE)
	.align		4
        /*000c*/ 	.word	index@(__assertfail)
	.align		4
        /*0010*/ 	.word	index@(_ZN7cutlass13device_kernelIN5flash11enable_sm90INS1_16FlashAttnFwdSm90INS1_25CollectiveMainloopFwdSm90ILi2EN4cute5tupleIJNS5_1CILi2EEENS7_ILi1EEES9_EEENS6_IJNS7_ILi128EEENS7_ILi80EEENS7_ILi256EEEEEELi256ENS_6half_tEfNS_4arch4Sm90ELb0ELb0ELb1ELb0ELb0ELb0ELb0ELb1ELb1ELb1ELb0ELb0EEENS1_21CollectiveEpilogueFwdINS6_IJSB_SD_SC_EEESA_SF_SH_Li256ELb0ELb1ELb0ELb0EEENS1_29StaticPersistentTileSchedulerILb0EEEEEEEEEvNT_6ParamsE)
	.align		4
        /*0014*/ 	.word	index@(__assertfail)
	.align		4
        /*0018*/ 	.word	index@(_ZN7cutlass13device_kernelIN5flash11enable_sm90INS1_16FlashAttnFwdSm90INS1_25CollectiveMainloopFwdSm90ILi2EN4cute5tupleIJNS5_1CILi1EEES8_S8_EEENS6_IJNS7_ILi128EEENS7_ILi80EEENS7_ILi256EEEEEELi256ENS_6half_tEfNS_4arch4Sm90ELb0ELb0ELb1ELb1ELb0ELb0ELb0ELb1ELb1ELb1ELb0ELb0EEENS1_21CollectiveEpilogueFwdINS6_IJSA_SC_SB_EEES9_SE_SG_Li256ELb1ELb1ELb0ELb0EEENS1_36VarlenDynamicPersistentTileSchedulerILi128ELi80ELi256ELi128ELb0ELb1ELb1ELb0ELb1ELb1EEEEEEEEEvNT_6ParamsE)
	.align		4
        /*001c*/ 	.word	index@(__assertfail)
	.align		4
        /*0020*/ 	.word	index@(_ZN7cutlass13device_kernelIN5flash11enable_sm90INS1_16FlashAttnFwdSm90INS1_25CollectiveMainloopFwdSm90ILi2EN4cute5tupleIJNS5_1CILi1EEES8_S8_EEENS6_IJNS7_ILi128EEENS7_ILi80EEENS7_ILi256EEEEEELi256ENS_6half_tEfNS_4arch4Sm90ELb0ELb0ELb1ELb1ELb0ELb1ELb0ELb1ELb1ELb1ELb0ELb0EEENS1_21CollectiveEpilogueFwdINS6_IJSA_SC_SB_EEES9_SE_SG_Li256ELb1ELb1ELb0ELb0EEENS1_36VarlenDynamicPersistentTileSchedulerILi128ELi80ELi256ELi128ELb0ELb1ELb1ELb0ELb1ELb1EEEEEEEEEvNT_6ParamsE)
	.align		4
        /*0024*/ 	.word	index@(__assertfail)
	.align		4
        /*0028*/ 	.word	index@(_ZN7cutlass13device_kernelIN5flash11enable_sm90INS1_16FlashAttnFwdSm90INS1_25CollectiveMainloopFwdSm90ILi2EN4cute5tupleIJNS5_1CILi1EEES8_S8_EEENS6_IJNS7_ILi128EEENS7_ILi64EEENS7_ILi256EEEEEELi256ENS_6half_tEfNS_4arch4Sm90ELb0ELb1ELb1ELb0ELb0ELb0ELb0ELb1ELb1ELb1ELb0ELb0EEENS1_21CollectiveEpilogueFwdINS6_IJSA_SC_SB_EEES9_SE_SG_Li256ELb0ELb1ELb0ELb0EEENS1_30DynamicPersistentTileSchedulerILi256ELi128ELb0ELb1ELb1EEEEEEEEEvNT_6ParamsE)
	.align		4
        /*002c*/ 	.word	index@(__assertfail)
	.align		4
        /*0030*/ 	.word	index@(_ZN7cutlass13device_kernelIN5flash11enable_sm90INS1_16FlashAttnFwdSm90INS1_25CollectiveMainloopFwdSm90ILi2EN4cute5tupleIJNS5_1CILi1EEES8_S8_EEENS6_IJNS7_ILi128EEENS7_ILi64EEENS7_ILi256EEEEEELi256ENS_6half_tEfNS_4arch4Sm90ELb0ELb1ELb1ELb1ELb0ELb0ELb0ELb1ELb1ELb1ELb0ELb0EEENS1_21CollectiveEpilogueFwdINS6_IJSA_SC_SB_EEES9_SE_SG_Li256ELb1ELb1ELb0ELb0EEENS1_36VarlenDynamicPersistentTileSchedulerILi128ELi64ELi256ELi128ELb0ELb1ELb1ELb1ELb0ELb1EEEEEEEEEvNT_6ParamsE)
	.align		4
        /*0034*/ 	.word	index@(__assertfail)
	.align		4
        /*0038*/ 	.word	index@(_ZN7cutlass13device_kernelIN5flash11enable_sm90INS1_16FlashAttnFwdSm90INS1_25CollectiveMainloopFwdSm90ILi2EN4cute5tupleIJNS5_1CILi1EEES8_S8_EEENS6_IJNS7_ILi128EEENS7_ILi64EEENS7_ILi256EEEEEELi256ENS_6half_tEfNS_4arch4Sm90ELb0ELb1ELb1ELb1ELb0ELb1ELb0ELb1ELb1ELb1ELb0ELb0EEENS1_21CollectiveEpilogueFwdINS6_IJSA_SC_SB_EEES9_SE_SG_Li256ELb1ELb1ELb0ELb0EEENS1_36VarlenDynamicPersistentTileSchedulerILi128ELi64ELi256ELi128ELb0ELb1ELb1ELb1ELb0ELb1EEEEEEEEEvNT_6ParamsE)
	.align		4
        /*003c*/ 	.word	index@(__assertfail)
	.align		4
        /*0040*/ 	.word	index@(_ZN7cutlass13device_kernelIN5flash11enable_sm90INS1_16FlashAttnFwdSm90INS1_25CollectiveMainloopFwdSm90ILi2EN4cute5tupleIJNS5_1CILi1EEES8_S8_EEENS6_IJNS7_ILi128EEENS7_ILi80EEENS7_ILi256EEEEEELi256ENS_6half_tEfNS_4arch4Sm90ELb1ELb0ELb1ELb0ELb0ELb0ELb0ELb1ELb1ELb1ELb0ELb0EEENS1_21CollectiveEpilogueFwdINS6_IJSA_SC_SB_EEES9_SE_SG_Li256ELb0ELb1ELb0ELb0EEENS1_30DynamicPersistentTileSchedulerILi256ELi128ELb0ELb1ELb1EEEEEEEEEvNT_6ParamsE)
	.align		4
        /*0044*/ 	.word	index@(__assertfail)
	.align		4
        /*0048*/ 	.word	index@(_ZN7cutlass13device_kernelIN5flash11enable_sm90INS1_16FlashAttnFwdSm90INS1_25CollectiveMainloopFwdSm90ILi2EN4cute5tupleIJNS5_1CILi1EEES8_S8_EEENS6_IJNS7_ILi128EEENS7_ILi80EEENS7_ILi256EEEEEELi256ENS_6half_tEfNS_4arch4Sm90ELb1ELb0ELb1ELb1ELb0ELb0ELb0ELb1ELb1ELb1ELb0ELb0EEENS1_21CollectiveEpilogueFwdINS6_IJSA_SC_SB_EEES9_SE_SG_Li256ELb1ELb1ELb0ELb0EEENS1_36VarlenDynamicPersistentTileSchedulerILi128ELi80ELi256ELi128ELb0ELb1ELb1ELb1ELb1ELb1EEEEEEEEEvNT_6ParamsE)
	.align		4
        /*004c*/ 	.word	index@(__assertfail)
	.align		4
        /*0050*/ 	.word	index@(_ZN7cutlass13device_kernelIN5flash11enable_sm90INS1_16FlashAttnFwdSm90INS1_25CollectiveMainloopFwdSm90ILi2EN4cute5tupleIJNS5_1CILi1EEES8_S8_EEENS6_IJNS7_ILi128EEENS7_ILi80EEENS7_ILi256EEEEEELi256ENS_6half_tEfNS_4arch4Sm90ELb1ELb0ELb1ELb1ELb0ELb1ELb0ELb1ELb1ELb1ELb0ELb0EEENS1_21CollectiveEpilogueFwdINS6_IJSA_SC_SB_EEES9_SE_SG_Li256ELb1ELb1ELb0ELb0EEENS1_36VarlenDynamicPersistentTileSchedulerILi128ELi80ELi256ELi128ELb0ELb1ELb1ELb1ELb1ELb1EEEEEEEEEvNT_6ParamsE)
	.align		4
        /*0054*/ 	.word	index@(__assertfail)
	.align		4
        /*0058*/ 	.word	0x00000000
	.align		4
        /*005c*/ 	.word	0xfffffffe
	.align		4
        /*0060*/ 	.word	0x00000000
	.align		4
        /*0064*/ 	.word	0xfffffffd
	.align		4
        /*0068*/ 	.word	0x00000000
	.align		4
        /*006c*/ 	.word	0xfffffffc


//--------------------- .nv.constant4             --------------------------
	.section	.nv.constant4,"a",@progbits
	.align	8
	.align		8
.nv.constant4:
        /*0000*/ 	.dword	__assertfail
	.align		8
        /*0008*/ 	.dword	__unnamed_1
	.align		8
        /*0010*/ 	.dword	__unnamed_2
	.align		8
        /*0018*/ 	.dword	__unnamed_3
	.align		8
        /*0020*/ 	.dword	__unnamed_4
	.align		8
        /*0028*/ 	.dword	__unnamed_5
	.align		8
        /*0030*/ 	.dword	__unnamed_6
	.align		8
        /*0038*/ 	.dword	__unnamed_7
	.align		8
        /*0040*/ 	.dword	__unnamed_8
	.align		8
        /*0048*/ 	.dword	__unnamed_9
	.align		8
        /*0050*/ 	.dword	_ZN82_INTERNAL_3aa71d7b_46_flash_fwd_hdim256_fp16_softcap_packgqa_sm90_cu_49158569_33134cuda3std3__45__cpo5beginE
	.align		8
        /*0058*/ 	.dword	_ZN82_INTERNAL_3aa71d7b_46_flash_fwd_hdim256_fp16_softcap_packgqa_sm90_cu_49158569_33134cuda3std3__45__cpo3endE
	.align		8
        /*0060*/ 	.dword	_ZN82_INTERNAL_3aa71d7b_46_flash_fwd_hdim256_fp16_softcap_packgqa_sm90_cu_49158569_33134cuda3std3__45__cpo6cbeginE
	.align		8
        /*0068*/ 	.dword	_ZN82_INTERNAL_3aa71d7b_46_flash_fwd_hdim256_fp16_softcap_packgqa_sm90_cu_49158569_33134cuda3std3__45__cpo4cendE
	.align		8
        /*0070*/ 	.dword	_ZN82_INTERNAL_3aa71d7b_46_flash_fwd_hdim256_fp16_softcap_packgqa_sm90_cu_49158569_33134cuda3std3__484_GLOBAL__N__3aa71d7b_46_flash_fwd_hdim256_fp16_softcap_packgqa_sm90_cu_49158569_33136ignoreE
	.align		8
        /*0078*/ 	.dword	_ZN82_INTERNAL_3aa71d7b_46_flash_fwd_hdim256_fp16_softcap_packgqa_sm90_cu_49158569_33134cuda3std3__419piecewise_constructE
	.align		8
        /*0080*/ 	.dword	_ZN82_INTERNAL_3aa71d7b_46_flash_fwd_hdim256_fp16_softcap_packgqa_sm90_cu_49158569_33134cuda3std3__48in_placeE
	.align		8
        /*0088*/ 	.dword	_ZN82_INTERNAL_3aa71d7b_46_flash_fwd_hdim256_fp16_softcap_packgqa_sm90_cu_49158569_33134cuda3std6ranges3__45__cpo4swapE
	.align		8
        /*0090*/ 	.dword	_ZN82_INTERNAL_3aa71d7b_46_flash_fwd_hdim256_fp16_softcap_packgqa_sm90_cu_49158569_33134cuda3std6ranges3__45__cpo9iter_moveE
	.align		8
        /*0098*/ 	.dword	_ZN82_INTERNAL_3aa71d7b_46_flash_fwd_hdim256_fp16_softcap_packgqa_sm90_cu_49158569_33134cute7productE
	.align		8
        /*00a0*/ 	.dword	_ZN82_INTERNAL_3aa71d7b_46_flash_fwd_hdim256_fp16_softcap_packgqa_sm90_cu_49158569_33134cute1_E
	.align		8
        /*00a8*/ 	.dword	$str$23
	.align		8
        /*00b0*/ 	.dword	$str$24


//--------------------- .text._ZN7cutlass13device_kernelIN5flash11enable_sm90INS1_16FlashAttnFwdSm90INS1_25CollectiveMainloopFwdSm90ILi2EN4cute5tupleIJNS5_1CILi1EEES8_S8_EEENS6_IJNS7_ILi128EEENS7_ILi80EEENS7_ILi256EEEEEELi256ENS_6half_tEfNS_4arch4Sm90ELb0ELb0ELb1ELb0ELb0ELb0ELb0ELb1ELb1ELb1ELb0ELb0EEENS1_21CollectiveEpilogueFwdINS6_IJSA_SC_SB_EEES9_SE_SG_Li256ELb0ELb1ELb0ELb0EEENS1_29StaticPersistentTileSchedulerILb0EEEEEEEEEvNT_6ParamsE --------------------------
	.section	.text._ZN7cutlass13device_kernelIN5flash11enable_sm90INS1_16FlashAttnFwdSm90INS1_25CollectiveMainloopFwdSm90ILi2EN4cute5tupleIJNS5_1CILi1EEES8_S8_EEENS6_IJNS7_ILi128EEENS7_ILi80EEENS7_ILi256EEEEEELi256ENS_6half_tEfNS_4arch4Sm90ELb0ELb0ELb1ELb0ELb0ELb0ELb0ELb1ELb1ELb1ELb0ELb0EEENS1_21CollectiveEpilogueFwdINS6_IJSA_SC_SB_EEES9_SE_SG_Li256ELb0ELb1ELb0ELb0EEENS1_29StaticPersistentTileSchedulerILb0EEEEEEEEEvNT_6ParamsE,"ax",@progbits
	.align	128
.text._ZN7cutlass13device_kernelIN5flash11enable_sm90INS1_16FlashAttnFwdSm90INS1_25CollectiveMainloopFwdSm90ILi2EN4cute5tupleIJNS5_1CILi1EEES8_S8_EEENS6_IJNS7_ILi128EEENS7_ILi80EEENS7_ILi256EEEEEELi256ENS_6half_tEfNS_4arch4Sm90ELb0ELb0ELb1ELb0ELb0ELb0ELb0ELb1ELb1ELb1ELb0ELb0EEENS1_21CollectiveEpilogueFwdINS6_IJSA_SC_SB_EEES9_SE_SG_Li256ELb0ELb1ELb0ELb0EEENS1_29StaticPersistentTileSchedulerILb0EEEEEEEEEvNT_6ParamsE:
        .type           _ZN7cutlass13device_kernelIN5flash11enable_sm90INS1_16FlashAttnFwdSm90INS1_25CollectiveMainloopFwdSm90ILi2EN4cute5tupleIJNS5_1CILi1EEES8_S8_EEENS6_IJNS7_ILi128EEENS7_ILi80EEENS7_ILi256EEEEEELi256ENS_6half_tEfNS_4arch4Sm90ELb0ELb0ELb1ELb0ELb0ELb0ELb0ELb1ELb1ELb1ELb0ELb0EEENS1_21CollectiveEpilogueFwdINS6_IJSA_SC_SB_EEES9_SE_SG_Li256ELb0ELb1ELb0ELb0EEENS1_29StaticPersistentTileSchedulerILb0EEEEEEEEEvNT_6ParamsE,@function
        .size           _ZN7cutlass13device_kernelIN5flash11enable_sm90INS1_16FlashAttnFwdSm90INS1_25CollectiveMainloopFwdSm90ILi2EN4cute5tupleIJNS5_1CILi1EEES8_S8_EEENS6_IJNS7_ILi128EEENS7_ILi80EEENS7_ILi256EEEEEELi256ENS_6half_tEfNS_4arch4Sm90ELb0ELb0ELb1ELb0ELb0ELb0ELb0ELb1ELb1ELb1ELb0ELb0EEENS1_21CollectiveEpilogueFwdINS6_IJSA_SC_SB_EEES9_SE_SG_Li256ELb0ELb1ELb0ELb0EEENS1_29StaticPersistentTileSchedulerILb0EEEEEEEEEvNT_6ParamsE,(.L_x_3424 - _ZN7cutlass13device_kernelIN5flash11enable_sm90INS1_16FlashAttnFwdSm90INS1_25CollectiveMainloopFwdSm90ILi2EN4cute5tupleIJNS5_1CILi1EEES8_S8_EEENS6_IJNS7_ILi128EEENS7_ILi80EEENS7_ILi256EEEEEELi256ENS_6half_tEfNS_4arch4Sm90ELb0ELb0ELb1ELb0ELb0ELb0ELb0ELb1ELb1ELb1ELb0ELb0EEENS1_21CollectiveEpilogueFwdINS6_IJSA_SC_SB_EEES9_SE_SG_Li256ELb0ELb1ELb0ELb0EEENS1_29StaticPersistentTileSchedulerILb0EEEEEEEEEvNT_6ParamsE)
        .other          _ZN7cutlass13device_kernelIN5flash11enable_sm90INS1_16FlashAttnFwdSm90INS1_25CollectiveMainloopFwdSm90ILi2EN4cute5tupleIJNS5_1CILi1EEES8_S8_EEENS6_IJNS7_ILi128EEENS7_ILi80EEENS7_ILi256EEEEEELi256ENS_6half_tEfNS_4arch4Sm90ELb0ELb0ELb1ELb0ELb0ELb0ELb0ELb1ELb1ELb1ELb0ELb0EEENS1_21CollectiveEpilogueFwdINS6_IJSA_SC_SB_EEES9_SE_SG_Li256ELb0ELb1ELb0ELb0EEENS1_29StaticPersistentTileSchedulerILb0EEEEEEEEEvNT_6ParamsE,@"STO_CUDA_ENTRY STV_DEFAULT"
_ZN7cutlass13device_kernelIN5flash11enable_sm90INS1_16FlashAttnFwdSm90INS1_25CollectiveMainloopFwdSm90ILi2EN4cute5tupleIJNS5_1CILi1EEES8_S8_EEENS6_IJNS7_ILi128EEENS7_ILi80EEENS7_ILi256EEEEEELi256ENS_6half_tEfNS_4arch4Sm90ELb0ELb0ELb1ELb0ELb0ELb0ELb0ELb1ELb1ELb1ELb0ELb0EEENS1_21CollectiveEpilogueFwdINS6_IJSA_SC_SB_EEES9_SE_SG_Li256ELb0ELb1ELb0ELb0EEENS1_29StaticPersistentTileSchedulerILb0EEEEEEEEEvNT_6ParamsE:
[----:B------:R-:W0:Y:S02]  /*0000*/  LDC R1, c[0x0][0x28] ;  /* 0x00000a00ff017b82 */ /* 0x000e240000000800 */
[----:B0-----:R-:W-:Y:S01]  /*0010*/  VIADD R1, R1, 0xffffffc8 ;  /* 0xffffffc801017836 */ /* 0x001fe20000000000 */
[----:B------:R-:W0:Y:S01]  /*0020*/  S2R R0, SR_TID.X ;  /* 0x0000000000007919 */ /* 0x000e220000002100 */
[----:B------:R-:W-:Y:S01]  /*0030*/  ELECT P0, URZ, PT ;  /* 0x00000000003f782f */ /* 0x000fe20003800000 */
[----:B------:R-:W-:Y:S01]  /*0040*/  BSSY B0, `(.L_x_0) ;  /* 0x000000e000007945 */ /* 0x000fe20003800000 */
[----:B0-----:R-:W-:-:S05]  /*0050*/  SHF.R.U32.HI R2, RZ, 0x5, R0 ;  /* 0x00000005ff027819 */ /* 0x001fca0000011600 */
[----:B------:R-:W0:Y:S02]  /*0060*/  SHFL.IDX PT, R3, R2, RZ, 0x1f ;  /* 0x00001fff02037589 */ /* 0x000e2400000e0000 */
[----:B0-----:R-:W-:Y:S02]  /*0070*/  ISETP.EQ.AND P0, PT, R3, RZ, P0 ;  /* 0x000000ff0300720c */ /* 0x001fe40000702270 */
[----:B------:R-:W-:-:S11]  /*0080*/  SHF.R.U32.HI R3, RZ, 0x7, R0 ;  /* 0x00000007ff037819 */ /* 0x000fd60000011600 */
[----:B------:R-:W-:Y:S05]  /*0090*/  @!P0 BRA `(.L_x_1) ;  /* 0x0000000000208947 */ /* 0x000fea0003800000 */
[----:B------:R-:W-:Y:S02]  /*00a0*/  ULDC.64 UR4, c[0x0][0x198] ;  /* 0x0000660000047ab9 */ /* 0x000fe40000000a00 */
[----:B------:R-:W-:Y:S02]  /*00b0*/  UIADD3 UR6, UP0, UR4, 0x370, URZ ;  /* 0x0000037004067890 */ /* 0x000fe4000ff1e03f */
[----:B------:R-:W-:Y:S02]  /*00c0*/  UIADD3 UR4, UP1, UR4, 0x470, URZ ;  /* 0x0000047004047890 */ /* 0x000fe4000ff3e03f */
[----:B------:R-:W-:Y:S02]  /*00d0*/  UIADD3.X UR7, URZ, UR5, URZ, UP0, !UPT ;  /* 0x000000053f077290 */ /* 0x000fe400087fe43f */
[----:B------:R-:W-:-:S07]  /*00e0*/  UIADD3.X UR5, URZ, UR5, URZ, UP1, !UPT ;  /* 0x000000053f057290 */ /* 0x000fce0008ffe43f */
[----:B------:R0:W-:Y:S02]  /*00f0*/  UTMACCTL.PF [UR6] ;  /* 0x00000000060079b9 */ /* 0x0001e40008040000 */
[----:B------:R0:W-:Y:S02]  /*0100*/  UTMACCTL.PF [UR4] ;  /* 0x00000000040079b9 */ /* 0x0001e40008040000 */
[----:B0-----:R-:W-:Y:S01]  /*0110*/  NOP ;  /* 0x0000000000007918 */ /* 0x001fe20000000000 */
.L_x_1:
[----:B------:R-:W-:Y:S05]  /*0120*/  BSYNC B0 ;  /* 0x0000000000007941 */ /* 0x000fea0003800000 */
.L_x_0:
[----:B------:R-:W-:Y:S01]  /*0130*/  VOTEU.ANY UP0, P0 ;  /* 0x00000000003f7886 */ /* 0x000fe20000000100 */
[----:B------:R-:W0:Y:S01]  /*0140*/  SHFL.IDX PT, R3, R3, RZ, 0x1f ;  /* 0x00001fff03037589 */ /* 0x000e2200000e0000 */
[----:B------:R-:W-:Y:S01]  /*0150*/  UMOV UR4, 0x80 ;  /* 0x0000008000047882 */ /* 0x000fe20000000000 */
[----:B------:R-:W-:Y:S01]  /*0160*/  UMOV UR7, 0x100 ;  /* 0x0000010000077882 */ /* 0x000fe20000000000 */
[----:B------:R-:W-:Y:S01]  /*0170*/  VOTEU.ANY UP1, P0 ;  /* 0x00000000003f7886 */ /* 0x000fe20000020100 */
[----:B------:R-:W1:Y:S01]  /*0180*/  @UP0 S2UR UR8, SR_CgaCtaId ;  /* 0x00000000000809c3 */ /* 0x000e620000008800 */
[----:B------:R-:W2:Y:S01]  /*0190*/  SHFL.IDX PT, R4, R2, RZ, 0x1f ;  /* 0x00001fff02047589 */ /* 0x000ea200000e0000 */
[----:B------:R-:W-:Y:S01]  /*01a0*/  @UP0 UMOV UR6, 0x400 ;  /* 0x0000040000060882 */ /* 0x000fe20000000000 */
[----:B------:R-:W-:-:S04]  /*01b0*/  @UP0 UIADD3 UR4, -UR4, 0x100000, URZ ;  /* 0x0010000004040890 */ /* 0x000fc8000fffe13f */
[----:B------:R-:W-:Y:S02]  /*01c0*/  @UP0 USHF.L.U32 UR5, UR4, 0xb, URZ ;  /* 0x0000000b04050899 */ /* 0x000fe4000800063f */
[----:B------:R-:W-:Y:S01]  /*01d0*/  @UP0 USHF.L.U32 UR4, UR4, 0x1, URZ ;  /* 0x0000000104040899 */ /* 0x000fe2000800063f */
[----:B------:R-:W-:Y:S01]  /*01e0*/  VOTEU.ANY UP2, P0 ;  /* 0x00000000003f7886 */ /* 0x000fe20000040100 */
[----:B0-----:R-:W-:Y:S01]  /*01f0*/  R2UR UR9, R3 ;  /* 0x00000000030972ca */ /* 0x001fe200000e0000 */
[----:B-1----:R-:W-:Y:S01]  /*0200*/  @UP0 ULEA UR8, UR8, UR6, 0x18 ;  /* 0x0000000608080291 */ /* 0x002fe2000f8ec03f */
[----:B--2---:R-:W-:Y:S01]  /*0210*/  ISETP.NE.AND P1, PT, R4, RZ, PT ;  /* 0x000000ff0400720c */ /* 0x004fe20003f25270 */
[----:B------:R-:W-:-:S04]  /*0220*/  @UP0 UIADD3 UR6, -UR7, 0x100000, URZ ;  /* 0x0010000007060890 */ /* 0x000fc8000fffe13f */
[----:B------:R-:W-:Y:S02]  /*0230*/  @UP0 USHF.L.U32 UR7, UR6, 0xb, URZ ;  /* 0x0000000b06070899 */ /* 0x000fe4000800063f */
[----:B------:R-:W-:-:S04]  /*0240*/  @UP0 USHF.L.U32 UR6, UR6, 0x1, URZ ;  /* 0x0000000106060899 */ /* 0x000fc8000800063f */
[----:B------:R-:W-:Y:S01]  /*0250*/  UISETP.NE.AND UP0, UPT, UR9, URZ, UPT ;  /* 0x0000003f0900728c */ /* 0x000fe2000bf05270 */
[----:B------:R-:W0:Y:S02]  /*0260*/  FENCE.VIEW.ASYNC.S ;  /* 0x00000000000073c6 */ /* 0x000e240000000000 */
[----:B0-----:R0:W1:Y:S05]  /*0270*/  @UP1 SYNCS.EXCH.64 URZ, [UR8+0x38800], UR4 ;  /* 0x03880004083f15b2 */ /* 0x00106a0008000100 */
[----:B------:R0:W2:Y:S01]  /*0280*/  @UP2 SYNCS.EXCH.64 URZ, [UR8+0x38820], UR6 ;  /* 0x03882006083f25b2 */ /* 0x0000a20008000100 */
[----:B------:R-:W-:Y:S05]  /*0290*/  @P1 BRA `(.L_x_2) ;  /* 0x0000000000481947 */ /* 0x000fea0003800000 */
[----:B0-----:R-:W0:Y:S01]  /*02a0*/  S2UR UR5, SR_CgaCtaId ;  /* 0x00000000000579c3 */ /* 0x001e220000008800 */
[----:B------:R-:W-:Y:S01]  /*02b0*/  UMOV UR4, 0x400 ;  /* 0x0000040000047882 */ /* 0x000fe20000000000 */
[----:B------:R-:W-:Y:S01]  /*02c0*/  UMOV UR6, 0x1 ;  /* 0x0000000100067882 */ /* 0x000fe20000000000 */
[----:B------:R-:W-:Y:S01]  /*02d0*/  UMOV UR7, 0x2 ;  /* 0x0000000200077882 */ /* 0x000fe20000000000 */
[----:B------:R-:W-:Y:S01]  /*02e0*/  ELECT P0, URZ, PT ;  /* 0x00000000003f782f */ /* 0x000fe20003800000 */
[----:B0-----:R-:W-:Y:S02]  /*02f0*/  ULEA UR8, UR5, UR4, 0x18 ;  /* 0x0000000405087291 */ /* 0x001fe4000f8ec03f */
[----:B------:R-:W-:-:S04]  /*0300*/  UIADD3 UR4, -UR6, 0x100000, URZ ;  /* 0x0010000006047890 */ /* 0x000fc8000fffe13f */
[----:B------:R-:W-:Y:S02]  /*0310*/  USHF.L.U32 UR5, UR4, 0xb, URZ ;  /* 0x0000000b04057899 */ /* 0x000fe4000800063f */
[----:B------:R-:W-:Y:S02]  /*0320*/  USHF.L.U32 UR4, UR4, 0x1, URZ ;  /* 0x0000000104047899 */ /* 0x000fe4000800063f */
[----:B------:R-:W-:-:S04]  /*0330*/  UIADD3 UR6, -UR7, 0x100000, URZ ;  /* 0x0010000007067890 */ /* 0x000fc8000fffe13f */
[----:B------:R-:W-:Y:S02]  /*0340*/  USHF.L.U32 UR7, UR6, 0xb, URZ ;  /* 0x0000000b06077899 */ /* 0x000fe4000800063f */
[----:B------:R-:W-:Y:S01]  /*0350*/  USHF.L.U32 UR6, UR6, 0x1, URZ ;  /* 0x0000000106067899 */ /* 0x000fe2000800063f */
[----:B------:R-:W0:Y:S03]  /*0360*/  FENCE.VIEW.ASYNC.S ;  /* 0x00000000000073c6 */ /* 0x000e260000000000 */
[----:B0-----:R3:W4:Y:S08]  /*0370*/  SYNCS.EXCH.64 URZ, [UR8+0x38830], UR4 ;  /* 0x03883004083f75b2 */ /* 0x0017300008000100 */
[----:B------:R3:W0:Y:S01]  /*0380*/  SYNCS.EXCH.64 URZ, [UR8+0x38840], UR6 ;  /* 0x03884006083f75b2 */ /* 0x0006220008000100 */
[----:B------:R3:W0:Y:S01]  /*0390*/  SYNCS.EXCH.64 URZ, [UR8+0x38838], UR4 ;  /* 0x03883804083f75b2 */ /* 0x0006220008000100 */
[----:B------:R3:W0:Y:S02]  /*03a0*/  SYNCS.EXCH.64 URZ, [UR8+0x38848], UR6 ;  /* 0x03884806083f75b2 */ /* 0x0006240008000100 */
[----:B---3--:R-:W-:Y:S01]  /*03b0*/  NOP ;  /* 0x0000000000007918 */ /* 0x008fe20000000000 */
.L_x_2:
[----:B------:R-:W3:Y:S01]  /*03c0*/  SHFL.IDX PT, R3, R2, RZ, 0x1f ;  /* 0x00001fff02037589 */ /* 0x000ee200000e0000 */
[----:B------:R-:W-:Y:S01]  /*03d0*/  NOP ;  /* 0x0000000000007918 */ /* 0x000fe20000000000 */
[----:B---3--:R-:W-:-:S13]  /*03e0*/  ISETP.NE.AND P0, PT, R3, RZ, PT ;  /* 0x000000ff0300720c */ /* 0x008fda0003f05270 */
        /* <DEDUP_REMOVED lines=14> */
[----:B0-----:R3:W0:Y:S08]  /*04d0*/  SYNCS.EXCH.64 URZ, [UR8+0x38850], UR4 ;  /* 0x03885004083f75b2 */ /* 0x0016300008000100 */
[----:B------:R3:W0:Y:S01]  /*04e0*/  SYNCS.EXCH.64 URZ, [UR8+0x38860], UR6 ;  /* 0x03886006083f75b2 */ /* 0x0006220008000100 */
[----:B------:R3:W0:Y:S01]  /*04f0*/  SYNCS.EXCH.64 URZ, [UR8+0x38858], UR4 ;  /* 0x03885804083f75b2 */ /* 0x0006220008000100 */
[----:B------:R3:W0:Y:S02]  /*0500*/  SYNCS.EXCH.64 URZ, [UR8+0x38868], UR6 ;  /* 0x03886806083f75b2 */ /* 0x0006240008000100 */
[----:B---3--:R-:W-:Y:S01]  /*0510*/  NOP ;  /* 0x0000000000007918 */ /* 0x008fe20000000000 */
.L_x_3:
[----:B------:R-:W3:Y:S01]  /*0520*/  SHFL.IDX PT, R3, R2, RZ, 0x1f ;  /* 0x00001fff02037589 */ /* 0x000ee200000e0000 */
[----:B------:R-:W-:Y:S01]  /*0530*/  NOP ;  /* 0x0000000000007918 */ /* 0x000fe20000000000 */
[----:B---3--:R-:W-:-:S13]  /*0540*/  ISETP.NE.AND P0, PT, R3, RZ, PT ;  /* 0x000000ff0300720c */ /* 0x008fda0003f05270 */
[----:B------:R-:W-:Y:S05]  /*0550*/  @P0 BRA `(.L_x_4) ;  /* 0x0000000000380947 */ /* 0x000fea0003800000 */
[----:B0-----:R-:W0:Y:S01]  /*0560*/  S2UR UR5, SR_CgaCtaId ;  /* 0x00000000000579c3 */ /* 0x001e220000008800 */
[----:B------:R-:W-:Y:S01]  /*0570*/  UMOV UR4, 0x400 ;  /* 0x0000040000047882 */ /* 0x000fe20000000000 */
[----:B------:R-:W-:Y:S01]  /*0580*/  UMOV UR7, 0x1 ;  /* 0x0000000100077882 */ /* 0x000fe20000000000 */
[----:B------:R-:W-:Y:S01]  /*0590*/  ELECT P0, URZ, PT ;  /* 0x00000000003f782f */ /* 0x000fe20003800000 */
[----:B0-----:R-:W-:Y:S02]  /*05a0*/  ULEA UR6, UR5, UR4, 0x18 ;  /* 0x0000000405067291 */ /* 0x001fe4000f8ec03f */
[----:B------:R-:W-:-:S04]  /*05b0*/  UIADD3 UR4, -UR7, 0x100000, URZ ;  /* 0x0010000007047890 */ /* 0x000fc8000fffe13f */
[----:B------:R-:W-:Y:S02]  /*05c0*/  USHF.L.U32 UR5, UR4, 0xb, URZ ;  /* 0x0000000b04057899 */ /* 0x000fe4000800063f */
[----:B------:R-:W-:Y:S01]  /*05d0*/  USHF.L.U32 UR4, UR4, 0x1, URZ ;  /* 0x0000000104047899 */ /* 0x000fe2000800063f */
[----:B------:R-:W0:Y:S11]  /*05e0*/  FENCE.VIEW.ASYNC.S ;  /* 0x00000000000073c6 */ /* 0x000e360000000000 */
[----:B0-----:R3:W0:Y:S01]  /*05f0*/  SYNCS.EXCH.64 URZ, [UR6+0x38870], UR4 ;  /* 0x03887004063f75b2 */ /* 0x0016220008000100 */
[----:B------:R3:W0:Y:S01]  /*0600*/  SYNCS.EXCH.64 URZ, [UR6+0x38880], UR4 ;  /* 0x03888004063f75b2 */ /* 0x0006220008000100 */
[----:B------:R3:W0:Y:S01]  /*0610*/  SYNCS.EXCH.64 URZ, [UR6+0x38878], UR4 ;  /* 0x03887804063f75b2 */ /* 0x0006220008000100 */
[----:B------:R3:W0:Y:S02]  /*0620*/  SYNCS.EXCH.64 URZ, [UR6+0x38888], UR4 ;  /* 0x03888804063f75b2 */ /* 0x0006240008000100 */
[----:B---3--:R-:W-:Y:S01]  /*0630*/  NOP ;  /* 0x0000000000007918 */ /* 0x008fe20000000000 */
.L_x_4:
        /* <DEDUP_REMOVED lines=22> */
.L_x_5:
        /* <DEDUP_REMOVED lines=22> */
.L_x_6:
[----:B0-----:R-:W-:Y:S01]  /*0900*/  UMOV UR4, 0x1 ;  /* 0x0000000100047882 */ /* 0x001fe20000000000 */
[----:B------:R-:W-:Y:S01]  /*0910*/  PLOP3.LUT P0, PT, PT, PT, UP0, 0x80, 0x0 ;  /* 0x000000000000781c */ /* 0x000fe20003f0f008 */
[----:B------:R-:W-:Y:S01]  /*0920*/  USEL UR4, UR4, 0x2, !UP0 ;  /* 0x0000000204047887 */ /* 0x000fe2000c000000 */
[----:B------:R-:W-:-:S05]  /*0930*/  NOP ;  /* 0x0000000000007918 */ /* 0x000fca0000000000 */
[----:B------:R-:W-:-:S05]  /*0940*/  IMAD.U32 R3, RZ, RZ, UR4 ;  /* 0x00000004ff037e24 */ /* 0x000fca000f8e00ff */
[----:B------:R0:W-:Y:S01]  /*0950*/  STL [R1+0x34], R3 ;  /* 0x0000340301007387 */ /* 0x0001e20000100800 */
[----:B-12-4-:R-:W-:Y:S06]  /*0960*/  BAR.SYNC.DEFER_BLOCKING 0x0 ;  /* 0x0000000000007b1d */ /* 0x016fec0000010000 */
[----:B------:R-:W-:Y:S05]  /*0970*/  @!P0 BRA `(.L_x_7) ;  /* 0x000000c000a88947 */ /* 0x000fea0003800000 */
.L_x_8:
[----:B------:R-:W-:-:S08]  /*0980*/  NOP ;  /* 0x0000000000007918 */ /* 0x000fd00000000000 */
[----:B------:R-:W1:Y:S02]  /*0990*/  USETMAXREG.TRY_ALLOC.CTAPOOL UP0, 0xf0 ;  /* 0x000000f0000079c8 */ /* 0x000e640008000600 */
[----:B-1----:R-:W-:-:S13]  /*09a0*/  PLOP3.LUT P0, PT, PT, PT, UP0, 0x80, 0x0 ;  /* 0x000000000000781c */ /* 0x002fda0003f0f008 */
[----:B------:R-:W-:Y:S05]  /*09b0*/  @!P0 BRA `(.L_x_8) ;  /* 0xfffffffc00f08947 */ /* 0x000fea000383ffff */
[----:B------:R-:W1:Y:S08]  /*09c0*/  S2UR UR4, SR_CTAID.X ;  /* 0x00000000000479c3 */ /* 0x000e700000002500 */
[----:B------:R-:W-:Y:S08]  /*09d0*/  BAR.ARV 0x8, 0x180 ;  /* 0x0206000000007b1d */ /* 0x000ff00000002000 */
[----:B------:R-:W1:Y:S02]  /*09e0*/  LDC R2, c[0x0][0xc34] ;  /* 0x00030d00ff027b82 */ /* 0x000e640000000800 */
[----:B-1----:R-:W-:-:S13]  /*09f0*/  ISETP.LE.AND P0, PT, R2, UR4, PT ;  /* 0x0000000402007c0c */ /* 0x002fda000bf03270 */
[----:B------:R-:W-:Y:S05]  /*0a00*/  @P0 EXIT ;  /* 0x000000000000094d */ /* 0x000fea0003800000 */
[----:B0-----:R-:W2:Y:S01]  /*0a10*/  LDL R3, [R1+0x34] ;  /* 0x0000340001037983 */ /* 0x001ea20000100800 */
[----:B------:R-:W-:Y:S01]  /*0a20*/  VIADD R0, R0, 0xffffff80 ;  /* 0xffffff8000007836 */ /* 0x000fe20000000000 */
[----:B------:R-:W-:Y:S01]  /*0a30*/  UMOV UR60, URZ ;  /* 0x0000003f003c7c82 */ /* 0x000fe20008000000 */
[----:B------:R-:W-:Y:S01]  /*0a40*/  IMAD.U32 R212, RZ, RZ, UR4 ;  /* 0x00000004ffd47e24 */ /* 0x000fe2000f8e00ff */
[----:B------:R-:W-:Y:S02]  /*0a50*/  UMOV UR4, URZ ;  /* 0x0000003f00047c82 */ /* 0x000fe40008000000 */
[----:B------:R-:W-:Y:S02]  /*0a60*/  IMAD.U32 R214, RZ, RZ, UR4 ;  /* 0x00000004ffd67e24 */ /* 0x000fe4000f8e00ff */
[----:B------:R-:W-:Y:S01]  /*0a70*/  IMAD.U32 R16, RZ, RZ, UR4 ;  /* 0x00000004ff107e24 */ /* 0x000fe2000f8e00ff */
[----:B--2---:R-:W-:Y:S02]  /*0a80*/  R2UR UR5, R3 ;  /* 0x00000000030572ca */ /* 0x004fe400000e0000 */
[----:B------:R-:W-:-:S04]  /*0a90*/  SHF.R.S32.HI R3, RZ, 0x1f, R0 ;  /* 0x0000001fff037819 */ /* 0x000fc80000011400 */
[CC--:B------:R-:W-:Y:S02]  /*0aa0*/  LEA.HI R2, R3.reuse, R0.reuse, RZ, 0x7 ;  /* 0x0000000003027211 */ /* 0x0c0fe400078f38ff */
[CC--:B------:R-:W-:Y:S02]  /*0ab0*/  LEA.HI R6, R3.reuse, R0.reuse, RZ, 0x5 ;  /* 0x0000000003067211 */ /* 0x0c0fe400078f28ff */
[----:B------:R-:W-:Y:S02]  /*0ac0*/  LOP3.LUT R5, R2, 0xffffff80, RZ, 0xc0, !PT ;  /* 0xffffff8002057812 */ /* 0x000fe400078ec0ff */
[CC--:B------:R-:W-:Y:S01]  /*0ad0*/  LEA.HI R4, R3.reuse, R0.reuse, RZ, 0x4 ;  /* 0x0000000003047211 */ /* 0x0c0fe200078f20ff */
[----:B------:R-:W-:Y:S01]  /*0ae0*/  IMAD.SHL.U32 R6, R6, 0x20, RZ ;  /* 0x0000002006067824 */ /* 0x000fe200078e00ff */
[CC--:B------:R-:W-:Y:S01]  /*0af0*/  LEA.HI R7, R3.reuse, R0.reuse, RZ, 0x2 ;  /* 0x0000000003077211 */ /* 0x0c0fe200078f10ff */
[----:B------:R-:W-:Y:S01]  /*0b00*/  IMAD.IADD R218, R0, 0x1, -R5 ;  /* 0x0000000100da7824 */ /* 0x000fe200078e0a05 */
[----:B------:R-:W-:Y:S01]  /*0b10*/  LEA.HI R213, R3, R0, RZ, 0x3 ;  /* 0x0000000003d57211 */ /* 0x000fe200078f18ff */
[----:B------:R-:W-:Y:S01]  /*0b20*/  ULOP3.LUT UR5, UR5, 0x1, URZ, 0xfc, !UPT ;  /* 0x0000000105057892 */ /* 0x000fe2000f8efc3f */
[----:B------:R-:W-:-:S02]  /*0b30*/  LOP3.LUT R13, R7, 0xfffffffc, RZ, 0xc0, !PT ;  /* 0xfffffffc070d7812 */ /* 0x000fc400078ec0ff */
[----:B------:R-:W-:Y:S02]  /*0b40*/  SHF.R.S32.HI R5, RZ, 0x1f, R218 ;  /* 0x0000001fff057819 */ /* 0x000fe400000114da */
[----:B------:R-:W-:Y:S01]  /*0b50*/  SHF.R.S32.HI R219, RZ, 0x7, R2 ;  /* 0x00000007ffdb7819 */ /* 0x000fe20000011402 */
[----:B------:R-:W-:Y:S01]  /*0b60*/  IMAD.IADD R13, R0, 0x1, -R13 ;  /* 0x00000001000d7824 */ /* 0x000fe200078e0a0d */
[----:B------:R-:W-:Y:S01]  /*0b70*/  LEA.HI R3, R5, R218, RZ, 0x2 ;  /* 0x000000da05037211 */ /* 0x000fe200078f10ff */
[----:B------:R-:W-:Y:S01]  /*0b80*/  IMAD.U32 R226, RZ, RZ, UR5 ;  /* 0x00000005ffe27e24 */ /* 0x000fe2000f8e00ff */
[----:B------:R-:W-:Y:S02]  /*0b90*/  LOP3.LUT R7, R4, 0x3fffff0, RZ, 0xc0, !PT ;  /* 0x03fffff004077812 */ /* 0x000fe400078ec0ff */
[--C-:B------:R-:W-:Y:S02]  /*0ba0*/  SHF.R.S32.HI R8, RZ, 0x2, R3.reuse ;  /* 0x00000002ff087819 */ /* 0x100fe40000011403 */
[----:B------:R-:W-:Y:S01]  /*0bb0*/  SHF.R.S32.HI R11, RZ, 0x1f, R3 ;  /* 0x0000001fff0b7819 */ /* 0x000fe20000011403 */
[----:B------:R-:W-:Y:S01]  /*0bc0*/  IMAD.IADD R7, R0, 0x1, -R7 ;  /* 0x0000000100077824 */ /* 0x000fe200078e0a07 */
[----:B------:R-:W-:-:S02]  /*0bd0*/  LOP3.LUT R23, R213, 0xfffffff8, RZ, 0xc0, !PT ;  /* 0xfffffff8d5177812 */ /* 0x000fc400078ec0ff */
[----:B------:R-:W-:Y:S02]  /*0be0*/  LEA.HI R11, R11, R8, RZ, 0x3 ;  /* 0x000000080b0b7211 */ /* 0x000fe400078f18ff */
[----:B------:R-:W-:Y:S01]  /*0bf0*/  LEA.HI R2, R2, R219, RZ, 0x1 ;  /* 0x000000db02027211 */ /* 0x000fe200078f08ff */
[----:B------:R-:W-:Y:S01]  /*0c00*/  IMAD.IADD R23, R0, 0x1, -R23 ;  /* 0x0000000100177824 */ /* 0x000fe200078e0a17 */
[----:B------:R-:W-:Y:S02]  /*0c10*/  LOP3.LUT R11, R11, 0xfffffff8, RZ, 0xc0, !PT ;  /* 0xfffffff80b0b7812 */ /* 0x000fe400078ec0ff */
[----:B------:R-:W-:Y:S01]  /*0c20*/  LEA.HI R5, R5, R218, RZ, 0x5 ;  /* 0x000000da05057211 */ /* 0x000fe200078f28ff */
[----:B------:R-:W-:Y:S01]  /*0c30*/  IMAD.SHL.U32 R17, R23, 0x8, RZ ;  /* 0x0000000817117824 */ /* 0x000fe200078e00ff */
[----:B------:R-:W-:Y:S01]  /*0c40*/  SHF.R.S32.HI R9, RZ, 0x4, R4 ;  /* 0x00000004ff097819 */ /* 0x000fe20000011404 */
[----:B------:R-:W-:Y:S01]  /*0c50*/  IMAD.IADD R8, R8, 0x1, -R11 ;  /* 0x0000000108087824 */ /* 0x000fe200078e0a0b */
[----:B------:R-:W-:Y:S01]  /*0c60*/  LOP3.LUT R2, R2, 0x3fffffe, RZ, 0xc0, !PT ;  /* 0x03fffffe02027812 */ /* 0x000fe200078ec0ff */
[C---:B------:R-:W-:Y:S01]  /*0c70*/  VIADD R22, R17.reuse, 0x40 ;  /* 0x0000004011167836 */ /* 0x040fe20000000000 */
[----:B------:R-:W-:Y:S01]  /*0c80*/  SHF.R.S32.HI R5, RZ, 0x5, R5 ;  /* 0x00000005ff057819 */ /* 0x000fe20000011405 */
[----:B------:R-:W-:Y:S01]  /*0c90*/  VIADD R19, R17, 0x80 ;  /* 0x0000008011137836 */ /* 0x000fe20000000000 */
[----:B------:R-:W-:Y:S01]  /*0ca0*/  LEA.HI R4, R4, R9, RZ, 0x1 ;  /* 0x0000000904047211 */ /* 0x000fe200078f08ff */
[----:B------:R-:W-:Y:S01]  /*0cb0*/  IMAD.IADD R2, R219, 0x1, -R2 ;  /* 0x00000001db027824 */ /* 0x000fe200078e0a02 */
[----:B------:R-:W-:Y:S01]  /*0cc0*/  LEA.HI R0, R13, R13, RZ, 0x1 ;  /* 0x0000000d0d007211 */ /* 0x000fe200078f08ff */
[----:B------:R-:W-:Y:S01]  /*0cd0*/  IMAD R5, R5, 0x10, R8 ;  /* 0x0000001005057824 */ /* 0x000fe200078e0208 */
[----:B------:R-:W-:Y:S01]  /*0ce0*/  LOP3.LUT R6, R6, 0xfffffc00, RZ, 0xc0, !PT ;  /* 0xfffffc0006067812 */ /* 0x000fe200078ec0ff */
[----:B------:R-:W-:Y:S01]  /*0cf0*/  VIADD R18, R17, 0xc0 ;  /* 0x000000c011127836 */ /* 0x000fe20000000000 */
[----:B------:R-:W-:-:S02]  /*0d00*/  LOP3.LUT R4, R4, 0x1ffffffe, RZ, 0xc0, !PT ;  /* 0x1ffffffe04047812 */ /* 0x000fc400078ec0ff */
[----:B------:R-:W-:Y:S01]  /*0d10*/  LOP3.LUT R3, R3, 0x7ffffffc, RZ, 0xc0, !PT ;  /* 0x7ffffffc03037812 */ /* 0x000fe200078ec0ff */
[----:B------:R-:W-:Y:S01]  /*0d20*/  IMAD R7, R7, 0x40, R6 ;  /* 0x0000004007077824 */ /* 0x000fe200078e0206 */
[----:B------:R-:W-:Y:S01]  /*0d30*/  LOP3.LUT R0, R0, 0x1ffffffe, RZ, 0xc0, !PT ;  /* 0x1ffffffe00007812 */ /* 0x000fe200078ec0ff */
[----:B------:R-:W-:Y:S01]  /*0d40*/  IMAD.MOV.U32 R6, RZ, RZ, -0x2 ;  /* 0xfffffffeff067424 */ /* 0x000fe200078e00ff */
[----:B------:R-:W-:Y:S01]  /*0d50*/  IADD3 R4, R9, -R4, RZ ;  /* 0x8000000409047210 */ /* 0x000fe20007ffe0ff */
[----:B------:R-:W-:Y:S01]  /*0d60*/  IMAD.IADD R3, R218, 0x1, -R3 ;  /* 0x00000001da037824 */ /* 0x000fe200078e0a03 */
[----:B------:R-:W-:Y:S01]  /*0d70*/  LEA R220, R2, R5, 0x6 ;  /* 0x0000000502dc7211 */ /* 0x000fe200078e30ff */
[----:B------:R-:W-:Y:S01]  /*0d80*/  IMAD.IADD R221, R13, 0x1, -R0 ;  /* 0x000000010ddd7824 */ /* 0x000fe200078e0a00 */
[----:B------:R-:W-:Y:S01]  /*0d90*/  SHF.R.S32.HI R213, RZ, 0x3, R213 ;  /* 0x00000003ffd57819 */ /* 0x000fe200000114d5 */
[----:B------:R-:W-:Y:S01]  /*0da0*/  IMAD R224, R4, 0x8, R7 ;  /* 0x0000000804e07824 */ /* 0x000fe200078e0207 */
[----:B------:R-:W-:Y:S01]  /*0db0*/  SHF.R.S32.HI R229, RZ, 0x1f, R22 ;  /* 0x0000001fffe57819 */ /* 0x000fe20000011416 */
[----:B------:R-:W-:Y:S01]  /*0dc0*/  IMAD R225, R3, R6, 0x50 ;  /* 0x0000005003e17424 */ /* 0x000fe200078e0206 */
[----:B------:R-:W-:Y:S01]  /*0dd0*/  SHF.R.S32.HI R228, RZ, 0x1f, R19 ;  /* 0x0000001fffe47819 */ /* 0x000fe20000011413 */
[----:B------:R-:W-:Y:S01]  /*0de0*/  IMAD R221, R221, 0x8, R220 ;  /* 0x00000008dddd7824 */ /* 0x000fe200078e02dc */
[----:B------:R-:W-:-:S07]  /*0df0*/  SHF.R.S32.HI R227, RZ, 0x1f, R18 ;  /* 0x0000001fffe37819 */ /* 0x000fce0000011412 */
.L_x_37:
[----:B------:R-:W0:Y:S01]  /*0e00*/  SHFL.IDX PT, R0, R219, RZ, 0x1f ;  /* 0x00001fffdb007589 */ /* 0x000e2200000e0000 */
[----:B-1----:R-:W1:Y:S01]  /*0e10*/  S2UR UR4, SR_CgaCtaId ;  /* 0x00000000000479c3 */ /* 0x002e620000008800 */
[----:B------:R-:W-:Y:S01]  /*0e20*/  ULDC.64 UR6, c[0x0][0x418] ;  /* 0x0001060000067ab9 */ /* 0x000fe20000000a00 */
[----:B------:R-:W-:Y:S01]  /*0e30*/  ULDC UR5, c[0x0][0xc38] ;  /* 0x00030e0000057ab9 */ /* 0x000fe20000000800 */
[----:B------:R-:W-:Y:S01]  /*0e40*/  UISETP.NE.U32.AND UP0, UPT, UR6, URZ, UPT ;  /* 0x0000003f0600728c */ /* 0x000fe2000bf05070 */
[----:B------:R-:W-:Y:S01]  /*0e50*/  R2UR UR13, R212 ;  /* 0x00000000d40d72ca */ /* 0x000fe200000e0000 */
[----:B------:R-:W-:Y:S02]  /*0e60*/  UISETP.NE.AND UP1, UPT, UR5, 0x1, UPT ;  /* 0x000000010500788c */ /* 0x000fe4000bf25270 */
[----:B------:R-:W-:Y:S01]  /*0e70*/  UISETP.NE.AND.EX UP0, UPT, UR7, URZ, UPT, UP0 ;  /* 0x0000003f0700728c */ /* 0x000fe2000bf05300 */
[----:B------:R-:W-:Y:S01]  /*0e80*/  ULDC UR5, c[0x0][0xc44] ;  /* 0x0003110000057ab9 */ /* 0x000fe20000000800 */
[----:B------:R-:W-:Y:S01]  /*0e90*/  UMOV UR36, 0x400 ;  /* 0x0000040000247882 */ /* 0x000fe20000000000 */
[----:B------:R-:W-:Y:S01]  /*0ea0*/  UISETP.NE.AND UP2, UPT, UR5, 0x1, UPT ;  /* 0x000000010500788c */ /* 0x000fe2000bf45270 */
[----:B------:R-:W-:Y:S01]  /*0eb0*/  ULDC UR61, c[0x0][0x424] ;  /* 0x00010900003d7ab9 */ /* 0x000fe20000000800 */
[----:B------:R-:W-:Y:S01]  /*0ec0*/  ULDC UR10, c[0x0][0x2f0] ;  /* 0x0000bc00000a7ab9 */ /* 0x000fe20000000800 */
[----:B------:R-:W-:-:S03]  /*0ed0*/  USEL UR61, UR61, 0x1, UP0 ;  /* 0x000000013d3d7887 */ /* 0x000fc60008000000 */
[----:B------:R-:W-:Y:S01]  /*0ee0*/  @UP1 ULDC UR12, c[0x0][0xc40] ;  /* 0x00031000000c1ab9 */ /* 0x000fe20000000800 */
[----:B------:R-:W-:Y:S01]  /*0ef0*/  UMOV UR14, UR13 ;  /* 0x0000000d000e7c82 */ /* 0x000fe20008000000 */
[----:B------:R-:W-:-:S03]  /*0f00*/  UIMAD UR61, UR61, UR10, URZ ;  /* 0x0000000a3d3d72a4 */ /* 0x000fc6000f8e023f */
[----:B------:R-:W-:Y:S01]  /*0f10*/  @UP2 ULDC.64 UR8, c[0x0][0xc48] ;  /* 0x0003120000082ab9 */ /* 0x000fe20000000a00 */
[----:B0-----:R-:W-:Y:S01]  /*0f20*/  R2UR UR6, R0 ;  /* 0x00000000000672ca */ /* 0x001fe200000e0000 */
[----:B-1----:R-:W-:-:S03]  /*0f30*/  ULEA UR36, UR4, UR36, 0x18 ;  /* 0x0000002404247291 */ /* 0x002fc6000f8ec03f */
[----:B------:R-:W-:Y:S01]  /*0f40*/  @UP1 ULDC UR4, c[0x0][0xc3c] ;  /* 0x00030f0000041ab9 */ /* 0x000fe20000000800 */
[----:B------:R-:W-:Y:S02]  /*0f50*/  UIADD3 UR11, UR36, 0x14400, URZ ;  /* 0x00014400240b7890 */ /* 0x000fe4000fffe03f */
[----:B------:R-:W-:Y:S02]  /*0f60*/  UIMAD.WIDE.U32 UR4, UR13, UR4, URZ ;  /* 0x000000040d0472a5 */ /* 0x000fe4000f8e003f */
[----:B------:R-:W-:Y:S02]  /*0f70*/  ULOP3.LUT UP0, URZ, UR11, 0x9f, URZ, 0xc0, !UPT ;  /* 0x0000009f0b3f7892 */ /* 0x000fe4000f80c03f */
[----:B------:R-:W-:Y:S02]  /*0f80*/  @UP1 USHF.R.U32.HI UR14, URZ, UR12, UR5 ;  /* 0x0000000c3f0e1299 */ /* 0x000fe40008011605 */
[----:B------:R-:W-:Y:S02]  /*0f90*/  ULEA.HI UR7, UR6, UR6, URZ, 0x1 ;  /* 0x0000000606077291 */ /* 0x000fe4000f8f083f */
[----:B------:R-:W-:Y:S01]  /*0fa0*/  UIMAD.WIDE.U32 UR4, UR14, UR8, URZ ;  /* 0x000000080e0472a5 */ /* 0x000fe2000f8e003f */
[----:B------:R-:W-:Y:S01]  /*0fb0*/  PLOP3.LUT P0, PT, PT, PT, UP0, 0x80, 0x0 ;  /* 0x000000000000781c */ /* 0x000fe20003f0f008 */
[----:B------:R-:W-:Y:S01]  /*0fc0*/  ULOP3.LUT UR7, UR7, 0x1e, URZ, 0xc0, !UPT ;  /* 0x0000001e07077892 */ /* 0x000fe2000f8ec03f */
[----:B------:R-:W-:Y:S01]  /*0fd0*/  IMAD.U32 R216, RZ, RZ, UR14 ;  /* 0x0000000effd87e24 */ /* 0x000fe2000f8e00ff */
[----:B------:R-:W-:Y:S01]  /*0fe0*/  UMOV UR10, UR14 ;  /* 0x0000000e000a7c82 */ /* 0x000fe20008000000 */
[----:B------:R-:W-:-:S02]  /*0ff0*/  @UP2 USHF.R.U32.HI UR10, URZ, UR9, UR5 ;  /* 0x000000093f0a2299 */ /* 0x000fc40008011605 */
[----:B------:R-:W-:Y:S02]  /*1000*/  UIADD3 UR7, UR6, -UR7, URZ ;  /* 0x8000000706077290 */ /* 0x000fe4000fffe03f */
[----:B------:R-:W-:Y:S02]  /*1010*/  UIADD3 UR6, UR61, 0x4f, URZ ;  /* 0x0000004f3d067890 */ /* 0x000fe4000fffe03f */
[----:B------:R-:W-:Y:S01]  /*1020*/  ULEA UR8, UR7, UR11, 0xd ;  /* 0x0000000b07087291 */ /* 0x000fe2000f8e683f */
[----:B------:R-:W-:Y:S01]  /*1030*/  IMAD.U32 R215, RZ, RZ, UR10 ;  /* 0x0000000affd77e24 */ /* 0x000fe2000f8e00ff */
[----:B------:R-:W-:Y:S02]  /*1040*/  UIMAD.WIDE UR6, UR6, 0x66666667, URZ ;  /* 0x66666667060678a5 */ /* 0x000fe4000f8e023f */
[----:B------:R-:W-:Y:S02]  /*1050*/  USHF.R.U32.HI UR8, URZ, 0x4, UR8 ;  /* 0x000000043f087899 */ /* 0x000fe40008011608 */
[----:B------:R-:W-:-:S02]  /*1060*/  USHF.R.U32.HI UR4, URZ, 0x1f, UR7 ;  /* 0x0000001f3f047899 */ /* 0x000fc40008011607 */
[----:B------:R-:W-:Y:S02]  /*1070*/  ULOP3.LUT UR37, UR8, 0x3fff, URZ, 0xc0, !UPT ;  /* 0x00003fff08257892 */ /* 0x000fe4000f8ec03f */
[----:B------:R-:W-:-:S03]  /*1080*/  ULEA.HI.SX32 UR5, UR7, UR4, 0x1b ;  /* 0x0000000407057291 */ /* 0x000fc6000f8fda3f */
[----:B------:R-:W-:Y:S02]  /*1090*/  UMOV UR4, UR13 ;  /* 0x0000000d00047c82 */ /* 0x000fe40008000000 */
[----:B------:R-:W-:Y:S01]  /*10a0*/  MOV R217, UR4 ;  /* 0x0000000400d97c02 */ /* 0x000fe20008000f00 */
[----:B------:R-:W-:Y:S01]  /*10b0*/  IMAD.U32 R152, RZ, RZ, UR5 ;  /* 0x00000005ff987e24 */ /* 0x000fe2000f8e00ff */
[----:B---3--:R-:W-:Y:S06]  /*10c0*/  @!P0 BRA `(.L_x_9) ;  /* 0x0000000000408947 */ /* 0x008fec0003800000 */
[----:B------:R-:W-:Y:S01]  /*10d0*/  MOV R0, 0x0 ;  /* 0x0000000000007802 */ /* 0x000fe20000000f00 */
[----:B------:R-:W-:Y:S01]  /*10e0*/  ULDC.64 UR4, c[0x4][0xa8] ;  /* 0x01002a0000047ab9 */ /* 0x000fe20000000a00 */
[----:B------:R-:W-:Y:S01]  /*10f0*/  ULDC.64 UR6, c[0x4][0x28] ;  /* 0x01000a0000067ab9 */ /* 0x000fe20000000a00 */
[----:B------:R-:W-:Y:S01]  /*1100*/  IMAD.U32 R4, RZ, RZ, UR4 ;  /* 0x00000004ff047e24 */ /* 0x000fe2000f8e00ff */
[----:B------:R0:W1:Y:S01]  /*1110*/  LDC.64 R2, c[0x4][R0] ;  /* 0x0100000000027b82 */ /* 0x0000620000000a00 */
[----:B------:R-:W-:Y:S01]  /*1120*/  IMAD.U32 R5, RZ, RZ, UR5 ;  /* 0x00000005ff057e24 */ /* 0x000fe2000f8e00ff */
[----:B------:R-:W-:Y:S01]  /*1130*/  ULDC.64 UR4, c[0x4][0xb0] ;  /* 0x01002c0000047ab9 */ /* 0x000fe20000000a00 */
[----:B------:R-:W-:Y:S01]  /*1140*/  IMAD.U32 R10, RZ, RZ, UR6 ;  /* 0x00000006ff0a7e24 */ /* 0x000fe2000f8e00ff */
[----:B------:R-:W-:Y:S01]  /*1150*/  MOV R13, RZ ;  /* 0x000000ff000d7202 */ /* 0x000fe20000000f00 */
[----:B------:R-:W-:Y:S02]  /*1160*/  IMAD.U32 R6, RZ, RZ, UR4 ;  /* 0x00000004ff067e24 */ /* 0x000fe4000f8e00ff */
[----:B------:R-:W-:-:S02]  /*1170*/  IMAD.U32 R7, RZ, RZ, UR5 ;  /* 0x00000005ff077e24 */ /* 0x000fc4000f8e00ff */
[----:B------:R-:W-:Y:S02]  /*1180*/  IMAD.U32 R11, RZ, RZ, UR7 ;  /* 0x00000007ff0b7e24 */ /* 0x000fe4000f8e00ff */
[----:B------:R-:W-:Y:S02]  /*1190*/  IMAD.MOV.U32 R8, RZ, RZ, 0x70 ;  /* 0x00000070ff087424 */ /* 0x000fe400078e00ff */
[----:B0-----:R-:W-:-:S07]  /*11a0*/  IMAD.MOV.U32 R12, RZ, RZ, 0x1 ;  /* 0x00000001ff0c7424 */ /* 0x001fce00078e00ff */
[----:B------:R-:W-:-:S07]  /*11b0*/  LEPC R20, `(.L_x_9) ;  /* 0x000000001014794e */ /* 0x000fce0000000000 */
[----:B-1----:R-:W-:Y:S05]  /*11c0*/  CALL.ABS.NOINC R2 ;  /* 0x0000000002007343 */ /* 0x002fea0003c00000 */
.L_x_9:
[----:B------:R-:W-:Y:S02]  /*11d0*/  R2UR UR4, R214 ;  /* 0x00000000d60472ca */ /* 0x000fe400000e0000 */
[----:B------:R-:W-:-:S11]  /*11e0*/  R2UR UR5, R226 ;  /* 0x00000000e20572ca */ /* 0x000fd600000e0000 */
[----:B------:R-:W-:Y:S02]  /*11f0*/  ULOP3.LUT UR4, UR4, 0x1, URZ, 0xc0, !UPT ;  /* 0x0000000104047892 */ /* 0x000fe4000f8ec03f */
[----:B------:R-:W-:-:S04]  /*1200*/  IMAD.U32 R2, RZ, RZ, UR5 ;  /* 0x00000005ff027e24 */ /* 0x000fc8000f8e00ff */
[----:B------:R-:W-:Y:S01]  /*1210*/  IMAD.U32 R0, RZ, RZ, UR4 ;  /* 0x00000004ff007e24 */ /* 0x000fe2000f8e00ff */
[----:B------:R-:W-:-:S04]  /*1220*/  ISETP.NE.AND P0, PT, R2, 0x3, PT ;  /* 0x000000030200780c */ /* 0x000fc80003f05270 */
[----:B------:R-:W-:-:S04]  /*1230*/  SHF.L.U32 R0, R0, 0x1f, RZ ;  /* 0x0000001f00007819 */ /* 0x000fc800000006ff */
[----:B------:R-:W0:Y:S02]  /*1240*/  SYNCS.PHASECHK.TRANS64.TRYWAIT P1, [UR36+0x38800], R0 ;  /* 0x03880000ff0075a7 */ /* 0x000e240008020164 */
[----:B0-----:R-:W-:Y:S05]  /*1250*/  @!P1 BRA `(.L_x_10) ;  /* 0x00000108000c9947 */ /* 0x001fea0003800000 */
.L_x_138:
[----:B------:R-:W-:Y:S05]  /*1260*/  @!P0 BRA `(.L_x_11) ;  /* 0x0000000000048947 */ /* 0x000fea0003800000 */
[----:B------:R-:W-:Y:S01]  /*1270*/  BPT.TRAP 0x1 ;  /* 0x000000040000795c */ /* 0x000fe20000300000 */
.L_x_11:
[----:B------:R-:W-:Y:S01]  /*1280*/  R2UR UR4, R16 ;  /* 0x00000000100472ca */ /* 0x000fe200000e0000 */
[----:B0-----:R-:W-:-:S05]  /*1290*/  IMAD.U32 R0, RZ, RZ, UR60 ;  /* 0x0000003cff007e24 */ /* 0x001fca000f8e00ff */
[----:B------:R-:W-:-:S07]  /*12a0*/  LEA R0, R0, UR36, 0x3 ;  /* 0x0000002400007c11 */ /* 0x000fce000f8e18ff */
[----:B------:R-:W-:-:S05]  /*12b0*/  IMAD.U32 R3, RZ, RZ, UR4 ;  /* 0x00000004ff037e24 */ /* 0x000fca000f8e00ff */
[----:B------:R-:W-:-:S04]  /*12c0*/  SHF.L.U32 R3, R3, 0x1f, RZ ;  /* 0x0000001f03037819 */ /* 0x000fc800000006ff */
[----:B------:R0:W1:Y:S01]  /*12d0*/  SYNCS.PHASECHK.TRANS64.TRYWAIT P2, [R0+URZ+0x38830], R3 ;  /* 0x03883003000075a7 */ /* 0x000062000804017f */
[----:B------:R-:W-:Y:S05]  /*12e0*/  @!P0 BRA `(.L_x_12) ;  /* 0x0000000000048947 */ /* 0x000fea0003800000 */
[----:B------:R-:W-:Y:S01]  /*12f0*/  BPT.TRAP 0x1 ;  /* 0x000000040000795c */ /* 0x000fe20000300000 */
.L_x_12:
[----:B------:R-:W2:Y:S01]  /*1300*/  S2R R2, SR_TID.X ;  /* 0x0000000000027919 */ /* 0x000ea20000002100 */
[----:B------:R-:W-:Y:S01]  /*1310*/  IMAD.MOV.U32 R151, RZ, RZ, RZ ;  /* 0x000000ffff977224 */ /* 0x000fe200078e00ff */
[----:B--2---:R-:W-:-:S04]  /*1320*/  LOP3.LUT R2, R2, 0x7f, RZ, 0xc0, !PT ;  /* 0x0000007f02027812 */ /* 0x004fc800078ec0ff */
[----:B------:R-:W-:Y:S01]  /*1330*/  ISETP.NE.AND P1, PT, R2, RZ, PT ;  /* 0x000000ff0200720c */ /* 0x000fe20003f25270 */
[----:B-1----:R-:W-:-:S12]  /*1340*/  @P2 BRA `(.L_x_13) ;  /* 0x0000000000082947 */ /* 0x002fd80003800000 */
[----:B------:R-:W1:Y:S02]  /*1350*/  SYNCS.PHASECHK.TRANS64.TRYWAIT P2, [R0+URZ+0x38830], R3 ;  /* 0x03883003000075a7 */ /* 0x000e64000804017f */
[----:B-1----:R-:W-:Y:S05]  /*1360*/  @!P2 BRA `(.L_x_14) ;  /* 0x0000010400e0a947 */ /* 0x002fea0003800000 */
.L_x_13:
[----:B------:R-:W-:Y:S05]  /*1370*/  WARPSYNC.ALL ;  /* 0x0000000000007948 */ /* 0x000fea0003800000 */
[----:B------:R-:W-:Y:S01]  /*1380*/  UIADD3 UR36, UR36, 0x24400, URZ ;  /* 0x0002440024247890 */ /* 0x000fe2000fffe03f */
[----:B------:R-:W-:Y:S01]  /*1390*/  WARPGROUP.ARRIVE ;  /* 0x00000000000079c5 */ /* 0x000fe20000000000 */
[----:B------:R-:W-:Y:S01]  /*13a0*/  ULOP3.LUT UR5, UR37, 0x10000, URZ, 0xfc, !UPT ;  /* 0x0001000025057892 */ /* 0x000fe2000f8efc3f */
[----:B------:R-:W-:Y:S01]  /*13b0*/  P2R R20, PR, RZ, 0x1 ;  /* 0x00000001ff147803 */ /* 0x000fe20000000000 */
[----:B------:R-:W-:Y:S01]  /*13c0*/  USHF.R.U32.HI UR36, URZ, 0x4, UR36 ;  /* 0x000000043f247899 */ /* 0x000fe20008011624 */
[----:B01----:R-:W-:Y:S01]  /*13d0*/  @!P1 VIADD R0, R0, 0x38840 ;  /* 0x0003884000009836 */ /* 0x003fe20000000000 */
[----:B------:R-:W-:Y:S01]  /*13e0*/  UMOV UR9, 0x40000040 ;  /* 0x4000004000097882 */ /* 0x000fe20000000000 */
[----:B------:R-:W-:Y:S01]  /*13f0*/  UMOV UR11, 0x40000040 ;  /* 0x40000040000b7882 */ /* 0x000fe20000000000 */
[----:B------:R-:W-:Y:S01]  /*1400*/  ULOP3.LUT UR36, UR36, 0x3fff, URZ, 0xc0, !UPT ;  /* 0x00003fff24247892 */ /* 0x000fe2000f8ec03f */
[----:B------:R-:W-:Y:S01]  /*1410*/  IMAD.U32 R13, RZ, RZ, UR9 ;  /* 0x00000009ff0d7e24 */ /* 0x000fe2000f8e00ff */
[----:B------:R-:W-:Y:S01]  /*1420*/  UMOV UR8, UR5 ;  /* 0x0000000500087c82 */ /* 0x000fe20008000000 */
[----:B------:R-:W-:Y:S01]  /*1430*/  UMOV UR21, UR9 ;  /* 0x0000000900157c82 */ /* 0x000fe20008000000 */
[----:B------:R-:W-:Y:S01]  /*1440*/  ULOP3.LUT UR4, UR36, 0x10000, URZ, 0xfc, !UPT ;  /* 0x0001000024047892 */ /* 0x000fe2000f8efc3f */
[----:B------:R-:W-:Y:S01]  /*1450*/  IMAD.U32 R12, RZ, RZ, UR8 ;  /* 0x00000008ff0c7e24 */ /* 0x000fe2000f8e00ff */
[----:B------:R-:W-:Y:S01]  /*1460*/  UMOV UR20, UR8 ;  /* 0x0000000800147c82 */ /* 0x000fe20008000000 */
[----:B------:R-:W-:Y:S01]  /*1470*/  UMOV UR13, UR21 ;  /* 0x00000015000d7c82 */ /* 0x000fe20008000000 */
[----:B------:R-:W-:Y:S01]  /*1480*/  UMOV UR12, UR20 ;  /* 0x00000014000c7c82 */ /* 0x000fe20008000000 */
[----:B------:R-:W-:Y:S01]  /*1490*/  UMOV UR15, 0x40000040 ;  /* 0x40000040000f7882 */ /* 0x000fe20000000000 */
[----:B------:R-:W-:Y:S01]  /*14a0*/  IMAD.U32 R15, RZ, RZ, UR4 ;  /* 0x00000004ff0f7e24 */ /* 0x000fe2000f8e00ff */
[----:B------:R-:W-:Y:S01]  /*14b0*/  UIMAD UR4, UR60, 0xa00, UR4 ;  /* 0x00000a003c0478a4 */ /* 0x000fe2000f8e0204 */
[----:B------:R-:W-:Y:S01]  /*14c0*/  @!P1 PRMT R0, RZ, 0x654, R0 ;  /* 0x00000654ff009816 */ /* 0x000fe20000000000 */
[----:B------:R-:W-:Y:S01]  /*14d0*/  UMOV UR16, UR20 ;  /* 0x0000001400107c82 */ /* 0x000fe20008000000 */
[----:B------:R-:W-:Y:S01]  /*14e0*/  UMOV UR17, UR21 ;  /* 0x0000001500117c82 */ /* 0x000fe20008000000 */
[----:B------:R-:W-:Y:S01]  /*14f0*/  UIADD3 UR14, UR4, 0x100, URZ ;  /* 0x00000100040e7890 */ /* 0x000fe2000fffe03f */
[-C--:B------:R-:W-:Y:S01]  /*1500*/  MOV R150, R151.reuse ;  /* 0x0000009700967202 */ /* 0x080fe20000000f00 */
[----:B------:R-:W-:Y:S01]  /*1510*/  UIADD3 UR18, UR4, 0x180, URZ ;  /* 0x0000018004127890 */ /* 0x000fe2000fffe03f */
[--C-:B------:R-:W-:Y:S01]  /*1520*/  IMAD.MOV.U32 R149, RZ, RZ, R151.reuse ;  /* 0x000000ffff957224 */ /* 0x100fe200078e0097 */
[----:B------:R-:W-:Y:S01]  /*1530*/  UMOV UR10, UR4 ;  /* 0x00000004000a7c82 */ /* 0x000fe20008000000 */
[----:B------:R-:W-:Y:S01]  /*1540*/  UMOV UR19, 0x40000040 ;  /* 0x4000004000137882 */ /* 0x000fe20000000000 */
[----:B------:R-:W-:Y:S01]  /*1550*/  HGMMA.64x16x16.F32 R56, gdesc[UR8], RZ, !UPT, gsb0 ;  /* 0x00200000083879f0 */ /* 0x000fe2000c0008ff */
[----:B------:R-:W-:Y:S01]  /*1560*/  UIADD3 UR10, UR4, 0x80, URZ ;  /* 0x00000080040a7890 */ /* 0x000fe2000fffe03f */
[--C-:B------:R-:W-:Y:S01]  /*1570*/  IMAD.MOV.U32 R148, RZ, RZ, R151.reuse ;  /* 0x000000ffff947224 */ /* 0x100fe200078e0097 */
[----:B------:R-:W-:Y:S01]  /*1580*/  UMOV UR8, UR20 ;  /* 0x0000001400087c82 */ /* 0x000fe20008000000 */
[----:B------:R-:W-:Y:S01]  /*1590*/  UMOV UR9, UR21 ;  /* 0x0000001500097c82 */ /* 0x000fe20008000000 */
[----:B------:R-:W-:Y:S01]  /*15a0*/  UMOV UR11, 0x40000040 ;  /* 0x40000040000b7882 */ /* 0x000fe20000000000 */
[----:B------:R-:W-:Y:S01]  /*15b0*/  UIADD3 UR6, UR5, 0x2, URZ ;  /* 0x0000000205067890 */ /* 0x000fe2000fffe03f */
[--C-:B------:R-:W-:Y:S01]  /*15c0*/  IMAD.MOV.U32 R147, RZ, RZ, R151.reuse ;  /* 0x000000ffff937224 */ /* 0x100fe200078e0097 */
[----:B------:R-:W-:Y:S01]  /*15d0*/  UIADD3 UR7, UR4, 0x2, URZ ;  /* 0x0000000204077890 */ /* 0x000fe2000fffe03f */
[--C-:B------:R-:W-:Y:S01]  /*15e0*/  IMAD.MOV.U32 R146, RZ, RZ, R151.reuse ;  /* 0x000000ffff927224 */ /* 0x100fe200078e0097 */
[----:B------:R-:W-:Y:S01]  /*15f0*/  UIADD3 UR22, UR4, 0x400, URZ ;  /* 0x0000040004167890 */ /* 0x000fe2000fffe03f */
[--C-:B------:R-:W-:Y:S01]  /*1600*/  IMAD.MOV.U32 R145, RZ, RZ, R151.reuse ;  /* 0x000000ffff917224 */ /* 0x100fe200078e0097 */
[----:B------:R-:W-:Y:S01]  /*1610*/  UMOV UR23, 0x40000040 ;  /* 0x4000004000177882 */ /* 0x000fe20000000000 */
        /* <DEDUP_REMOVED lines=13> */
[-C--:B------:R-:W-:Y:S01]  /*16f0*/  MOV R140, R151.reuse ;  /* 0x00000097008c7202 */ /* 0x080fe20000000f00 */
        /* <DEDUP_REMOVED lines=13> */
[----:B------:R-:W-:Y:S01]  /*17d0*/  UISETP.GE.AND UP0, UPT, UR61, 0x51, UPT ;  /* 0x000000513d00788c */ /* 0x000fe2000bf06270 */
[--C-:B------:R-:W-:Y:S01]  /*17e0*/  IMAD.MOV.U32 R135, RZ, RZ, R151.reuse ;  /* 0x000000ffff877224 */ /* 0x100fe200078e0097 */
[-C--:B------:R-:W-:Y:S01]  /*17f0*/  MOV R130, R151.reuse ;  /* 0x0000009700827202 */ /* 0x080fe20000000f00 */
[--C-:B------:R-:W-:Y:S01]  /*1800*/  IMAD.MOV.U32 R134, RZ, RZ, R151.reuse ;  /* 0x000000ffff867224 */ /* 0x100fe200078e0097 */
[-C--:B------:R-:W-:Y:S01]  /*1810*/  MOV R120, R151.reuse ;  /* 0x0000009700787202 */ /* 0x080fe20000000f00 */
[--C-:B------:R-:W-:Y:S01]  /*1820*/  IMAD.MOV.U32 R133, RZ, RZ, R151.reuse ;  /* 0x000000ffff857224 */ /* 0x100fe200078e0097 */
[-C--:B------:R-:W-:Y:S01]  /*1830*/  MOV R110, R151.reuse ;  /* 0x00000097006e7202 */ /* 0x080fe20000000f00 */
[--C-:B------:R-:W-:Y:S01]  /*1840*/  IMAD.MOV.U32 R132, RZ, RZ, R151.reuse ;  /* 0x000000ffff847224 */ /* 0x100fe200078e0097 */
[-C--:B------:R-:W-:Y:S01]  /*1850*/  MOV R100, R151.reuse ;  /* 0x0000009700647202 */ /* 0x080fe20000000f00 */
[--C-:B------:R-:W-:Y:S01]  /*1860*/  IMAD.MOV.U32 R131, RZ, RZ, R151.reuse ;  /* 0x000000ffff837224 */ /* 0x100fe200078e0097 */
[----:B------:R-:W-:Y:S01]  /*1870*/  MOV R90, R151 ;  /* 0x00000097005a7202 */ /* 0x000fe20000000f00 */
[----:B------:R-:W-:Y:S01]  /*1880*/  IMAD.MOV.U32 R129, RZ, RZ, R151 ;  /* 0x000000ffff817224 */ /* 0x000fe200078e0097 */
[----:B------:R-:W-:-:S02]  /*1890*/  WARPGROUP.DEPBAR.LE gsb0, 0x0 ;  /* 0x00008000000079c5 */ /* 0x000fc40000010000 */
[----:B------:R-:W-:Y:S01]  /*18a0*/  WARPGROUP.ARRIVE ;  /* 0x00000000000079c5 */ /* 0x000fe20000000000 */
[--C-:B------:R-:W-:Y:S01]  /*18b0*/  IMAD.MOV.U32 R128, RZ, RZ, R151.reuse ;  /* 0x000000ffff807224 */ /* 0x100fe200078e0097 */
[-C--:B------:R-:W-:Y:S01]  /*18c0*/  MOV R80, R151.reuse ;  /* 0x0000009700507202 */ /* 0x080fe20000000f00 */
[--C-:B------:R-:W-:Y:S01]  /*18d0*/  IMAD.MOV.U32 R127, RZ, RZ, R151.reuse ;  /* 0x000000ffff7f7224 */ /* 0x100fe200078e0097 */
[----:B------:R-:W-:Y:S01]  /*18e0*/  MOV R70, R151 ;  /* 0x0000009700467202 */ /* 0x000fe20000000f00 */
[--C-:B------:R-:W-:Y:S01]  /*18f0*/  IMAD.MOV.U32 R126, RZ, RZ, R151.reuse ;  /* 0x000000ffff7e7224 */ /* 0x100fe200078e0097 */
[----:B------:R-:W-:Y:S01]  /*1900*/  HGMMA.64x16x16.F32 R48, gdesc[UR8], RZ, !UPT, gsb0 ;  /* 0x00200000083079f0 */ /* 0x000fe2000c0008ff */
[----:B------:R-:W-:Y:S01]  /*1910*/  UIADD3 UR10, UR4, 0x200, URZ ;  /* 0x00000200040a7890 */ /* 0x000fe2000fffe03f */
[--C-:B------:R-:W-:Y:S01]  /*1920*/  IMAD.MOV.U32 R125, RZ, RZ, R151.reuse ;  /* 0x000000ffff7d7224 */ /* 0x100fe200078e0097 */
[----:B------:R-:W-:Y:S01]  /*1930*/  UMOV UR8, UR20 ;  /* 0x0000001400087c82 */ /* 0x000fe20008000000 */
[----:B------:R-:W-:Y:S01]  /*1940*/  UMOV UR9, UR21 ;  /* 0x0000001500097c82 */ /* 0x000fe20008000000 */
[----:B------:R-:W-:Y:S01]  /*1950*/  UMOV UR11, 0x40000040 ;  /* 0x40000040000b7882 */ /* 0x000fe20000000000 */
[----:B------:R-:W-:-:S02]  /*1960*/  IMAD.MOV.U32 R124, RZ, RZ, R151 ;  /* 0x000000ffff7c7224 */ /* 0x000fc400078e0097 */
[--C-:B------:R-:W-:Y:S02]  /*1970*/  IMAD.MOV.U32 R123, RZ, RZ, R151.reuse ;  /* 0x000000ffff7b7224 */ /* 0x100fe400078e0097 */
[--C-:B------:R-:W-:Y:S02]  /*1980*/  IMAD.MOV.U32 R122, RZ, RZ, R151.reuse ;  /* 0x000000ffff7a7224 */ /* 0x100fe400078e0097 */
[--C-:B------:R-:W-:Y:S02]  /*1990*/  IMAD.MOV.U32 R121, RZ, RZ, R151.reuse ;  /* 0x000000ffff797224 */ /* 0x100fe400078e0097 */
[--C-:B------:R-:W-:Y:S02]  /*19a0*/  IMAD.MOV.U32 R119, RZ, RZ, R151.reuse ;  /* 0x000000ffff777224 */ /* 0x100fe400078e0097 */
[--C-:B------:R-:W-:Y:S02]  /*19b0*/  IMAD.MOV.U32 R118, RZ, RZ, R151.reuse ;  /* 0x000000ffff767224 */ /* 0x100fe400078e0097 */
        /* <DEDUP_REMOVED lines=16> */
[--C-:B------:R-:W-:Y:S01]  /*1ac0*/  IMAD.MOV.U32 R99, RZ, RZ, R151.reuse ;  /* 0x000000ffff637224 */ /* 0x100fe200078e0097 */
[----:B------:R-:W-:Y:S02]  /*1ad0*/  WARPGROUP.DEPBAR.LE gsb0, 0x0 ;  /* 0x00008000000079c5 */ /* 0x000fe40000010000 */
[----:B------:R-:W-:Y:S01]  /*1ae0*/  WARPGROUP.ARRIVE ;  /* 0x00000000000079c5 */ /* 0x000fe20000000000 */
[----:B------:R-:W-:-:S02]  /*1af0*/  IMAD.MOV.U32 R98, RZ, RZ, R151 ;  /* 0x000000ffff627224 */ /* 0x000fc400078e0097 */
[--C-:B------:R-:W-:Y:S02]  /*1b00*/  IMAD.MOV.U32 R97, RZ, RZ, R151.reuse ;  /* 0x000000ffff617224 */ /* 0x100fe400078e0097 */
[--C-:B------:R-:W-:Y:S01]  /*1b10*/  IMAD.MOV.U32 R96, RZ, RZ, R151.reuse ;  /* 0x000000ffff607224 */ /* 0x100fe200078e0097 */
[----:B------:R-:W-:Y:S01]  /*1b20*/  HGMMA.64x16x16.F32 R40, gdesc[UR12], RZ, !UPT, gsb0 ;  /* 0x002000000c2879f0 */ /* 0x000fe2000c0008ff */
[----:B------:R-:W-:Y:S01]  /*1b30*/  UMOV UR12, UR6 ;  /* 0x00000006000c7c82 */ /* 0x000fe20008000000 */
[----:B------:R-:W-:Y:S01]  /*1b40*/  UMOV UR13, 0x40000040 ;  /* 0x40000040000d7882 */ /* 0x000fe20000000000 */
[----:B------:R-:W-:Y:S01]  /*1b50*/  UMOV UR14, UR7 ;  /* 0x00000007000e7c82 */ /* 0x000fe20008000000 */
[----:B------:R-:W-:Y:S01]  /*1b60*/  UMOV UR15, 0x40000040 ;  /* 0x40000040000f7882 */ /* 0x000fe20000000000 */
[----:B------:R-:W-:Y:S01]  /*1b70*/  UMOV UR20, UR12 ;  /* 0x0000000c00147c82 */ /* 0x000fe20008000000 */
[----:B------:R-:W-:Y:S01]  /*1b80*/  UMOV UR21, UR13 ;  /* 0x0000000d00157c82 */ /* 0x000fe20008000000 */
[----:B------:R-:W-:Y:S01]  /*1b90*/  IMAD.U32 R10, RZ, RZ, UR12 ;  /* 0x0000000cff0a7e24 */ /* 0x000fe2000f8e00ff */
[----:B------:R-:W-:Y:S01]  /*1ba0*/  MOV R11, UR13 ;  /* 0x0000000d000b7c02 */ /* 0x000fe20008000f00 */
[----:B------:R-:W-:Y:S01]  /*1bb0*/  UIADD3 UR6, UR5, 0x4, URZ ;  /* 0x0000000405067890 */ /* 0x000fe2000fffe03f */
[--C-:B------:R-:W-:Y:S01]  /*1bc0*/  IMAD.MOV.U32 R95, RZ, RZ, R151.reuse ;  /* 0x000000ffff5f7224 */ /* 0x100fe200078e0097 */
[----:B------:R-:W-:Y:S01]  /*1bd0*/  UIADD3 UR7, UR4, 0x4, URZ ;  /* 0x0000000404077890 */ /* 0x000fe2000fffe03f */
        /* <DEDUP_REMOVED lines=19> */
[--C-:B------:R-:W-:Y:S01]  /*1d10*/  IMAD.MOV.U32 R73, RZ, RZ, R151.reuse ;  /* 0x000000ffff497224 */ /* 0x100fe200078e0097 */
[----:B------:R-:W-:Y:S02]  /*1d20*/  WARPGROUP.DEPBAR.LE gsb0, 0x0 ;  /* 0x00008000000079c5 */ /* 0x000fe40000010000 */
[----:B------:R-:W-:Y:S01]  /*1d30*/  WARPGROUP.ARRIVE ;  /* 0x00000000000079c5 */ /* 0x000fe20000000000 */
[--C-:B------:R-:W-:Y:S02]  /*1d40*/  IMAD.MOV.U32 R72, RZ, RZ, R151.reuse ;  /* 0x000000ffff487224 */ /* 0x100fe400078e0097 */
[--C-:B------:R-:W-:Y:S02]  /*1d50*/  IMAD.MOV.U32 R71, RZ, RZ, R151.reuse ;  /* 0x000000ffff477224 */ /* 0x100fe400078e0097 */
        /* <DEDUP_REMOVED lines=10> */
[----:B------:R-:W-:Y:S01]  /*1e00*/  IMAD.MOV.U32 R64, RZ, RZ, R151 ;  /* 0x000000ffff407224 */ /* 0x000fe200078e0097 */
[----:B------:R-:W-:Y:S02]  /*1e10*/  WARPGROUP.DEPBAR.LE gsb0, 0x0 ;  /* 0x00008000000079c5 */ /* 0x000fe40000010000 */
[----:B------:R-:W-:-:S06]  /*1e20*/  WARPGROUP.ARRIVE ;  /* 0x00000000000079c5 */ /* 0x000fcc0000000000 */
[----:B------:R-:W-:Y:S01]  /*1e30*/  HGMMA.64x16x16.F32 R24, gdesc[UR8], RZ, !UPT, gsb0 ;  /* 0x00200000081879f0 */ /* 0x000fe2000c0008ff */
[----:B------:R-:W-:Y:S01]  /*1e40*/  UIADD3 UR10, UR4, 0x82, URZ ;  /* 0x00000082040a7890 */ /* 0x000fe2000fffe03f */
[----:B------:R-:W-:Y:S01]  /*1e50*/  UMOV UR8, UR20 ;  /* 0x0000001400087c82 */ /* 0x000fe20008000000 */
[----:B------:R-:W-:Y:S01]  /*1e60*/  UMOV UR9, UR21 ;  /* 0x0000001500097c82 */ /* 0x000fe20008000000 */
[----:B------:R-:W-:Y:S01]  /*1e70*/  UMOV UR11, 0x40000040 ;  /* 0x40000040000b7882 */ /* 0x000fe20000000000 */
[----:B------:R-:W-:Y:S02]  /*1e80*/  WARPGROUP.DEPBAR.LE gsb0, 0x0 ;  /* 0x00008000000079c5 */ /* 0x000fe40000010000 */
[----:B------:R-:W-:-:S06]  /*1e90*/  WARPGROUP.ARRIVE ;  /* 0x00000000000079c5 */ /* 0x000fcc0000000000 */
[----:B------:R-:W-:Y:S01]  /*1ea0*/  HGMMA.64x16x16.F32 R56, gdesc[UR12], R56, gsb0 ;  /* 0x002000000c3879f0 */ /* 0x000fe20008000838 */
        /* <DEDUP_REMOVED lines=14> */
[----:B------:R-:W-:Y:S01]  /*1f90*/  UMOV UR12, UR6 ;  /* 0x00000006000c7c82 */ /* 0x000fe20008000000 */
[----:B------:R-:W-:Y:S01]  /*1fa0*/  UMOV UR13, 0x40000040 ;  /* 0x40000040000d7882 */ /* 0x000fe20000000000 */
[----:B------:R-:W-:Y:S01]  /*1fb0*/  UMOV UR14, UR7 ;  /* 0x00000007000e7c82 */ /* 0x000fe20008000000 */
[----:B------:R-:W-:Y:S01]  /*1fc0*/  UMOV UR15, 0x40000040 ;  /* 0x40000040000f7882 */ /* 0x000fe20000000000 */
[----:B------:R-:W-:Y:S01]  /*1fd0*/  UMOV UR20, UR12 ;  /* 0x0000000c00147c82 */ /* 0x000fe20008000000 */
[----:B------:R-:W-:Y:S01]  /*1fe0*/  UMOV UR21, UR13 ;  /* 0x0000000d00157c82 */ /* 0x000fe20008000000 */
[----:B------:R-:W-:Y:S01]  /*1ff0*/  IMAD.U32 R8, RZ, RZ, UR12 ;  /* 0x0000000cff087e24 */ /* 0x000fe2000f8e00ff */
[----:B------:R-:W-:Y:S01]  /*2000*/  UIADD3 UR6, UR5, 0x6, URZ ;  /* 0x0000000605067890 */ /* 0x000fe2000fffe03f */
[----:B------:R-:W-:Y:S01]  /*2010*/  IMAD.U32 R9, RZ, RZ, UR13 ;  /* 0x0000000dff097e24 */ /* 0x000fe2000f8e00ff */
[----:B------:R-:W-:Y:S01]  /*2020*/  UIADD3 UR7, UR4, 0x6, URZ ;  /* 0x0000000604077890 */ /* 0x000fe2000fffe03f */
[----:B------:R-:W-:-:S02]  /*2030*/  WARPGROUP.DEPBAR.LE gsb0, 0x0 ;  /* 0x00008000000079c5 */ /* 0x000fc40000010000 */
        /* <DEDUP_REMOVED lines=46> */
[----:B------:R-:W-:Y:S01]  /*2320*/  UMOV UR16, UR8 ;  /* 0x0000000800107c82 */ /* 0x000fe20008000000 */
[----:B------:R-:W-:Y:S01]  /*2330*/  UMOV UR17, UR9 ;  /* 0x0000000900117c82 */ /* 0x000fe20008000000 */
[----:B------:R-:W-:Y:S02]  /*2340*/  UIADD3 UR6, UR5, 0x400, URZ ;  /* 0x0000040005067890 */ /* 0x000fe4000fffe03f */
[----:B------:R-:W-:Y:S01]  /*2350*/  UIADD3 UR7, UR4, 0x704, URZ ;  /* 0x0000070404077890 */ /* 0x000fe2000fffe03f */
[----:B------:R-:W-:-:S02]  /*2360*/  WARPGROUP.DEPBAR.LE gsb0, 0x0 ;  /* 0x00008000000079c5 */ /* 0x000fc40000010000 */
        /* <DEDUP_REMOVED lines=13> */
[----:B------:R-:W-:Y:S01]  /*2440*/  UMOV UR12, UR6 ;  /* 0x00000006000c7c82 */ /* 0x000fe20008000000 */
[----:B------:R-:W-:Y:S01]  /*2450*/  UMOV UR13, 0x40000040 ;  /* 0x40000040000d7882 */ /* 0x000fe20000000000 */
[----:B------:R-:W-:Y:S01]  /*2460*/  UMOV UR15, 0x40000040 ;  /* 0x40000040000f7882 */ /* 0x000fe20000000000 */
[----:B------:R-:W-:Y:S01]  /*2470*/  UMOV UR20, UR12 ;  /* 0x0000000c00147c82 */ /* 0x000fe20008000000 */
[----:B------:R-:W-:Y:S01]  /*2480*/  UMOV UR21, UR13 ;  /* 0x0000000d00157c82 */ /* 0x000fe20008000000 */
[----:B------:R-:W-:Y:S01]  /*2490*/  UIADD3 UR6, UR5, 0x402, URZ ;  /* 0x0000040205067890 */ /* 0x000fe2000fffe03f */
[----:B------:R-:W-:Y:S02]  /*24a0*/  MOV R2, UR13 ;  /* 0x0000000d00027c02 */ /* 0x000fe40008000f00 */
[----:B------:R-:W-:Y:S01]  /*24b0*/  MOV R3, UR12 ;  /* 0x0000000c00037c02 */ /* 0x000fe20008000f00 */
        /* <DEDUP_REMOVED lines=11> */
[----:B------:R-:W-:Y:S01]  /*2570*/  ULDC UR11, c[0x0][0x988] ;  /* 0x00026200000b7ab9 */ /* 0x000fe20000000800 */
        /* <DEDUP_REMOVED lines=30> */
[----:B------:R-:W-:Y:S02]  /*2760*/  UMOV UR15, 0x40000040 ;  /* 0x40000040000f7882 */ /* 0x000fe40000000000 */
        /* <DEDUP_REMOVED lines=29> */
[----:B------:R-:W-:Y:S03]  /*2940*/  HGMMA.64x16x16.F32 R24, gdesc[UR16], R24, gsb0 ;  /* 0x00200000101879f0 */ /* 0x000fe60008000818 */
        /* <DEDUP_REMOVED lines=135> */
[----:B------:R-:W-:Y:S01]  /*31c0*/  UIADD3 UR7, UR4, 0x706, URZ ;  /* 0x0000070604077890 */ /* 0x000fe2000fffe03f */
        /* <DEDUP_REMOVED lines=11> */
[----:B------:R-:W-:Y:S01]  /*3280*/  UIADD3 UR6, UR5, 0xc00, URZ ;  /* 0x00000c0005067890 */ /* 0x000fe2000fffe03f */
[----:B------:R-:W-:Y:S01]  /*3290*/  ULDC UR10, c[0x0][0x9d8] ;  /* 0x00027600000a7ab9 */ /* 0x000fe20000000800 */
[----:B------:R-:W-:-:S02]  /*32a0*/  WARPGROUP.DEPBAR.LE gsb0, 0x0 ;  /* 0x00008000000079c5 */ /* 0x000fc40000010000 */
        /* <DEDUP_REMOVED lines=21> */
[----:B------:R-:W-:Y:S01]  /*3400*/  UMOV UR48, UR44 ;  /* 0x0000002c00307c82 */ /* 0x000fe20008000000 */
[----:B------:R-:W-:Y:S01]  /*3410*/  UMOV UR49, UR45 ;  /* 0x0000002d00317c82 */ /* 0x000fe20008000000 */
[----:B------:R-:W-:Y:S01]  /*3420*/  UIADD3 UR6, UR5, 0xc02, URZ ;  /* 0x00000c0205067890 */ /* 0x000fe2000fffe03f */
[----:B------:R-:W-:-:S02]  /*3430*/  WARPGROUP.DEPBAR.LE gsb0, 0x0 ;  /* 0x00008000000079c5 */ /* 0x000fc40000010000 */
[----:B------:R-:W-:-:S06]  /*3440*/  WARPGROUP.ARRIVE ;  /* 0x00000000000079c5 */ /* 0x000fcc0000000000 */
[----:B------:R-:W-:Y:S01]  /*3450*/  HGMMA.64x16x16.F32 R32, gdesc[UR40], R32, gsb0 ;  /* 0x00200000282079f0 */ /* 0x000fe20008000820 */
[----:B------:R-:W-:Y:S01]  /*3460*/  UMOV UR42, UR7 ;  /* 0x00000007002a7c82 */ /* 0x000fe20008000000 */
[----:B------:R-:W-:Y:S01]  /*3470*/  UMOV UR43, 0x40000040 ;  /* 0x40000040002b7882 */ /* 0x000fe20000000000 */
[----:B------:R-:W-:Y:S01]  /*3480*/  UIADD3 UR7, UR4, 0x980, URZ ;  /* 0x0000098004077890 */ /* 0x000fe2000fffe03f */
        /* <DEDUP_REMOVED lines=52> */
[----:B------:R-:W-:Y:S01]  /*37d0*/  UIADD3 UR6, UR4, 0x804, URZ ;  /* 0x0000080404067890 */ /* 0x000fe2000fffe03f */
[----:B------:R-:W-:Y:S01]  /*37e0*/  UMOV UR12, UR52 ;  /* 0x00000034000c7c82 */ /* 0x000fe20008000000 */
[----:B------:R-:W-:Y:S01]  /*37f0*/  UMOV UR13, UR53 ;  /* 0x00000035000d7c82 */ /* 0x000fe20008000000 */
[----:B------:R-:W-:Y:S01]  /*3800*/  UMOV UR56, UR52 ;  /* 0x0000003400387c82 */ /* 0x000fe20008000000 */
[----:B------:R-:W-:-:S03]  /*3810*/  UMOV UR57, UR53 ;  /* 0x0000003500397c82 */ /* 0x000fc60008000000 */
[----:B------:R-:W-:Y:S01]  /*3820*/  UMOV UR14, UR6 ;  /* 0x00000006000e7c82 */ /* 0x000fe20008000000 */
[----:B------:R-:W-:Y:S01]  /*3830*/  UIADD3 UR6, UR4, 0x984, URZ ;  /* 0x0000098404067890 */ /* 0x000fe2000fffe03f */
        /* <DEDUP_REMOVED lines=17> */
[----:B------:R-:W-:Y:S02]  /*3950*/  R2UR UR12, R3 ;  /* 0x00000000030c72ca */ /* 0x000fe400000e0000 */
[----:B------:R-:W-:Y:S01]  /*3960*/  R2UR UR13, R2 ;  /* 0x00000000020d72ca */ /* 0x000fe200000e0000 */
[----:B------:R-:W-:Y:S01]  /*3970*/  VIADD R2, R225, UR61 ;  /* 0x0000003de1027c36 */ /* 0x000fe20008000000 */
        /* <DEDUP_REMOVED lines=10> */
[----:B------:R-:W-:Y:S01]  /*3a20*/  R2UR UR5, R152 ;  /* 0x00000000980572ca */ /* 0x000fe200000e0000 */
[----:B------:R-:W-:Y:S01]  /*3a30*/  IMAD.U32 R7, RZ, RZ, UR57 ;  /* 0x00000039ff077e24 */ /* 0x000fe2000f8e00ff */
[----:B------:R-:W-:-:S11]  /*3a40*/  UMOV UR7, 0x40000040 ;  /* 0x4000004000077882 */ /* 0x000fd60000000000 */
[----:B------:R-:W-:Y:S01]  /*3a50*/  IMAD.U32 R3, RZ, RZ, UR5 ;  /* 0x00000005ff037e24 */ /* 0x000fe2000f8e00ff */
[----:B------:R-:W-:-:S03]  /*3a60*/  UMOV UR5, UR15 ;  /* 0x0000000f00057c82 */ /* 0x000fc60008000000 */
[----:B------:R-:W-:-:S05]  /*3a70*/  IMAD R2, R3, -0x50, R2 ;  /* 0xffffffb003027824 */ /* 0x000fca00078e0202 */
[C---:B------:R-:W-:Y:S02]  /*3a80*/  ISETP.GT.AND P6, PT, R2.reuse, RZ, PT ;  /* 0x000000ff0200720c */ /* 0x040fe40003fc4270 */
[C---:B------:R-:W-:Y:S02]  /*3a90*/  ISETP.GT.AND P5, PT, R2.reuse, 0x1, PT ;  /* 0x000000010200780c */ /* 0x040fe40003fa4270 */
[C---:B------:R-:W-:Y:S02]  /*3aa0*/  ISETP.GT.AND P4, PT, R2.reuse, 0x8, PT ;  /* 0x000000080200780c */ /* 0x040fe40003f84270 */
[C---:B------:R-:W-:Y:S02]  /*3ab0*/  ISETP.GT.AND P2, PT, R2.reuse, 0x9, PT ;  /* 0x000000090200780c */ /* 0x040fe40003f44270 */
[----:B------:R-:W-:Y:S01]  /*3ac0*/  ISETP.GT.AND P3, PT, R2, 0x10, PT ;  /* 0x000000100200780c */ /* 0x000fe20003f64270 */
        /* <DEDUP_REMOVED lines=17> */
[----:B------:R-:W-:Y:S01]  /*3be0*/  WARPGROUP.ARRIVE ;  /* 0x00000000000079c5 */ /* 0x000fe20000000000 */
[----:B------:R-:W-:Y:S01]  /*3bf0*/  FMUL.FTZ R56, R56, UR10 ;  /* 0x0000000a38387c20 */ /* 0x000fe20008410000 */
[----:B------:R-:W-:Y:S01]  /*3c00*/  FMUL.FTZ R57, R57, UR10 ;  /* 0x0000000a39397c20 */ /* 0x000fe20008410000 */
[----:B------:R-:W-:Y:S01]  /*3c10*/  FMUL.FTZ R60, R60, UR10 ;  /* 0x0000000a3c3c7c20 */ /* 0x000fe20008410000 */
[----:B------:R-:W-:Y:S01]  /*3c20*/  FMUL.FTZ R61, R61, UR10 ;  /* 0x0000000a3d3d7c20 */ /* 0x000fe20008410000 */
[----:B------:R-:W-:Y:S01]  /*3c30*/  FMUL.FTZ R58, R58, UR10 ;  /* 0x0000000a3a3a7c20 */ /* 0x000fe20008410000 */
[----:B------:R-:W-:Y:S01]  /*3c40*/  HGMMA.64x16x16.F32 R48, gdesc[UR56], R48, gsb0 ;  /* 0x00200000383079f0 */ /* 0x000fe20008000830 */
[----:B------:R-:W-:Y:S01]  /*3c50*/  UIADD3 UR58, UR4, 0x886, URZ ;  /* 0x00000886043a7890 */ /* 0x000fe2000fffe03f */
[----:B------:R-:W0:Y:S01]  /*3c60*/  MUFU.TANH R56, R56 ;  /* 0x0000003800387308 */ /* 0x000e220000002400 */
[----:B------:R-:W-:Y:S01]  /*3c70*/  UMOV UR56, UR14 ;  /* 0x0000000e00387c82 */ /* 0x000fe20008000000 */
[----:B------:R-:W-:Y:S01]  /*3c80*/  UMOV UR57, UR15 ;  /* 0x0000000f00397c82 */ /* 0x000fe20008000000 */
[----:B------:R-:W-:Y:S01]  /*3c90*/  UMOV UR59, 0x40000040 ;  /* 0x40000040003b7882 */ /* 0x000fe20000000000 */
[----:B------:R-:W-:Y:S01]  /*3ca0*/  FMUL.FTZ R59, R59, UR10 ;  /* 0x0000000a3b3b7c20 */ /* 0x000fe20008410000 */
[----:B------:R-:W-:Y:S01]  /*3cb0*/  FMUL.FTZ R62, R62, UR10 ;  /* 0x0000000a3e3e7c20 */ /* 0x000fe20008410000 */
[----:B------:R-:W-:-:S02]  /*3cc0*/  FMUL.FTZ R63, R63, UR10 ;  /* 0x0000000a3f3f7c20 */ /* 0x000fc40008410000 */
[----:B------:R-:W1:Y:S08]  /*3cd0*/  MUFU.TANH R57, R57 ;  /* 0x0000003900397308 */ /* 0x000e700000002400 */
[----:B------:R-:W2:Y:S01]  /*3ce0*/  MUFU.TANH R60, R60 ;  /* 0x0000003c003c7308 */ /* 0x000ea20000002400 */
[----:B0-----:R-:W-:-:S07]  /*3cf0*/  FSEL R56, R56, -INF , P6 ;  /* 0xff80000038387808 */ /* 0x001fce0003000000 */
[----:B------:R-:W0:Y:S01]  /*3d00*/  MUFU.TANH R61, R61 ;  /* 0x0000003d003d7308 */ /* 0x000e220000002400 */
[----:B-1----:R-:W-:-:S04]  /*3d10*/  FSEL R57, R57, -INF , P5 ;  /* 0xff80000039397808 */ /* 0x002fc80002800000 */
[----:B------:R-:W-:-:S03]  /*3d20*/  FMNMX.FTZ R3, R56, R57, !PT ;  /* 0x0000003938037209 */ /* 0x000fc60007810000 */
[----:B------:R-:W1:Y:S01]  /*3d30*/  MUFU.TANH R58, R58 ;  /* 0x0000003a003a7308 */ /* 0x000e620000002400 */
[----:B--2---:R-:W-:-:S04]  /*3d40*/  FSEL R60, R60, -INF , P4 ;  /* 0xff8000003c3c7808 */ /* 0x004fc80002000000 */
[----:B------:R-:W-:-:S03]  /*3d50*/  FMNMX.FTZ R4, R60, R3, !PT ;  /* 0x000000033c047209 */ /* 0x000fc60007810000 */
[----:B------:R-:W2:Y:S01]  /*3d60*/  MUFU.TANH R59, R59 ;  /* 0x0000003b003b7308 */ /* 0x000ea20000002400 */
[----:B0-----:R-:W-:-:S04]  /*3d70*/  FSEL R61, R61, -INF , P2 ;  /* 0xff8000003d3d7808 */ /* 0x001fc80001000000 */
[----:B------:R-:W-:-:S03]  /*3d80*/  FMNMX.FTZ R3, R61, R4, !PT ;  /* 0x000000043d037209 */ /* 0x000fc60007810000 */
[----:B------:R-:W0:Y:S01]  /*3d90*/  MUFU.TANH R62, R62 ;  /* 0x0000003e003e7308 */ /* 0x000e220000002400 */
[----:B-1----:R-:W-:Y:S01]  /*3da0*/  FSEL R58, R58, -INF , P6 ;  /* 0xff8000003a3a7808 */ /* 0x002fe20003000000 */
        /* <DEDUP_REMOVED lines=9> */
[----:B------:R-:W1:Y:S01]  /*3e40*/  MUFU.TANH R48, R48 ;  /* 0x0000003000307308 */ /* 0x000e620000002400 */
[----:B------:R-:W-:Y:S01]  /*3e50*/  UMOV UR56, UR14 ;  /* 0x0000000e00387c82 */ /* 0x000fe20008000000 */
[----:B------:R-:W-:Y:S01]  /*3e60*/  UMOV UR57, UR15 ;  /* 0x0000000f00397c82 */ /* 0x000fe20008000000 */
[----:B------:R-:W-:Y:S01]  /*3e70*/  UMOV UR59, 0x40000040 ;  /* 0x40000040003b7882 */ /* 0x000fe20000000000 */
[----:B------:R-:W-:Y:S01]  /*3e80*/  UMOV UR4, UR14 ;  /* 0x0000000e00047c82 */ /* 0x000fe20008000000 */
[----:B------:R-:W-:Y:S01]  /*3e90*/  FMUL.FTZ R51, R51, UR10 ;  /* 0x0000000a33337c20 */ /* 0x000fe20008410000 */
[----:B------:R-:W-:Y:S01]  /*3ea0*/  FMUL.FTZ R54, R54, UR10 ;  /* 0x0000000a36367c20 */ /* 0x000fe20008410000 */
[C---:B------:R-:W-:Y:S01]  /*3eb0*/  ISETP.GT.AND P6, PT, R2.reuse, 0x11, PT ;  /* 0x000000110200780c */ /* 0x040fe20003fc4270 */
[----:B------:R-:W3:Y:S01]  /*3ec0*/  MUFU.TANH R49, R49 ;  /* 0x0000003100317308 */ /* 0x000ee20000002400 */
[----:B--2---:R-:W-:Y:S01]  /*3ed0*/  FSEL R59, R59, -INF , P5 ;  /* 0xff8000003b3b7808 */ /* 0x004fe20002800000 */
[----:B------:R-:W-:Y:S01]  /*3ee0*/  FMUL.FTZ R55, R55, UR10 ;  /* 0x0000000a37377c20 */ /* 0x000fe20008410000 */
[----:B------:R-:W-:-:S02]  /*3ef0*/  ISETP.GT.AND P5, PT, R2, 0x18, PT ;  /* 0x000000180200780c */ /* 0x000fc40003fa4270 */
[----:B0-----:R-:W-:Y:S02]  /*3f00*/  FSEL R62, R62, -INF , P4 ;  /* 0xff8000003e3e7808 */ /* 0x001fe40002000000 */
[----:B------:R-:W-:Y:S01]  /*3f10*/  ISETP.GT.AND P4, PT, R2, 0x19, PT ;  /* 0x000000190200780c */ /* 0x000fe20003f84270 */
[----:B------:R-:W0:Y:S01]  /*3f20*/  MUFU.TANH R52, R52 ;  /* 0x0000003400347308 */ /* 0x000e220000002400 */
[----:B-1----:R-:W-:-:S04]  /*3f30*/  FSEL R48, R48, -INF , P3 ;  /* 0xff80000030307808 */ /* 0x002fc80001800000 */
[----:B------:R-:W-:-:S03]  /*3f40*/  FMNMX.FTZ R4, R48, R3, !PT ;  /* 0x0000000330047209 */ /* 0x000fc60007810000 */
[----:B------:R-:W1:Y:S01]  /*3f50*/  MUFU.TANH R63, R63 ;  /* 0x0000003f003f7308 */ /* 0x000e620000002400 */
[----:B---3--:R-:W-:-:S04]  /*3f60*/  FSEL R49, R49, -INF , P6 ;  /* 0xff80000031317808 */ /* 0x008fc80003000000 */
[----:B------:R-:W-:-:S03]  /*3f70*/  FMNMX.FTZ R3, R49, R4, !PT ;  /* 0x0000000431037209 */ /* 0x000fc60007810000 */
[----:B------:R-:W2:Y:S01]  /*3f80*/  MUFU.TANH R53, R53 ;  /* 0x0000003500357308 */ /* 0x000ea20000002400 */
[----:B0-----:R-:W-:-:S04]  /*3f90*/  FSEL R52, R52, -INF , P5 ;  /* 0xff80000034347808 */ /* 0x001fc80002800000 */
[----:B------:R-:W-:-:S03]  /*3fa0*/  FMNMX.FTZ R4, R52, R3, !PT ;  /* 0x0000000334047209 */ /* 0x000fc60007810000 */
[----:B------:R-:W0:Y:S01]  /*3fb0*/  MUFU.TANH R50, R50 ;  /* 0x0000003200327308 */ /* 0x000e220000002400 */
[----:B-1----:R-:W-:Y:S02]  /*3fc0*/  FSEL R63, R63, -INF , P2 ;  /* 0xff8000003f3f7808 */ /* 0x002fe40001000000 */
[----:B------:R-:W-:-:S05]  /*3fd0*/  ISETP.GT.AND P2, PT, R2, 0x20, PT ;  /* 0x000000200200780c */ /* 0x000fca0003f44270 */
[----:B------:R-:W1:Y:S01]  /*3fe0*/  MUFU.TANH R51, R51 ;  /* 0x0000003300337308 */ /* 0x000e620000002400 */
[----:B--2---:R-:W-:Y:S01]  /*3ff0*/  FSEL R53, R53, -INF , P4 ;  /* 0xff80000035357808 */ /* 0x004fe20002000000 */
[----:B------:R-:W-:Y:S02]  /*4000*/  WARPGROUP.DEPBAR.LE gsb0, 0x0 ;  /* 0x00008000000079c5 */ /* 0x000fe40000010000 */
[----:B------:R-:W-:Y:S01]  /*4010*/  WARPGROUP.ARRIVE ;  /* 0x00000000000079c5 */ /* 0x000fe20000000000 */
[----:B------:R-:W-:Y:S01]  /*4020*/  FMUL.FTZ R40, R40, UR10 ;  /* 0x0000000a28287c20 */ /* 0x000fe20008410000 */
[----:B------:R-:W-:Y:S01]  /*4030*/  FMUL.FTZ R41, R41, UR10 ;  /* 0x0000000a29297c20 */ /* 0x000fe20008410000 */
[----:B------:R-:W-:Y:S01]  /*4040*/  FMUL.FTZ R44, R44, UR10 ;  /* 0x0000000a2c2c7c20 */ /* 0x000fe20008410000 */
[----:B------:R-:W-:Y:S01]  /*4050*/  FMUL.FTZ R45, R45, UR10 ;  /* 0x0000000a2d2d7c20 */ /* 0x000fe20008410000 */
[----:B------:R-:W2:Y:S01]  /*4060*/  MUFU.TANH R54, R54 ;  /* 0x0000003600367308 */ /* 0x000ea20000002400 */
[----:B------:R-:W-:Y:S01]  /*4070*/  HGMMA.64x16x16.F32 R32, gdesc[UR56], R32, gsb0 ;  /* 0x00200000382079f0 */ /* 0x000fe20008000820 */
[----:B------:R-:W-:Y:S01]  /*4080*/  FMUL.FTZ R43, R43, UR10 ;  /* 0x0000000a2b2b7c20 */ /* 0x000fe20008410000 */
[----:B------:R-:W-:Y:S01]  /*4090*/  FMUL.FTZ R42, R42, UR10 ;  /* 0x0000000a2a2a7c20 */ /* 0x000fe20008410000 */
[----:B0-----:R-:W-:Y:S01]  /*40a0*/  FSEL R50, R50, -INF , P3 ;  /* 0xff80000032327808 */ /* 0x001fe20001800000 */
[----:B------:R-:W-:Y:S01]  /*40b0*/  FMUL.FTZ R46, R46, UR10 ;  /* 0x0000000a2e2e7c20 */ /* 0x000fe20008410000 */
[----:B------:R-:W-:Y:S01]  /*40c0*/  ISETP.GT.AND P3, PT, R2, 0x21, PT ;  /* 0x000000210200780c */ /* 0x000fe20003f64270 */
[----:B------:R-:W-:Y:S01]  /*40d0*/  FMUL.FTZ R47, R47, UR10 ;  /* 0x0000000a2f2f7c20 */ /* 0x000fe20008410000 */
[----:B------:R-:W0:Y:S01]  /*40e0*/  MUFU.TANH R40, R40 ;  /* 0x0000002800287308 */ /* 0x000e220000002400 */
[----:B------:R-:W-:-:S02]  /*40f0*/  FMNMX.FTZ R3, R53, R4, !PT ;  /* 0x0000000435037209 */ /* 0x000fc40007810000 */
[----:B-1----:R-:W-:Y:S02]  /*4100*/  FSEL R51, R51, -INF , P6 ;  /* 0xff80000033337808 */ /* 0x002fe40003000000 */
[----:B------:R-:W-:-:S03]  /*4110*/  ISETP.GT.AND P6, PT, R2, 0x28, PT ;  /* 0x000000280200780c */ /* 0x000fc60003fc4270 */
[----:B------:R-:W1:Y:S01]  /*4120*/  MUFU.TANH R41, R41 ;  /* 0x0000002900297308 */ /* 0x000e620000002400 */
[----:B--2---:R-:W-:Y:S02]  /*4130*/  FSEL R54, R54, -INF , P5 ;  /* 0xff80000036367808 */ /* 0x004fe40002800000 */
[----:B------:R-:W-:-:S05]  /*4140*/  ISETP.GT.AND P5, PT, R2, 0x29, PT ;  /* 0x000000290200780c */ /* 0x000fca0003fa4270 */
[----:B------:R-:W2:Y:S01]  /*4150*/  MUFU.TANH R44, R44 ;  /* 0x0000002c002c7308 */ /* 0x000ea20000002400 */
[----:B0-----:R-:W-:-:S04]  /*4160*/  FSEL R40, R40, -INF , P2 ;  /* 0xff80000028287808 */ /* 0x001fc80001000000 */
[----:B------:R-:W-:-:S03]  /*4170*/  FMNMX.FTZ R4, R40, R3, !PT ;  /* 0x0000000328047209 */ /* 0x000fc60007810000 */
[----:B------:R-:W0:Y:S01]  /*4180*/  MUFU.TANH R55, R55 ;  /* 0x0000003700377308 */ /* 0x000e220000002400 */
[----:B-1----:R-:W-:-:S04]  /*4190*/  FSEL R41, R41, -INF , P3 ;  /* 0xff80000029297808 */ /* 0x002fc80001800000 */
[----:B------:R-:W-:-:S03]  /*41a0*/  FMNMX.FTZ R3, R41, R4, !PT ;  /* 0x0000000429037209 */ /* 0x000fc60007810000 */
[----:B------:R-:W1:Y:S01]  /*41b0*/  MUFU.TANH R45, R45 ;  /* 0x0000002d002d7308 */ /* 0x000e620000002400 */
[----:B--2---:R-:W-:-:S04]  /*41c0*/  FSEL R44, R44, -INF , P6 ;  /* 0xff8000002c2c7808 */ /* 0x004fc80003000000 */
[----:B------:R-:W-:-:S03]  /*41d0*/  FMNMX.FTZ R4, R44, R3, !PT ;  /* 0x000000032c047209 */ /* 0x000fc60007810000 */
[----:B------:R-:W2:Y:S01]  /*41e0*/  MUFU.TANH R43, R43 ;  /* 0x0000002b002b7308 */ /* 0x000ea20000002400 */
[----:B0-----:R-:W-:Y:S02]  /*41f0*/  FSEL R55, R55, -INF , P4 ;  /* 0xff80000037377808 */ /* 0x001fe40002000000 */
[----:B------:R-:W-:Y:S01]  /*4200*/  ISETP.GT.AND P4, PT, R2, 0x30, PT ;  /* 0x000000300200780c */ /* 0x000fe20003f84270 */
[----:B------:R-:W-:Y:S02]  /*4210*/  WARPGROUP.DEPBAR.LE gsb0, 0x0 ;  /* 0x00008000000079c5 */ /* 0x000fe40000010000 */
[----:B------:R-:W-:Y:S01]  /*4220*/  WARPGROUP.ARRIVE ;  /* 0x00000000000079c5 */ /* 0x000fe20000000000 */
[----:B------:R-:W-:Y:S01]  /*4230*/  FMUL.FTZ R32, R32, UR10 ;  /* 0x0000000a20207c20 */ /* 0x000fe20008410000 */
[----:B------:R-:W-:Y:S01]  /*4240*/  FMUL.FTZ R33, R33, UR10 ;  /* 0x0000000a21217c20 */ /* 0x000fe20008410000 */
[----:B------:R-:W-:Y:S01]  /*4250*/  FMUL.FTZ R36, R36, UR10 ;  /* 0x0000000a24247c20 */ /* 0x000fe20008410000 */
[----:B------:R-:W0:Y:S01]  /*4260*/  MUFU.TANH R42, R42 ;  /* 0x0000002a002a7308 */ /* 0x000e220000002400 */
[----:B------:R-:W-:Y:S01]  /*4270*/  FMUL.FTZ R37, R37, UR10 ;  /* 0x0000000a25257c20 */ /* 0x000fe20008410000 */
[----:B------:R-:W-:Y:S01]  /*4280*/  HGMMA.64x16x16.F32 R24, gdesc[UR4], R24, gsb0 ;  /* 0x00200000041879f0 */ /* 0x000fe20008000818 */
[----:B------:R-:W-:Y:S01]  /*4290*/  FMUL.FTZ R34, R34, UR10 ;  /* 0x0000000a22227c20 */ /* 0x000fe20008410000 */
[----:B------:R-:W-:Y:S01]  /*42a0*/  FMUL.FTZ R35, R35, UR10 ;  /* 0x0000000a23237c20 */ /* 0x000fe20008410000 */
[----:B-1----:R-:W-:Y:S01]  /*42b0*/  FSEL R45, R45, -INF , P5 ;  /* 0xff8000002d2d7808 */ /* 0x002fe20002800000 */
[----:B------:R-:W-:Y:S01]  /*42c0*/  FMUL.FTZ R38, R38, UR10 ;  /* 0x0000000a26267c20 */ /* 0x000fe20008410000 */
[----:B--2---:R-:W-:Y:S01]  /*42d0*/  FSEL R43, R43, -INF , P3 ;  /* 0xff8000002b2b7808 */ /* 0x004fe20001800000 */
[----:B------:R-:W1:Y:S01]  /*42e0*/  MUFU.TANH R32, R32 ;  /* 0x0000002000207308 */ /* 0x000e620000002400 */
[----:B------:R-:W-:Y:S01]  /*42f0*/  ISETP.GT.AND P3, PT, R2, 0x31, PT ;  /* 0x000000310200780c */ /* 0x000fe20003f64270 */
[----:B------:R-:W-:Y:S01]  /*4300*/  FMUL.FTZ R39, R39, UR10 ;  /* 0x0000000a27277c20 */ /* 0x000fe20008410000 */
[----:B------:R-:W-:-:S05]  /*4310*/  FMNMX.FTZ R3, R45, R4, !PT ;  /* 0x000000042d037209 */ /* 0x000fca0007810000 */
[----:B------:R-:W2:Y:S01]  /*4320*/  MUFU.TANH R33, R33 ;  /* 0x0000002100217308 */ /* 0x000ea20000002400 */
[----:B0-----:R-:W-:Y:S02]  /*4330*/  FSEL R42, R42, -INF , P2 ;  /* 0xff8000002a2a7808 */ /* 0x001fe40001000000 */
[----:B------:R-:W-:-:S05]  /*4340*/  ISETP.GT.AND P2, PT, R2, 0x38, PT ;  /* 0x000000380200780c */ /* 0x000fca0003f44270 */
        /* <DEDUP_REMOVED lines=8> */
[----:B------:R-:W-:-:S05]  /*43d0*/  ISETP.GT.AND P6, PT, R2, 0x39, PT ;  /* 0x000000390200780c */ /* 0x000fca0003fc4270 */
[----:B------:R-:W0:Y:S01]  /*43e0*/  MUFU.TANH R37, R37 ;  /* 0x0000002500257308 */ /* 0x000e220000002400 */
[----:B-1----:R-:W-:-:S04]  /*43f0*/  FSEL R36, R36, -INF , P2 ;  /* 0xff80000024247808 */ /* 0x002fc80001000000 */
[----:B------:R-:W-:Y:S01]  /*4400*/  FMNMX.FTZ R4, R36, R3, !PT ;  /* 0x0000000324047209 */ /* 0x000fe20007810000 */
[----:B------:R-:W-:Y:S02]  /*4410*/  WARPGROUP.DEPBAR.LE gsb0, 0x0 ;  /* 0x00008000000079c5 */ /* 0x000fe40000010000 */
[----:B------:R-:W-:Y:S01]  /*4420*/  FMUL.FTZ R24, R24, UR10 ;  /* 0x0000000a18187c20 */ /* 0x000fe20008410000 */
[----:B------:R-:W-:Y:S01]  /*4430*/  FMUL.FTZ R25, R25, UR10 ;  /* 0x0000000a19197c20 */ /* 0x000fe20008410000 */
[----:B------:R-:W1:Y:S01]  /*4440*/  MUFU.TANH R34, R34 ;  /* 0x0000002200227308 */ /* 0x000e620000002400 */
[----:B------:R-:W-:Y:S01]  /*4450*/  FMUL.FTZ R28, R28, UR10 ;  /* 0x0000000a1c1c7c20 */ /* 0x000fe20008410000 */
[----:B------:R-:W-:Y:S01]  /*4460*/  FMUL.FTZ R29, R29, UR10 ;  /* 0x0000000a1d1d7c20 */ /* 0x000fe20008410000 */
[----:B--2---:R-:W-:Y:S01]  /*4470*/  FSEL R47, R47, -INF , P5 ;  /* 0xff8000002f2f7808 */ /* 0x004fe20002800000 */
[----:B------:R-:W-:Y:S01]  /*4480*/  FMUL.FTZ R26, R26, UR10 ;  /* 0x0000000a1a1a7c20 */ /* 0x000fe20008410000 */
[----:B------:R-:W-:Y:S01]  /*4490*/  ISETP.GT.AND P5, PT, R2, 0x40, PT ;  /* 0x000000400200780c */ /* 0x000fe20003fa4270 */
[----:B------:R-:W-:Y:S01]  /*44a0*/  FMUL.FTZ R27, R27, UR10 ;  /* 0x0000000a1b1b7c20 */ /* 0x000fe20008410000 */
[----:B0-----:R-:W-:Y:S01]  /*44b0*/  FSEL R37, R37, -INF , P6 ;  /* 0xff80000025257808 */ /* 0x001fe20003000000 */
[----:B------:R-:W0:Y:S01]  /*44c0*/  MUFU.TANH R24, R24 ;  /* 0x0000001800187308 */ /* 0x000e220000002400 */
[----:B------:R-:W-:Y:S01]  /*44d0*/  FMUL.FTZ R30, R30, UR10 ;  /* 0x0000000a1e1e7c20 */ /* 0x000fe20008410000 */
[----:B------:R-:W-:Y:S01]  /*44e0*/  FMUL.FTZ R31, R31, UR10 ;  /* 0x0000000a1f1f7c20 */ /* 0x000fe20008410000 */
[----:B------:R-:W-:Y:S01]  /*44f0*/  FMNMX.FTZ R3, R37, R4, !PT ;  /* 0x0000000425037209 */ /* 0x000fe20007810000 */
[----:B------:R2:W-:Y:S04]  /*4500*/  @!P1 SYNCS.ARRIVE.TRANS64.RED.A1T0 RZ, [R0+URZ], RZ ;  /* 0x000000ff00ff99a7 */ /* 0x0005e8000810043f */
[----:B------:R-:W3:Y:S01]  /*4510*/  MUFU.TANH R35, R35 ;  /* 0x0000002300237308 */ /* 0x000ee20000002400 */
[----:B-1----:R-:W-:-:S02]  /*4520*/  FSEL R34, R34, -INF , P4 ;  /* 0xff80000022227808 */ /* 0x002fc40002000000 */
[----:B------:R-:W-:-:S05]  /*4530*/  ISETP.GT.AND P4, PT, R2, 0x41, PT ;  /* 0x000000410200780c */ /* 0x000fca0003f84270 */
[----:B------:R-:W1:Y:S01]  /*4540*/  MUFU.TANH R25, R25 ;  /* 0x0000001900197308 */ /* 0x000e620000002400 */
[----:B0-----:R-:W-:-:S04]  /*4550*/  FSEL R24, R24, -INF , P5 ;  /* 0xff80000018187808 */ /* 0x001fc80002800000 */
[----:B------:R-:W-:-:S03]  /*4560*/  FMNMX.FTZ R4, R24, R3, !PT ;  /* 0x0000000318047209 */ /* 0x000fc60007810000 */
[----:B------:R-:W0:Y:S01]  /*4570*/  MUFU.TANH R38, R38 ;  /* 0x0000002600267308 */ /* 0x000e220000002400 */
[----:B---3--:R-:W-:Y:S02]  /*4580*/  FSEL R35, R35, -INF , P3 ;  /* 0xff80000023237808 */ /* 0x008fe40001800000 */
[----:B------:R-:W-:-:S05]  /*4590*/  ISETP.GT.AND P3, PT, R2, 0x48, PT ;  /* 0x000000480200780c */ /* 0x000fca0003f64270 */
[----:B------:R-:W3:Y:S01]  /*45a0*/  MUFU.TANH R28, R28 ;  /* 0x0000001c001c7308 */ /* 0x000ee20000002400 */
[----:B-1----:R-:W-:-:S04]  /*45b0*/  FSEL R25, R25, -INF , P4 ;  /* 0xff80000019197808 */ /* 0x002fc80002000000 */
[----:B------:R-:W-:-:S03]  /*45c0*/  FMNMX.FTZ R3, R25, R4, !PT ;  /* 0x0000000419037209 */ /* 0x000fc60007810000 */
[----:B------:R-:W1:Y:S01]  /*45d0*/  MUFU.TANH R29, R29 ;  /* 0x0000001d001d7308 */ /* 0x000e620000002400 */
[----:B0-----:R-:W-:Y:S02]  /*45e0*/  FSEL R38, R38, -INF , P2 ;  /* 0xff80000026267808 */ /* 0x001fe40001000000 */
[----:B------:R-:W-:-:S05]  /*45f0*/  ISETP.GT.AND P2, PT, R2, 0x49, PT ;  /* 0x000000490200780c */ /* 0x000fca0003f44270 */
[----:B------:R-:W0:Y:S01]  /*4600*/  MUFU.TANH R39, R39 ;  /* 0x0000002700277308 */ /* 0x000e220000002400 */
[----:B---3--:R-:W-:-:S04]  /*4610*/  FSEL R28, R28, -INF , P3 ;  /* 0xff8000001c1c7808 */ /* 0x008fc80001800000 */
[----:B------:R-:W-:-:S03]  /*4620*/  FMNMX.FTZ R2, R28, R3, !PT ;  /* 0x000000031c027209 */ /* 0x000fc60007810000 */
[----:B------:R-:W3:Y:S01]  /*4630*/  MUFU.TANH R26, R26 ;  /* 0x0000001a001a7308 */ /* 0x000ee20000002400 */
[----:B-1----:R-:W-:-:S04]  /*4640*/  FSEL R29, R29, -INF , P2 ;  /* 0xff8000001d1d7808 */ /* 0x002fc80001000000 */
[----:B------:R-:W-:-:S03]  /*4650*/  FMNMX.FTZ R2, R29, R2, !PT ;  /* 0x000000021d027209 */ /* 0x000fc60007810000 */
[----:B------:R-:W1:Y:S01]  /*4660*/  MUFU.TANH R27, R27 ;  /* 0x0000001b001b7308 */ /* 0x000e620000002400 */
[----:B0-----:R-:W-:Y:S01]  /*4670*/  FSEL R39, R39, -INF , P6 ;  /* 0xff80000027277808 */ /* 0x001fe20003000000 */
[----:B------:R-:W0:Y:S06]  /*4680*/  SHFL.BFLY PT, R3, R2, 0x2, 0x1f ;  /* 0x0c401f0002037f89 */ /* 0x000e2c00000e0000 */
[----:B------:R-:W4:Y:S01]  /*4690*/  MUFU.TANH R30, R30 ;  /* 0x0000001e001e7308 */ /* 0x000f220000002400 */
[----:B---3--:R-:W-:-:S07]  /*46a0*/  FSEL R26, R26, -INF , P5 ;  /* 0xff8000001a1a7808 */ /* 0x008fce0002800000 */
[----:B------:R-:W3:Y:S01]  /*46b0*/  MUFU.TANH R31, R31 ;  /* 0x0000001f001f7308 */ /* 0x000ee20000002400 */
[----:B-1----:R-:W-:Y:S02]  /*46c0*/  FSEL R27, R27, -INF , P4 ;  /* 0xff8000001b1b7808 */ /* 0x002fe40002000000 */
[----:B----4-:R-:W-:Y:S02]  /*46d0*/  FSEL R30, R30, -INF , P3 ;  /* 0xff8000001e1e7808 */ /* 0x010fe40001800000 */
[----:B0-----:R-:W-:-:S05]  /*46e0*/  FMNMX.FTZ R3, R2, R3, !PT ;  /* 0x0000000302037209 */ /* 0x001fca0007810000 */
[----:B------:R-:W0:Y:S01]  /*46f0*/  SHFL.BFLY PT, R4, R3, 0x1, 0x1f ;  /* 0x0c201f0003047f89 */ /* 0x000e2200000e0000 */
[----:B---3--:R-:W-:Y:S02]  /*4700*/  FSEL R31, R31, -INF , P2 ;  /* 0xff8000001f1f7808 */ /* 0x008fe40001000000 */
[----:B0-----:R-:W-:Y:S02]  /*4710*/  FMNMX.FTZ R4, R3, R4, !PT ;  /* 0x0000000403047209 */ /* 0x001fe40007810000 */
[----:B------:R-:W-:Y:S02]  /*4720*/  FMNMX.FTZ R3, R58, R59, !PT ;  /* 0x0000003b3a037209 */ /* 0x000fe40007810000 */
[C---:B------:R-:W-:Y:S01]  /*4730*/  FSETP.NEU.FTZ.AND P0, PT, R4.reuse, -INF , PT ;  /* 0xff8000000400780b */ /* 0x040fe20003f1d000 */
[----:B------:R-:W-:Y:S01]  /*4740*/  FMUL.FTZ R5, R4, UR11 ;  /* 0x0000000b04057c20 */ /* 0x000fe20008410000 */
[----:B------:R-:W-:-:S04]  /*4750*/  FMNMX.FTZ R2, R62, R3, !PT ;  /* 0x000000033e027209 */ /* 0x000fc80007810000 */
[----:B------:R-:W-:Y:S02]  /*4760*/  FMNMX.FTZ R3, R63, R2, !PT ;  /* 0x000000023f037209 */ /* 0x000fe40007810000 */
[----:B------:R-:W-:Y:S02]  /*4770*/  FSEL R14, R5, RZ, P0 ;  /* 0x000000ff050e7208 */ /* 0x000fe40000000000 */
[----:B------:R-:W-:Y:S02]  /*4780*/  FMNMX.FTZ R2, R50, R3, !PT ;  /* 0x0000000332027209 */ /* 0x000fe40007810000 */
[----:B------:R-:W-:Y:S01]  /*4790*/  ISETP.NE.AND P0, PT, R20, RZ, PT ;  /* 0x000000ff1400720c */ /* 0x000fe20003f05270 */
[--C-:B------:R-:W-:Y:S01]  /*47a0*/  FFMA.FTZ R56, R56, UR11, -R14.reuse ;  /* 0x0000000b38387c23 */ /* 0x100fe2000801080e */
[----:B------:R-:W-:Y:S01]  /*47b0*/  FMNMX.FTZ R3, R51, R2, !PT ;  /* 0x0000000233037209 */ /* 0x000fe20007810000 */
[--C-:B------:R-:W-:Y:S01]  /*47c0*/  FFMA.FTZ R57, R57, UR11, -R14.reuse ;  /* 0x0000000b39397c23 */ /* 0x100fe2000801080e */
[--C-:B------:R-:W-:Y:S01]  /*47d0*/  FFMA.FTZ R60, R60, UR11, -R14.reuse ;  /* 0x0000000b3c3c7c23 */ /* 0x100fe2000801080e */
[--C-:B------:R-:W-:Y:S01]  /*47e0*/  FFMA.FTZ R61, R61, UR11, -R14.reuse ;  /* 0x0000000b3d3d7c23 */ /* 0x100fe2000801080e */
[----:B------:R-:W-:Y:S01]  /*47f0*/  FMNMX.FTZ R2, R54, R3, !PT ;  /* 0x0000000336027209 */ /* 0x000fe20007810000 */
[----:B------:R-:W-:Y:S01]  /*4800*/  MUFU.EX2 R56, R56 ;  /* 0x0000003800387308 */ /* 0x000fe20000000800 */
[--C-:B------:R-:W-:Y:S01]  /*4810*/  FFMA.FTZ R48, R48, UR11, -R14.reuse ;  /* 0x0000000b30307c23 */ /* 0x100fe2000801080e */
[--C-:B------:R-:W-:Y:S01]  /*4820*/  FFMA.FTZ R49, R49, UR11, -R14.reuse ;  /* 0x0000000b31317c23 */ /* 0x100fe2000801080e */
[----:B------:R-:W-:Y:S01]  /*4830*/  FMNMX.FTZ R3, R55, R2, !PT ;  /* 0x0000000237037209 */ /* 0x000fe20007810000 */
[--C-:B------:R-:W-:Y:S01]  /*4840*/  FFMA.FTZ R52, R52, UR11, -R14.reuse ;  /* 0x0000000b34347c23 */ /* 0x100fe2000801080e */
[--C-:B------:R-:W-:Y:S01]  /*4850*/  FFMA.FTZ R53, R53, UR11, -R14.reuse ;  /* 0x0000000b35357c23 */ /* 0x100fe2000801080e */
[--C-:B------:R-:W-:Y:S01]  /*4860*/  FFMA.FTZ R40, R40, UR11, -R14.reuse ;  /* 0x0000000b28287c23 */ /* 0x100fe2000801080e */
[----:B------:R-:W-:Y:S01]  /*4870*/  FMNMX.FTZ R2, R42, R3, !PT ;  /* 0x000000032a027209 */ /* 0x000fe20007810000 */
[----:B------:R-:W0:Y:S01]  /*4880*/  MUFU.EX2 R57, R57 ;  /* 0x0000003900397308 */ /* 0x000e220000000800 */
[--C-:B------:R-:W-:Y:S01]  /*4890*/  FFMA.FTZ R41, R41, UR11, -R14.reuse ;  /* 0x0000000b29297c23 */ /* 0x100fe2000801080e */
        /* <DEDUP_REMOVED lines=14> */
[----:B------:R-:W1:Y:S01]  /*4980*/  MUFU.EX2 R61, R61 ;  /* 0x0000003d003d7308 */ /* 0x000e620000000800 */
[----:B------:R-:W-:Y:S01]  /*4990*/  FFMA.FTZ R14, R29, UR11, -R14 ;  /* 0x0000000b1d0e7c23 */ /* 0x000fe2000801080e */
[----:B0-----:R-:W-:Y:S01]  /*49a0*/  FADD.FTZ R21, R56, R57 ;  /* 0x0000003938157221 */ /* 0x001fe20000010000 */
[----:B------:R-:W-:-:S02]  /*49b0*/  FMNMX.FTZ R3, R35, R2, !PT ;  /* 0x0000000223037209 */ /* 0x000fc40007810000 */
[----:B------:R-:W-:Y:S01]  /*49c0*/  F2FP.F16.F32.PACK_AB R208, R57, R56 ;  /* 0x0000003839d0723e */ /* 0x000fe200000000ff */
[--C-:B------:R-:W-:Y:S01]  /*49d0*/  IMAD.MOV.U32 R57, RZ, RZ, R151.reuse ;  /* 0x000000ffff397224 */ /* 0x100fe200078e0097 */
[----:B------:R-:W-:Y:S01]  /*49e0*/  FMNMX.FTZ R2, R38, R3, !PT ;  /* 0x0000000326027209 */ /* 0x000fe20007810000 */
[----:B------:R-:W-:Y:S01]  /*49f0*/  MUFU.EX2 R48, R48 ;  /* 0x0000003000307308 */ /* 0x000fe20000000800 */
[----:B------:R-:W-:Y:S02]  /*4a00*/  IMAD.MOV.U32 R56, RZ, RZ, R151 ;  /* 0x000000ffff387224 */ /* 0x000fe400078e0097 */
[----:B------:R-:W-:-:S04]  /*4a10*/  FMNMX.FTZ R3, R39, R2, !PT ;  /* 0x0000000227037209 */ /* 0x000fc80007810000 */
[----:B------:R-:W-:Y:S01]  /*4a20*/  FMNMX.FTZ R2, R26, R3, !PT ;  /* 0x000000031a027209 */ /* 0x000fe20007810000 */
[----:B------:R-:W0:Y:S01]  /*4a30*/  MUFU.EX2 R49, R49 ;  /* 0x0000003100317308 */ /* 0x000e220000000800 */
[----:B-1----:R-:W-:Y:S02]  /*4a40*/  F2FP.F16.F32.PACK_AB R210, R61, R60 ;  /* 0x0000003c3dd2723e */ /* 0x002fe400000000ff */
[----:B------:R-:W-:-:S04]  /*4a50*/  FMNMX.FTZ R3, R27, R2, !PT ;  /* 0x000000021b037209 */ /* 0x000fc80007810000 */
[----:B------:R-:W-:Y:S01]  /*4a60*/  FMNMX.FTZ R2, R30, R3, !PT ;  /* 0x000000031e027209 */ /* 0x000fe20007810000 */
[----:B------:R-:W-:Y:S03]  /*4a70*/  MUFU.EX2 R52, R52 ;  /* 0x0000003400347308 */ /* 0x000fe60000000800 */
[----:B------:R-:W-:-:S05]  /*4a80*/  FMNMX.FTZ R2, R31, R2, !PT ;  /* 0x000000021f027209 */ /* 0x000fca0007810000 */
[----:B------:R-:W1:Y:S01]  /*4a90*/  SHFL.BFLY PT, R3, R2, 0x2, 0x1f ;  /* 0x0c401f0002037f89 */ /* 0x000e6200000e0000 */
[----:B------:R-:W3:Y:S01]  /*4aa0*/  MUFU.EX2 R53, R53 ;  /* 0x0000003500357308 */ /* 0x000ee20000000800 */
[----:B0-----:R-:W-:-:S07]  /*4ab0*/  F2FP.F16.F32.PACK_AB R204, R49, R48 ;  /* 0x0000003031cc723e */ /* 0x001fce00000000ff */
[----:B------:R-:W-:Y:S08]  /*4ac0*/  MUFU.EX2 R40, R40 ;  /* 0x0000002800287308 */ /* 0x000ff00000000800 */
[----:B------:R-:W0:Y:S01]  /*4ad0*/  MUFU.EX2 R41, R41 ;  /* 0x0000002900297308 */ /* 0x000e220000000800 */
[----:B---3--:R-:W-:Y:S02]  /*4ae0*/  F2FP.F16.F32.PACK_AB R206, R53, R52 ;  /* 0x0000003435ce723e */ /* 0x008fe400000000ff */
[----:B-1----:R-:W-:-:S05]  /*4af0*/  FMNMX.FTZ R5, R2, R3, !PT ;  /* 0x0000000302057209 */ /* 0x002fca0007810000 */
[----:B------:R-:W-:Y:S01]  /*4b00*/  MUFU.EX2 R44, R44 ;  /* 0x0000002c002c7308 */ /* 0x000fe20000000800 */
[----:B------:R-:W1:Y:S07]  /*4b10*/  SHFL.BFLY PT, R2, R5, 0x1, 0x1f ;  /* 0x0c201f0005027f89 */ /* 0x000e6e00000e0000 */
[----:B------:R-:W3:Y:S01]  /*4b20*/  MUFU.EX2 R45, R45 ;  /* 0x0000002d002d7308 */ /* 0x000ee20000000800 */
[----:B0-----:R-:W-:-:S07]  /*4b30*/  F2FP.F16.F32.PACK_AB R200, R41, R40 ;  /* 0x0000002829c8723e */ /* 0x001fce00000000ff */
[----:B------:R-:W-:Y:S08]  /*4b40*/  MUFU.EX2 R32, R32 ;  /* 0x0000002000207308 */ /* 0x000ff00000000800 */
[----:B------:R-:W0:Y:S01]  /*4b50*/  MUFU.EX2 R33, R33 ;  /* 0x0000002100217308 */ /* 0x000e220000000800 */
[----:B---3--:R-:W-:Y:S02]  /*4b60*/  F2FP.F16.F32.PACK_AB R202, R45, R44 ;  /* 0x0000002c2dca723e */ /* 0x008fe400000000ff */
[----:B-1----:R-:W-:-:S04]  /*4b70*/  FMNMX.FTZ R3, R5, R2, !PT ;  /* 0x0000000205037209 */ /* 0x002fc80007810000 */
[C---:B------:R-:W-:Y:S01]  /*4b80*/  FSETP.NEU.FTZ.AND P2, PT, R3.reuse, -INF , PT ;  /* 0xff8000000300780b */ /* 0x040fe20003f5d000 */
[----:B------:R-:W-:Y:S01]  /*4b90*/  FMUL.FTZ R2, R3, UR11 ;  /* 0x0000000b03027c20 */ /* 0x000fe20008410000 */
[----:B------:R1:W-:Y:S04]  /*4ba0*/  MUFU.EX2 R5, R14 ;  /* 0x0000000e00057308 */ /* 0x0003e80000000800 */
[----:B------:R-:W-:Y:S02]  /*4bb0*/  FSEL R2, R2, RZ, P2 ;  /* 0x000000ff02027208 */ /* 0x000fe40001000000 */
[----:B------:R-:W-:Y:S02]  /*4bc0*/  PLOP3.LUT P2, PT, PT, PT, UP0, 0x80, 0x0 ;  /* 0x000000000000781c */ /* 0x000fe40003f4f008 */
[----:B------:R-:W-:Y:S01]  /*4bd0*/  MUFU.EX2 R36, R36 ;  /* 0x0000002400247308 */ /* 0x000fe20000000800 */
[--C-:B------:R-:W-:Y:S01]  /*4be0*/  FFMA.FTZ R58, R58, UR11, -R2.reuse ;  /* 0x0000000b3a3a7c23 */ /* 0x100fe20008010802 */
[--C-:B------:R-:W-:Y:S01]  /*4bf0*/  FFMA.FTZ R59, R59, UR11, -R2.reuse ;  /* 0x0000000b3b3b7c23 */ /* 0x100fe20008010802 */
[--C-:B------:R-:W-:Y:S01]  /*4c00*/  FFMA.FTZ R62, R62, UR11, -R2.reuse ;  /* 0x0000000b3e3e7c23 */ /* 0x100fe20008010802 */
[--C-:B------:R-:W-:Y:S01]  /*4c10*/  FFMA.FTZ R63, R63, UR11, -R2.reuse ;  /* 0x0000000b3f3f7c23 */ /* 0x100fe20008010802 */
[--C-:B------:R-:W-:Y:S01]  /*4c20*/  FFMA.FTZ R50, R50, UR11, -R2.reuse ;  /* 0x0000000b32327c23 */ /* 0x100fe20008010802 */
[----:B-1----:R-:W-:Y:S01]  /*4c30*/  FADD.FTZ R14, R60, R21 ;  /* 0x000000153c0e7221 */ /* 0x002fe20000010000 */
[--C-:B------:R-:W-:Y:S01]  /*4c40*/  FFMA.FTZ R51, R51, UR11, -R2.reuse ;  /* 0x0000000b33337c23 */ /* 0x100fe20008010802 */
[----:B------:R-:W-:Y:S01]  /*4c50*/  MUFU.EX2 R58, R58 ;  /* 0x0000003a003a7308 */ /* 0x000fe20000000800 */
[----:B------:R-:W-:Y:S01]  /*4c60*/  FFMA.FTZ R54, R54, UR11, -R2 ;  /* 0x0000000b36367c23 */ /* 0x000fe20008010802 */
[----:B------:R-:W-:Y:S01]  /*4c70*/  FADD.FTZ R21, R61, R14 ;  /* 0x0000000e3d157221 */ /* 0x000fe20000010000 */
[--C-:B------:R-:W-:Y:S01]  /*4c80*/  FFMA.FTZ R55, R55, UR11, -R2.reuse ;  /* 0x0000000b37377c23 */ /* 0x100fe20008010802 */
[--C-:B------:R-:W-:Y:S01]  /*4c90*/  FFMA.FTZ R42, R42, UR11, -R2.reuse ;  /* 0x0000000b2a2a7c23 */ /* 0x100fe20008010802 */
[--C-:B------:R-:W-:Y:S01]  /*4ca0*/  FFMA.FTZ R43, R43, UR11, -R2.reuse ;  /* 0x0000000b2b2b7c23 */ /* 0x100fe20008010802 */
[----:B------:R-:W-:Y:S01]  /*4cb0*/  FADD.FTZ R14, R48, R21 ;  /* 0x00000015300e7221 */ /* 0x000fe20000010000 */
[--C-:B------:R-:W-:Y:S01]  /*4cc0*/  FFMA.FTZ R46, R46, UR11, -R2.reuse ;  /* 0x0000000b2e2e7c23 */ /* 0x100fe20008010802 */
[----:B------:R-:W1:Y:S01]  /*4cd0*/  MUFU.EX2 R59, R59 ;  /* 0x0000003b003b7308 */ /* 0x000e620000000800 */
[----:B------:R-:W-:Y:S01]  /*4ce0*/  FFMA.FTZ R47, R47, UR11, -R2 ;  /* 0x0000000b2f2f7c23 */ /* 0x000fe20008010802 */
[----:B------:R-:W-:Y:S01]  /*4cf0*/  FADD.FTZ R29, R49, R14 ;  /* 0x0000000e311d7221 */ /* 0x000fe20000010000 */
[--C-:B------:R-:W-:Y:S01]  /*4d00*/  FFMA.FTZ R34, R34, UR11, -R2.reuse ;  /* 0x0000000b22227c23 */ /* 0x100fe20008010802 */
[--C-:B------:R-:W-:Y:S01]  /*4d10*/  FFMA.FTZ R35, R35, UR11, -R2.reuse ;  /* 0x0000000b23237c23 */ /* 0x100fe20008010802 */
[--C-:B------:R-:W-:Y:S01]  /*4d20*/  FFMA.FTZ R38, R38, UR11, -R2.reuse ;  /* 0x0000000b26267c23 */ /* 0x100fe20008010802 */
[----:B------:R-:W-:Y:S01]  /*4d30*/  FADD.FTZ R20, R52, R29 ;  /* 0x0000001d34147221 */ /* 0x000fe20000010000 */
[--C-:B------:R-:W-:Y:S01]  /*4d40*/  FFMA.FTZ R39, R39, UR11, -R2.reuse ;  /* 0x0000000b27277c23 */ /* 0x100fe20008010802 */
[----:B------:R-:W3:Y:S01]  /*4d50*/  MUFU.EX2 R62, R62 ;  /* 0x0000003e003e7308 */ /* 0x000ee20000000800 */
[----:B------:R-:W-:Y:S01]  /*4d60*/  FFMA.FTZ R26, R26, UR11, -R2 ;  /* 0x0000000b1a1a7c23 */ /* 0x000fe20008010802 */
[----:B------:R-:W-:Y:S01]  /*4d70*/  FADD.FTZ R29, R53, R20 ;  /* 0x00000014351d7221 */ /* 0x000fe20000010000 */
[--C-:B------:R-:W-:Y:S01]  /*4d80*/  FFMA.FTZ R27, R27, UR11, -R2.reuse ;  /* 0x0000000b1b1b7c23 */ /* 0x100fe20008010802 */
[--C-:B------:R-:W-:Y:S01]  /*4d90*/  FFMA.FTZ R30, R30, UR11, -R2.reuse ;  /* 0x0000000b1e1e7c23 */ /* 0x100fe20008010802 */
[----:B------:R-:W-:Y:S01]  /*4da0*/  FFMA.FTZ R2, R31, UR11, -R2 ;  /* 0x0000000b1f027c23 */ /* 0x000fe20008010802 */
[----:B------:R-:W-:Y:S01]  /*4db0*/  FADD.FTZ R20, R40, R29 ;  /* 0x0000001d28147221 */ /* 0x000fe20000010000 */
[----:B0-----:R-:W-:Y:S01]  /*4dc0*/  F2FP.F16.F32.PACK_AB R196, R33, R32 ;  /* 0x0000002021c4723e */ /* 0x001fe200000000ff */
[----:B------:R-:W0:Y:S01]  /*4dd0*/  MUFU.EX2 R63, R63 ;  /* 0x0000003f003f7308 */ /* 0x000e220000000800 */
[----:B-1----:R-:W-:Y:S01]  /*4de0*/  FADD.FTZ R21, R58, R59 ;  /* 0x0000003b3a157221 */ /* 0x002fe20000010000 */
[----:B------:R-:W-:Y:S01]  /*4df0*/  FADD.FTZ R29, R41, R20 ;  /* 0x00000014291d7221 */ /* 0x000fe20000010000 */
[----:B------:R-:W-:Y:S01]  /*4e00*/  F2FP.F16.F32.PACK_AB R209, R59, R58 ;  /* 0x0000003a3bd1723e */ /* 0x000fe200000000ff */
[----:B------:R-:W-:Y:S01]  /*4e10*/  IMAD.MOV.U32 R61, RZ, RZ, R151 ;  /* 0x000000ffff3d7224 */ /* 0x000fe200078e0097 */
[-C--:B------:R-:W-:Y:S01]  /*4e20*/  MOV R60, R151.reuse ;  /* 0x00000097003c7202 */ /* 0x080fe20000000f00 */
[----:B--2---:R-:W-:Y:S01]  /*4e30*/  FADD.FTZ R0, R44, R29 ;  /* 0x0000001d2c007221 */ /* 0x004fe20000010000 */
[----:B------:R-:W-:Y:S01]  /*4e40*/  IMAD.MOV.U32 R59, RZ, RZ, R151 ;  /* 0x000000ffff3b7224 */ /* 0x000fe200078e0097 */
[----:B------:R-:W1:Y:S01]  /*4e50*/  MUFU.EX2 R50, R50 ;  /* 0x0000003200327308 */ /* 0x000e620000000800 */
[----:B---3--:R-:W-:Y:S01]  /*4e60*/  FADD.FTZ R14, R62, R21 ;  /* 0x000000153e0e7221 */ /* 0x008fe20000010000 */
[----:B------:R-:W-:Y:S01]  /*4e70*/  FADD.FTZ R29, R45, R0 ;  /* 0x000000002d1d7221 */ /* 0x000fe20000010000 */
[--C-:B------:R-:W-:Y:S01]  /*4e80*/  IMAD.MOV.U32 R58, RZ, RZ, R151.reuse ;  /* 0x000000ffff3a7224 */ /* 0x100fe200078e0097 */
[----:B------:R-:W-:Y:S01]  /*4e90*/  MOV R40, R151 ;  /* 0x0000009700287202 */ /* 0x000fe20000000f00 */
[----:B------:R-:W-:-:S02]  /*4ea0*/  IMAD.MOV.U32 R53, RZ, RZ, R151 ;  /* 0x000000ffff357224 */ /* 0x000fc400078e0097 */
[--C-:B------:R-:W-:Y:S01]  /*4eb0*/  IMAD.MOV.U32 R52, RZ, RZ, R151.reuse ;  /* 0x000000ffff347224 */ /* 0x100fe200078e0097 */
[----:B------:R-:W2:Y:S01]  /*4ec0*/  MUFU.EX2 R51, R51 ;  /* 0x0000003300337308 */ /* 0x000ea20000000800 */
[C---:B0-----:R-:W-:Y:S01]  /*4ed0*/  FADD.FTZ R21, R63.reuse, R14 ;  /* 0x0000000e3f157221 */ /* 0x041fe20000010000 */
[----:B------:R-:W-:Y:S01]  /*4ee0*/  F2FP.F16.F32.PACK_AB R211, R63, R62 ;  /* 0x0000003e3fd3723e */ /* 0x000fe200000000ff */
[--C-:B------:R-:W-:Y:S02]  /*4ef0*/  IMAD.MOV.U32 R63, RZ, RZ, R151.reuse ;  /* 0x000000ffff3f7224 */ /* 0x100fe400078e0097 */
[--C-:B------:R-:W-:Y:S02]  /*4f00*/  IMAD.MOV.U32 R62, RZ, RZ, R151.reuse ;  /* 0x000000ffff3e7224 */ /* 0x100fe400078e0097 */
[----:B------:R-:W-:Y:S01]  /*4f10*/  IMAD.MOV.U32 R49, RZ, RZ, R151 ;  /* 0x000000ffff317224 */ /* 0x000fe200078e0097 */
[----:B------:R-:W0:Y:S01]  /*4f20*/  MUFU.EX2 R54, R54 ;  /* 0x0000003600367308 */ /* 0x000e220000000800 */
[----:B-1----:R-:W-:Y:S01]  /*4f30*/  FADD.FTZ R14, R50, R21 ;  /* 0x00000015320e7221 */ /* 0x002fe20000010000 */
[----:B------:R-:W-:-:S02]  /*4f40*/  IMAD.MOV.U32 R48, RZ, RZ, R151 ;  /* 0x000000ffff307224 */ /* 0x000fc400078e0097 */
[--C-:B------:R-:W-:Y:S02]  /*4f50*/  IMAD.MOV.U32 R45, RZ, RZ, R151.reuse ;  /* 0x000000ffff2d7224 */ /* 0x100fe400078e0097 */
[--C-:B------:R-:W-:Y:S02]  /*4f60*/  IMAD.MOV.U32 R44, RZ, RZ, R151.reuse ;  /* 0x000000ffff2c7224 */ /* 0x100fe400078e0097 */
[----:B------:R-:W1:Y:S01]  /*4f70*/  MUFU.EX2 R55, R55 ;  /* 0x0000003700377308 */ /* 0x000e620000000800 */
[C---:B--2---:R-:W-:Y:S01]  /*4f80*/  FADD.FTZ R21, R51.reuse, R14 ;  /* 0x0000000e33157221 */ /* 0x044fe20000010000 */
[----:B------:R-:W-:Y:S01]  /*4f90*/  F2FP.F16.F32.PACK_AB R205, R51, R50 ;  /* 0x0000003233cd723e */ /* 0x000fe200000000ff */
[--C-:B------:R-:W-:Y:S01]  /*4fa0*/  IMAD.MOV.U32 R51, RZ, RZ, R151.reuse ;  /* 0x000000ffff337224 */ /* 0x100fe200078e0097 */
[----:B------:R-:W-:Y:S01]  /*4fb0*/  MOV R50, R151 ;  /* 0x0000009700327202 */ /* 0x000fe20000000f00 */
[--C-:B------:R-:W-:Y:S02]  /*4fc0*/  IMAD.MOV.U32 R41, RZ, RZ, R151.reuse ;  /* 0x000000ffff297224 */ /* 0x100fe400078e0097 */
[----:B------:R-:W-:Y:S01]  /*4fd0*/  IMAD.MOV.U32 R31, RZ, RZ, R151 ;  /* 0x000000ffff1f7224 */ /* 0x000fe200078e0097 */
[----:B------:R-:W2:Y:S01]  /*4fe0*/  MUFU.EX2 R42, R42 ;  /* 0x0000002a002a7308 */ /* 0x000ea20000000800 */
[----:B0-----:R-:W-:-:S07]  /*4ff0*/  FADD.FTZ R14, R54, R21 ;  /* 0x00000015360e7221 */ /* 0x001fce0000010000 */
[----:B------:R-:W0:Y:S01]  /*5000*/  MUFU.EX2 R43, R43 ;  /* 0x0000002b002b7308 */ /* 0x000e220000000800 */
[C---:B-1----:R-:W-:Y:S01]  /*5010*/  FADD.FTZ R21, R55.reuse, R14 ;  /* 0x0000000e37157221 */ /* 0x042fe20000010000 */
[----:B------:R-:W-:Y:S01]  /*5020*/  FADD.FTZ R14, R32, R29 ;  /* 0x0000001d200e7221 */ /* 0x000fe20000010000 */
[----:B------:R-:W-:Y:S01]  /*5030*/  F2FP.F16.F32.PACK_AB R207, R55, R54 ;  /* 0x0000003637cf723e */ /* 0x000fe200000000ff */
[--C-:B------:R-:W-:Y:S02]  /*5040*/  IMAD.MOV.U32 R55, RZ, RZ, R151.reuse ;  /* 0x000000ffff377224 */ /* 0x100fe400078e0097 */
[----:B------:R-:W-:Y:S01]  /*5050*/  FADD.FTZ R29, R33, R14 ;  /* 0x0000000e211d7221 */ /* 0x000fe20000010000 */
[----:B------:R-:W-:Y:S01]  /*5060*/  IMAD.MOV.U32 R54, RZ, RZ, R151 ;  /* 0x000000ffff367224 */ /* 0x000fe200078e0097 */
[----:B------:R-:W1:Y:S01]  /*5070*/  MUFU.EX2 R46, R46 ;  /* 0x0000002e002e7308 */ /* 0x000e620000000800 */
[----:B--2---:R-:W-:Y:S01]  /*5080*/  FADD.FTZ R0, R42, R21 ;  /* 0x000000152a007221 */ /* 0x004fe20000010000 */
[----:B------:R-:W-:Y:S01]  /*5090*/  FADD.FTZ R14, R36, R29 ;  /* 0x0000001d240e7221 */ /* 0x000fe20000010000 */
[----:B------:R-:W-:-:S02]  /*50a0*/  IMAD.MOV.U32 R33, RZ, RZ, R151 ;  /* 0x000000ffff217224 */ /* 0x000fc400078e0097 */
[----:B------:R-:W-:-:S03]  /*50b0*/  IMAD.MOV.U32 R32, RZ, RZ, R151 ;  /* 0x000000ffff207224 */ /* 0x000fc600078e0097 */
[----:B------:R-:W2:Y:S01]  /*50c0*/  MUFU.EX2 R47, R47 ;  /* 0x0000002f002f7308 */ /* 0x000ea20000000800 */
[C---:B0-----:R-:W-:Y:S01]  /*50d0*/  FADD.FTZ R21, R43.reuse, R0 ;  /* 0x000000002b157221 */ /* 0x041fe20000010000 */
[----:B------:R-:W-:Y:S01]  /*50e0*/  F2FP.F16.F32.PACK_AB R201, R43, R42 ;  /* 0x0000002a2bc9723e */ /* 0x000fe200000000ff */
[--C-:B------:R-:W-:Y:S02]  /*50f0*/  IMAD.MOV.U32 R43, RZ, RZ, R151.reuse ;  /* 0x000000ffff2b7224 */ /* 0x100fe400078e0097 */
[----:B------:R-:W-:-:S03]  /*5100*/  IMAD.MOV.U32 R42, RZ, RZ, R151 ;  /* 0x000000ffff2a7224 */ /* 0x000fc600078e0097 */
[----:B------:R-:W0:Y:S01]  /*5110*/  MUFU.EX2 R34, R34 ;  /* 0x0000002200227308 */ /* 0x000e220000000800 */
[----:B-1----:R-:W-:-:S07]  /*5120*/  FADD.FTZ R0, R46, R21 ;  /* 0x000000152e007221 */ /* 0x002fce0000010000 */
[----:B------:R-:W1:Y:S01]  /*5130*/  MUFU.EX2 R37, R37 ;  /* 0x0000002500257308 */ /* 0x000e620000000800 */
[C---:B--2---:R-:W-:Y:S01]  /*5140*/  FADD.FTZ R21, R47.reuse, R0 ;  /* 0x000000002f157221 */ /* 0x044fe20000010000 */
[----:B------:R-:W-:Y:S01]  /*5150*/  F2FP.F16.F32.PACK_AB R203, R47, R46 ;  /* 0x0000002e2fcb723e */ /* 0x000fe200000000ff */
[--C-:B------:R-:W-:Y:S02]  /*5160*/  IMAD.MOV.U32 R47, RZ, RZ, R151.reuse ;  /* 0x000000ffff2f7224 */ /* 0x100fe400078e0097 */
[----:B------:R-:W-:-:S03]  /*5170*/  IMAD.MOV.U32 R46, RZ, RZ, R151 ;  /* 0x000000ffff2e7224 */ /* 0x000fc600078e0097 */
[----:B------:R-:W2:Y:S01]  /*5180*/  MUFU.EX2 R35, R35 ;  /* 0x0000002300237308 */ /* 0x000ea20000000800 */
[----:B0-----:R-:W-:-:S07]  /*5190*/  FADD.FTZ R0, R34, R21 ;  /* 0x0000001522007221 */ /* 0x001fce0000010000 */
[----:B------:R-:W0:Y:S01]  /*51a0*/  MUFU.EX2 R24, R24 ;  /* 0x0000001800187308 */ /* 0x000e220000000800 */
[C---:B-1----:R-:W-:Y:S01]  /*51b0*/  FADD.FTZ R29, R37.reuse, R14 ;  /* 0x0000000e251d7221 */ /* 0x042fe20000010000 */
[----:B------:R-:W-:Y:S01]  /*51c0*/  F2FP.F16.F32.PACK_AB R198, R37, R36 ;  /* 0x0000002425c6723e */ /* 0x000fe200000000ff */
[--C-:B------:R-:W-:Y:S02]  /*51d0*/  IMAD.MOV.U32 R37, RZ, RZ, R151.reuse ;  /* 0x000000ffff257224 */ /* 0x100fe400078e0097 */
[----:B------:R-:W-:-:S03]  /*51e0*/  IMAD.MOV.U32 R36, RZ, RZ, R151 ;  /* 0x000000ffff247224 */ /* 0x000fc600078e0097 */
        /* <DEDUP_REMOVED lines=15> */
[C---:B0-----:R-:W-:Y:S01]  /*52e0*/  FADD.FTZ R21, R39.reuse, R0 ;  /* 0x0000000027157221 */ /* 0x041fe20000010000 */
[----:B------:R-:W-:Y:S01]  /*52f0*/  F2FP.F16.F32.PACK_AB R199, R39, R38 ;  /* 0x0000002627c7723e */ /* 0x000fe200000000ff */
[--C-:B------:R-:W-:Y:S02]  /*5300*/  IMAD.MOV.U32 R39, RZ, RZ, R151.reuse ;  /* 0x000000ffff277224 */ /* 0x100fe400078e0097 */
[----:B------:R-:W-:-:S03]  /*5310*/  IMAD.MOV.U32 R38, RZ, RZ, R151 ;  /* 0x000000ffff267224 */ /* 0x000fc600078e0097 */
[----:B------:R-:W0:Y:S01]  /*5320*/  MUFU.EX2 R27, R27 ;  /* 0x0000001b001b7308 */ /* 0x000e220000000800 */
[----:B-1----:R-:W-:Y:S01]  /*5330*/  FADD.FTZ R14, R28, R29 ;  /* 0x0000001d1c0e7221 */ /* 0x002fe20000010000 */
[C---:B------:R-:W-:Y:S01]  /*5340*/  F2FP.F16.F32.PACK_AB R194, R5.reuse, R28 ;  /* 0x0000001c05c2723e */ /* 0x040fe200000000ff */
[--C-:B------:R-:W-:Y:S02]  /*5350*/  IMAD.MOV.U32 R29, RZ, RZ, R151.reuse ;  /* 0x000000ffff1d7224 */ /* 0x100fe400078e0097 */
[----:B------:R-:W-:Y:S01]  /*5360*/  FADD.FTZ R14, R5, R14 ;  /* 0x0000000e050e7221 */ /* 0x000fe20000010000 */
[----:B------:R-:W-:Y:S02]  /*5370*/  IMAD.MOV.U32 R28, RZ, RZ, R151 ;  /* 0x000000ffff1c7224 */ /* 0x000fe400078e0097 */
[----:B------:R-:W1:Y:S01]  /*5380*/  MUFU.EX2 R30, R30 ;  /* 0x0000001e001e7308 */ /* 0x000e620000000800 */
[----:B--2---:R-:W-:-:S07]  /*5390*/  FADD.FTZ R0, R26, R21 ;  /* 0x000000151a007221 */ /* 0x004fce0000010000 */
[----:B------:R2:W3:Y:S01]  /*53a0*/  MUFU.EX2 R195, R2 ;  /* 0x0000000200c37308 */ /* 0x0004e20000000800 */
[C---:B0-----:R-:W-:Y:S01]  /*53b0*/  FADD.FTZ R5, R27.reuse, R0 ;  /* 0x000000001b057221 */ /* 0x041fe20000010000 */
[----:B------:R-:W-:Y:S01]  /*53c0*/  F2FP.F16.F32.PACK_AB R193, R27, R26 ;  /* 0x0000001a1bc1723e */ /* 0x000fe200000000ff */
[--C-:B------:R-:W-:Y:S02]  /*53d0*/  IMAD.MOV.U32 R27, RZ, RZ, R151.reuse ;  /* 0x000000ffff1b7224 */ /* 0x100fe400078e0097 */
[----:B------:R-:W-:Y:S02]  /*53e0*/  IMAD.MOV.U32 R26, RZ, RZ, R151 ;  /* 0x000000ffff1a7224 */ /* 0x000fe400078e0097 */
[----:B-1----:R-:W-:Y:S01]  /*53f0*/  FADD.FTZ R0, R30, R5 ;  /* 0x000000051e007221 */ /* 0x002fe20000010000 */
[----:B--2---:R-:W-:-:S03]  /*5400*/  IMAD.MOV.U32 R2, RZ, RZ, 0x3f800000 ;  /* 0x3f800000ff027424 */ /* 0x004fc600078e00ff */
[C---:B---3--:R-:W-:Y:S01]  /*5410*/  FADD.FTZ R5, R195.reuse, R0 ;  /* 0x00000000c3057221 */ /* 0x048fe20000010000 */
[----:B------:R-:W-:Y:S01]  /*5420*/  F2FP.F16.F32.PACK_AB R195, R195, R30 ;  /* 0x0000001ec3c3723e */ /* 0x000fe200000000ff */
[----:B------:R-:W-:Y:S01]  /*5430*/  IMAD.MOV.U32 R0, RZ, RZ, 0x3f800000 ;  /* 0x3f800000ff007424 */ /* 0x000fe200078e00ff */
[----:B------:R-:W-:Y:S01]  /*5440*/  MOV R30, R151 ;  /* 0x00000097001e7202 */ /* 0x000fe20000000f00 */
[----:B------:R-:W-:Y:S06]  /*5450*/  @!P2 BRA `(.L_x_15) ;  /* 0x0000004000f4a947 */ /* 0x000fec0003800000 */
[----:B------:R-:W-:Y:S01]  /*5460*/  R2UR UR4, R152 ;  /* 0x00000000980472ca */ /* 0x000fe200000e0000 */
[----:B------:R-:W-:Y:S01]  /*5470*/  IMAD.MOV.U32 R20, RZ, RZ, R3 ;  /* 0x000000ffff147224 */ /* 0x000fe200078e0003 */
[----:B------:R-:W-:Y:S01]  /*5480*/  MOV R230, UR60 ;  /* 0x0000003c00e67c02 */ /* 0x000fe20008000f00 */
[----:B------:R-:W-:Y:S01]  /*5490*/  IMAD.MOV.U32 R21, RZ, RZ, R4 ;  /* 0x000000ffff157224 */ /* 0x000fe200078e0004 */
[----:B------:R-:W-:Y:S01]  /*54a0*/  CS2R R150, SRZ ;  /* 0x0000000000967805 */ /* 0x000fe2000001ff00 */
[----:B------:R-:W-:Y:S01]  /*54b0*/  IMAD.MOV.U32 R0, RZ, RZ, 0x3f800000 ;  /* 0x3f800000ff007424 */ /* 0x000fe200078e00ff */
[----:B------:R-:W-:Y:S02]  /*54c0*/  CS2R R146, SRZ ;  /* 0x0000000000927805 */ /* 0x000fe4000001ff00 */
[----:B------:R-:W-:Y:S02]  /*54d0*/  CS2R R142, SRZ ;  /* 0x00000000008e7805 */ /* 0x000fe4000001ff00 */
[----:B------:R-:W-:-:S02]  /*54e0*/  CS2R R138, SRZ ;  /* 0x00000000008a7805 */ /* 0x000fc4000001ff00 */
[----:B------:R-:W-:Y:S02]  /*54f0*/  CS2R R134, SRZ ;  /* 0x0000000000867805 */ /* 0x000fe4000001ff00 */
[----:B------:R-:W-:Y:S02]  /*5500*/  CS2R R130, SRZ ;  /* 0x0000000000827805 */ /* 0x000fe4000001ff00 */
[----:B------:R-:W-:Y:S02]  /*5510*/  CS2R R126, SRZ ;  /* 0x00000000007e7805 */ /* 0x000fe4000001ff00 */
[----:B------:R-:W-:Y:S01]  /*5520*/  CS2R R122, SRZ ;  /* 0x00000000007a7805 */ /* 0x000fe2000001ff00 */
[----:B------:R-:W-:Y:S01]  /*5530*/  UIADD3 UR4, UR4, -0x2, URZ ;  /* 0xfffffffe04047890 */ /* 0x000fe2000fffe03f */
[----:B------:R-:W-:Y:S02]  /*5540*/  CS2R R118, SRZ ;  /* 0x0000000000767805 */ /* 0x000fe4000001ff00 */
[----:B------:R-:W-:-:S02]  /*5550*/  CS2R R114, SRZ ;  /* 0x0000000000727805 */ /* 0x000fc4000001ff00 */
[----:B------:R-:W-:Y:S02]  /*5560*/  CS2R R110, SRZ ;  /* 0x00000000006e7805 */ /* 0x000fe4000001ff00 */
[----:B------:R-:W-:Y:S02]  /*5570*/  CS2R R106, SRZ ;  /* 0x00000000006a7805 */ /* 0x000fe4000001ff00 */
[----:B------:R-:W-:Y:S01]  /*5580*/  CS2R R102, SRZ ;  /* 0x0000000000667805 */ /* 0x000fe2000001ff00 */
[----:B------:R-:W-:Y:S01]  /*5590*/  IMAD.U32 R222, RZ, RZ, UR4 ;  /* 0x00000004ffde7e24 */ /* 0x000fe2000f8e00ff */
[----:B------:R-:W-:Y:S02]  /*55a0*/  R2UR UR4, R16 ;  /* 0x00000000100472ca */ /* 0x000fe400000e0000 */
[----:B------:R-:W-:Y:S02]  /*55b0*/  CS2R R98, SRZ ;  /* 0x0000000000627805 */ /* 0x000fe4000001ff00 */
[----:B------:R-:W-:-:S02]  /*55c0*/  CS2R R94, SRZ ;  /* 0x00000000005e7805 */ /* 0x000fc4000001ff00 */
[----:B------:R-:W-:Y:S02]  /*55d0*/  CS2R R90, SRZ ;  /* 0x00000000005a7805 */ /* 0x000fe4000001ff00 */
[----:B------:R-:W-:Y:S02]  /*55e0*/  CS2R R86, SRZ ;  /* 0x0000000000567805 */ /* 0x000fe4000001ff00 */
[----:B------:R-:W-:Y:S02]  /*55f0*/  CS2R R82, SRZ ;  /* 0x0000000000527805 */ /* 0x000fe4000001ff00 */
[----:B------:R-:W-:Y:S02]  /*5600*/  CS2R R78, SRZ ;  /* 0x00000000004e7805 */ /* 0x000fe4000001ff00 */
[----:B------:R-:W-:Y:S02]  /*5610*/  CS2R R74, SRZ ;  /* 0x00000000004a7805 */ /* 0x000fe4000001ff00 */
[----:B------:R-:W-:-:S02]  /*5620*/  CS2R R70, SRZ ;  /* 0x0000000000467805 */ /* 0x000fc4000001ff00 */
[----:B------:R-:W-:Y:S02]  /*5630*/  CS2R R66, SRZ ;  /* 0x0000000000427805 */ /* 0x000fe4000001ff00 */
[----:B------:R-:W-:Y:S02]  /*5640*/  CS2R R62, SRZ ;  /* 0x00000000003e7805 */ /* 0x000fe4000001ff00 */
[----:B------:R-:W-:Y:S02]  /*5650*/  CS2R R58, SRZ ;  /* 0x00000000003a7805 */ /* 0x000fe4000001ff00 */
[----:B------:R-:W-:Y:S01]  /*5660*/  CS2R R54, SRZ ;  /* 0x0000000000367805 */ /* 0x000fe2000001ff00 */
[----:B------:R-:W-:Y:S01]  /*5670*/  IMAD.U32 R232, RZ, RZ, UR4 ;  /* 0x00000004ffe87e24 */ /* 0x000fe2000f8e00ff */
        /* <DEDUP_REMOVED lines=38> */
[----:B------:R-:W-:Y:S01]  /*58e0*/  CS2R R24, SRZ ;  /* 0x0000000000187805 */ /* 0x000fe2000001ff00 */
[----:B------:R-:W-:-:S06]  /*58f0*/  ULDC UR61, c[0x0][0x9d8] ;  /* 0x00027600003d7ab9 */ /* 0x000fcc0000000800 */
.L_x_24:
[----:B------:R-:W-:Y:S02]  /*5900*/  R2UR UR4, R230 ;  /* 0x00000000e60472ca */ /* 0x000fe400000e0000 */
[----:B------:R-:W-:-:S11]  /*5910*/  R2UR UR6, R232 ;  /* 0x00000000e80672ca */ /* 0x000fd600000e0000 */
[----:B------:R-:W-:-:S04]  /*5920*/  UIADD3 UR4, UR4, 0x1, URZ ;  /* 0x0000000104047890 */ /* 0x000fc8000fffe03f */
[----:B------:R-:W-:-:S04]  /*5930*/  UISETP.NE.AND UP0, UPT, UR4, 0x2, UPT ;  /* 0x000000020400788c */ /* 0x000fc8000bf05270 */
[----:B------:R-:W-:Y:S02]  /*5940*/  USEL UR5, URZ, 0x1, UP0 ;  /* 0x000000013f057887 */ /* 0x000fe40008000000 */
[----:B------:R-:W-:Y:S02]  /*5950*/  USEL UR60, UR4, URZ, UP0 ;  /* 0x0000003f043c7287 */ /* 0x000fe40008000000 */
[----:B------:R-:W-:-:S06]  /*5960*/  ULOP3.LUT UR4, UR6, UR5, URZ, 0x3c, !UPT ;  /* 0x0000000506047292 */ /* 0x000fcc000f8e3c3f */
[----:B------:R-:W-:Y:S01]  /*5970*/  IMAD.U32 R16, RZ, RZ, UR4 ;  /* 0x00000004ff107e24 */ /* 0x000fe2000f8e00ff */
[----:B------:R-:W-:Y:S06]  /*5980*/  @!P0 BRA `(.L_x_16) ;  /* 0x0000000000048947 */ /* 0x000fec0003800000 */
[----:B------:R-:W-:Y:S01]  /*5990*/  BPT.TRAP 0x1 ;  /* 0x000000040000795c */ /* 0x000fe20000300000 */
.L_x_16:
[----:B------:R-:W0:Y:S01]  /*59a0*/  S2UR UR5, SR_CgaCtaId ;  /* 0x00000000000579c3 */ /* 0x000e220000008800 */
[----:B------:R-:W-:Y:S01]  /*59b0*/  R2UR UR7, R16 ;  /* 0x00000000100772ca */ /* 0x000fe200000e0000 */
[----:B------:R-:W-:-:S12]  /*59c0*/  UMOV UR4, 0x400 ;  /* 0x0000040000047882 */ /* 0x000fd80000000000 */
[----:B------:R-:W-:-:S05]  /*59d0*/  IMAD.U32 R3, RZ, RZ, UR7 ;  /* 0x00000007ff037e24 */ /* 0x000fca000f8e00ff */
[----:B------:R-:W-:Y:S01]  /*59e0*/  SHF.L.U32 R3, R3, 0x1f, RZ ;  /* 0x0000001f03037819 */ /* 0x000fe200000006ff */
[----:B0-----:R-:W-:-:S06]  /*59f0*/  ULEA UR6, UR5, UR4, 0x18 ;  /* 0x0000000405067291 */ /* 0x001fcc000f8ec03f */
[----:B------:R-:W-:Y:S01]  /*5a00*/  IMAD.U32 R231, RZ, RZ, UR6 ;  /* 0x00000006ffe77e24 */ /* 0x000fe2000f8e00ff */
[----:B------:R-:W-:-:S06]  /*5a10*/  ULEA UR6, UR60, UR6, 0x3 ;  /* 0x000000063c067291 */ /* 0x000fcc000f8e183f */
[----:B------:R-:W-:-:S03]  /*5a20*/  IMAD.U32 R223, RZ, RZ, UR6 ;  /* 0x00000006ffdf7e24 */ /* 0x000fc6000f8e00ff */
[----:B------:R0:W1:Y:S01]  /*5a30*/  SYNCS.PHASECHK.TRANS64.TRYWAIT P2, [UR6+0x38830], R3 ;  /* 0x03883003ff0075a7 */ /* 0x0000620008040146 */
[----:B------:R-:W-:Y:S05]  /*5a40*/  @!P0 BRA `(.L_x_17) ;  /* 0x0000000000048947 */ /* 0x000fea0003800000 */
[----:B------:R-:W-:Y:S01]  /*5a50*/  BPT.TRAP 0x1 ;  /* 0x000000040000795c */ /* 0x000fe20000300000 */
.L_x_17:
[----:B-1----:R-:W-:Y:S05]  /*5a60*/  @P2 BRA `(.L_x_18) ;  /* 0x00000000000c2947 */ /* 0x002fea0003800000 */
[----:B------:R-:W-:-:S13]  /*5a70*/  R2UR UR4, R223 ;  /* 0x00000000df0472ca */ /* 0x000fda00000e0000 */
[----:B------:R-:W1:Y:S02]  /*5a80*/  SYNCS.PHASECHK.TRANS64.TRYWAIT P2, [UR4+0x38830], R3 ;  /* 0x03883003ff0075a7 */ /* 0x000e640008040144 */
[----:B-1----:R-:W-:Y:S05]  /*5a90*/  @!P2 BRA `(.L_x_19) ;  /* 0x000000c00028a947 */ /* 0x002fea0003800000 */
.L_x_18:
[----:B------:R-:W-:Y:S01]  /*5aa0*/  R2UR UR4, R15 ;  /* 0x000000000f0472ca */ /* 0x000fe200000e0000 */
[----:B------:R-:W-:Y:S01]  /*5ab0*/  WARPGROUP.ARRIVE ;  /* 0x00000000000079c5 */ /* 0x000fe20000000000 */
[----:B------:R-:W-:Y:S01]  /*5ac0*/  R2UR UR18, R12 ;  /* 0x000000000c1272ca */ /* 0x000fe200000e0000 */
[----:B------:R-:W-:Y:S01]  /*5ad0*/  UMOV UR59, 0x40000040 ;  /* 0x40000040003b7882 */ /* 0x000fe20000000000 */
        /* <DEDUP_REMOVED lines=9> */
[----:B------:R-:W-:Y:S01]  /*5b70*/  UIMAD UR4, UR60, 0xa00, UR4 ;  /* 0x00000a003c0478a4 */ /* 0x000fe2000f8e0204 */
[-C--:B------:R-:W-:Y:S01]  /*5b80*/  FMUL.FTZ R24, R24, R2.reuse ;  /* 0x0000000218187220 */ /* 0x080fe20000410000 */
[----:B------:R-:W-:Y:S01]  /*5b90*/  UMOV UR56, UR18 ;  /* 0x0000001200387c82 */ /* 0x000fe20008000000 */
[----:B------:R-:W-:Y:S01]  /*5ba0*/  UMOV UR39, 0x40000040 ;  /* 0x4000004000277882 */ /* 0x000fe20000000000 */
[----:B------:R-:W-:Y:S01]  /*5bb0*/  UMOV UR57, UR19 ;  /* 0x0000001300397c82 */ /* 0x000fe20008000000 */
[----:B------:R-:W-:Y:S01]  /*5bc0*/  UIADD3 UR6, UR4, 0x80, URZ ;  /* 0x0000008004067890 */ /* 0x000fe2000fffe03f */
[-C--:B------:R-:W-:Y:S01]  /*5bd0*/  FMUL.FTZ R25, R25, R2.reuse ;  /* 0x0000000219197220 */ /* 0x080fe20000410000 */
[----:B------:R-:W-:Y:S01]  /*5be0*/  UMOV UR58, UR4 ;  /* 0x00000004003a7c82 */ /* 0x000fe20008000000 */
[----:B------:R-:W-:Y:S01]  /*5bf0*/  UIADD3 UR5, UR4, 0x100, URZ ;  /* 0x0000010004057890 */ /* 0x000fe2000fffe03f */
[----:B------:R-:W-:Y:S01]  /*5c00*/  HGMMA.64x16x16.F32 R184, gdesc[UR56], RZ, !UPT, gsb0 ;  /* 0x0020000038b879f0 */ /* 0x000fe2000c0008ff */
[----:B------:R-:W-:Y:S01]  /*5c10*/  UMOV UR56, UR18 ;  /* 0x0000001200387c82 */ /* 0x000fe20008000000 */
[----:B------:R-:W-:Y:S01]  /*5c20*/  UMOV UR57, UR19 ;  /* 0x0000001300397c82 */ /* 0x000fe20008000000 */
[----:B------:R-:W-:Y:S01]  /*5c30*/  UMOV UR58, UR6 ;  /* 0x00000006003a7c82 */ /* 0x000fe20008000000 */
[----:B------:R-:W-:Y:S01]  /*5c40*/  UMOV UR59, 0x40000040 ;  /* 0x40000040003b7882 */ /* 0x000fe20000000000 */
[----:B------:R-:W-:Y:S01]  /*5c50*/  UIADD3 UR6, UR4, 0x180, URZ ;  /* 0x0000018004067890 */ /* 0x000fe2000fffe03f */
[-C--:B------:R-:W-:Y:S01]  /*5c60*/  FMUL.FTZ R28, R28, R2.reuse ;  /* 0x000000021c1c7220 */ /* 0x080fe20000410000 */
        /* <DEDUP_REMOVED lines=12> */
[----:B------:R-:W-:Y:S01]  /*5d30*/  UMOV UR43, 0x40000040 ;  /* 0x40000040002b7882 */ /* 0x000fe20000000000 */
        /* <DEDUP_REMOVED lines=9> */
[----:B------:R-:W-:Y:S01]  /*5dd0*/  UMOV UR7, 0x40000040 ;  /* 0x4000004000077882 */ /* 0x000fe20000000000 */
[-C--:B------:R-:W-:Y:S01]  /*5de0*/  FMUL.FTZ R48, R48, R2.reuse ;  /* 0x0000000230307220 */ /* 0x080fe20000410000 */
        /* <DEDUP_REMOVED lines=20> */
[----:B------:R-:W-:Y:S01]  /*5f30*/  FMUL.FTZ R89, R89, R2 ;  /* 0x0000000259597220 */ /* 0x000fe20000410000 */
[----:B------:R-:W-:-:S02]  /*5f40*/  WARPGROUP.DEPBAR.LE gsb0, 0x0 ;  /* 0x00008000000079c5 */ /* 0x000fc40000010000 */
[----:B------:R-:W-:Y:S01]  /*5f50*/  WARPGROUP.ARRIVE ;  /* 0x00000000000079c5 */ /* 0x000fe20000000000 */
[-C--:B------:R-:W-:Y:S01]  /*5f60*/  FMUL.FTZ R92, R92, R2.reuse ;  /* 0x000000025c5c7220 */ /* 0x080fe20000410000 */
[-C--:B------:R-:W-:Y:S01]  /*5f70*/  FMUL.FTZ R93, R93, R2.reuse ;  /* 0x000000025d5d7220 */ /* 0x080fe20000410000 */
[-C--:B------:R-:W-:Y:S01]  /*5f80*/  FMUL.FTZ R96, R96, R2.reuse ;  /* 0x0000000260607220 */ /* 0x080fe20000410000 */
[-C--:B------:R-:W-:Y:S01]  /*5f90*/  FMUL.FTZ R97, R97, R2.reuse ;  /* 0x0000000261617220 */ /* 0x080fe20000410000 */
[-C--:B------:R-:W-:Y:S01]  /*5fa0*/  FMUL.FTZ R100, R100, R2.reuse ;  /* 0x0000000264647220 */ /* 0x080fe20000410000 */
[----:B------:R-:W-:Y:S01]  /*5fb0*/  HGMMA.64x16x16.F32 R176, gdesc[UR56], RZ, !UPT, gsb0 ;  /* 0x0020000038b079f0 */ /* 0x000fe2000c0008ff */
[----:B------:R-:W-:Y:S01]  /*5fc0*/  UMOV UR56, UR18 ;  /* 0x0000001200387c82 */ /* 0x000fe20008000000 */
[----:B------:R-:W-:Y:S01]  /*5fd0*/  UMOV UR57, UR19 ;  /* 0x0000001300397c82 */ /* 0x000fe20008000000 */
[----:B------:R-:W-:Y:S01]  /*5fe0*/  UMOV UR58, UR5 ;  /* 0x00000005003a7c82 */ /* 0x000fe20008000000 */
[----:B------:R-:W-:Y:S01]  /*5ff0*/  UMOV UR59, 0x40000040 ;  /* 0x40000040003b7882 */ /* 0x000fe20000000000 */
[----:B------:R-:W-:Y:S01]  /*6000*/  UIADD3 UR5, UR4, 0x200, URZ ;  /* 0x0000020004057890 */ /* 0x000fe2000fffe03f */
        /* <DEDUP_REMOVED lines=98> */
[----:B------:R-:W-:-:S06]  /*6630*/  WARPGROUP.ARRIVE ;  /* 0x00000000000079c5 */ /* 0x000fcc0000000000 */
[----:B------:R-:W-:Y:S01]  /*6640*/  HGMMA.64x16x16.F32 R160, gdesc[UR56], RZ, !UPT, gsb0 ;  /* 0x0020000038a079f0 */ /* 0x000fe2000c0008ff */
[----:B------:R-:W-:Y:S01]  /*6650*/  UMOV UR56, UR18 ;  /* 0x0000001200387c82 */ /* 0x000fe20008000000 */
[----:B------:R-:W-:Y:S01]  /*6660*/  UMOV UR57, UR19 ;  /* 0x0000001300397c82 */ /* 0x000fe20008000000 */
[----:B------:R-:W-:Y:S01]  /*6670*/  UMOV UR58, UR5 ;  /* 0x00000005003a7c82 */ /* 0x000fe20008000000 */
[----:B------:R-:W-:Y:S01]  /*6680*/  UMOV UR59, 0x40000040 ;  /* 0x40000040003b7882 */ /* 0x000fe20000000000 */
[----:B------:R-:W-:Y:S02]  /*6690*/  UIADD3 UR5, UR4, 0x102, URZ ;  /* 0x0000010204057890 */ /* 0x000fe4000fffe03f */
[----:B------:R-:W-:Y:S01]  /*66a0*/  UIADD3 UR18, UR4, 0x282, URZ ;  /* 0x0000028204127890 */ /* 0x000fe2000fffe03f */
[----:B------:R-:W-:Y:S01]  /*66b0*/  UMOV UR19, 0x40000040 ;  /* 0x4000004000137882 */ /* 0x000fe20000000000 */
        /* <DEDUP_REMOVED lines=11> */
[----:B------:R-:W-:Y:S01]  /*6770*/  UMOV UR57, UR15 ;  /* 0x0000000f00397c82 */ /* 0x000fe20008000000 */
[----:B------:R-:W-:Y:S01]  /*6780*/  UMOV UR58, UR6 ;  /* 0x00000006003a7c82 */ /* 0x000fe20008000000 */
[----:B------:R-:W-:Y:S01]  /*6790*/  UMOV UR59, 0x40000040 ;  /* 0x40000040003b7882 */ /* 0x000fe20000000000 */
[----:B------:R-:W-:Y:S01]  /*67a0*/  UIADD3 UR6, UR4, 0x182, URZ ;  /* 0x0000018204067890 */ /* 0x000fe2000fffe03f */
        /* <DEDUP_REMOVED lines=65> */
[----:B------:R-:W-:Y:S01]  /*6bc0*/  UMOV UR11, 0x40000040 ;  /* 0x40000040000b7882 */ /* 0x000fe20000000000 */
[----:B------:R-:W-:Y:S01]  /*6bd0*/  UIADD3 UR5, UR4, 0x106, URZ ;  /* 0x0000010604057890 */ /* 0x000fe2000fffe03f */
        /* <DEDUP_REMOVED lines=32> */
[----:B------:R-:W-:Y:S02]  /*6de0*/  UIADD3 UR10, UR4, 0x986, URZ ;  /* 0x00000986040a7890 */ /* 0x000fe4000fffe03f */
        /* <DEDUP_REMOVED lines=27> */
[----:B------:R-:W-:Y:S02]  /*6fa0*/  R2UR UR14, R6 ;  /* 0x00000000060e72ca */ /* 0x000fe400000e0000 */
[----:B------:R-:W-:-:S11]  /*6fb0*/  R2UR UR15, R7 ;  /* 0x00000000070f72ca */ /* 0x000fd600000e0000 */
[----:B------:R-:W-:Y:S02]  /*6fc0*/  UMOV UR56, UR14 ;  /* 0x0000000e00387c82 */ /* 0x000fe40008000000 */
[----:B------:R-:W-:Y:S01]  /*6fd0*/  UMOV UR57, UR15 ;  /* 0x0000000f00397c82 */ /* 0x000fe20008000000 */
        /* <DEDUP_REMOVED lines=274> */
[----:B------:R-:W-:Y:S01]  /*8100*/  UMOV UR57, UR15 ;  /* 0x0000000f00397c82 */ /* 0x000fe20008000000 */
[----:B------:R-:W-:Y:S01]  /*8110*/  UMOV UR58, UR6 ;  /* 0x00000006003a7c82 */ /* 0x000fe20008000000 */
[----:B------:R-:W-:Y:S01]  /*8120*/  UMOV UR59, 0x40000040 ;  /* 0x40000040003b7882 */ /* 0x000fe20000000000 */
[----:B------:R-:W-:-:S03]  /*8130*/  UIADD3 UR6, UR4, 0x906, URZ ;  /* 0x0000090604067890 */ /* 0x000fc6000fffe03f */
[----:B------:R-:W-:Y:S01]  /*8140*/  UMOV UR4, UR14 ;  /* 0x0000000e00047c82 */ /* 0x000fe20008000000 */
[----:B------:R-:W-:Y:S02]  /*8150*/  WARPGROUP.DEPBAR.LE gsb0, 0x0 ;  /* 0x00008000000079c5 */ /* 0x000fe40000010000 */
[----:B------:R-:W-:-:S06]  /*8160*/  WARPGROUP.ARRIVE ;  /* 0x00000000000079c5 */ /* 0x000fcc0000000000 */
[----:B------:R-:W-:Y:S01]  /*8170*/  HGMMA.64x16x16.F32 R176, gdesc[UR56], R176, gsb0 ;  /* 0x0020000038b079f0 */ /* 0x000fe200080008b0 */
[----:B------:R-:W-:Y:S01]  /*8180*/  UMOV UR56, UR14 ;  /* 0x0000000e00387c82 */ /* 0x000fe20008000000 */
[----:B------:R-:W-:Y:S01]  /*8190*/  UMOV UR57, UR15 ;  /* 0x0000000f00397c82 */ /* 0x000fe20008000000 */
[----:B------:R-:W-:Y:S01]  /*81a0*/  UMOV UR58, UR5 ;  /* 0x00000005003a7c82 */ /* 0x000fe20008000000 */
[----:B------:R-:W-:Y:S01]  /*81b0*/  UMOV UR59, 0x40000040 ;  /* 0x40000040003b7882 */ /* 0x000fe20000000000 */
[----:B------:R-:W-:Y:S01]  /*81c0*/  UMOV UR5, UR15 ;  /* 0x0000000f00057c82 */ /* 0x000fe20008000000 */
        /* <DEDUP_REMOVED lines=10> */
[----:B------:R-:W-:Y:S02]  /*8270*/  WARPGROUP.DEPBAR.LE gsb0, 0x0 ;  /* 0x00008000000079c5 */ /* 0x000fe40000010000 */
[----:B------:R-:W-:-:S06]  /*8280*/  WARPGROUP.ARRIVE ;  /* 0x00000000000079c5 */ /* 0x000fcc0000000000 */
[----:B------:R-:W-:Y:S03]  /*8290*/  HGMMA.64x16x16.F32 R152, gdesc[UR4], R152, gsb0 ;  /* 0x00200000049879f0 */ /* 0x000fe60008000898 */
[----:B------:R-:W-:Y:S02]  /*82a0*/  WARPGROUP.DEPBAR.LE gsb0, 0x0 ;  /* 0x00008000000079c5 */ /* 0x000fe40000010000 */
[----:B------:R-:W-:Y:S05]  /*82b0*/  @!P0 BRA `(.L_x_20) ;  /* 0x0000000000048947 */ /* 0x000fea0003800000 */
[----:B------:R-:W-:Y:S01]  /*82c0*/  BPT.TRAP 0x1 ;  /* 0x000000040000795c */ /* 0x000fe20000300000 */
.L_x_20:
[----:B------:R-:W-:Y:S02]  /*82d0*/  R2UR UR6, R231 ;  /* 0x00000000e70672ca */ /* 0x000fe400000e0000 */
[----:B------:R-:W-:Y:S02]  /*82e0*/  R2UR UR4, R230 ;  /* 0x00000000e60472ca */ /* 0x000fe400000e0000 */
[----:B------:R-:W-:-:S11]  /*82f0*/  R2UR UR5, R232 ;  /* 0x00000000e80572ca */ /* 0x000fd600000e0000 */
[----:B------:R-:W-:Y:S02]  /*8300*/  ULEA UR4, UR4, UR6, 0x3 ;  /* 0x0000000604047291 */ /* 0x000fe4000f8e183f */
[----:B------:R-:W-:-:S05]  /*8310*/  IMAD.U32 R0, RZ, RZ, UR5 ;  /* 0x00000005ff007e24 */ /* 0x000fca000f8e00ff */
[----:B------:R-:W-:-:S04]  /*8320*/  SHF.L.U32 R0, R0, 0x1f, RZ ;  /* 0x0000001f00007819 */ /* 0x000fc800000006ff */
[----:B------:R2:W3:Y:S01]  /*8330*/  SYNCS.PHASECHK.TRANS64.TRYWAIT P2, [UR4+0x38850], R0 ;  /* 0x03885000ff0075a7 */ /* 0x0004e20008040144 */
[----:B------:R-:W-:Y:S05]  /*8340*/  @!P0 BRA `(.L_x_21) ;  /* 0x0000000000048947 */ /* 0x000fea0003800000 */
[----:B------:R-:W-:Y:S01]  /*8350*/  BPT.TRAP 0x1 ;  /* 0x000000040000795c */ /* 0x000fe20000300000 */
.L_x_21:
[----:B---3--:R-:W-:Y:S05]  /*8360*/  @P2 BRA `(.L_x_22) ;  /* 0x0000000000082947 */ /* 0x008fea0003800000 */
[----:B------:R-:W3:Y:S02]  /*8370*/  SYNCS.PHASECHK.TRANS64.TRYWAIT P2, [UR4+0x38850], R0 ;  /* 0x03885000ff0075a7 */ /* 0x000ee40008040144 */
[----:B---3--:R-:W-:Y:S05]  /*8380*/  @!P2 BRA `(.L_x_23) ;  /* 0x000000980008a947 */ /* 0x008fea0003800000 */
.L_x_22:
[----:B------:R-:W-:Y:S01]  /*8390*/  R2UR UR5, R231 ;  /* 0x00000000e70572ca */ /* 0x000fe200000e0000 */
[----:B------:R-:W-:Y:S01]  /*83a0*/  WARPGROUP.ARRIVE ;  /* 0x00000000000079c5 */ /* 0x000fe20000000000 */
[----:B------:R-:W-:Y:S01]  /*83b0*/  R2UR UR6, R230 ;  /* 0x00000000e60672ca */ /* 0x000fe200000e0000 */
[----:B------:R-:W-:Y:S01]  /*83c0*/  UMOV UR7, 0x40000040 ;  /* 0x4000004000077882 */ /* 0x000fe20000000000 */
[----:B0-2---:R-:W-:Y:S01]  /*83d0*/  FMUL.FTZ R0, R184, UR61 ;  /* 0x0000003db8007c20 */ /* 0x005fe20008410000 */
[----:B-1----:R-:W-:Y:S01]  /*83e0*/  FMUL.FTZ R3, R185, UR61 ;  /* 0x0000003db9037c20 */ /* 0x002fe20008410000 */
[----:B------:R-:W-:Y:S01]  /*83f0*/  FMUL.FTZ R184, R187, UR61 ;  /* 0x0000003dbbb87c20 */ /* 0x000fe20008410000 */
[----:B------:R-:W-:Y:S01]  /*8400*/  FMUL.FTZ R187, R188, UR61 ;  /* 0x0000003dbcbb7c20 */ /* 0x000fe20008410000 */
[----:B------:R-:W-:Y:S01]  /*8410*/  FMUL.FTZ R188, R189, UR61 ;  /* 0x0000003dbdbc7c20 */ /* 0x000fe20008410000 */
[----:B------:R-:W-:Y:S01]  /*8420*/  FMUL.FTZ R185, R186, UR61 ;  /* 0x0000003dbab97c20 */ /* 0x000fe20008410000 */
[----:B------:R-:W0:Y:S01]  /*8430*/  MUFU.TANH R0, R0 ;  /* 0x0000000000007308 */ /* 0x000e220000002400 */
[----:B------:R-:W-:Y:S01]  /*8440*/  FMUL.FTZ R186, R190, UR61 ;  /* 0x0000003dbeba7c20 */ /* 0x000fe20008410000 */
[----:B------:R-:W-:Y:S01]  /*8450*/  FMUL.FTZ R190, R176, UR61 ;  /* 0x0000003db0be7c20 */ /* 0x000fe20008410000 */
[----:B------:R-:W-:Y:S01]  /*8460*/  UIADD3 UR5, UR5, 0x400, URZ ;  /* 0x0000040005057890 */ /* 0x000fe2000fffe03f */
[----:B------:R-:W-:Y:S01]  /*8470*/  FMUL.FTZ R177, R177, UR61 ;  /* 0x0000003db1b17c20 */ /* 0x000fe20008410000 */
[----:B------:R-:W-:Y:S01]  /*8480*/  FMUL.FTZ R180, R180, UR61 ;  /* 0x0000003db4b47c20 */ /* 0x000fe20008410000 */
[----:B------:R-:W-:Y:S01]  /*8490*/  FMUL.FTZ R181, R181, UR61 ;  /* 0x0000003db5b57c20 */ /* 0x000fe20008410000 */
[----:B------:R-:W-:Y:S01]  /*84a0*/  USHF.R.U32.HI UR5, URZ, 0x4, UR5 ;  /* 0x000000043f057899 */ /* 0x000fe20008011605 */
[----:B------:R-:W1:Y:S01]  /*84b0*/  MUFU.TANH R3, R3 ;  /* 0x0000000300037308 */ /* 0x000e620000002400 */
[----:B------:R-:W-:Y:S01]  /*84c0*/  FMUL.FTZ R189, R191, UR61 ;  /* 0x0000003dbfbd7c20 */ /* 0x000fe20008410000 */
[----:B------:R-:W-:Y:S01]  /*84d0*/  FMUL.FTZ R168, R168, UR61 ;  /* 0x0000003da8a87c20 */ /* 0x000fe20008410000 */
[----:B------:R-:W-:Y:S01]  /*84e0*/  ULOP3.LUT UR5, UR5, 0x3fff, URZ, 0xc0, !UPT ;  /* 0x00003fff05057892 */ /* 0x000fe2000f8ec03f */
[----:B------:R-:W-:Y:S01]  /*84f0*/  FMUL.FTZ R169, R169, UR61 ;  /* 0x0000003da9a97c20 */ /* 0x000fe20008410000 */
[----:B------:R-:W-:Y:S01]  /*8500*/  FMUL.FTZ R172, R172, UR61 ;  /* 0x0000003dacac7c20 */ /* 0x000fe20008410000 */
[----:B------:R-:W-:Y:S01]  /*8510*/  FMUL.FTZ R173, R173, UR61 ;  /* 0x0000003dadad7c20 */ /* 0x000fe20008410000 */
[----:B------:R-:W-:Y:S01]  /*8520*/  ULOP3.LUT UR5, UR5, 0x2800000, URZ, 0xfc, !UPT ;  /* 0x0280000005057892 */ /* 0x000fe2000f8efc3f */
[----:B------:R-:W2:Y:S01]  /*8530*/  MUFU.TANH R187, R187 ;  /* 0x000000bb00bb7308 */ /* 0x000ea20000002400 */
[----:B0-----:R-:W-:Y:S01]  /*8540*/  FMNMX.FTZ R2, R0, R21, !PT ;  /* 0x0000001500027209 */ /* 0x001fe20007810000 */
[----:B------:R-:W-:Y:S01]  /*8550*/  FMUL.FTZ R160, R160, UR61 ;  /* 0x0000003da0a07c20 */ /* 0x000fe20008410000 */
[----:B------:R-:W-:Y:S01]  /*8560*/  UIMAD UR5, UR6, 0xa00, UR5 ;  /* 0x00000a00060578a4 */ /* 0x000fe2000f8e0205 */
[----:B------:R-:W-:Y:S01]  /*8570*/  FMUL.FTZ R161, R161, UR61 ;  /* 0x0000003da1a17c20 */ /* 0x000fe20008410000 */
[----:B------:R-:W-:Y:S01]  /*8580*/  FMUL.FTZ R164, R164, UR61 ;  /* 0x0000003da4a47c20 */ /* 0x000fe20008410000 */
[----:B------:R-:W-:Y:S01]  /*8590*/  FMUL.FTZ R165, R165, UR61 ;  /* 0x0000003da5a57c20 */ /* 0x000fe20008410000 */
[----:B------:R-:W-:Y:S01]  /*85a0*/  FMUL.FTZ R152, R152, UR61 ;  /* 0x0000003d98987c20 */ /* 0x000fe20008410000 */
[----:B------:R-:W0:Y:S01]  /*85b0*/  MUFU.TANH R188, R188 ;  /* 0x000000bc00bc7308 */ /* 0x000e220000002400 */
[----:B-1----:R-:W-:Y:S01]  /*85c0*/  FMNMX.FTZ R2, R3, R2, !PT ;  /* 0x0000000203027209 */ /* 0x002fe20007810000 */
[----:B------:R-:W-:Y:S01]  /*85d0*/  UMOV UR6, UR5 ;  /* 0x0000000500067c82 */ /* 0x000fe20008000000 */
[----:B------:R-:W-:Y:S01]  /*85e0*/  FMUL.FTZ R153, R153, UR61 ;  /* 0x0000003d99997c20 */ /* 0x000fe20008410000 */
[----:B------:R-:W-:Y:S01]  /*85f0*/  HGMMA.64x256x16.F32 R24, R208, gdesc[UR4].tnspB, R24, gsb0 ;  /* 0x43e00004d0187df0 */ /* 0x000fe20008000818 */
[----:B------:R-:W-:Y:S01]  /*8600*/  UIADD3 UR6, UR5, 0x80, URZ ;  /* 0x0000008005067890 */ /* 0x000fe2000fffe03f */
[----:B------:R-:W-:Y:S01]  /*8610*/  FMUL.FTZ R176, R178, UR61 ;  /* 0x0000003db2b07c20 */ /* 0x000fe20008410000 */
[----:B------:R-:W-:Y:S01]  /*8620*/  UMOV UR7, 0x40000040 ;  /* 0x4000004000077882 */ /* 0x000fe20000000000 */
[----:B------:R-:W1:Y:S01]  /*8630*/  MUFU.TANH R190, R190 ;  /* 0x000000be00be7308 */ /* 0x000e620000002400 */
[----:B--2---:R-:W-:Y:S01]  /*8640*/  FMNMX.FTZ R191, R187, R2, !PT ;  /* 0x00000002bbbf7209 */ /* 0x004fe20007810000 */
[----:B------:R-:W-:Y:S01]  /*8650*/  FMUL.FTZ R178, R179, UR61 ;  /* 0x0000003db3b27c20 */ /* 0x000fe20008410000 */
[----:B------:R-:W-:Y:S01]  /*8660*/  FMUL.FTZ R156, R156, UR61 ;  /* 0x0000003d9c9c7c20 */ /* 0x000fe20008410000 */
[----:B------:R-:W-:Y:S01]  /*8670*/  FMUL.FTZ R179, R182, UR61 ;  /* 0x0000003db6b37c20 */ /* 0x000fe20008410000 */
[----:B------:R-:W-:Y:S01]  /*8680*/  FMUL.FTZ R182, R157, UR61 ;  /* 0x0000003d9db67c20 */ /* 0x000fe20008410000 */
[----:B------:R-:W-:Y:S01]  /*8690*/  FMUL.FTZ R170, R170, UR61 ;  /* 0x0000003daaaa7c20 */ /* 0x000fe20008410000 */
[----:B------:R-:W-:Y:S01]  /*86a0*/  ULDC UR10, c[0x0][0x988] ;  /* 0x00026200000a7ab9 */ /* 0x000fe20000000800 */
[----:B------:R-:W2:Y:S01]  /*86b0*/  MUFU.TANH R177, R177 ;  /* 0x000000b100b17308 */ /* 0x000ea20000002400 */
[----:B0-----:R-:W-:Y:S01]  /*86c0*/  FMNMX.FTZ R191, R188, R191, !PT ;  /* 0x000000bfbcbf7209 */ /* 0x001fe20007810000 */
[----:B------:R-:W-:Y:S01]  /*86d0*/  FMUL.FTZ R171, R171, UR61 ;  /* 0x0000003dabab7c20 */ /* 0x000fe20008410000 */
[----:B------:R-:W-:Y:S01]  /*86e0*/  UMOV UR11, UR10 ;  /* 0x0000000a000b7c82 */ /* 0x000fe20008000000 */
[----:B------:R-:W-:Y:S01]  /*86f0*/  FMUL.FTZ R174, R174, UR61 ;  /* 0x0000003daeae7c20 */ /* 0x000fe20008410000 */
[----:B------:R-:W-:Y:S01]  /*8700*/  FMUL.FTZ R175, R175, UR61 ;  /* 0x0000003dafaf7c20 */ /* 0x000fe20008410000 */
[----:B------:R-:W-:Y:S01]  /*8710*/  FMUL.FTZ R162, R162, UR61 ;  /* 0x0000003da2a27c20 */ /* 0x000fe20008410000 */
[----:B------:R-:W-:Y:S01]  /*8720*/  FMUL.FTZ R163, R163, UR61 ;  /* 0x0000003da3a37c20 */ /* 0x000fe20008410000 */
[----:B------:R-:W0:Y:S01]  /*8730*/  MUFU.TANH R180, R180 ;  /* 0x000000b400b47308 */ /* 0x000e220000002400 */
[----:B-1----:R-:W-:Y:S01]  /*8740*/  FMNMX.FTZ R2, R190, R191, !PT ;  /* 0x000000bfbe027209 */ /* 0x002fe20007810000 */
[----:B------:R-:W-:Y:S01]  /*8750*/  FMUL.FTZ R166, R166, UR61 ;  /* 0x0000003da6a67c20 */ /* 0x000fe20008410000 */
[----:B------:R-:W-:Y:S01]  /*8760*/  FMUL.FTZ R167, R167, UR61 ;  /* 0x0000003da7a77c20 */ /* 0x000fe20008410000 */
[----:B------:R-:W-:Y:S01]  /*8770*/  FMUL.FTZ R154, R154, UR61 ;  /* 0x0000003d9a9a7c20 */ /* 0x000fe20008410000 */
[----:B------:R-:W-:Y:S01]  /*8780*/  FMUL.FTZ R155, R155, UR61 ;  /* 0x0000003d9b9b7c20 */ /* 0x000fe20008410000 */
[----:B------:R-:W-:Y:S01]  /*8790*/  FMUL.FTZ R158, R158, UR61 ;  /* 0x0000003d9e9e7c20 */ /* 0x000fe20008410000 */
[----:B------:R-:W-:Y:S01]  /*87a0*/  FMUL.FTZ R159, R159, UR61 ;  /* 0x0000003d9f9f7c20 */ /* 0x000fe20008410000 */
[----:B------:R-:W1:Y:S01]  /*87b0*/  MUFU.TANH R181, R181 ;  /* 0x000000b500b57308 */ /* 0x000e620000002400 */
[----:B--2---:R-:W-:Y:S01]  /*87c0*/  FMNMX.FTZ R191, R177, R2, !PT ;  /* 0x00000002b1bf7209 */ /* 0x004fe20007810000 */
[----:B------:R-:W-:Y:S01]  /*87d0*/  IMAD.U32 R230, RZ, RZ, UR60 ;  /* 0x0000003cffe67e24 */ /* 0x000fe2000f8e00ff */
[----:B------:R-:W-:-:S05]  /*87e0*/  R2UR UR10, R223 ;  /* 0x00000000df0a72ca */ /* 0x000fca00000e0000 */
[----:B------:R-:W2:Y:S01]  /*87f0*/  MUFU.TANH R168, R168 ;  /* 0x000000a800a87308 */ /* 0x000ea20000002400 */
[----:B0-----:R-:W-:-:S07]  /*8800*/  FMNMX.FTZ R2, R180, R191, !PT ;  /* 0x000000bfb4027209 */ /* 0x001fce0007810000 */
[----:B------:R-:W0:Y:S01]  /*8810*/  MUFU.TANH R169, R169 ;  /* 0x000000a900a97308 */ /* 0x000e220000002400 */
[----:B-1----:R-:W-:-:S07]  /*8820*/  FMNMX.FTZ R191, R181, R2, !PT ;  /* 0x00000002b5bf7209 */ /* 0x002fce0007810000 */
[----:B------:R-:W1:Y:S01]  /*8830*/  MUFU.TANH R172, R172 ;  /* 0x000000ac00ac7308 */ /* 0x000e620000002400 */
[----:B--2---:R-:W-:-:S07]  /*8840*/  FMNMX.FTZ R2, R168, R191, !PT ;  /* 0x000000bfa8027209 */ /* 0x004fce0007810000 */
        /* <DEDUP_REMOVED lines=11> */
[----:B--2---:R-:W-:Y:S01]  /*8900*/  FMNMX.FTZ R2, R164, R157, !PT ;  /* 0x0000009da4027209 */ /* 0x004fe20007810000 */
[----:B------:R-:W-:-:S06]  /*8910*/  FMUL.FTZ R157, R183, UR61 ;  /* 0x0000003db79d7c20 */ /* 0x000fcc0008410000 */
        /* <DEDUP_REMOVED lines=9> */
[----:B-1----:R-:W-:-:S05]  /*89b0*/  FMNMX.FTZ R183, R182, R183, !PT ;  /* 0x000000b7b6b77209 */ /* 0x002fca0007810000 */
[----:B------:R-:W1:Y:S02]  /*89c0*/  SHFL.BFLY PT, R2, R183, 0x2, 0x1f ;  /* 0x0c401f00b7027f89 */ /* 0x000e6400000e0000 */
[----:B------:R-:W3:Y:S08]  /*89d0*/  MUFU.TANH R186, R186 ;  /* 0x000000ba00ba7308 */ /* 0x000ef00000002400 */
[----:B------:R-:W4:Y:S08]  /*89e0*/  MUFU.TANH R189, R189 ;  /* 0x000000bd00bd7308 */ /* 0x000f300000002400 */
[----:B------:R-:W5:Y:S01]  /*89f0*/  MUFU.TANH R176, R176 ;  /* 0x000000b000b07308 */ /* 0x000f620000002400 */
[----:B-1----:R-:W-:-:S07]  /*8a00*/  FMNMX.FTZ R2, R183, R2, !PT ;  /* 0x00000002b7027209 */ /* 0x002fce0007810000 */
[----:B------:R-:W1:Y:S01]  /*8a10*/  MUFU.TANH R178, R178 ;  /* 0x000000b200b27308 */ /* 0x000e620000002400 */
[----:B------:R-:W2:Y:S07]  /*8a20*/  SHFL.BFLY PT, R183, R2, 0x1, 0x1f ;  /* 0x0c201f0002b77f89 */ /* 0x000eae00000e0000 */
[----:B------:R-:W1:Y:S08]  /*8a30*/  MUFU.TANH R179, R179 ;  /* 0x000000b300b37308 */ /* 0x000e700000002400 */
[----:B------:R-:W1:Y:S08]  /*8a40*/  MUFU.TANH R157, R157 ;  /* 0x0000009d009d7308 */ /* 0x000e700000002400 */
[----:B------:R-:W1:Y:S01]  /*8a50*/  MUFU.TANH R170, R170 ;  /* 0x000000aa00aa7308 */ /* 0x000e620000002400 */
[----:B--2---:R-:W-:-:S02]  /*8a60*/  FMNMX.FTZ R4, R2, R183, !PT ;  /* 0x000000b702047209 */ /* 0x004fc40007810000 */
[----:B------:R-:W-:-:S03]  /*8a70*/  FMNMX.FTZ R183, R185, R20, !PT ;  /* 0x00000014b9b77209 */ /* 0x000fc60007810000 */
[----:B------:R-:W-:Y:S01]  /*8a80*/  FADD.FTZ R2, -R4, R21 ;  /* 0x0000001504027221 */ /* 0x000fe20000010100 */
[----:B0-----:R-:W-:Y:S01]  /*8a90*/  FMNMX.FTZ R183, R184, R183, !PT ;  /* 0x000000b7b8b77209 */ /* 0x001fe20007810000 */
[----:B------:R-:W0:Y:S02]  /*8aa0*/  MUFU.TANH R171, R171 ;  /* 0x000000ab00ab7308 */ /* 0x000e240000002400 */
[----:B------:R-:W-:-:S06]  /*8ab0*/  FMUL.FTZ R2, R2, UR11 ;  /* 0x0000000b02027c20 */ /* 0x000fcc0008410000 */
[----:B------:R-:W2:Y:S08]  /*8ac0*/  MUFU.TANH R174, R174 ;  /* 0x000000ae00ae7308 */ /* 0x000eb00000002400 */
[----:B------:R-:W2:Y:S08]  /*8ad0*/  MUFU.TANH R175, R175 ;  /* 0x000000af00af7308 */ /* 0x000eb00000002400 */
[----:B------:R-:W2:Y:S08]  /*8ae0*/  MUFU.TANH R162, R162 ;  /* 0x000000a200a27308 */ /* 0x000eb00000002400 */
[----:B------:R-:W2:Y:S08]  /*8af0*/  MUFU.TANH R163, R163 ;  /* 0x000000a300a37308 */ /* 0x000eb00000002400 */
[----:B------:R-:W2:Y:S08]  /*8b00*/  MUFU.TANH R166, R166 ;  /* 0x000000a600a67308 */ /* 0x000eb00000002400 */
[----:B------:R-:W2:Y:S08]  /*8b10*/  MUFU.TANH R167, R167 ;  /* 0x000000a700a77308 */ /* 0x000eb00000002400 */
[----:B------:R-:W2:Y:S01]  /*8b20*/  MUFU.TANH R154, R154 ;  /* 0x0000009a009a7308 */ /* 0x000ea20000002400 */
[----:B------:R-:W-:-:S02]  /*8b30*/  WARPGROUP.DEPBAR.LE gsb0, 0x0 ;  /* 0x00008000000079c5 */ /* 0x000fc40000010000 */
[----:B------:R-:W-:-:S05]  /*8b40*/  WARPGROUP.ARRIVE ;  /* 0x00000000000079c5 */ /* 0x000fca0000000000 */
[----:B------:R-:W2:Y:S01]  /*8b50*/  MUFU.TANH R155, R155 ;  /* 0x0000009b009b7308 */ /* 0x000ea20000002400 */
[----:B------:R-:W-:Y:S01]  /*8b60*/  HGMMA.64x256x16.F32 R24, R204, gdesc[UR4].tnspB, R24, gsb0 ;  /* 0x43e00004cc187df0 */ /* 0x000fe20008000818 */
[----:B------:R-:W-:Y:S01]  /*8b70*/  UIADD3 UR6, UR5, 0x100, URZ ;  /* 0x0000010005067890 */ /* 0x000fe2000fffe03f */
[----:B------:R-:W-:-:S05]  /*8b80*/  UMOV UR7, 0x40000040 ;  /* 0x4000004000077882 */ /* 0x000fca0000000000 */
[----:B------:R-:W2:Y:S08]  /*8b90*/  MUFU.TANH R158, R158 ;  /* 0x0000009e009e7308 */ /* 0x000eb00000002400 */
[----:B------:R-:W2:Y:S08]  /*8ba0*/  MUFU.TANH R159, R159 ;  /* 0x0000009f009f7308 */ /* 0x000eb00000002400 */
[----:B------:R-:W-:Y:S01]  /*8bb0*/  MUFU.EX2 R2, R2 ;  /* 0x0000000200027308 */ /* 0x000fe20000000800 */
[----:B------:R-:W-:-:S02]  /*8bc0*/  WARPGROUP.DEPBAR.LE gsb0, 0x0 ;  /* 0x00008000000079c5 */ /* 0x000fc40000010000 */
[----:B------:R-:W-:-:S06]  /*8bd0*/  WARPGROUP.ARRIVE ;  /* 0x00000000000079c5 */ /* 0x000fcc0000000000 */
[----:B------:R-:W-:Y:S01]  /*8be0*/  HGMMA.64x256x16.F32 R24, R200, gdesc[UR4].tnspB, R24, gsb0 ;  /* 0x43e00004c8187df0 */ /* 0x000fe20008000818 */
[----:B------:R-:W-:Y:S01]  /*8bf0*/  UIADD3 UR6, UR5, 0x180, URZ ;  /* 0x0000018005067890 */ /* 0x000fe2000fffe03f */
[----:B------:R-:W-:Y:S01]  /*8c00*/  UMOV UR7, 0x40000040 ;  /* 0x4000004000077882 */ /* 0x000fe20000000000 */
[----:B------:R-:W-:Y:S02]  /*8c10*/  WARPGROUP.DEPBAR.LE gsb0, 0x0 ;  /* 0x00008000000079c5 */ /* 0x000fe40000010000 */
[----:B------:R-:W-:-:S15]  /*8c20*/  WARPGROUP.ARRIVE ;  /* 0x00000000000079c5 */ /* 0x000fde0000000000 */
[----:B------:R-:W-:-:S08]  /*8c30*/  NOP ;  /* 0x0000000000007918 */ /* 0x000fd00000000000 */
[----:B------:R-:W-:Y:S01]  /*8c40*/  HGMMA.64x256x16.F32 R24, R196, gdesc[UR4].tnspB, R24, gsb0 ;  /* 0x43e00004c4187df0 */ /* 0x000fe20008000818 */
[----:B------:R-:W-:Y:S01]  /*8c50*/  UIADD3 UR6, UR5, 0x200, URZ ;  /* 0x0000020005067890 */ /* 0x000fe2000fffe03f */
[----:B------:R-:W-:Y:S01]  /*8c60*/  R2UR UR5, R222 ;  /* 0x00000000de0572ca */ /* 0x000fe200000e0000 */
[----:B------:R-:W-:-:S12]  /*8c70*/  UMOV UR7, 0x40000040 ;  /* 0x4000004000077882 */ /* 0x000fd80000000000 */
[----:B------:R-:W-:Y:S01]  /*8c80*/  ISETP.LT.AND P2, PT, RZ, UR5, PT ;  /* 0x00000005ff007c0c */ /* 0x000fe2000bf41270 */
[----:B------:R-:W-:Y:S02]  /*8c90*/  WARPGROUP.DEPBAR.LE gsb0, 0x0 ;  /* 0x00008000000079c5 */ /* 0x000fe40000010000 */
[----:B------:R-:W-:Y:S01]  /*8ca0*/  WARPGROUP.ARRIVE ;  /* 0x00000000000079c5 */ /* 0x000fe20000000000 */
[----:B---3--:R-:W-:Y:S01]  /*8cb0*/  FMNMX.FTZ R196, R186, R183, !PT ;  /* 0x000000b7bac47209 */ /* 0x008fe20007810000 */
[----:B------:R-:W-:-:S03]  /*8cc0*/  FMUL.FTZ R197, R4, UR11 ;  /* 0x0000000b04c57c20 */ /* 0x000fc60008410000 */
[----:B----4-:R-:W-:-:S05]  /*8cd0*/  FMNMX.FTZ R21, R189, R196, !PT ;  /* 0x000000c4bd157209 */ /* 0x010fca0007810000 */
[----:B------:R-:W-:Y:S01]  /*8ce0*/  HGMMA.64x256x16.F32 R24, R192, gdesc[UR4].tnspB, R24, gsb0 ;  /* 0x43e00004c0187df0 */ /* 0x000fe20008000818 */
[--C-:B------:R-:W-:Y:S01]  /*8cf0*/  FFMA.FTZ R183, R0, UR11, -R197.reuse ;  /* 0x0000000b00b77c23 */ /* 0x100fe200080108c5 */
[--C-:B------:R-:W-:Y:S01]  /*8d00*/  FFMA.FTZ R208, R3, UR11, -R197.reuse ;  /* 0x0000000b03d07c23 */ /* 0x100fe200080108c5 */
[----:B-----5:R-:W-:Y:S01]  /*8d10*/  FMNMX.FTZ R21, R176, R21, !PT ;  /* 0x00000015b0157209 */ /* 0x020fe20007810000 */
[--C-:B------:R-:W-:Y:S01]  /*8d20*/  FFMA.FTZ R196, R160, UR11, -R197.reuse ;  /* 0x0000000ba0c47c23 */ /* 0x100fe200080108c5 */
[--C-:B------:R-:W-:Y:S01]  /*8d30*/  FFMA.FTZ R202, R172, UR11, -R197.reuse ;  /* 0x0000000bacca7c23 */ /* 0x100fe200080108c5 */
[--C-:B------:R-:W-:Y:S01]  /*8d40*/  FFMA.FTZ R210, R187, UR11, -R197.reuse ;  /* 0x0000000bbbd27c23 */ /* 0x100fe200080108c5 */
[----:B-1----:R-:W-:Y:S01]  /*8d50*/  FMNMX.FTZ R0, R178, R21, !PT ;  /* 0x00000015b2007209 */ /* 0x002fe20007810000 */
        /* <DEDUP_REMOVED lines=15> */
[----:B0-----:R-:W-:Y:S01]  /*8e50*/  FMNMX.FTZ R3, R171, R0, !PT ;  /* 0x00000000ab037209 */ /* 0x001fe20007810000 */
[--C-:B------:R-:W-:Y:S01]  /*8e60*/  FFMA.FTZ R181, R161, UR11, -R197.reuse ;  /* 0x0000000ba1b57c23 */ /* 0x100fe200080108c5 */
[--C-:B------:R-:W-:Y:S01]  /*8e70*/  FFMA.FTZ R169, R169, UR11, -R197.reuse ;  /* 0x0000000ba9a97c23 */ /* 0x100fe200080108c5 */
[--C-:B------:R-:W-:Y:S01]  /*8e80*/  FFMA.FTZ R173, R173, UR11, -R197.reuse ;  /* 0x0000000badad7c23 */ /* 0x100fe200080108c5 */
[----:B--2---:R-:W-:Y:S01]  /*8e90*/  FMNMX.FTZ R0, R174, R3, !PT ;  /* 0x00000003ae007209 */ /* 0x004fe20007810000 */
[----:B------:R-:W-:Y:S01]  /*8ea0*/  MUFU.EX2 R210, R210 ;  /* 0x000000d200d27308 */ /* 0x000fe20000000800 */
[--C-:B------:R-:W-:Y:S01]  /*8eb0*/  FFMA.FTZ R161, R165, UR11, -R197.reuse ;  /* 0x0000000ba5a17c23 */ /* 0x100fe200080108c5 */
[----:B------:R-:W-:Y:S01]  /*8ec0*/  FFMA.FTZ R182, R182, UR11, -R197 ;  /* 0x0000000bb6b67c23 */ /* 0x000fe200080108c5 */
[----:B------:R-:W-:-:S02]  /*8ed0*/  FMNMX.FTZ R3, R175, R0, !PT ;  /* 0x00000000af037209 */ /* 0x000fc40007810000 */
[----:B------:R-:W-:Y:S01]  /*8ee0*/  MOV R165, UR4 ;  /* 0x0000000400a57c02 */ /* 0x000fe20008000f00 */
[----:B------:R-:W-:Y:S01]  /*8ef0*/  UIADD3 UR4, UR5, -0x1, URZ ;  /* 0xffffffff05047890 */ /* 0x000fe2000fffe03f */
[----:B------:R-:W-:Y:S01]  /*8f00*/  FMNMX.FTZ R0, R162, R3, !PT ;  /* 0x00000003a2007209 */ /* 0x000fe20007810000 */
[----:B------:R-:W-:Y:S01]  /*8f10*/  MUFU.EX2 R191, R191 ;  /* 0x000000bf00bf7308 */ /* 0x000fe20000000800 */
[----:B------:R-:W-:Y:S01]  /*8f20*/  R2UR UR5, R16 ;  /* 0x00000000100572ca */ /* 0x000fe200000e0000 */
[----:B------:R-:W-:Y:S01]  /*8f30*/  @!P1 VIADD R165, R165, 0x38860 ;  /* 0x00038860a5a59836 */ /* 0x000fe20000000000 */
[----:B------:R-:W-:Y:S01]  /*8f40*/  FMNMX.FTZ R3, R163, R0, !PT ;  /* 0x00000000a3037209 */ /* 0x000fe20007810000 */
[----:B------:R-:W-:-:S03]  /*8f50*/  IMAD.U32 R222, RZ, RZ, UR4 ;  /* 0x00000004ffde7e24 */ /* 0x000fc6000f8e00ff */
[----:B------:R-:W-:Y:S01]  /*8f60*/  FMNMX.FTZ R0, R166, R3, !PT ;  /* 0x00000003a6007209 */ /* 0x000fe20007810000 */
[----:B------:R-:W-:Y:S01]  /*8f70*/  MUFU.EX2 R204, R204 ;  /* 0x000000cc00cc7308 */ /* 0x000fe20000000800 */
[----:B------:R-:W-:Y:S02]  /*8f80*/  @!P1 PRMT R165, RZ, 0x654, R165 ;  /* 0x00000654ffa59816 */ /* 0x000fe400000000a5 */
[----:B------:R-:W-:-:S03]  /*8f90*/  FMNMX.FTZ R3, R167, R0, !PT ;  /* 0x00000000a7037209 */ /* 0x000fc60007810000 */
[----:B------:R-:W-:Y:S01]  /*8fa0*/  IMAD.U32 R232, RZ, RZ, UR5 ;  /* 0x00000005ffe87e24 */ /* 0x000fe2000f8e00ff */
[----:B------:R-:W-:Y:S01]  /*8fb0*/  FMNMX.FTZ R0, R154, R3, !PT ;  /* 0x000000039a007209 */ /* 0x000fe20007810000 */
[----:B------:R-:W-:Y:S03]  /*8fc0*/  MUFU.EX2 R187, R187 ;  /* 0x000000bb00bb7308 */ /* 0x000fe60000000800 */
[----:B------:R-:W-:-:S04]  /*8fd0*/  FMNMX.FTZ R3, R155, R0, !PT ;  /* 0x000000009b037209 */ /* 0x000fc80007810000 */
[----:B------:R-:W-:Y:S01]  /*8fe0*/  FMNMX.FTZ R0, R158, R3, !PT ;  /* 0x000000039e007209 */ /* 0x000fe20007810000 */
[----:B------:R-:W-:Y:S03]  /*8ff0*/  MUFU.EX2 R206, R206 ;  /* 0x000000ce00ce7308 */ /* 0x000fe60000000800 */
[----:B------:R-:W-:-:S05]  /*9000*/  FMNMX.FTZ R0, R159, R0, !PT ;  /* 0x000000009f007209 */ /* 0x000fca0007810000 */
[----:B------:R-:W0:Y:S01]  /*9010*/  SHFL.BFLY PT, R3, R0, 0x2, 0x1f ;  /* 0x0c401f0000037f89 */ /* 0x000e2200000e0000 */
[----:B------:R-:W-:Y:S08]  /*9020*/  MUFU.EX2 R177, R177 ;  /* 0x000000b100b17308 */ /* 0x000ff00000000800 */
[----:B------:R-:W-:Y:S08]  /*9030*/  MUFU.EX2 R200, R200 ;  /* 0x000000c800c87308 */ /* 0x000ff00000000800 */
[----:B------:R-:W-:Y:S01]  /*9040*/  MUFU.EX2 R169, R169 ;  /* 0x000000a900a97308 */ /* 0x000fe20000000800 */
[----:B0-----:R-:W-:-:S07]  /*9050*/  FMNMX.FTZ R3, R0, R3, !PT ;  /* 0x0000000300037209 */ /* 0x001fce0007810000 */
[----:B------:R-:W-:Y:S01]  /*9060*/  MUFU.EX2 R202, R202 ;  /* 0x000000ca00ca7308 */ /* 0x000fe20000000800 */
[----:B------:R-:W0:Y:S07]  /*9070*/  SHFL.BFLY PT, R0, R3, 0x1, 0x1f ;  /* 0x0c201f0003007f89 */ /* 0x000e2e00000e0000 */
[----:B------:R-:W-:Y:S08]  /*9080*/  MUFU.EX2 R173, R173 ;  /* 0x000000ad00ad7308 */ /* 0x000ff00000000800 */
[----:B------:R-:W-:Y:S08]  /*9090*/  MUFU.EX2 R196, R196 ;  /* 0x000000c400c47308 */ /* 0x000ff00000000800 */
[----:B------:R-:W-:Y:S01]  /*90a0*/  MUFU.EX2 R181, R181 ;  /* 0x000000b500b57308 */ /* 0x000fe20000000800 */
[----:B0-----:R-:W-:-:S07]  /*90b0*/  FMNMX.FTZ R3, R3, R0, !PT ;  /* 0x0000000003037209 */ /* 0x001fce0007810000 */
[----:B------:R-:W-:Y:S01]  /*90c0*/  MUFU.EX2 R198, R198 ;  /* 0x000000c600c67308 */ /* 0x000fe20000000800 */
[C---:B------:R-:W-:Y:S01]  /*90d0*/  FADD.FTZ R0, -R3.reuse, R20 ;  /* 0x0000001403007221 */ /* 0x040fe20000010100 */
[----:B------:R-:W-:-:S03]  /*90e0*/  FMUL.FTZ R156, R3, UR11 ;  /* 0x0000000b039c7c20 */ /* 0x000fc60008410000 */
[----:B------:R-:W-:Y:S01]  /*90f0*/  FMUL.FTZ R0, R0, UR11 ;  /* 0x0000000b00007c20 */ /* 0x000fe20008410000 */
[--C-:B------:R-:W-:Y:S01]  /*9100*/  FFMA.FTZ R209, R185, UR11, -R156.reuse ;  /* 0x0000000bb9d17c23 */ /* 0x100fe2000801089c */
[--C-:B------:R-:W-:Y:S01]  /*9110*/  FFMA.FTZ R160, R184, UR11, -R156.reuse ;  /* 0x0000000bb8a07c23 */ /* 0x100fe2000801089c */
[--C-:B------:R-:W-:Y:S01]  /*9120*/  FFMA.FTZ R172, R157, UR11, -R156.reuse ;  /* 0x0000000b9dac7c23 */ /* 0x100fe2000801089c */
[--C-:B------:R-:W-:Y:S01]  /*9130*/  FFMA.FTZ R211, R186, UR11, -R156.reuse ;  /* 0x0000000bbad37c23 */ /* 0x100fe2000801089c */
[----:B------:R-:W-:Y:S01]  /*9140*/  IMAD.U32 R157, RZ, RZ, UR10 ;  /* 0x0000000aff9d7e24 */ /* 0x000fe2000f8e00ff */
[----:B------:R-:W-:Y:S01]  /*9150*/  MUFU.EX2 R0, R0 ;  /* 0x0000000000007308 */ /* 0x000fe20000000800 */
[--C-:B------:R-:W-:Y:S01]  /*9160*/  FFMA.FTZ R164, R189, UR11, -R156.reuse ;  /* 0x0000000bbda47c23 */ /* 0x100fe2000801089c */
[--C-:B------:R-:W-:Y:S01]  /*9170*/  FFMA.FTZ R205, R176, UR11, -R156.reuse ;  /* 0x0000000bb0cd7c23 */ /* 0x100fe2000801089c */
[----:B------:R-:W-:Y:S02]  /*9180*/  @!P1 VIADD R157, R157, 0x38840 ;  /* 0x000388409d9d9836 */ /* 0x000fe40000000000 */
[--C-:B------:R-:W-:Y:S01]  /*9190*/  FFMA.FTZ R168, R178, UR11, -R156.reuse ;  /* 0x0000000bb2a87c23 */ /* 0x100fe2000801089c */
[--C-:B------:R-:W-:Y:S01]  /*91a0*/  FFMA.FTZ R207, R179, UR11, -R156.reuse ;  /* 0x0000000bb3cf7c23 */ /* 0x100fe2000801089c */
[--C-:B------:R-:W-:Y:S01]  /*91b0*/  FFMA.FTZ R197, R162, UR11, -R156.reuse ;  /* 0x0000000ba2c57c23 */ /* 0x100fe2000801089c */
[--C-:B------:R-:W-:Y:S01]  /*91c0*/  FFMA.FTZ R201, R170, UR11, -R156.reuse ;  /* 0x0000000baac97c23 */ /* 0x100fe2000801089c */
[----:B------:R-:W0:Y:S01]  /*91d0*/  MUFU.EX2 R209, R209 ;  /* 0x000000d100d17308 */ /* 0x000e220000000800 */
[----:B------:R-:W-:Y:S01]  /*91e0*/  @!P1 PRMT R157, RZ, 0x654, R157 ;  /* 0x00000654ff9d9816 */ /* 0x000fe2000000009d */
[--C-:B------:R-:W-:Y:S01]  /*91f0*/  FFMA.FTZ R170, R171, UR11, -R156.reuse ;  /* 0x0000000babaa7c23 */ /* 0x100fe2000801089c */
[--C-:B------:R-:W-:Y:S01]  /*9200*/  FFMA.FTZ R199, R166, UR11, -R156.reuse ;  /* 0x0000000ba6c77c23 */ /* 0x100fe2000801089c */
[--C-:B------:R-:W-:Y:S01]  /*9210*/  FFMA.FTZ R203, R174, UR11, -R156.reuse ;  /* 0x0000000baecb7c23 */ /* 0x100fe2000801089c */
[--C-:B------:R-:W-:Y:S01]  /*9220*/  FFMA.FTZ R174, R175, UR11, -R156.reuse ;  /* 0x0000000bafae7c23 */ /* 0x100fe2000801089c */
[--C-:B------:R-:W-:Y:S01]  /*9230*/  FFMA.FTZ R167, R167, UR11, -R156.reuse ;  /* 0x0000000ba7a77c23 */ /* 0x100fe2000801089c */
[--C-:B------:R-:W-:Y:S01]  /*9240*/  FFMA.FTZ R155, R155, UR11, -R156.reuse ;  /* 0x0000000b9b9b7c23 */ /* 0x100fe2000801089c */
[----:B------:R-:W1:Y:S01]  /*9250*/  MUFU.EX2 R160, R160 ;  /* 0x000000a000a07308 */ /* 0x000e620000000800 */
[----:B------:R-:W-:-:S07]  /*9260*/  FFMA.FTZ R158, R158, UR11, -R156 ;  /* 0x0000000b9e9e7c23 */ /* 0x000fce000801089c */
[----:B------:R-:W2:Y:S01]  /*9270*/  MUFU.EX2 R211, R211 ;  /* 0x000000d300d37308 */ /* 0x000ea20000000800 */
[----:B0-----:R-:W-:-:S07]  /*9280*/  FFMA.FTZ R5, R0, R5, R209 ;  /* 0x0000000500057223 */ /* 0x001fce00000100d1 */
[----:B------:R-:W0:Y:S01]  /*9290*/  MUFU.EX2 R164, R164 ;  /* 0x000000a400a47308 */ /* 0x000e220000000800 */
[C---:B-1----:R-:W-:Y:S01]  /*92a0*/  FADD.FTZ R162, R160.reuse, R5 ;  /* 0x00000005a0a27221 */ /* 0x042fe20000010000 */
[----:B------:R-:W-:-:S06]  /*92b0*/  F2FP.F16.F32.PACK_AB R209, R160, R209 ;  /* 0x000000d1a0d1723e */ /* 0x000fcc00000000ff */
[----:B------:R-:W1:Y:S01]  /*92c0*/  MUFU.EX2 R205, R205 ;  /* 0x000000cd00cd7308 */ /* 0x000e620000000800 */
[----:B--2---:R-:W-:-:S07]  /*92d0*/  FADD.FTZ R5, R211, R162 ;  /* 0x000000a2d3057221 */ /* 0x004fce0000010000 */
[----:B------:R-:W2:Y:S01]  /*92e0*/  MUFU.EX2 R168, R168 ;  /* 0x000000a800a87308 */ /* 0x000ea20000000800 */
[----:B0-----:R-:W-:Y:S01]  /*92f0*/  FADD.FTZ R162, R164, R5 ;  /* 0x00000005a4a27221 */ /* 0x001fe20000010000 */
[----:B------:R-:W-:Y:S01]  /*9300*/  FFMA.FTZ R5, R154, UR11, -R156 ;  /* 0x0000000b9a057c23 */ /* 0x000fe2000801089c */
[----:B------:R-:W-:-:S05]  /*9310*/  F2FP.F16.F32.PACK_AB R211, R164, R211 ;  /* 0x000000d3a4d3723e */ /* 0x000fca00000000ff */
[----:B------:R-:W-:Y:S08]  /*9320*/  MUFU.EX2 R207, R207 ;  /* 0x000000cf00cf7308 */ /* 0x000ff00000000800 */
        /* <DEDUP_REMOVED lines=8> */
[----:B------:R-:W-:Y:S01]  /*93b0*/  MUFU.EX2 R21, R21 ;  /* 0x0000001500157308 */ /* 0x000fe20000000800 */
[----:B------:R-:W-:-:S02]  /*93c0*/  WARPGROUP.DEPBAR.LE gsb0, 0x0 ;  /* 0x00008000000079c5 */ /* 0x000fc40000010000 */
[----:B------:R0:W-:Y:S05]  /*93d0*/  @!P1 SYNCS.ARRIVE.TRANS64.RED.A1T0 RZ, [R157+URZ], RZ ;  /* 0x000000ff9dff99a7 */ /* 0x0001ea000810043f */
[----:B------:R-:W-:Y:S01]  /*93e0*/  MUFU.EX2 R164, R5 ;  /* 0x0000000500a47308 */ /* 0x000fe20000000800 */
[----:B0-----:R-:W-:Y:S01]  /*93f0*/  FFMA.FTZ R157, R2, R14, R183 ;  /* 0x0000000e029d7223 */ /* 0x001fe200000100b7 */
[--C-:B------:R-:W-:Y:S01]  /*9400*/  FFMA.FTZ R14, R163, UR11, -R156.reuse ;  /* 0x0000000ba30e7c23 */ /* 0x100fe2000801089c */
[----:B------:R-:W-:-:S05]  /*9410*/  FFMA.FTZ R156, R159, UR11, -R156 ;  /* 0x0000000b9f9c7c23 */ /* 0x000fca000801089c */
[----:B------:R-:W0:Y:S01]  /*9420*/  MUFU.EX2 R152, R152 ;  /* 0x0000009800987308 */ /* 0x000e220000000800 */
[C---:B------:R-:W-:Y:S01]  /*9430*/  FADD.FTZ R157, R208.reuse, R157 ;  /* 0x0000009dd09d7221 */ /* 0x040fe20000010000 */
[----:B------:R3:W-:Y:S01]  /*9440*/  @!P1 SYNCS.ARRIVE.TRANS64.RED.A1T0 RZ, [R165+URZ], RZ ;  /* 0x000000ffa5ff99a7 */ /* 0x0007e2000810043f */
[----:B------:R-:W-:Y:S02]  /*9450*/  F2FP.F16.F32.PACK_AB R208, R208, R183 ;  /* 0x000000b7d0d0723e */ /* 0x000fe400000000ff */
[----:B------:R-:W-:Y:S01]  /*9460*/  FADD.FTZ R176, R210, R157 ;  /* 0x0000009dd2b07221 */ /* 0x000fe20000010000 */
[C---:B------:R-:W-:Y:S02]  /*9470*/  F2FP.F16.F32.PACK_AB R210, R191.reuse, R210 ;  /* 0x000000d2bfd2723e */ /* 0x040fe400000000ff */
[----:B------:R-:W4:Y:S01]  /*9480*/  MUFU.EX2 R14, R14 ;  /* 0x0000000e000e7308 */ /* 0x000f220000000800 */
[----:B------:R-:W-:-:S04]  /*9490*/  FADD.FTZ R157, R191, R176 ;  /* 0x000000b0bf9d7221 */ /* 0x000fc80000010000 */
[----:B------:R-:W-:Y:S01]  /*94a0*/  FADD.FTZ R166, R204, R157 ;  /* 0x0000009dcca67221 */ /* 0x000fe20000010000 */
[----:B-1----:R-:W-:Y:S01]  /*94b0*/  FADD.FTZ R157, R205, R162 ;  /* 0x000000a2cd9d7221 */ /* 0x002fe20000010000 */
[C---:B------:R-:W-:Y:S01]  /*94c0*/  F2FP.F16.F32.PACK_AB R204, R187.reuse, R204 ;  /* 0x000000ccbbcc723e */ /* 0x040fe200000000ff */
[----:B------:R-:W-:Y:S01]  /*94d0*/  MUFU.EX2 R193, R155 ;  /* 0x0000009b00c17308 */ /* 0x000fe20000000800 */
[----:B------:R-:W-:Y:S01]  /*94e0*/  FADD.FTZ R163, R187, R166 ;  /* 0x000000a6bba37221 */ /* 0x000fe20000010000 */
[----:B--2---:R-:W-:Y:S01]  /*94f0*/  FADD.FTZ R154, R168, R157 ;  /* 0x0000009da89a7221 */ /* 0x004fe20000010000 */
[----:B0-----:R-:W-:Y:S02]  /*9500*/  F2FP.F16.F32.PACK_AB R192, R152, R21 ;  /* 0x0000001598c0723e */ /* 0x001fe400000000ff */
[----:B------:R-:W-:Y:S01]  /*9510*/  FADD.FTZ R162, R206, R163 ;  /* 0x000000a3cea27221 */ /* 0x000fe20000010000 */
[----:B------:R-:W-:Y:S01]  /*9520*/  FADD.FTZ R157, R207, R154 ;  /* 0x0000009acf9d7221 */ /* 0x000fe20000010000 */
[----:B------:R-:W-:Y:S01]  /*9530*/  F2FP.F16.F32.PACK_AB R205, R168, R205 ;  /* 0x000000cda8cd723e */ /* 0x000fe200000000ff */
[----:B------:R-:W0:Y:S01]  /*9540*/  MUFU.EX2 R154, R167 ;  /* 0x000000a7009a7308 */ /* 0x000e220000000800 */
[C---:B------:R-:W-:Y:S01]  /*9550*/  FADD.FTZ R159, R177.reuse, R162 ;  /* 0x000000a2b19f7221 */ /* 0x040fe20000010000 */
[----:B------:R-:W-:Y:S01]  /*9560*/  FADD.FTZ R162, R172, R157 ;  /* 0x0000009daca27221 */ /* 0x000fe20000010000 */
[----:B------:R-:W-:-:S02]  /*9570*/  F2FP.F16.F32.PACK_AB R206, R177, R206 ;  /* 0x000000ceb1ce723e */ /* 0x000fc400000000ff */
[----:B------:R-:W-:Y:S01]  /*9580*/  FADD.FTZ R166, R200, R159 ;  /* 0x0000009fc8a67221 */ /* 0x000fe20000010000 */
[----:B------:R-:W-:Y:S01]  /*9590*/  FADD.FTZ R157, R201, R162 ;  /* 0x000000a2c99d7221 */ /* 0x000fe20000010000 */
[----:B------:R-:W-:Y:S01]  /*95a0*/  F2FP.F16.F32.PACK_AB R207, R172, R207 ;  /* 0x000000cfaccf723e */ /* 0x000fe200000000ff */
[----:B------:R-:W-:Y:S01]  /*95b0*/  MUFU.EX2 R153, R153 ;  /* 0x0000009900997308 */ /* 0x000fe20000000800 */
[C---:B------:R-:W-:Y:S01]  /*95c0*/  FADD.FTZ R159, R169.reuse, R166 ;  /* 0x000000a6a99f7221 */ /* 0x040fe20000010000 */
[----:B------:R-:W-:Y:S01]  /*95d0*/  FADD.FTZ R160, R170, R157 ;  /* 0x0000009daaa07221 */ /* 0x000fe20000010000 */
[----:B------:R-:W-:Y:S02]  /*95e0*/  F2FP.F16.F32.PACK_AB R200, R169, R200 ;  /* 0x000000c8a9c8723e */ /* 0x000fe400000000ff */
[----:B------:R-:W-:Y:S01]  /*95f0*/  FADD.FTZ R162, R202, R159 ;  /* 0x0000009fcaa27221 */ /* 0x000fe20000010000 */
[----:B------:R-:W-:Y:S01]  /*9600*/  FADD.FTZ R157, R203, R160 ;  /* 0x000000a0cb9d7221 */ /* 0x000fe20000010000 */
[----:B------:R-:W-:Y:S01]  /*9610*/  F2FP.F16.F32.PACK_AB R201, R170, R201 ;  /* 0x000000c9aac9723e */ /* 0x000fe200000000ff */
[----:B------:R-:W-:Y:S01]  /*9620*/  MUFU.EX2 R158, R158 ;  /* 0x0000009e009e7308 */ /* 0x000fe20000000800 */
[C---:B------:R-:W-:Y:S01]  /*9630*/  FADD.FTZ R159, R173.reuse, R162 ;  /* 0x000000a2ad9f7221 */ /* 0x040fe20000010000 */
[----:B------:R-:W-:Y:S01]  /*9640*/  FADD.FTZ R160, R174, R157 ;  /* 0x0000009daea07221 */ /* 0x000fe20000010000 */
[----:B------:R-:W-:-:S02]  /*9650*/  F2FP.F16.F32.PACK_AB R202, R173, R202 ;  /* 0x000000caadca723e */ /* 0x000fc400000000ff */
[----:B------:R-:W-:Y:S01]  /*9660*/  FADD.FTZ R162, R196, R159 ;  /* 0x0000009fc4a27221 */ /* 0x000fe20000010000 */
[----:B------:R-:W-:Y:S01]  /*9670*/  FADD.FTZ R5, R197, R160 ;  /* 0x000000a0c5057221 */ /* 0x000fe20000010000 */
[C---:B----4-:R-:W-:Y:S01]  /*9680*/  F2FP.F16.F32.PACK_AB R197, R14.reuse, R197 ;  /* 0x000000c50ec5723e */ /* 0x050fe200000000ff */
[----:B------:R-:W1:Y:S01]  /*9690*/  MUFU.EX2 R20, R182 ;  /* 0x000000b600147308 */ /* 0x000e620000000800 */
[----:B------:R-:W-:Y:S01]  /*96a0*/  FADD.FTZ R157, R181, R162 ;  /* 0x000000a2b59d7221 */ /* 0x000fe20000010000 */
[----:B------:R-:W-:Y:S01]  /*96b0*/  FADD.FTZ R160, R14, R5 ;  /* 0x000000050ea07221 */ /* 0x000fe20000010000 */
[----:B------:R-:W-:Y:S02]  /*96c0*/  F2FP.F16.F32.PACK_AB R203, R174, R203 ;  /* 0x000000cbaecb723e */ /* 0x000fe400000000ff */
[----:B------:R-:W-:Y:S01]  /*96d0*/  FADD.FTZ R162, R198, R157 ;  /* 0x0000009dc6a27221 */ /* 0x000fe20000010000 */
[----:B------:R-:W-:Y:S01]  /*96e0*/  FADD.FTZ R5, R199, R160 ;  /* 0x000000a0c7057221 */ /* 0x000fe20000010000 */
[----:B------:R-:W-:Y:S01]  /*96f0*/  F2FP.F16.F32.PACK_AB R196, R181, R196 ;  /* 0x000000c4b5c4723e */ /* 0x000fe200000000ff */
[----:B------:R-:W2:Y:S01]  /*9700*/  MUFU.EX2 R156, R156 ;  /* 0x0000009c009c7308 */ /* 0x000ea20000000800 */
[C---:B------:R-:W-:Y:S01]  /*9710*/  FADD.FTZ R162, R161.reuse, R162 ;  /* 0x000000a2a1a27221 */ /* 0x040fe20000010000 */
[----:B0-----:R-:W-:Y:S01]  /*9720*/  FADD.FTZ R5, R154, R5 ;  /* 0x000000059a057221 */ /* 0x001fe20000010000 */
[----:B------:R-:W-:-:S02]  /*9730*/  F2FP.F16.F32.PACK_AB R198, R161, R198 ;  /* 0x000000c6a1c6723e */ /* 0x000fc400000000ff */
[----:B------:R-:W-:Y:S01]  /*9740*/  FADD.FTZ R155, R21, R162 ;  /* 0x000000a2159b7221 */ /* 0x000fe20000010000 */
[----:B------:R-:W-:Y:S01]  /*9750*/  FADD.FTZ R5, R164, R5 ;  /* 0x00000005a4057221 */ /* 0x000fe20000010000 */
[----:B------:R-:W-:Y:S02]  /*9760*/  F2FP.F16.F32.PACK_AB R199, R154, R199 ;  /* 0x000000c79ac7723e */ /* 0x000fe400000000ff */
[----:B------:R-:W-:Y:S01]  /*9770*/  FADD.FTZ R14, R152, R155 ;  /* 0x0000009b980e7221 */ /* 0x000fe20000010000 */
[----:B------:R-:W-:Y:S01]  /*9780*/  FADD.FTZ R5, R193, R5 ;  /* 0x00000005c1057221 */ /* 0x000fe20000010000 */
[----:B-1----:R-:W-:Y:S02]  /*9790*/  F2FP.F16.F32.PACK_AB R194, R20, R153 ;  /* 0x0000009914c2723e */ /* 0x002fe400000000ff */
[----:B------:R-:W-:Y:S01]  /*97a0*/  FADD.FTZ R21, R153, R14 ;  /* 0x0000000e99157221 */ /* 0x000fe20000010000 */
[----:B------:R-:W-:Y:S01]  /*97b0*/  FADD.FTZ R5, R158, R5 ;  /* 0x000000059e057221 */ /* 0x000fe20000010000 */
[----:B------:R-:W-:-:S02]  /*97c0*/  F2FP.F16.F32.PACK_AB R193, R193, R164 ;  /* 0x000000a4c1c1723e */ /* 0x000fc400000000ff */
[----:B------:R-:W-:Y:S01]  /*97d0*/  FADD.FTZ R14, R20, R21 ;  /* 0x00000015140e7221 */ /* 0x000fe20000010000 */
[C---:B--2---:R-:W-:Y:S01]  /*97e0*/  FADD.FTZ R5, R156.reuse, R5 ;  /* 0x000000059c057221 */ /* 0x044fe20000010000 */
[----:B------:R-:W-:Y:S01]  /*97f0*/  F2FP.F16.F32.PACK_AB R195, R156, R158 ;  /* 0x0000009e9cc3723e */ /* 0x000fe200000000ff */
[----:B------:R-:W-:Y:S02]  /*9800*/  IMAD.MOV.U32 R20, RZ, RZ, R3 ;  /* 0x000000ffff147224 */ /* 0x000fe400078e0003 */
[----:B------:R-:W-:Y:S01]  /*9810*/  IMAD.MOV.U32 R21, RZ, RZ, R4 ;  /* 0x000000ffff157224 */ /* 0x000fe200078e0004 */
[----:B---3--:R-:W-:Y:S06]  /*9820*/  @P2 BRA `(.L_x_24) ;  /* 0xffffffc000342947 */ /* 0x008fec000383ffff */
.L_x_15:
[----:B------:R-:W-:Y:S06]  /*9830*/  BAR.ARV 0x8, 0x180 ;  /* 0x0206000000007b1d */ /* 0x000fec0000002000 */
        /* <DEDUP_REMOVED lines=128> */
[----:B------:R-:W-:Y:S06]  /*a040*/  @!P0 BRA `(.L_x_25) ;  /* 0x0000000000048947 */ /* 0x000fec0003800000 */
[----:B------:R-:W-:Y:S01]  /*a050*/  BPT.TRAP 0x1 ;  /* 0x000000040000795c */ /* 0x000fe20000300000 */
.L_x_25:
[----:B------:R-:W0:Y:S01]  /*a060*/  S2UR UR5, SR_CgaCtaId ;  /* 0x00000000000579c3 */ /* 0x000e220000008800 */
[----:B------:R-:W-:Y:S01]  /*a070*/  R2UR UR6, R16 ;  /* 0x00000000100672ca */ /* 0x000fe200000e0000 */
[----:B------:R-:W-:-:S12]  /*a080*/  UMOV UR4, 0x400 ;  /* 0x0000040000047882 */ /* 0x000fd80000000000 */
[----:B------:R-:W-:-:S05]  /*a090*/  IMAD.U32 R0, RZ, RZ, UR6 ;  /* 0x00000006ff007e24 */ /* 0x000fca000f8e00ff */
[----:B------:R-:W-:Y:S01]  /*a0a0*/  SHF.L.U32 R0, R0, 0x1f, RZ ;  /* 0x0000001f00007819 */ /* 0x000fe200000006ff */
[----:B0-----:R-:W-:-:S04]  /*a0b0*/  ULEA UR4, UR5, UR4, 0x18 ;  /* 0x0000000405047291 */ /* 0x001fc8000f8ec03f */
[----:B------:R-:W-:-:S09]  /*a0c0*/  ULEA UR12, UR60, UR4, 0x3 ;  /* 0x000000043c0c7291 */ /* 0x000fd2000f8e183f */
[----:B------:R0:W1:Y:S01]  /*a0d0*/  SYNCS.PHASECHK.TRANS64.TRYWAIT P2, [UR12+0x38850], R0 ;  /* 0x03885000ff0075a7 */ /* 0x000062000804014c */
[----:B------:R-:W-:Y:S05]  /*a0e0*/  @!P0 BRA `(.L_x_26) ;  /* 0x0000000000048947 */ /* 0x000fea0003800000 */
[----:B------:R-:W-:Y:S01]  /*a0f0*/  BPT.TRAP 0x1 ;  /* 0x000000040000795c */ /* 0x000fe20000300000 */
.L_x_26:
[----:B-1----:R-:W-:Y:S05]  /*a100*/  @P2 BRA `(.L_x_27) ;  /* 0x0000000000082947 */ /* 0x002fea0003800000 */
[----:B------:R-:W1:Y:S02]  /*a110*/  SYNCS.PHASECHK.TRANS64.TRYWAIT P0, [UR12+0x38850], R0 ;  /* 0x03885000ff0075a7 */ /* 0x000e64000800014c */
[----:B-1----:R-:W-:Y:S05]  /*a120*/  @!P0 BRA `(.L_x_28) ;  /* 0x0000007800b88947 */ /* 0x002fea0003800000 */
.L_x_27:
[----:B------:R-:W-:Y:S01]  /*a130*/  UIADD3 UR5, UR4, 0x400, URZ ;  /* 0x0000040004057890 */ /* 0x000fe2000fffe03f */
[----:B------:R-:W-:Y:S01]  /*a140*/  WARPGROUP.ARRIVE ;  /* 0x00000000000079c5 */ /* 0x000fe20000000000 */
[----:B------:R-:W-:Y:S01]  /*a150*/  UMOV UR7, 0x40000040 ;  /* 0x4000004000077882 */ /* 0x000fe20000000000 */
[----:B01----:R-:W0:Y:S01]  /*a160*/  SHFL.BFLY PT, R0, R5, 0x2, 0x1f ;  /* 0x0c401f0005007f89 */ /* 0x003e2200000e0000 */
[----:B------:R-:W-:Y:S01]  /*a170*/  USHF.R.U32.HI UR5, URZ, 0x4, UR5 ;  /* 0x000000043f057899 */ /* 0x000fe20008011605 */
[----:B------:R-:W-:Y:S01]  /*a180*/  IMAD R155, R213, 0x40, R17 ;  /* 0x00000040d59b7824 */ /* 0x000fe200078e0211 */
[----:B------:R-:W-:Y:S01]  /*a190*/  R2UR UR13, R215 ;  /* 0x00000000d70d72ca */ /* 0x000fe200000e0000 */
[----:B------:R-:W1:Y:S01]  /*a1a0*/  SHFL.BFLY PT, R7, R14, 0x2, 0x1f ;  /* 0x0c401f000e077f89 */ /* 0x000e6200000e0000 */
[----:B------:R-:W-:Y:S01]  /*a1b0*/  ULOP3.LUT UR5, UR5, 0x3fff, URZ, 0xc0, !UPT ;  /* 0x00003fff05057892 */ /* 0x000fe2000f8ec03f */
[----:B------:R-:W-:Y:S01]  /*a1c0*/  IMAD.MOV.U32 R6, RZ, RZ, RZ ;  /* 0x000000ffff067224 */ /* 0x000fe200078e00ff */
[----:B------:R-:W-:Y:S01]  /*a1d0*/  R2UR UR14, R216 ;  /* 0x00000000d80e72ca */ /* 0x000fe200000e0000 */
[----:B------:R-:W-:Y:S01]  /*a1e0*/  IMAD.U32 R13, RZ, RZ, UR11 ;  /* 0x0000000bff0d7e24 */ /* 0x000fe2000f8e00ff */
[----:B------:R-:W-:Y:S01]  /*a1f0*/  ULOP3.LUT UR5, UR5, 0x2800000, URZ, 0xfc, !UPT ;  /* 0x0280000005057892 */ /* 0x000fe2000f8efc3f */
[----:B------:R-:W-:-:S03]  /*a200*/  ULDC UR10, c[0x0][0xc44] ;  /* 0x00031100000a7ab9 */ /* 0x000fc60000000800 */
[----:B------:R-:W-:-:S07]  /*a210*/  UIMAD UR8, UR60, 0xa00, UR5 ;  /* 0x00000a003c0878a4 */ /* 0x000fce000f8e0205 */
[----:B------:R-:W-:Y:S01]  /*a220*/  UMOV UR6, UR8 ;  /* 0x0000000800067c82 */ /* 0x000fe20008000000 */
[----:B------:R-:W2:Y:S02]  /*a230*/  S2UR UR5, SR_SWINHI ;  /* 0x00000000000579c3 */ /* 0x000ea40000002f00 */
[----:B--2---:R-:W-:Y:S01]  /*a240*/  HGMMA.64x256x16.F32 R24, R208, gdesc[UR4].tnspB, R24, gsb0 ;  /* 0x43e00004d0187df0 */ /* 0x004fe20008000818 */
[----:B------:R-:W-:Y:S01]  /*a250*/  UIADD3 UR6, UR8, 0x80, URZ ;  /* 0x0000008008067890 */ /* 0x000fe2000fffe03f */
[----:B0-----:R-:W-:Y:S01]  /*a260*/  FADD.FTZ R2, R0, R5 ;  /* 0x0000000500027221 */ /* 0x001fe20000010000 */
[----:B------:R-:W-:Y:S01]  /*a270*/  UMOV UR7, 0x40000040 ;  /* 0x4000004000077882 */ /* 0x000fe20000000000 */
[----:B------:R-:W-:Y:S02]  /*a280*/  IMAD.MOV.U32 R5, RZ, RZ, RZ ;  /* 0x000000ffff057224 */ /* 0x000fe400078e00ff */
[----:B-1----:R-:W-:Y:S01]  /*a290*/  FADD.FTZ R7, R7, R14 ;  /* 0x0000000e07077221 */ /* 0x002fe20000010000 */
[----:B------:R-:W0:Y:S04]  /*a2a0*/  SHFL.BFLY PT, R9, R2, 0x1, 0x1f ;  /* 0x0c201f0002097f89 */ /* 0x000e2800000e0000 */
[----:B------:R-:W1:Y:S01]  /*a2b0*/  SHFL.BFLY PT, R0, R7, 0x1, 0x1f ;  /* 0x0c201f0007007f89 */ /* 0x000e6200000e0000 */
[----:B0-----:R-:W-:Y:S01]  /*a2c0*/  FADD.FTZ R11, R2, R9 ;  /* 0x00000009020b7221 */ /* 0x001fe20000010000 */
[----:B------:R-:W-:-:S02]  /*a2d0*/  IMAD.MOV.U32 R2, RZ, RZ, -0x800000 ;  /* 0xff800000ff027424 */ /* 0x000fc400078e00ff */
[----:B-1----:R-:W-:Y:S02]  /*a2e0*/  FADD.FTZ R10, R7, R0 ;  /* 0x00000000070a7221 */ /* 0x002fe40000010000 */
[----:B------:R-:W-:Y:S01]  /*a2f0*/  FSETP.NE.FTZ.AND P2, PT, R11, RZ, PT ;  /* 0x000000ff0b00720b */ /* 0x000fe20003f55000 */
[----:B------:R-:W-:Y:S02]  /*a300*/  IMAD.U32 R7, RZ, RZ, UR11 ;  /* 0x0000000bff077e24 */ /* 0x000fe4000f8e00ff */
[----:B------:R-:W-:Y:S01]  /*a310*/  IMAD.MOV.U32 R0, RZ, RZ, -0x800000 ;  /* 0xff800000ff007424 */ /* 0x000fe200078e00ff */
[----:B------:R-:W-:-:S09]  /*a320*/  FSETP.NE.FTZ.AND P0, PT, R10, RZ, PT ;  /* 0x000000ff0a00720b */ /* 0x000fd20003f15000 */
[----:B------:R-:W0:Y:S01]  /*a330*/  @P2 MUFU.LG2 R9, R11 ;  /* 0x0000000b00092308 */ /* 0x000e220000000c00 */
[----:B------:R-:W-:-:S03]  /*a340*/  @P2 FMUL.FTZ R13, R13, 0.69314718246459960938 ;  /* 0x3f3172180d0d2820 */ /* 0x000fc60000410000 */
[----:B------:R-:W-:-:S04]  /*a350*/  @P0 FMUL.FTZ R7, R7, 0.69314718246459960938 ;  /* 0x3f31721807070820 */ /* 0x000fc80000410000 */
[----:B------:R-:W1:Y:S08]  /*a360*/  @P0 MUFU.LG2 R8, R10 ;  /* 0x0000000a00080308 */ /* 0x000e700000000c00 */
[----:B------:R0:W2:Y:S08]  /*a370*/  @P0 MUFU.RCP R6, R10 ;  /* 0x0000000a00060308 */ /* 0x0000b00000001000 */
[----:B------:R3:W4:Y:S01]  /*a380*/  @P2 MUFU.RCP R5, R11 ;  /* 0x0000000b00052308 */ /* 0x0007220000001000 */
[----:B0-----:R-:W-:Y:S01]  /*a390*/  @P2 FMUL.FTZ R10, R9, 0.69314718246459960938 ;  /* 0x3f317218090a2820 */ /* 0x001fe20000410000 */
[----:B-1----:R-:W-:-:S03]  /*a3a0*/  @P0 FMUL.FTZ R8, R8, 0.69314718246459960938 ;  /* 0x3f31721808080820 */ /* 0x002fc60000410000 */
[----:B------:R-:W-:Y:S01]  /*a3b0*/  @P2 FFMA.FTZ R0, R13, R3, R10 ;  /* 0x000000030d002223 */ /* 0x000fe2000001000a */
[----:B------:R-:W-:Y:S01]  /*a3c0*/  @P0 FFMA.FTZ R2, R7, R4, R8 ;  /* 0x0000000407020223 */ /* 0x000fe20000010008 */
[----:B------:R-:W-:Y:S02]  /*a3d0*/  WARPGROUP.DEPBAR.LE gsb0, 0x0 ;  /* 0x00008000000079c5 */ /* 0x000fe40000010000 */
        /* <DEDUP_REMOVED lines=9> */
[----:B------:R-:W-:Y:S01]  /*a470*/  UMOV UR7, 0x40000040 ;  /* 0x4000004000077882 */ /* 0x000fe20000000000 */
[----:B------:R-:W-:Y:S01]  /*a480*/  UIADD3 UR8, UR8, 0x200, URZ ;  /* 0x0000020008087890 */ /* 0x000fe2000fffe03f */
[----:B------:R-:W-:Y:S02]  /*a490*/  WARPGROUP.DEPBAR.LE gsb0, 0x0 ;  /* 0x00008000000079c5 */ /* 0x000fe40000010000 */
[----:B------:R-:W-:-:S15]  /*a4a0*/  WARPGROUP.ARRIVE ;  /* 0x00000000000079c5 */ /* 0x000fde0000000000 */
[----:B------:R-:W-:-:S07]  /*a4b0*/  NOP ;  /* 0x0000000000007918 */ /* 0x000fce0000000000 */
[----:B------:R-:W-:Y:S01]  /*a4c0*/  HGMMA.64x256x16.F32 R24, R196, gdesc[UR4].tnspB, R24, gsb0 ;  /* 0x43e00004c4187df0 */ /* 0x000fe20008000818 */
[----:B------:R-:W-:Y:S01]  /*a4d0*/  UMOV UR6, UR4 ;  /* 0x0000000400067c82 */ /* 0x000fe20008000000 */
[----:B------:R-:W-:Y:S01]  /*a4e0*/  UMOV UR7, UR5 ;  /* 0x0000000500077c82 */ /* 0x000fe20008000000 */
[----:B------:R-:W-:Y:S01]  /*a4f0*/  UIADD3 UR5, -UR13, URZ, URZ ;  /* 0x0000003f0d057290 */ /* 0x000fe2000fffe13f */
[----:B------:R-:W-:Y:S01]  /*a500*/  IMAD.U32 R222, RZ, RZ, UR6 ;  /* 0x00000006ffde7e24 */ /* 0x000fe2000f8e00ff */
[----:B------:R-:W-:Y:S01]  /*a510*/  MOV R223, UR7 ;  /* 0x0000000700df7c02 */ /* 0x000fe20008000f00 */
[----:B------:R-:W-:Y:S01]  /*a520*/  UMOV UR6, UR8 ;  /* 0x0000000800067c82 */ /* 0x000fe20008000000 */
[----:B------:R-:W-:Y:S01]  /*a530*/  UMOV UR7, 0x40000040 ;  /* 0x4000004000077882 */ /* 0x000fe20000000000 */
[----:B------:R-:W-:Y:S01]  /*a540*/  UIMAD UR10, UR10, UR5, UR14 ;  /* 0x000000050a0a72a4 */ /* 0x000fe2000f8e020e */
[----:B------:R-:W-:Y:S01]  /*a550*/  IMAD.WIDE R154, R155, 0x2, R222 ;  /* 0x000000029b9a7825 */ /* 0x000fe200078e02de */
[----:B------:R-:W-:-:S02]  /*a560*/  ULDC.64 UR8, c[0x0][0xb90] ;  /* 0x0002e40000087ab9 */ /* 0x000fc40000000a00 */
[----:B------:R-:W-:Y:S01]  /*a570*/  USHF.R.S32.HI UR11, URZ, 0x1f, UR10 ;  /* 0x0000001f3f0b7899 */ /* 0x000fe2000801140a */
[----:B------:R-:W-:Y:S01]  /*a580*/  IMAD.WIDE R222, R224, 0x2, R222 ;  /* 0x00000002e0de7825 */ /* 0x000fe200078e02de */
[----:B------:R-:W-:Y:S02]  /*a590*/  LOP3.LUT R187, R154, 0x380, RZ, 0xc0, !PT ;  /* 0x000003809abb7812 */ /* 0x000fe400078ec0ff */
[----:B------:R-:W-:Y:S01]  /*a5a0*/  UIMAD UR5, UR11, UR8, URZ ;  /* 0x000000080b0572a4 */ /* 0x000fe2000f8e023f */
[----:B------:R-:W-:-:S03]  /*a5b0*/  IADD3 R211, P4, R222, 0xc060, RZ ;  /* 0x0000c060ded37810 */ /* 0x000fc60007f9e0ff */
[----:B------:R-:W-:Y:S01]  /*a5c0*/  UIMAD UR5, UR10, UR9, UR5 ;  /* 0x000000090a0572a4 */ /* 0x000fe2000f8e0205 */
[C---:B------:R-:W-:Y:S02]  /*a5d0*/  IADD3 R169, P3, R222.reuse, 0xc040, RZ ;  /* 0x0000c040dea97810 */ /* 0x040fe40007f7e0ff */
[----:B------:R-:W-:Y:S02]  /*a5e0*/  LOP3.LUT R210, R211, 0x380, RZ, 0xc0, !PT ;  /* 0x00000380d3d27812 */ /* 0x000fe400078ec0ff */
[----:B------:R-:W-:Y:S01]  /*a5f0*/  IADD3 R14, P2, R222, 0xc020, RZ ;  /* 0x0000c020de0e7810 */ /* 0x000fe20007f5e0ff */
[--C-:B------:R-:W-:Y:S01]  /*a600*/  IMAD.X R209, RZ, RZ, R223.reuse, P3 ;  /* 0x000000ffffd17224 */ /* 0x100fe200018e06df */
[----:B------:R-:W-:Y:S02]  /*a610*/  SHF.R.U64 R210, R210, 0x3, RZ ;  /* 0x00000003d2d27819 */ /* 0x000fe400000012ff */
[----:B------:R-:W-:Y:S01]  /*a620*/  LOP3.LUT R7, R222, 0x380, RZ, 0xc0, !PT ;  /* 0x00000380de077812 */ /* 0x000fe200078ec0ff */
[--C-:B------:R-:W-:Y:S01]  /*a630*/  IMAD.X R9, RZ, RZ, R223.reuse, P2 ;  /* 0x000000ffff097224 */ /* 0x100fe200010e06df */
[----:B------:R-:W-:Y:S01]  /*a640*/  LOP3.LUT R210, R210, R211, RZ, 0x3c, !PT ;  /* 0x000000d3d2d27212 */ /* 0x000fe200078e3cff */
[----:B------:R-:W-:Y:S01]  /*a650*/  IMAD.X R211, RZ, RZ, R223, P4 ;  /* 0x000000ffffd37224 */ /* 0x000fe200020e06df */
[----:B------:R-:W-:-:S02]  /*a660*/  IADD3 R167, P6, R222, 0x8060, RZ ;  /* 0x00008060dea77810 */ /* 0x000fc40007fde0ff */
[C---:B------:R-:W-:Y:S02]  /*a670*/  IADD3 R12, P5, R222.reuse, 0x20, RZ ;  /* 0x00000020de0c7810 */ /* 0x040fe40007fbe0ff */
[C---:B------:R-:W-:Y:S01]  /*a680*/  IADD3 R165, P4, R222.reuse, 0x8040, RZ ;  /* 0x00008040dea57810 */ /* 0x040fe20007f9e0ff */
[--C-:B------:R-:W-:Y:S01]  /*a690*/  IMAD.X R207, RZ, RZ, R223.reuse, P6 ;  /* 0x000000ffffcf7224 */ /* 0x100fe200030e06df */
[C---:B------:R-:W-:Y:S01]  /*a6a0*/  IADD3 R163, P3, R222.reuse, 0x8020, RZ ;  /* 0x00008020dea37810 */ /* 0x040fe20007f7e0ff */
[--C-:B------:R-:W-:Y:S01]  /*a6b0*/  IMAD.X R15, RZ, RZ, R223.reuse, P5 ;  /* 0x000000ffff0f7224 */ /* 0x100fe200028e06df */
[C---:B------:R-:W-:Y:S01]  /*a6c0*/  IADD3 R161, P2, R222.reuse, 0x8000, RZ ;  /* 0x00008000dea17810 */ /* 0x040fe20007f5e0ff */
[--C-:B------:R-:W-:Y:S01]  /*a6d0*/  IMAD.X R205, RZ, RZ, R223.reuse, P4 ;  /* 0x000000ffffcd7224 */ /* 0x100fe200020e06df */
[----:B------:R-:W-:Y:S01]  /*a6e0*/  IADD3 R156, P0, R222, 0xc000, RZ ;  /* 0x0000c000de9c7810 */ /* 0x000fe20007f1e0ff */
[--C-:B------:R-:W-:Y:S01]  /*a6f0*/  IMAD.X R13, RZ, RZ, R223.reuse, P3 ;  /* 0x000000ffff0d7224 */ /* 0x100fe200018e06df */
[----:B------:R-:W-:Y:S01]  /*a700*/  SHF.R.U64 R7, R7, 0x3, RZ ;  /* 0x0000000307077819 */ /* 0x000fe200000012ff */
[----:B------:R-:W-:Y:S01]  /*a710*/  IMAD.X R203, RZ, RZ, R223, P2 ;  /* 0x000000ffffcb7224 */ /* 0x000fe200010e06df */
[----:B------:R-:W-:-:S02]  /*a720*/  LOP3.LUT R8, R14, 0x380, RZ, 0xc0, !PT ;  /* 0x000003800e087812 */ /* 0x000fc400078ec0ff */
[----:B---3--:R-:W-:Y:S02]  /*a730*/  IADD3.X R11, RZ, R223, RZ, P0, !PT ;  /* 0x000000dfff0b7210 */ /* 0x008fe400007fe4ff */
[C---:B------:R-:W-:Y:S02]  /*a740*/  IADD3 R152, P0, R222.reuse, 0x4060, RZ ;  /* 0x00004060de987810 */ /* 0x040fe40007f1e0ff */
[C---:B------:R-:W-:Y:S02]  /*a750*/  IADD3 R20, P6, R222.reuse, 0x40, RZ ;  /* 0x00000040de147810 */ /* 0x040fe40007fde0ff */
[C---:B------:R-:W-:Y:S01]  /*a760*/  IADD3 R159, P5, R222.reuse, 0x4040, RZ ;  /* 0x00004040de9f7810 */ /* 0x040fe20007fbe0ff */
[--C-:B------:R-:W-:Y:S01]  /*a770*/  IMAD.X R201, RZ, RZ, R223.reuse, P0 ;  /* 0x000000ffffc97224 */ /* 0x100fe200000e06df */
[C---:B------:R-:W-:Y:S01]  /*a780*/  IADD3 R157, P4, R222.reuse, 0x4020, RZ ;  /* 0x00004020de9d7810 */ /* 0x040fe20007f9e0ff */
[--C-:B------:R-:W-:Y:S01]  /*a790*/  IMAD.X R153, RZ, RZ, R223.reuse, P6 ;  /* 0x000000ffff997224 */ /* 0x100fe200030e06df */
[C---:B------:R-:W-:Y:S01]  /*a7a0*/  IADD3 R4, P3, R222.reuse, 0x4000, RZ ;  /* 0x00004000de047810 */ /* 0x040fe20007f7e0ff */
[----:B------:R-:W-:Y:S01]  /*a7b0*/  IMAD.X R21, RZ, RZ, R223, P5 ;  /* 0x000000ffff157224 */ /* 0x000fe200028e06df */
[----:B------:R-:W-:-:S02]  /*a7c0*/  IADD3 R3, P2, R222, 0x60, RZ ;  /* 0x00000060de037810 */ /* 0x000fc40007f5e0ff */
[----:B------:R-:W-:Y:S02]  /*a7d0*/  LOP3.LUT R222, R7, R222, RZ, 0x3c, !PT ;  /* 0x000000de07de7212 */ /* 0x000fe400078e3cff */
[----:B------:R-:W-:Y:S01]  /*a7e0*/  SHF.R.U64 R7, R8, 0x3, RZ ;  /* 0x0000000308077819 */ /* 0x000fe200000012ff */
[----:B------:R-:W-:Y:S01]  /*a7f0*/  IMAD.X R191, RZ, RZ, R223, P2 ;  /* 0x000000ffffbf7224 */ /* 0x000fe200010e06df */
[----:B------:R-:W-:Y:S02]  /*a800*/  LOP3.LUT R10, R156, 0x380, RZ, 0xc0, !PT ;  /* 0x000003809c0a7812 */ /* 0x000fe400078ec0ff */
[----:B------:R-:W-:Y:S02]  /*a810*/  LOP3.LUT R8, R7, R14, RZ, 0x3c, !PT ;  /* 0x0000000e07087212 */ /* 0x000fe400078e3cff */
[----:B------:R-:W-:Y:S02]  /*a820*/  SHF.R.U64 R7, R10, 0x3, RZ ;  /* 0x000000030a077819 */ /* 0x000fe400000012ff */
[----:B------:R-:W-:-:S02]  /*a830*/  LOP3.LUT R14, R167, 0x380, RZ, 0xc0, !PT ;  /* 0x00000380a70e7812 */ /* 0x000fc400078ec0ff */
[----:B------:R-:W-:Y:S02]  /*a840*/  LOP3.LUT R10, R7, R156, RZ, 0x3c, !PT ;  /* 0x0000009c070a7212 */ /* 0x000fe400078e3cff */
[----:B------:R-:W-:Y:S02]  /*a850*/  LOP3.LUT R7, R12, 0x380, RZ, 0xc0, !PT ;  /* 0x000003800c077812 */ /* 0x000fe400078ec0ff */
[----:B------:R-:W-:Y:S02]  /*a860*/  LOP3.LUT R158, R169, 0x380, RZ, 0xc0, !PT ;  /* 0x00000380a99e7812 */ /* 0x000fe400078ec0ff */
[----:B------:R-:W-:Y:S02]  /*a870*/  LOP3.LUT R156, R165, 0x380, RZ, 0xc0, !PT ;  /* 0x00000380a59c7812 */ /* 0x000fe400078ec0ff */
[----:B------:R-:W-:Y:S02]  /*a880*/  SHF.R.U64 R14, R14, 0x3, RZ ;  /* 0x000000030e0e7819 */ /* 0x000fe400000012ff */
[----:B------:R-:W-:-:S02]  /*a890*/  SHF.R.U64 R7, R7, 0x3, RZ ;  /* 0x0000000307077819 */ /* 0x000fc400000012ff */
[----:B------:R-:W-:Y:S02]  /*a8a0*/  SHF.R.U64 R158, R158, 0x3, RZ ;  /* 0x000000039e9e7819 */ /* 0x000fe400000012ff */
[----:B------:R-:W-:Y:S02]  /*a8b0*/  SHF.R.U64 R156, R156, 0x3, RZ ;  /* 0x000000039c9c7819 */ /* 0x000fe400000012ff */
[----:B------:R-:W-:Y:S02]  /*a8c0*/  LOP3.LUT R206, R14, R167, RZ, 0x3c, !PT ;  /* 0x000000a70ece7212 */ /* 0x000fe400078e3cff */
[----:B------:R-:W-:Y:S02]  /*a8d0*/  LOP3.LUT R14, R7, R12, RZ, 0x3c, !PT ;  /* 0x0000000c070e7212 */ /* 0x000fe400078e3cff */
[----:B------:R-:W-:Y:S02]  /*a8e0*/  LOP3.LUT R208, R158, R169, RZ, 0x3c, !PT ;  /* 0x000000a99ed07212 */ /* 0x000fe400078e3cff */
[----:B------:R-:W-:-:S02]  /*a8f0*/  LOP3.LUT R204, R156, R165, RZ, 0x3c, !PT ;  /* 0x000000a59ccc7212 */ /* 0x000fc400078e3cff */
[----:B------:R-:W-:Y:S02]  /*a900*/  LOP3.LUT R7, R152, 0x380, RZ, 0xc0, !PT ;  /* 0x0000038098077812 */ /* 0x000fe400078ec0ff */
[----:B------:R-:W-:Y:S02]  /*a910*/  LOP3.LUT R158, R163, 0x380, RZ, 0xc0, !PT ;  /* 0x00000380a39e7812 */ /* 0x000fe400078ec0ff */
[----:B------:R-:W-:Y:S02]  /*a920*/  LOP3.LUT R156, R161, 0x380, RZ, 0xc0, !PT ;  /* 0x00000380a19c7812 */ /* 0x000fe400078ec0ff */
[----:B------:R-:W-:Y:S02]  /*a930*/  SHF.R.U64 R7, R7, 0x3, RZ ;  /* 0x0000000307077819 */ /* 0x000fe400000012ff */
[----:B------:R-:W-:Y:S02]  /*a940*/  SHF.R.U64 R158, R158, 0x3, RZ ;  /* 0x000000039e9e7819 */ /* 0x000fe400000012ff */
[----:B------:R-:W-:-:S02]  /*a950*/  SHF.R.U64 R156, R156, 0x3, RZ ;  /* 0x000000039c9c7819 */ /* 0x000fc400000012ff */
[----:B------:R-:W-:Y:S02]  /*a960*/  LOP3.LUT R200, R7, R152, RZ, 0x3c, !PT ;  /* 0x0000009807c87212 */ /* 0x000fe400078e3cff */
[----:B------:R-:W-:Y:S02]  /*a970*/  LOP3.LUT R12, R158, R163, RZ, 0x3c, !PT ;  /* 0x000000a39e0c7212 */ /* 0x000fe400078e3cff */
[----:B------:R-:W-:Y:S02]  /*a980*/  LOP3.LUT R202, R156, R161, RZ, 0x3c, !PT ;  /* 0x000000a19cca7212 */ /* 0x000fe400078e3cff */
[----:B------:R-:W-:Y:S02]  /*a990*/  LOP3.LUT R7, R20, 0x380, RZ, 0xc0, !PT ;  /* 0x0000038014077812 */ /* 0x000fe400078ec0ff */
[----:B------:R-:W-:Y:S02]  /*a9a0*/  LOP3.LUT R158, R159, 0x380, RZ, 0xc0, !PT ;  /* 0x000003809f9e7812 */ /* 0x000fe400078ec0ff */
[----:B------:R-:W-:-:S02]  /*a9b0*/  LOP3.LUT R156, R157, 0x380, RZ, 0xc0, !PT ;  /* 0x000003809d9c7812 */ /* 0x000fc400078ec0ff */
[----:B------:R-:W-:Y:S02]  /*a9c0*/  SHF.R.U64 R7, R7, 0x3, RZ ;  /* 0x0000000307077819 */ /* 0x000fe400000012ff */
[----:B------:R-:W-:Y:S02]  /*a9d0*/  SHF.R.U64 R158, R158, 0x3, RZ ;  /* 0x000000039e9e7819 */ /* 0x000fe400000012ff */
[----:B------:R-:W-:Y:S02]  /*a9e0*/  SHF.R.U64 R156, R156, 0x3, RZ ;  /* 0x000000039c9c7819 */ /* 0x000fe400000012ff */
[----:B------:R-:W-:Y:S02]  /*a9f0*/  LOP3.LUT R152, R7, R20, RZ, 0x3c, !PT ;  /* 0x0000001407987212 */ /* 0x000fe400078e3cff */
[----:B------:R-:W-:Y:S02]  /*aa00*/  LOP3.LUT R20, R158, R159, RZ, 0x3c, !PT ;  /* 0x0000009f9e147212 */ /* 0x000fe400078e3cff */
[----:B------:R-:W-:-:S02]  /*aa10*/  IADD3 R163, P2, R154, 0x3000, RZ ;  /* 0x000030009aa37810 */ /* 0x000fc40007f5e0ff */
[C---:B------:R-:W-:Y:S02]  /*aa20*/  IADD3 R167, P0, R154.reuse, 0x4000, RZ ;  /* 0x000040009aa77810 */ /* 0x040fe40007f1e0ff */
[----:B------:R-:W-:Y:S02]  /*aa30*/  LOP3.LUT R162, R163, 0x380, RZ, 0xc0, !PT ;  /* 0x00000380a3a27812 */ /* 0x000fe400078ec0ff */
[C---:B------:R-:W-:Y:S02]  /*aa40*/  IADD3 R171, P6, R154.reuse, 0x5000, RZ ;  /* 0x000050009aab7810 */ /* 0x040fe40007fde0ff */
[----:B------:R-:W-:Y:S02]  /*aa50*/  IADD3 R173, P5, R154, 0x6000, RZ ;  /* 0x000060009aad7810 */ /* 0x000fe40007fbe0ff */
[----:B------:R-:W-:Y:S02]  /*aa60*/  SHF.R.U64 R162, R162, 0x3, RZ ;  /* 0x00000003a2a27819 */ /* 0x000fe400000012ff */
[----:B------:R-:W-:-:S02]  /*aa70*/  LOP3.LUT R166, R167, 0x380, RZ, 0xc0, !PT ;  /* 0x00000380a7a67812 */ /* 0x000fc400078ec0ff */
[----:B------:R-:W-:Y:S02]  /*aa80*/  LOP3.LUT R170, R171, 0x380, RZ, 0xc0, !PT ;  /* 0x00000380abaa7812 */ /* 0x000fe400078ec0ff */
[----:B------:R-:W-:Y:S02]  /*aa90*/  LOP3.LUT R172, R173, 0x380, RZ, 0xc0, !PT ;  /* 0x00000380adac7812 */ /* 0x000fe400078ec0ff */
[----:B------:R-:W-:Y:S01]  /*aaa0*/  LOP3.LUT R162, R162, R163, RZ, 0x3c, !PT ;  /* 0x000000a3a2a27212 */ /* 0x000fe200078e3cff */
[----:B------:R-:W-:Y:S01]  /*aab0*/  IMAD.X R163, RZ, RZ, R155, P2 ;  /* 0x000000ffffa37224 */ /* 0x000fe200010e069b */
[----:B------:R-:W-:Y:S02]  /*aac0*/  SHF.R.U64 R166, R166, 0x3, RZ ;  /* 0x00000003a6a67819 */ /* 0x000fe400000012ff */
[----:B------:R-:W-:Y:S02]  /*aad0*/  SHF.R.U64 R170, R170, 0x3, RZ ;  /* 0x00000003aaaa7819 */ /* 0x000fe400000012ff */
[----:B------:R-:W-:-:S02]  /*aae0*/  SHF.R.U64 R172, R172, 0x3, RZ ;  /* 0x00000003acac7819 */ /* 0x000fc400000012ff */
[----:B------:R-:W-:Y:S02]  /*aaf0*/  IADD3 R185, P2, R154, 0x9000, RZ ;  /* 0x000090009ab97810 */ /* 0x000fe40007f5e0ff */
[----:B------:R-:W-:Y:S02]  /*ab00*/  LOP3.LUT R160, R3, 0x380, RZ, 0xc0, !PT ;  /* 0x0000038003a07812 */ /* 0x000fe400078ec0ff */
[----:B------:R-:W-:Y:S01]  /*ab10*/  LOP3.LUT R166, R166, R167, RZ, 0x3c, !PT ;  /* 0x000000a7a6a67212 */ /* 0x000fe200078e3cff */
[--C-:B------:R-:W-:Y:S01]  /*ab20*/  IMAD.X R167, RZ, RZ, R155.reuse, P0 ;  /* 0x000000ffffa77224 */ /* 0x100fe200000e069b */
[----:B------:R-:W-:Y:S01]  /*ab30*/  LOP3.LUT R170, R170, R171, RZ, 0x3c, !PT ;  /* 0x000000abaaaa7212 */ /* 0x000fe200078e3cff */
[----:B------:R-:W-:Y:S01]  /*ab40*/  IMAD.X R171, RZ, RZ, R155, P6 ;  /* 0x000000ffffab7224 */ /* 0x000fe200030e069b */
[----:B------:R-:W-:Y:S02]  /*ab50*/  LOP3.LUT R172, R172, R173, RZ, 0x3c, !PT ;  /* 0x000000adacac7212 */ /* 0x000fe400078e3cff */
[----:B------:R-:W-:-:S02]  /*ab60*/  LOP3.LUT R184, R185, 0x380, RZ, 0xc0, !PT ;  /* 0x00000380b9b87812 */ /* 0x000fc400078ec0ff */
[----:B------:R-:W-:Y:S02]  /*ab70*/  LOP3.LUT R7, R4, 0x380, RZ, 0xc0, !PT ;  /* 0x0000038004077812 */ /* 0x000fe400078ec0ff */
[----:B------:R-:W-:Y:S02]  /*ab80*/  SHF.R.U64 R160, R160, 0x3, RZ ;  /* 0x00000003a0a07819 */ /* 0x000fe400000012ff */
[----:B------:R-:W-:Y:S02]  /*ab90*/  IADD3.X R173, RZ, R155, RZ, P5, !PT ;  /* 0x0000009bffad7210 */ /* 0x000fe40002ffe4ff */
[C---:B------:R-:W-:Y:S02]  /*aba0*/  IADD3 R161, P0, R154.reuse, 0xa000, RZ ;  /* 0x0000a0009aa17810 */ /* 0x040fe40007f1e0ff */
[C---:B------:R-:W-:Y:S02]  /*abb0*/  IADD3 R169, P6, R154.reuse, 0xb000, RZ ;  /* 0x0000b0009aa97810 */ /* 0x040fe40007fde0ff */
[----:B------:R-:W-:-:S02]  /*abc0*/  IADD3 R175, P5, R154, 0xc000, RZ ;  /* 0x0000c0009aaf7810 */ /* 0x000fc40007fbe0ff */
[----:B------:R-:W-:Y:S02]  /*abd0*/  SHF.R.U64 R184, R184, 0x3, RZ ;  /* 0x00000003b8b87819 */ /* 0x000fe400000012ff */
[----:B------:R-:W-:Y:S02]  /*abe0*/  SHF.R.U64 R7, R7, 0x3, RZ ;  /* 0x0000000307077819 */ /* 0x000fe400000012ff */
[----:B------:R-:W-:Y:S02]  /*abf0*/  LOP3.LUT R190, R160, R3, RZ, 0x3c, !PT ;  /* 0x00000003a0be7212 */ /* 0x000fe400078e3cff */
[----:B------:R-:W-:Y:S02]  /*ac00*/  LOP3.LUT R160, R161, 0x380, RZ, 0xc0, !PT ;  /* 0x00000380a1a07812 */ /* 0x000fe400078ec0ff */
[----:B------:R-:W-:Y:S02]  /*ac10*/  LOP3.LUT R168, R169, 0x380, RZ, 0xc0, !PT ;  /* 0x00000380a9a87812 */ /* 0x000fe400078ec0ff */
[----:B------:R-:W-:-:S02]  /*ac20*/  LOP3.LUT R174, R175, 0x380, RZ, 0xc0, !PT ;  /* 0x00000380afae7812 */ /* 0x000fc400078ec0ff */
[----:B------:R-:W-:Y:S01]  /*ac30*/  MOV R10, R10 ;  /* 0x0000000a000a7202 */ /* 0x000fe20000000f00 */
[----:B------:R-:W-:Y:S01]  /*ac40*/  IMAD.U32 R11, RZ, RZ, UR12 ;  /* 0x0000000cff0b7e24 */ /* 0x000fe2000f8e00ff */
[----:B------:R-:W-:Y:S01]  /*ac50*/  LOP3.LUT R184, R184, R185, RZ, 0x3c, !PT ;  /* 0x000000b9b8b87212 */ /* 0x000fe200078e3cff */
[----:B------:R-:W-:Y:S01]  /*ac60*/  IMAD.X R185, RZ, RZ, R155, P2 ;  /* 0x000000ffffb97224 */ /* 0x000fe200010e069b */
[----:B------:R-:W-:Y:S01]  /*ac70*/  SHF.R.U64 R160, R160, 0x3, RZ ;  /* 0x00000003a0a07819 */ /* 0x000fe200000012ff */
[----:B------:R-:W-:Y:S01]  /*ac80*/  USHF.R.S32.HI UR12, URZ, 0x1f, UR13 ;  /* 0x0000001f3f0c7899 */ /* 0x000fe2000801140d */
[----:B------:R-:W-:Y:S02]  /*ac90*/  SHF.R.U64 R168, R168, 0x3, RZ ;  /* 0x00000003a8a87819 */ /* 0x000fe400000012ff */
[----:B------:R-:W-:Y:S02]  /*aca0*/  SHF.R.U64 R174, R174, 0x3, RZ ;  /* 0x00000003aeae7819 */ /* 0x000fe400000012ff */
[----:B------:R-:W-:-:S02]  /*acb0*/  SHF.R.U64 R187, R187, 0x3, RZ ;  /* 0x00000003bbbb7819 */ /* 0x000fc400000012ff */
[----:B------:R-:W-:Y:S01]  /*acc0*/  MOV R153, R152 ;  /* 0x0000009800997202 */ /* 0x000fe20000000f00 */
[----:B------:R-:W-:Y:S01]  /*acd0*/  @!P1 VIADD R152, R11, 0x38860 ;  /* 0x000388600b989836 */ /* 0x000fe20000000000 */
[----:B------:R-:W-:Y:S01]  /*ace0*/  LOP3.LUT R160, R160, R161, RZ, 0x3c, !PT ;  /* 0x000000a1a0a07212 */ /* 0x000fe200078e3cff */
[--C-:B------:R-:W-:Y:S01]  /*acf0*/  IMAD.X R161, RZ, RZ, R155.reuse, P0 ;  /* 0x000000ffffa17224 */ /* 0x100fe200000e069b */
[----:B------:R-:W-:Y:S01]  /*ad00*/  LOP3.LUT R168, R168, R169, RZ, 0x3c, !PT ;  /* 0x000000a9a8a87212 */ /* 0x000fe200078e3cff */
[--C-:B------:R-:W-:Y:S01]  /*ad10*/  IMAD.X R169, RZ, RZ, R155.reuse, P6 ;  /* 0x000000ffffa97224 */ /* 0x100fe200030e069b */
[----:B------:R-:W-:Y:S01]  /*ad20*/  LOP3.LUT R174, R174, R175, RZ, 0x3c, !PT ;  /* 0x000000afaeae7212 */ /* 0x000fe200078e3cff */
[----:B------:R-:W-:Y:S01]  /*ad30*/  IMAD.X R175, RZ, RZ, R155, P5 ;  /* 0x000000ffffaf7224 */ /* 0x000fe200028e069b */
[----:B------:R-:W-:Y:S02]  /*ad40*/  LOP3.LUT R186, R187, R154, RZ, 0x3c, !PT ;  /* 0x0000009abbba7212 */ /* 0x000fe400078e3cff */
[----:B------:R-:W-:-:S02]  /*ad50*/  MOV R187, R155 ;  /* 0x0000009b00bb7202 */ /* 0x000fc40000000f00 */
[----:B------:R-:W-:Y:S02]  /*ad60*/  MOV R15, R14 ;  /* 0x0000000e000f7202 */ /* 0x000fe40000000f00 */
[----:B------:R-:W-:Y:S02]  /*ad70*/  MOV R21, R20 ;  /* 0x0000001400157202 */ /* 0x000fe40000000f00 */
[----:B------:R-:W-:Y:S02]  /*ad80*/  MOV R13, R12 ;  /* 0x0000000c000d7202 */ /* 0x000fe40000000f00 */
[----:B------:R-:W-:Y:S02]  /*ad90*/  MOV R12, R200 ;  /* 0x000000c8000c7202 */ /* 0x000fe40000000f00 */
[----:B------:R-:W-:Y:S02]  /*ada0*/  MOV R14, R202 ;  /* 0x000000ca000e7202 */ /* 0x000fe40000000f00 */
[----:B------:R-:W-:-:S02]  /*adb0*/  MOV R8, R8 ;  /* 0x0000000800087202 */ /* 0x000fc40000000f00 */
[----:B------:R-:W-:Y:S01]  /*adc0*/  MOV R9, R204 ;  /* 0x000000cc00097202 */ /* 0x000fe20000000f00 */
[----:B------:R-:W-:Y:S02]  /*add0*/  WARPGROUP.DEPBAR.LE gsb0, 0x0 ;  /* 0x00008000000079c5 */ /* 0x000fe40000010000 */
[----:B------:R-:W-:Y:S01]  /*ade0*/  WARPGROUP.ARRIVE ;  /* 0x00000000000079c5 */ /* 0x000fe20000000000 */
[----:B------:R-:W-:Y:S01]  /*adf0*/  IMAD.X R199, RZ, RZ, R223, P4 ;  /* 0x000000ffffc77224 */ /* 0x000fe200020e06df */
[----:B------:R-:W-:Y:S02]  /*ae00*/  IADD3.X R197, RZ, R223, RZ, P3, !PT ;  /* 0x000000dfffc57210 */ /* 0x000fe40001ffe4ff */
[----:B------:R-:W-:Y:S02]  /*ae10*/  LOP3.LUT R198, R156, R157, RZ, 0x3c, !PT ;  /* 0x0000009d9cc67212 */ /* 0x000fe400078e3cff */
[----:B------:R-:W-:Y:S01]  /*ae20*/  HGMMA.64x256x16.F32 R24, R192, gdesc[UR4].tnspB, R24, gsb0 ;  /* 0x43e00004c0187df0 */ /* 0x000fe20008000818 */
[C---:B------:R-:W-:Y:S01]  /*ae30*/  IADD3 R157, P4, R154.reuse, 0x1000, RZ ;  /* 0x000010009a9d7810 */ /* 0x040fe20007f9e0ff */
[----:B------:R-:W-:Y:S01]  /*ae40*/  UIMAD.WIDE.U32 UR6, UR10, UR8, URZ ;  /* 0x000000080a0672a5 */ /* 0x000fe2000f8e003f */
[----:B------:R-:W-:-:S02]  /*ae50*/  IADD3 R159, P3, R154, 0x2000, RZ ;  /* 0x000020009a9f7810 */ /* 0x000fc40007f7e0ff */
[----:B------:R-:W-:Y:S01]  /*ae60*/  LOP3.LUT R156, R157, 0x380, RZ, 0xc0, !PT ;  /* 0x000003809d9c7812 */ /* 0x000fe200078ec0ff */
[----:B------:R-:W-:Y:S01]  /*ae70*/  ULDC.64 UR8, c[0x0][0x208] ;  /* 0x0000820000087ab9 */ /* 0x000fe20000000a00 */
[----:B------:R-:W-:Y:S01]  /*ae80*/  LOP3.LUT R158, R159, 0x380, RZ, 0xc0, !PT ;  /* 0x000003809f9e7812 */ /* 0x000fe200078ec0ff */
[----:B------:R-:W-:Y:S01]  /*ae90*/  IMAD.U32 R188, RZ, RZ, UR6 ;  /* 0x00000006ffbc7e24 */ /* 0x000fe2000f8e00ff */
[----:B------:R-:W-:Y:S01]  /*aea0*/  SHF.R.U64 R156, R156, 0x3, RZ ;  /* 0x000000039c9c7819 */ /* 0x000fe200000012ff */
[----:B------:R-:W-:Y:S01]  /*aeb0*/  UIADD3 UR6, UR7, UR5, URZ ;  /* 0x0000000507067290 */ /* 0x000fe2000fffe03f */
[----:B------:R-:W-:Y:S01]  /*aec0*/  SHF.R.U64 R158, R158, 0x3, RZ ;  /* 0x000000039e9e7819 */ /* 0x000fe200000012ff */
[----:B------:R-:W-:Y:S01]  /*aed0*/  IMAD.U32 R189, RZ, RZ, UR7 ;  /* 0x00000007ffbd7e24 */ /* 0x000fe2000f8e00ff */
[----:B------:R-:W-:Y:S01]  /*aee0*/  LOP3.LUT R156, R156, R157, RZ, 0x3c, !PT ;  /* 0x0000009d9c9c7212 */ /* 0x000fe200078e3cff */
[--C-:B------:R-:W-:Y:S01]  /*aef0*/  IMAD.X R157, RZ, RZ, R155.reuse, P4 ;  /* 0x000000ffff9d7224 */ /* 0x100fe200020e069b */
[----:B------:R-:W-:Y:S01]  /*af00*/  LOP3.LUT R158, R158, R159, RZ, 0x3c, !PT ;  /* 0x0000009f9e9e7212 */ /* 0x000fe200078e3cff */
[----:B------:R-:W-:Y:S01]  /*af10*/  IMAD.X R159, RZ, RZ, R155, P3 ;  /* 0x000000ffff9f7224 */ /* 0x000fe200018e069b */
[C---:B------:R-:W-:Y:S01]  /*af20*/  IADD3 R177, P4, R154.reuse, 0x7000, RZ ;  /* 0x000070009ab17810 */ /* 0x040fe20007f9e0ff */
[----:B------:R-:W-:Y:S01]  /*af30*/  IMAD.U32 R189, RZ, RZ, UR6 ;  /* 0x00000006ffbd7e24 */ /* 0x000fe2000f8e00ff */
[----:B------:R-:W-:Y:S01]  /*af40*/  IADD3 R181, P3, R154, 0x8000, RZ ;  /* 0x000080009ab57810 */ /* 0x000fe20007f7e0ff */
[----:B------:R-:W-:Y:S01]  /*af50*/  ULDC.64 UR6, c[0x0][0xb88] ;  /* 0x0002e20000067ab9 */ /* 0x000fe20000000a00 */
[----:B------:R-:W-:-:S02]  /*af60*/  LOP3.LUT R176, R177, 0x380, RZ, 0xc0, !PT ;  /* 0x00000380b1b07812 */ /* 0x000fc400078ec0ff */
[----:B------:R-:W-:Y:S02]  /*af70*/  LOP3.LUT R180, R181, 0x380, RZ, 0xc0, !PT ;  /* 0x00000380b5b47812 */ /* 0x000fe400078ec0ff */
[----:B------:R-:W-:Y:S02]  /*af80*/  SHF.R.U64 R176, R176, 0x3, RZ ;  /* 0x00000003b0b07819 */ /* 0x000fe400000012ff */
[----:B------:R-:W-:Y:S02]  /*af90*/  SHF.R.U64 R180, R180, 0x3, RZ ;  /* 0x00000003b4b47819 */ /* 0x000fe400000012ff */
[----:B------:R-:W-:Y:S01]  /*afa0*/  LOP3.LUT R176, R176, R177, RZ, 0x3c, !PT ;  /* 0x000000b1b0b07212 */ /* 0x000fe200078e3cff */
[--C-:B------:R-:W-:Y:S01]  /*afb0*/  IMAD.X R177, RZ, RZ, R155.reuse, P4 ;  /* 0x000000ffffb17224 */ /* 0x100fe200020e069b */
[----:B------:R-:W-:Y:S01]  /*afc0*/  LOP3.LUT R180, R180, R181, RZ, 0x3c, !PT ;  /* 0x000000b5b4b47212 */ /* 0x000fe200078e3cff */
[----:B------:R-:W-:Y:S01]  /*afd0*/  IMAD.X R181, RZ, RZ, R155, P3 ;  /* 0x000000ffffb57224 */ /* 0x000fe200018e069b */
[----:B------:R-:W-:-:S02]  /*afe0*/  IADD3 R183, P4, R154, 0xd000, RZ ;  /* 0x0000d0009ab77810 */ /* 0x000fc40007f9e0ff */
[----:B------:R-:W-:Y:S02]  /*aff0*/  IADD3 R165, P3, R154, 0xe000, RZ ;  /* 0x0000e0009aa57810 */ /* 0x000fe40007f7e0ff */
[----:B------:R-:W-:Y:S02]  /*b000*/  LOP3.LUT R182, R183, 0x380, RZ, 0xc0, !PT ;  /* 0x00000380b7b67812 */ /* 0x000fe400078ec0ff */
[----:B------:R-:W-:Y:S02]  /*b010*/  LOP3.LUT R164, R165, 0x380, RZ, 0xc0, !PT ;  /* 0x00000380a5a47812 */ /* 0x000fe400078ec0ff */
[----:B------:R-:W-:Y:S02]  /*b020*/  LOP3.LUT R196, R7, R4, RZ, 0x3c, !PT ;  /* 0x0000000407c47212 */ /* 0x000fe400078e3cff */
[----:B------:R-:W-:Y:S02]  /*b030*/  SHF.R.U64 R182, R182, 0x3, RZ ;  /* 0x00000003b6b67819 */ /* 0x000fe400000012ff */
[----:B------:R-:W-:-:S02]  /*b040*/  SHF.R.U64 R164, R164, 0x3, RZ ;  /* 0x00000003a4a47819 */ /* 0x000fc400000012ff */
[----:B------:R-:W-:Y:S02]  /*b050*/  IADD3 R4, P2, R154, 0xf000, RZ ;  /* 0x0000f0009a047810 */ /* 0x000fe40007f5e0ff */
[----:B------:R-:W-:Y:S01]  /*b060*/  LOP3.LUT R182, R182, R183, RZ, 0x3c, !PT ;  /* 0x000000b7b6b67212 */ /* 0x000fe200078e3cff */
[--C-:B------:R-:W-:Y:S01]  /*b070*/  IMAD.X R183, RZ, RZ, R155.reuse, P4 ;  /* 0x000000ffffb77224 */ /* 0x100fe200020e069b */
[----:B------:R-:W-:Y:S01]  /*b080*/  LOP3.LUT R164, R164, R165, RZ, 0x3c, !PT ;  /* 0x000000a5a4a47212 */ /* 0x000fe200078e3cff */
[--C-:B------:R-:W-:Y:S01]  /*b090*/  IMAD.X R165, RZ, RZ, R155.reuse, P3 ;  /* 0x000000ffffa57224 */ /* 0x100fe200018e069b */
[----:B------:R-:W-:Y:S01]  /*b0a0*/  MOV R154, R222 ;  /* 0x000000de009a7202 */ /* 0x000fe20000000f00 */
[----:B------:R-:W-:Y:S01]  /*b0b0*/  IMAD.X R179, RZ, RZ, R155, P2 ;  /* 0x000000ffffb37224 */ /* 0x000fe200010e069b */
[----:B------:R-:W-:Y:S02]  /*b0c0*/  @!P1 PRMT R155, RZ, 0x654, R152 ;  /* 0x00000654ff9b9816 */ /* 0x000fe40000000098 */
[----:B------:R-:W-:-:S02]  /*b0d0*/  R2UR UR5, R217 ;  /* 0x00000000d90572ca */ /* 0x000fc400000e0000 */
[----:B------:R-:W-:Y:S02]  /*b0e0*/  MOV R152, R190 ;  /* 0x000000be00987202 */ /* 0x000fe40000000f00 */
[----:B------:R-:W-:Y:S02]  /*b0f0*/  MOV R20, R196 ;  /* 0x000000c400147202 */ /* 0x000fe40000000f00 */
[----:B------:R-:W-:Y:S02]  /*b100*/  MOV R11, R198 ;  /* 0x000000c6000b7202 */ /* 0x000fe40000000f00 */
[----:B------:R-:W-:Y:S02]  /*b110*/  LOP3.LUT R3, R4, 0x380, RZ, 0xc0, !PT ;  /* 0x0000038004037812 */ /* 0x000fe400078ec0ff */
[----:B------:R-:W-:Y:S02]  /*b120*/  MOV R7, R208 ;  /* 0x000000d000077202 */ /* 0x000fe40000000f00 */
[----:B------:R-:W-:-:S04]  /*b130*/  SHF.R.U64 R3, R3, 0x3, RZ ;  /* 0x0000000303037819 */ /* 0x000fc800000012ff */
[----:B------:R-:W-:Y:S02]  /*b140*/  LOP3.LUT R178, R3, R4, RZ, 0x3c, !PT ;  /* 0x0000000403b27212 */ /* 0x000fe400078e3cff */
[----:B------:R-:W-:Y:S02]  /*b150*/  MOV R3, R206 ;  /* 0x000000ce00037202 */ /* 0x000fe40000000f00 */
[----:B------:R-:W-:Y:S01]  /*b160*/  MOV R4, R210 ;  /* 0x000000d200047202 */ /* 0x000fe20000000f00 */
[----:B------:R-:W-:Y:S02]  /*b170*/  UIADD3 UR60, UR60, 0x1, URZ ;  /* 0x000000013c3c7890 */ /* 0x000fe4000fffe03f */
[----:B------:R-:W-:Y:S02]  /*b180*/  UIADD3 UR4, UR4, 0x38820, URZ ;  /* 0x0003882004047890 */ /* 0x000fe4000fffe03f */
[----:B------:R-:W-:Y:S02]  /*b190*/  UISETP.NE.AND UP0, UPT, UR60, 0x2, UPT ;  /* 0x000000023c00788c */ /* 0x000fe4000bf05270 */
[----:B------:R-:W-:Y:S01]  /*b1a0*/  UPRMT UR4, URZ, 0x654, UR4 ;  /* 0x000006543f047896 */ /* 0x000fe20008000004 */
[----:B------:R-:W-:Y:S01]  /*b1b0*/  BSSY B0, `(.L_x_29) ;  /* 0x000015a000007945 */ /* 0x000fe20003800000 */
[----:B------:R-:W-:-:S02]  /*b1c0*/  WARPGROUP.DEPBAR.LE gsb0, 0x0 ;  /* 0x00008000000079c5 */ /* 0x000fc40000010000 */
[----:B------:R-:W0:Y:S01]  /*b1d0*/  LDC R192, c[0x0][0xbe8] ;  /* 0x0002fa00ffc07b82 */ /* 0x000e220000000800 */
[-C--:B--2---:R-:W-:Y:S01]  /*b1e0*/  FMUL.FTZ R25, R25, R6.reuse ;  /* 0x0000000619197220 */ /* 0x084fe20000410000 */
[-C--:B------:R-:W-:Y:S01]  /*b1f0*/  FMUL.FTZ R24, R24, R6.reuse ;  /* 0x0000000618187220 */ /* 0x080fe20000410000 */
[-C--:B------:R-:W-:Y:S01]  /*b200*/  FMUL.FTZ R28, R28, R6.reuse ;  /* 0x000000061c1c7220 */ /* 0x080fe20000410000 */
[-C--:B------:R-:W-:Y:S01]  /*b210*/  FMUL.FTZ R33, R33, R6.reuse ;  /* 0x0000000621217220 */ /* 0x080fe20000410000 */
[-C--:B------:R-:W-:Y:S01]  /*b220*/  FMUL.FTZ R32, R32, R6.reuse ;  /* 0x0000000620207220 */ /* 0x080fe20000410000 */
[-C--:B------:R-:W-:Y:S01]  /*b230*/  FMUL.FTZ R37, R37, R6.reuse ;  /* 0x0000000625257220 */ /* 0x080fe20000410000 */
[-C--:B------:R-:W-:Y:S01]  /*b240*/  FMUL.FTZ R36, R36, R6.reuse ;  /* 0x0000000624247220 */ /* 0x080fe20000410000 */
[----:B------:R4:W-:Y:S01]  /*b250*/  @!P1 SYNCS.ARRIVE.TRANS64.RED.A1T0 RZ, [R155+URZ], RZ ;  /* 0x000000ff9bff99a7 */ /* 0x0009e2000810043f */
[-C--:B------:R-:W-:Y:S01]  /*b260*/  FMUL.FTZ R41, R41, R6.reuse ;  /* 0x0000000629297220 */ /* 0x080fe20000410000 */
[-C--:B------:R-:W-:Y:S01]  /*b270*/  FMUL.FTZ R40, R40, R6.reuse ;  /* 0x0000000628287220 */ /* 0x080fe20000410000 */
[-C--:B------:R-:W-:Y:S01]  /*b280*/  FMUL.FTZ R45, R45, R6.reuse ;  /* 0x000000062d2d7220 */ /* 0x080fe20000410000 */
[-C--:B------:R-:W-:Y:S01]  /*b290*/  FMUL.FTZ R44, R44, R6.reuse ;  /* 0x000000062c2c7220 */ /* 0x080fe20000410000 */
[-C--:B------:R-:W-:Y:S01]  /*b2a0*/  FMUL.FTZ R49, R49, R6.reuse ;  /* 0x0000000631317220 */ /* 0x080fe20000410000 */
[-C--:B------:R-:W-:Y:S01]  /*b2b0*/  FMUL.FTZ R48, R48, R6.reuse ;  /* 0x0000000630307220 */ /* 0x080fe20000410000 */
[-C--:B------:R-:W-:Y:S01]  /*b2c0*/  FMUL.FTZ R53, R53, R6.reuse ;  /* 0x0000000635357220 */ /* 0x080fe20000410000 */
[-C--:B----4-:R-:W-:Y:S01]  /*b2d0*/  FMUL.FTZ R155, R26, R5.reuse ;  /* 0x000000051a9b7220 */ /* 0x090fe20000410000 */
[-C--:B------:R-:W-:Y:S01]  /*b2e0*/  FMUL.FTZ R26, R29, R6.reuse ;  /* 0x000000061d1a7220 */ /* 0x080fe20000410000 */
[-C--:B------:R-:W-:Y:S01]  /*b2f0*/  FMUL.FTZ R52, R52, R6.reuse ;  /* 0x0000000634347220 */ /* 0x080fe20000410000 */
[-C--:B------:R-:W-:Y:S01]  /*b300*/  FMUL.FTZ R57, R57, R6.reuse ;  /* 0x0000000639397220 */ /* 0x080fe20000410000 */
[-C--:B------:R-:W-:Y:S01]  /*b310*/  FMUL.FTZ R56, R56, R6.reuse ;  /* 0x0000000638387220 */ /* 0x080fe20000410000 */
[-C--:B------:R-:W-:Y:S01]  /*b320*/  FMUL.FTZ R61, R61, R6.reuse ;  /* 0x000000063d3d7220 */ /* 0x080fe20000410000 */
[-C--:B------:R-:W-:Y:S01]  /*b330*/  FMUL.FTZ R60, R60, R6.reuse ;  /* 0x000000063c3c7220 */ /* 0x080fe20000410000 */
[-C--:B------:R-:W-:Y:S01]  /*b340*/  FMUL.FTZ R65, R65, R6.reuse ;  /* 0x0000000641417220 */ /* 0x080fe20000410000 */
[----:B0-----:R-:W-:Y:S01]  /*b350*/  ISETP.NE.AND P2, PT, R192, 0x1, PT ;  /* 0x00000001c000780c */ /* 0x001fe20003f45270 */
        /* <DEDUP_REMOVED lines=44> */
[----:B------:R-:W0:Y:S01]  /*b620*/  LDC R148, c[0x0][0xc38] ;  /* 0x00030e00ff947b82 */ /* 0x000e220000000800 */
[-C--:B------:R-:W-:Y:S01]  /*b630*/  FMUL.FTZ R31, R31, R5.reuse ;  /* 0x000000051f1f7220 */ /* 0x080fe20000410000 */
[----:B------:R-:W-:Y:S01]  /*b640*/  FMUL.FTZ R30, R30, R5 ;  /* 0x000000051e1e7220 */ /* 0x000fe20000410000 */
[----:B------:R-:W-:Y:S01]  /*b650*/  F2FP.F16.F32.PACK_AB R24, R25, R24 ;  /* 0x000000181918723e */ /* 0x000fe200000000ff */
[----:B------:R-:W-:Y:S01]  /*b660*/  IMAD R29, RZ, RZ, -UR14 ;  /* 0x8000000eff1d7e24 */ /* 0x000fe2000f8e02ff */
[----:B------:R-:W-:Y:S01]  /*b670*/  F2FP.F16.F32.PACK_AB R25, R27, R155 ;  /* 0x0000009b1b19723e */ /* 0x000fe200000000ff */
[-C--:B------:R-:W-:Y:S01]  /*b680*/  FMUL.FTZ R35, R35, R5.reuse ;  /* 0x0000000523237220 */ /* 0x080fe20000410000 */
[----:B------:R-:W-:Y:S01]  /*b690*/  F2FP.F16.F32.PACK_AB R27, R31, R30 ;  /* 0x0000001e1f1b723e */ /* 0x000fe200000000ff */
[----:B------:R-:W-:Y:S01]  /*b6a0*/  FMUL.FTZ R34, R34, R5 ;  /* 0x0000000522227220 */ /* 0x000fe20000410000 */
[----:B------:R-:W1:Y:S01]  /*b6b0*/  @P2 LDC R31, c[0x0][0xbec] ;  /* 0x0002fb00ff1f2b82 */ /* 0x000e620000000800 */
[----:B------:R-:W-:-:S07]  /*b6c0*/  F2FP.F16.F32.PACK_AB R26, R26, R28 ;  /* 0x0000001c1a1a723e */ /* 0x000fce00000000ff */
[----:B------:R-:W-:Y:S01]  /*b6d0*/  BAR.SYNC.DEFER_BLOCKING 0x1, 0x100 ;  /* 0x0044000000007b1d */ /* 0x000fe20000010000 */
[----:B------:R-:W-:Y:S01]  /*b6e0*/  F2FP.F16.F32.PACK_AB R32, R33, R32 ;  /* 0x000000202120723e */ /* 0x000fe200000000ff */
[-C--:B------:R-:W-:Y:S01]  /*b6f0*/  FMUL.FTZ R39, R39, R5.reuse ;  /* 0x0000000527277220 */ /* 0x080fe20000410000 */
[----:B------:R-:W-:Y:S01]  /*b700*/  F2FP.F16.F32.PACK_AB R33, R35, R34 ;  /* 0x000000222321723e */ /* 0x000fe200000000ff */
[----:B------:R-:W-:Y:S01]  /*b710*/  FMUL.FTZ R38, R38, R5 ;  /* 0x0000000526267220 */ /* 0x000fe20000410000 */
[----:B------:R-:W-:-:S03]  /*b720*/  F2FP.F16.F32.PACK_AB R34, R37, R36 ;  /* 0x000000242522723e */ /* 0x000fc600000000ff */
[----:B------:R-:W2:Y:S01]  /*b730*/  @P2 LDC R30, c[0x0][0xbf0] ;  /* 0x0002fc00ff1e2b82 */ /* 0x000ea20000000800 */
[-C--:B------:R-:W-:Y:S01]  /*b740*/  FMUL.FTZ R43, R43, R5.reuse ;  /* 0x000000052b2b7220 */ /* 0x080fe20000410000 */
[-C--:B------:R-:W-:Y:S01]  /*b750*/  FMUL.FTZ R42, R42, R5.reuse ;  /* 0x000000052a2a7220 */ /* 0x080fe20000410000 */
[-C--:B------:R-:W-:Y:S01]  /*b760*/  FMUL.FTZ R47, R47, R5.reuse ;  /* 0x000000052f2f7220 */ /* 0x080fe20000410000 */
[-C--:B------:R-:W-:Y:S01]  /*b770*/  FMUL.FTZ R46, R46, R5.reuse ;  /* 0x000000052e2e7220 */ /* 0x080fe20000410000 */
[-C--:B------:R-:W-:Y:S01]  /*b780*/  FMUL.FTZ R28, R51, R5.reuse ;  /* 0x00000005331c7220 */ /* 0x080fe20000410000 */
[----:B------:R-:W-:Y:S01]  /*b790*/  FMUL.FTZ R50, R50, R5 ;  /* 0x0000000532327220 */ /* 0x000fe20000410000 */
[----:B0-----:R-:W-:Y:S01]  /*b7a0*/  IMAD R29, R148, R29, UR5 ;  /* 0x00000005941d7e24 */ /* 0x001fe2000f8e021d */
[----:B------:R-:W-:Y:S01]  /*b7b0*/  F2FP.F16.F32.PACK_AB R35, R39, R38 ;  /* 0x000000262723723e */ /* 0x000fe200000000ff */
[-C--:B------:R-:W-:Y:S01]  /*b7c0*/  FMUL.FTZ R51, R55, R5.reuse ;  /* 0x0000000537337220 */ /* 0x080fe20000410000 */
[----:B------:R-:W-:Y:S01]  /*b7d0*/  FMUL.FTZ R54, R54, R5 ;  /* 0x0000000536367220 */ /* 0x000fe20000410000 */
[----:B------:R-:W-:-:S02]  /*b7e0*/  IMAD R36, R29, 0x80, R221 ;  /* 0x000000801d247824 */ /* 0x000fc400078e02dd */
[-C--:B------:R-:W-:Y:S01]  /*b7f0*/  FMUL.FTZ R59, R59, R5.reuse ;  /* 0x000000053b3b7220 */ /* 0x080fe20000410000 */
[-C--:B------:R-:W-:Y:S01]  /*b800*/  FMUL.FTZ R58, R58, R5.reuse ;  /* 0x000000053a3a7220 */ /* 0x080fe20000410000 */
[-C--:B------:R-:W-:Y:S01]  /*b810*/  FMUL.FTZ R63, R63, R5.reuse ;  /* 0x000000053f3f7220 */ /* 0x080fe20000410000 */
[----:B------:R-:W-:Y:S01]  /*b820*/  FMUL.FTZ R62, R62, R5 ;  /* 0x000000053e3e7220 */ /* 0x000fe20000410000 */
[----:B-1----:R-:W-:-:S04]  /*b830*/  @P2 IMAD.HI.U32 R31, R36, R31, RZ ;  /* 0x0000001f241f2227 */ /* 0x002fc800078e00ff */
[-C--:B------:R-:W-:Y:S01]  /*b840*/  FMUL.FTZ R67, R67, R5.reuse ;  /* 0x0000000543437220 */ /* 0x080fe20000410000 */
[----:B------:R0:W-:Y:S01]  /*b850*/  STSM.16.M88.4 [R154], R24 ;  /* 0x000000189a007844 */ /* 0x0001e20000000200 */
[-C--:B------:R-:W-:Y:S01]  /*b860*/  FMUL.FTZ R66, R66, R5.reuse ;  /* 0x0000000542427220 */ /* 0x080fe20000410000 */
[-C--:B------:R-:W-:Y:S01]  /*b870*/  FMUL.FTZ R71, R71, R5.reuse ;  /* 0x0000000547477220 */ /* 0x080fe20000410000 */
[-C--:B------:R-:W-:Y:S01]  /*b880*/  FMUL.FTZ R70, R70, R5.reuse ;  /* 0x0000000546467220 */ /* 0x080fe20000410000 */
[-C--:B------:R-:W-:Y:S01]  /*b890*/  FMUL.FTZ R75, R75, R5.reuse ;  /* 0x000000054b4b7220 */ /* 0x080fe20000410000 */
[-C--:B------:R-:W-:Y:S01]  /*b8a0*/  FMUL.FTZ R74, R74, R5.reuse ;  /* 0x000000054a4a7220 */ /* 0x080fe20000410000 */
[----:B------:R-:W-:Y:S01]  /*b8b0*/  F2FP.F16.F32.PACK_AB R40, R41, R40 ;  /* 0x000000282928723e */ /* 0x000fe200000000ff */
[-C--:B------:R-:W-:Y:S01]  /*b8c0*/  FMUL.FTZ R79, R79, R5.reuse ;  /* 0x000000054f4f7220 */ /* 0x080fe20000410000 */
[-C--:B------:R-:W-:Y:S01]  /*b8d0*/  FMUL.FTZ R78, R78, R5.reuse ;  /* 0x000000054e4e7220 */ /* 0x080fe20000410000 */
[----:B------:R-:W-:Y:S01]  /*b8e0*/  F2FP.F16.F32.PACK_AB R41, R43, R42 ;  /* 0x0000002a2b29723e */ /* 0x000fe200000000ff */
[----:B------:R1:W-:Y:S01]  /*b8f0*/  STSM.16.M88.4 [R15], R32 ;  /* 0x000000200f007844 */ /* 0x0003e20000000200 */
[----:B------:R-:W-:Y:S01]  /*b900*/  F2FP.F16.F32.PACK_AB R48, R49, R48 ;  /* 0x000000303130723e */ /* 0x000fe200000000ff */
[-C--:B------:R-:W-:Y:S01]  /*b910*/  FMUL.FTZ R83, R83, R5.reuse ;  /* 0x0000000553537220 */ /* 0x080fe20000410000 */
[----:B------:R-:W-:Y:S01]  /*b920*/  F2FP.F16.F32.PACK_AB R42, R45, R44 ;  /* 0x0000002c2d2a723e */ /* 0x000fe200000000ff */
[-C--:B------:R-:W-:Y:S01]  /*b930*/  FMUL.FTZ R82, R82, R5.reuse ;  /* 0x0000000552527220 */ /* 0x080fe20000410000 */
[----:B------:R-:W-:Y:S01]  /*b940*/  F2FP.F16.F32.PACK_AB R43, R47, R46 ;  /* 0x0000002e2f2b723e */ /* 0x000fe200000000ff */
[----:B0-----:R-:W0:Y:S01]  /*b950*/  LDC.64 R24, c[0x0][0xb98] ;  /* 0x0002e600ff187b82 */ /* 0x001e220000000a00 */
[--C-:B------:R-:W-:Y:S01]  /*b960*/  IMAD.MOV.U32 R27, RZ, RZ, R36.reuse ;  /* 0x000000ffff1b7224 */ /* 0x100fe200078e0024 */
[----:B--2---:R-:W-:Y:S01]  /*b970*/  @P2 SHF.R.U32.HI R27, RZ, R30, R31 ;  /* 0x0000001eff1b2219 */ /* 0x004fe2000001161f */
[-C--:B------:R-:W-:Y:S01]  /*b980*/  FMUL.FTZ R87, R87, R5.reuse ;  /* 0x0000000557577220 */ /* 0x080fe20000410000 */
[----:B------:R-:W-:Y:S01]  /*b990*/  F2FP.F16.F32.PACK_AB R49, R28, R50 ;  /* 0x000000321c31723e */ /* 0x000fe200000000ff */
[----:B------:R-:W-:Y:S01]  /*b9a0*/  STSM.16.M88.4 [R153], R40 ;  /* 0x0000002899007844 */ /* 0x000fe20000000200 */
[----:B------:R-:W-:Y:S01]  /*b9b0*/  F2FP.F16.F32.PACK_AB R56, R57, R56 ;  /* 0x000000383938723e */ /* 0x000fe200000000ff */
[-C--:B------:R-:W-:Y:S01]  /*b9c0*/  FMUL.FTZ R86, R86, R5.reuse ;  /* 0x0000000556567220 */ /* 0x080fe20000410000 */
[----:B------:R-:W-:Y:S01]  /*b9d0*/  F2FP.F16.F32.PACK_AB R50, R53, R52 ;  /* 0x000000343532723e */ /* 0x000fe200000000ff */
[-C--:B------:R-:W-:Y:S01]  /*b9e0*/  FMUL.FTZ R91, R91, R5.reuse ;  /* 0x000000055b5b7220 */ /* 0x080fe20000410000 */
[----:B------:R-:W-:Y:S01]  /*b9f0*/  F2FP.F16.F32.PACK_AB R51, R51, R54 ;  /* 0x000000363333723e */ /* 0x000fe200000000ff */
[----:B-1----:R-:W-:Y:S01]  /*ba00*/  IMAD.MOV R15, RZ, RZ, -R27 ;  /* 0x000000ffff0f7224 */ /* 0x002fe200078e0a1b */
[----:B------:R-:W-:Y:S01]  /*ba10*/  F2FP.F16.F32.PACK_AB R57, R59, R58 ;  /* 0x0000003a3b39723e */ /* 0x000fe200000000ff */
[----:B------:R-:W-:Y:S01]  /*ba20*/  FMUL.FTZ R90, R90, R5 ;  /* 0x000000055a5a7220 */ /* 0x000fe20000410000 */
[----:B------:R-:W-:Y:S01]  /*ba30*/  F2FP.F16.F32.PACK_AB R64, R65, R64 ;  /* 0x000000404140723e */ /* 0x000fe200000000ff */
[----:B------:R-:W-:Y:S01]  /*ba40*/  IMAD R15, R192, R15, R36 ;  /* 0x0000000fc00f7224 */ /* 0x000fe200078e0224 */
[----:B------:R-:W-:Y:S01]  /*ba50*/  F2FP.F16.F32.PACK_AB R58, R61, R60 ;  /* 0x0000003c3d3a723e */ /* 0x000fe200000000ff */
[----:B------:R-:W-:Y:S01]  /*ba60*/  STSM.16.M88.4 [R152], R48 ;  /* 0x0000003098007844 */ /* 0x000fe20000000200 */
[----:B------:R-:W-:Y:S01]  /*ba70*/  F2FP.F16.F32.PACK_AB R59, R63, R62 ;  /* 0x0000003e3f3b723e */ /* 0x000fe200000000ff */
[-C--:B------:R-:W-:Y:S01]  /*ba80*/  FMUL.FTZ R95, R95, R5.reuse ;  /* 0x000000055f5f7220 */ /* 0x080fe20000410000 */
[----:B------:R-:W-:Y:S01]  /*ba90*/  F2FP.F16.F32.PACK_AB R65, R67, R66 ;  /* 0x000000424341723e */ /* 0x000fe200000000ff */
[-C--:B------:R-:W-:Y:S01]  /*baa0*/  FMUL.FTZ R94, R94, R5.reuse ;  /* 0x000000055e5e7220 */ /* 0x080fe20000410000 */
[----:B------:R-:W-:Y:S01]  /*bab0*/  F2FP.F16.F32.PACK_AB R72, R73, R72 ;  /* 0x000000484948723e */ /* 0x000fe200000000ff */
[----:B------:R-:W-:Y:S01]  /*bac0*/  STSM.16.M88.4 [R20], R56 ;  /* 0x0000003814007844 */ /* 0x000fe20000000200 */
[C---:B0-----:R-:W-:Y:S01]  /*bad0*/  IMAD R26, R24.reuse, UR12, RZ ;  /* 0x0000000c181a7c24 */ /* 0x041fe2000f8e02ff */
[----:B------:R-:W-:Y:S01]  /*bae0*/  F2FP.F16.F32.PACK_AB R66, R69, R68 ;  /* 0x000000444542723e */ /* 0x000fe200000000ff */
[-C--:B------:R-:W-:Y:S01]  /*baf0*/  FMUL.FTZ R99, R99, R5.reuse ;  /* 0x0000000563637220 */ /* 0x080fe20000410000 */
[----:B------:R-:W-:Y:S01]  /*bb00*/  F2FP.F16.F32.PACK_AB R67, R71, R70 ;  /* 0x000000464743723e */ /* 0x000fe200000000ff */
[----:B------:R-:W-:Y:S01]  /*bb10*/  IMAD R26, R25, UR13, R26 ;  /* 0x0000000d191a7c24 */ /* 0x000fe2000f8e021a */
[----:B------:R-:W-:Y:S01]  /*bb20*/  F2FP.F16.F32.PACK_AB R73, R75, R74 ;  /* 0x0000004a4b49723e */ /* 0x000fe200000000ff */
[----:B------:R-:W-:Y:S01]  /*bb30*/  IMAD.WIDE.U32 R24, R24, UR13, R188 ;  /* 0x0000000d18187c25 */ /* 0x000fe2000f8e00bc */
[----:B------:R-:W-:Y:S01]  /*bb40*/  F2FP.F16.F32.PACK_AB R74, R77, R76 ;  /* 0x0000004c4d4a723e */ /* 0x000fe200000000ff */
[----:B------:R0:W-:Y:S01]  /*bb50*/  STSM.16.M88.4 [R11], R64 ;  /* 0x000000400b007844 */ /* 0x0001e20000000200 */
[----:B------:R-:W-:Y:S01]  /*bb60*/  F2FP.F16.F32.PACK_AB R75, R79, R78 ;  /* 0x0000004e4f4b723e */ /* 0x000fe200000000ff */
[-C--:B------:R-:W-:Y:S01]  /*bb70*/  FMUL.FTZ R98, R98, R5.reuse ;  /* 0x0000000562627220 */ /* 0x080fe20000410000 */
[----:B------:R-:W-:Y:S01]  /*bb80*/  IADD3 R24, P0, R27, R24, RZ ;  /* 0x000000181b187210 */ /* 0x000fe20007f1e0ff */
[-C--:B------:R-:W-:Y:S01]  /*bb90*/  FMUL.FTZ R103, R103, R5.reuse ;  /* 0x0000000567677220 */ /* 0x080fe20000410000 */
[-C--:B------:R-:W-:Y:S01]  /*bba0*/  FMUL.FTZ R102, R102, R5.reuse ;  /* 0x0000000566667220 */ /* 0x080fe20000410000 */
[----:B------:R1:W-:Y:S01]  /*bbb0*/  STSM.16.M88.4 [R21], R72 ;  /* 0x0000004815007844 */ /* 0x0003e20000000200 */
[----:B------:R-:W-:Y:S01]  /*bbc0*/  F2FP.F16.F32.PACK_AB R80, R81, R80 ;  /* 0x000000505150723e */ /* 0x000fe200000000ff */
[-C--:B------:R-:W-:Y:S01]  /*bbd0*/  FMUL.FTZ R107, R107, R5.reuse ;  /* 0x000000056b6b7220 */ /* 0x080fe20000410000 */
        /* <DEDUP_REMOVED lines=8> */
[----:B0-----:R-:W-:Y:S01]  /*bc60*/  SHF.R.S32.HI R11, RZ, 0x1f, R15 ;  /* 0x0000001fff0b7819 */ /* 0x001fe2000001140f */
[-C--:B------:R-:W-:Y:S01]  /*bc70*/  FMUL.FTZ R114, R114, R5.reuse ;  /* 0x0000000572727220 */ /* 0x080fe20000410000 */
[----:B------:R-:W-:Y:S01]  /*bc80*/  F2FP.F16.F32.PACK_AB R89, R91, R90 ;  /* 0x0000005a5b59723e */ /* 0x000fe200000000ff */
[-C--:B------:R-:W-:Y:S01]  /*bc90*/  FMUL.FTZ R119, R119, R5.reuse ;  /* 0x0000000577777220 */ /* 0x080fe20000410000 */
[----:B------:R-:W-:Y:S01]  /*bca0*/  F2FP.F16.F32.PACK_AB R96, R97, R96 ;  /* 0x000000606160723e */ /* 0x000fe200000000ff */
[----:B------:R-:W-:Y:S01]  /*bcb0*/  IMAD R20, R11, UR6, RZ ;  /* 0x000000060b147c24 */ /* 0x000fe2000f8e02ff */
[----:B-1----:R-:W-:Y:S01]  /*bcc0*/  SHF.R.S32.HI R21, RZ, 0x1f, R27 ;  /* 0x0000001fff157819 */ /* 0x002fe2000001141b */
[-C--:B------:R-:W-:Y:S01]  /*bcd0*/  FMUL.FTZ R118, R118, R5.reuse ;  /* 0x0000000576767220 */ /* 0x080fe20000410000 */
[----:B------:R-:W-:Y:S01]  /*bce0*/  F2FP.F16.F32.PACK_AB R90, R93, R92 ;  /* 0x0000005c5d5a723e */ /* 0x000fe200000000ff */
[----:B------:R-:W-:Y:S01]  /*bcf0*/  FMUL.FTZ R123, R123, R5 ;  /* 0x000000057b7b7220 */ /* 0x000fe20000410000 */
[----:B------:R-:W-:Y:S01]  /*bd00*/  IADD3.X R25, R21, R25, R26, P0, !PT ;  /* 0x0000001915197210 */ /* 0x000fe200007fe41a */
        /* <DEDUP_REMOVED lines=8> */
[----:B------:R-:W-:Y:S01]  /*bd90*/  FMUL.FTZ R130, R130, R5 ;  /* 0x0000000582827220 */ /* 0x000fe20000410000 */
[----:B------:R-:W-:-:S02]  /*bda0*/  IMAD R21, R15, UR7, R20 ;  /* 0x000000070f157c24 */ /* 0x000fc4000f8e0214 */
[----:B------:R-:W-:Y:S01]  /*bdb0*/  FMUL.FTZ R135, R135, R5 ;  /* 0x0000000587877220 */ /* 0x000fe20000410000 */
[----:B------:R-:W-:-:S04]  /*bdc0*/  IMAD.WIDE.U32 R24, R15, UR6, R24 ;  /* 0x000000060f187c25 */ /* 0x000fc8000f8e0018 */
[-C--:B------:R-:W-:Y:S01]  /*bdd0*/  FMUL.FTZ R134, R134, R5.reuse ;  /* 0x0000000586867220 */ /* 0x080fe20000410000 */
[-C--:B------:R-:W-:Y:S01]  /*bde0*/  FMUL.FTZ R139, R139, R5.reuse ;  /* 0x000000058b8b7220 */ /* 0x080fe20000410000 */
[-C--:B------:R-:W-:Y:S01]  /*bdf0*/  FMUL.FTZ R138, R138, R5.reuse ;  /* 0x000000058a8a7220 */ /* 0x080fe20000410000 */
[----:B------:R-:W-:Y:S01]  /*be00*/  STSM.16.M88.4 [R12], R80 ;  /* 0x000000500c007844 */ /* 0x000fe20000000200 */
[----:B------:R-:W-:Y:S01]  /*be10*/  F2FP.F16.F32.PACK_AB R104, R105, R104 ;  /* 0x000000686968723e */ /* 0x000fe200000000ff */
[-C--:B------:R-:W-:Y:S01]  /*be20*/  FMUL.FTZ R143, R143, R5.reuse ;  /* 0x000000058f8f7220 */ /* 0x080fe20000410000 */
[-C--:B------:R-:W-:Y:S01]  /*be30*/  FMUL.FTZ R142, R142, R5.reuse ;  /* 0x000000058e8e7220 */ /* 0x080fe20000410000 */
[-C--:B------:R-:W-:Y:S01]  /*be40*/  FMUL.FTZ R147, R147, R5.reuse ;  /* 0x0000000593937220 */ /* 0x080fe20000410000 */
[-C--:B------:R-:W-:Y:S01]  /*be50*/  FMUL.FTZ R146, R146, R5.reuse ;  /* 0x0000000592927220 */ /* 0x080fe20000410000 */
[-C--:B------:R-:W-:Y:S01]  /*be60*/  FMUL.FTZ R151, R151, R5.reuse ;  /* 0x0000000597977220 */ /* 0x080fe20000410000 */
[----:B------:R-:W-:Y:S01]  /*be70*/  STSM.16.M88.4 [R14], R88 ;  /* 0x000000580e007844 */ /* 0x000fe20000000200 */
[----:B------:R-:W-:Y:S01]  /*be80*/  F2FP.F16.F32.PACK_AB R105, R107, R106 ;  /* 0x0000006a6b69723e */ /* 0x000fe200000000ff */
[----:B------:R-:W-:Y:S01]  /*be90*/  FMUL.FTZ R5, R150, R5 ;  /* 0x0000000596057220 */ /* 0x000fe20000410000 */
[----:B------:R-:W-:Y:S01]  /*bea0*/  F2FP.F16.F32.PACK_AB R112, R113, R112 ;  /* 0x000000707170723e */ /* 0x000fe200000000ff */
[----:B------:R0:W-:Y:S01]  /*beb0*/  STSM.16.M88.4 [R13], R96 ;  /* 0x000000600d007844 */ /* 0x0001e20000000200 */
[----:B------:R-:W-:Y:S01]  /*bec0*/  F2FP.F16.F32.PACK_AB R106, R109, R108 ;  /* 0x0000006c6d6a723e */ /* 0x000fe200000000ff */
[----:B------:R-:W-:Y:S01]  /*bed0*/  ULDC.64 UR6, c[0x0][0xb50] ;  /* 0x0002d40000067ab9 */ /* 0x000fe20000000a00 */
[----:B------:R-:W-:Y:S01]  /*bee0*/  F2FP.F16.F32.PACK_AB R107, R111, R110 ;  /* 0x0000006e6f6b723e */ /* 0x000fe200000000ff */
[----:B------:R-:W-:Y:S01]  /*bef0*/  IMAD R15, R29, 0x80, R220 ;  /* 0x000000801d0f7824 */ /* 0x000fe200078e02dc */
[----:B------:R-:W-:Y:S01]  /*bf00*/  F2FP.F16.F32.PACK_AB R113, R115, R114 ;  /* 0x000000727371723e */ /* 0x000fe200000000ff */
[----:B------:R-:W-:Y:S01]  /*bf10*/  ULDC UR5, c[0x0][0xa88] ;  /* 0x0002a20000057ab9 */ /* 0x000fe20000000800 */
[----:B------:R-:W-:Y:S01]  /*bf20*/  F2FP.F16.F32.PACK_AB R120, R121, R120 ;  /* 0x000000787978723e */ /* 0x000fe200000000ff */
[----:B------:R-:W-:Y:S01]  /*bf30*/  STSM.16.M88.4 [R9], R104 ;  /* 0x0000006809007844 */ /* 0x000fe20000000200 */
[----:B------:R-:W-:Y:S01]  /*bf40*/  F2FP.F16.F32.PACK_AB R114, R117, R116 ;  /* 0x000000747572723e */ /* 0x000fe200000000ff */
[----:B------:R-:W-:Y:S01]  /*bf50*/  IMAD R20, R192, UR5, RZ ;  /* 0x00000005c0147c24 */ /* 0x000fe2000f8e02ff */
[----:B------:R-:W-:Y:S01]  /*bf60*/  F2FP.F16.F32.PACK_AB R115, R119, R118 ;  /* 0x000000767773723e */ /* 0x000fe200000000ff */
[----:B------:R-:W-:Y:S01]  /*bf70*/  VIADD R11, R15, 0x8 ;  /* 0x000000080f0b7836 */ /* 0x000fe20000000000 */
[----:B------:R-:W-:-:S02]  /*bf80*/  F2FP.F16.F32.PACK_AB R121, R123, R122 ;  /* 0x0000007a7b79723e */ /* 0x000fc400000000ff */
[----:B------:R-:W-:Y:S01]  /*bf90*/  F2FP.F16.F32.PACK_AB R128, R129, R128 ;  /* 0x000000808180723e */ /* 0x000fe200000000ff */
[----:B0-----:R-:W-:Y:S01]  /*bfa0*/  IMAD.IADD R13, R25, 0x1, R21 ;  /* 0x00000001190d7824 */ /* 0x001fe200078e0215 */
[----:B------:R-:W-:Y:S01]  /*bfb0*/  LEA R12, P3, R24, UR6, 0x2 ;  /* 0x00000006180c7c11 */ /* 0x000fe2000f8610ff */
[----:B------:R0:W-:Y:S01]  /*bfc0*/  STSM.16.M88.4 [R3], R112 ;  /* 0x0000007003007844 */ /* 0x0001e20000000200 */
[----:B------:R-:W-:Y:S01]  /*bfd0*/  F2FP.F16.F32.PACK_AB R122, R125, R124 ;  /* 0x0000007c7d7a723e */ /* 0x000fe200000000ff */
[----:B------:R-:W1:Y:S01]  /*bfe0*/  @P2 LDC R21, c[0x0][0xbf0] ;  /* 0x0002fc00ff152b82 */ /* 0x000e620000000800 */
[----:B------:R-:W-:Y:S01]  /*bff0*/  F2FP.F16.F32.PACK_AB R123, R127, R126 ;  /* 0x0000007e7f7b723e */ /* 0x000fe200000000ff */
[----:B------:R-:W-:Y:S01]  /*c000*/  SHFL.IDX PT, R30, R12, RZ, 0x1c1f ;  /* 0x001c1fff0c1e7589 */ /* 0x000fe200000e0000 */
[----:B------:R-:W-:Y:S02]  /*c010*/  F2FP.F16.F32.PACK_AB R129, R131, R130 ;  /* 0x000000828381723e */ /* 0x000fe400000000ff */
[----:B------:R-:W-:Y:S01]  /*c020*/  F2FP.F16.F32.PACK_AB R136, R137, R136 ;  /* 0x000000888988723e */ /* 0x000fe200000000ff */
[----:B------:R-:W-:Y:S01]  /*c030*/  STSM.16.M88.4 [R10], R120 ;  /* 0x000000780a007844 */ /* 0x000fe20000000200 */
[----:B------:R-:W-:-:S02]  /*c040*/  F2FP.F16.F32.PACK_AB R130, R133, R132 ;  /* 0x000000848582723e */ /* 0x000fc400000000ff */
[----:B------:R-:W-:Y:S01]  /*c050*/  F2FP.F16.F32.PACK_AB R131, R135, R134 ;  /* 0x000000868783723e */ /* 0x000fe200000000ff */
[----:B------:R-:W-:Y:S01]  /*c060*/  SHFL.IDX PT, R48, R12, 0x1, 0x1c1f ;  /* 0x003c1f000c307f89 */ /* 0x000fe200000e0000 */
[----:B------:R-:W-:Y:S02]  /*c070*/  F2FP.F16.F32.PACK_AB R137, R139, R138 ;  /* 0x0000008a8b89723e */ /* 0x000fe400000000ff */
[----:B------:R-:W-:Y:S01]  /*c080*/  F2FP.F16.F32.PACK_AB R144, R145, R144 ;  /* 0x000000909190723e */ /* 0x000fe200000000ff */
[----:B------:R-:W-:Y:S01]  /*c090*/  STSM.16.M88.4 [R8], R128 ;  /* 0x0000008008007844 */ /* 0x000fe20000000200 */
[----:B------:R-:W-:Y:S01]  /*c0a0*/  F2FP.F16.F32.PACK_AB R138, R141, R140 ;  /* 0x0000008c8d8a723e */ /* 0x000fe200000000ff */
[----:B0-----:R-:W0:Y:S01]  /*c0b0*/  @P2 LDC R3, c[0x0][0xbec] ;  /* 0x0002fb00ff032b82 */ /* 0x001e220000000800 */
[----:B------:R-:W-:Y:S02]  /*c0c0*/  F2FP.F16.F32.PACK_AB R139, R143, R142 ;  /* 0x0000008e8f8b723e */ /* 0x000fe400000000ff */
[----:B------:R-:W-:-:S02]  /*c0d0*/  F2FP.F16.F32.PACK_AB R145, R147, R146 ;  /* 0x000000929391723e */ /* 0x000fc400000000ff */
[----:B------:R-:W-:Y:S01]  /*c0e0*/  F2FP.F16.F32.PACK_AB R146, R149, R6 ;  /* 0x000000069592723e */ /* 0x000fe200000000ff */
[----:B------:R-:W-:Y:S01]  /*c0f0*/  STSM.16.M88.4 [R7], R136 ;  /* 0x0000008807007844 */ /* 0x000fe20000000200 */
[----:B------:R-:W-:Y:S02]  /*c100*/  F2FP.F16.F32.PACK_AB R147, R151, R5 ;  /* 0x000000059793723e */ /* 0x000fe400000000ff */
[----:B------:R-:W-:Y:S02]  /*c110*/  LEA.HI.X R13, R24, UR7, R13, 0x2, P3 ;  /* 0x00000007180d7c11 */ /* 0x000fe400098f140d */
[----:B------:R-:W-:Y:S01]  /*c120*/  LOP3.LUT P0, RZ, R218, 0x3, RZ, 0xc0, !PT ;  /* 0x00000003daff7812 */ /* 0x000fe2000780c0ff */
[----:B------:R-:W-:Y:S01]  /*c130*/  STSM.16.M88.4 [R4], R144 ;  /* 0x0000009004007844 */ /* 0x000fe20000000200 */
[----:B------:R-:W-:Y:S02]  /*c140*/  BAR.SYNC.DEFER_BLOCKING 0x1, 0x100 ;  /* 0x0044000000007b1d */ /* 0x000fe40000010000 */
[----:B------:R-:W-:-:S02]  /*c150*/  ISETP.GE.OR P1, PT, R15, R20, P0 ;  /* 0x000000140f00720c */ /* 0x000fc40000726670 */
[----:B------:R-:W-:Y:S02]  /*c160*/  ISETP.GE.OR P0, PT, R11, R20, P0 ;  /* 0x000000140b00720c */ /* 0x000fe40000706670 */
[----:B------:R-:W2:Y:S04]  /*c170*/  SHFL.IDX PT, R31, R13, RZ, 0x1c1f ;  /* 0x001c1fff0d1f7589 */ /* 0x000ea800000e0000 */
[----:B------:R-:W3:Y:S05]  /*c180*/  SHFL.IDX PT, R49, R13, 0x1, 0x1c1f ;  /* 0x003c1f000d317f89 */ /* 0x000eea00000e0000 */
[----:B--2---:R2:W-:Y:S04]  /*c190*/  @!P1 ST.E desc[UR8][R30.64], R2 ;  /* 0x000000021e009985 */ /* 0x0045e8000c101908 */
[----:B---3--:R3:W-:Y:S04]  /*c1a0*/  @!P0 ST.E desc[UR8][R48.64], R0 ;  /* 0x0000000030008985 */ /* 0x0087e8000c101908 */
[----:B------:R4:W5:Y:S01]  /*c1b0*/  LD.E.128 R12, desc[UR8][R186.64] ;  /* 0x00000008ba0c7980 */ /* 0x000962000c101d00 */
[----:B--2---:R-:W2:Y:S03]  /*c1c0*/  LDC.64 R30, c[0x0][0xae0] ;  /* 0x0002b800ff1e7b82 */ /* 0x004ea60000000a00 */
[----:B------:R4:W5:Y:S01]  /*c1d0*/  LD.E.128 R24, desc[UR8][R156.64] ;  /* 0x000000089c187980 */ /* 0x000962000c101d00 */
[----:B---3--:R-:W-:-:S03]  /*c1e0*/  LEA R0, R23, R213, 0x5 ;  /* 0x000000d517007211 */ /* 0x008fc600078e28ff */
[----:B------:R4:W5:Y:S04]  /*c1f0*/  LD.E.128 R32, desc[UR8][R158.64] ;  /* 0x000000089e207980 */ /* 0x000968000c101d00 */
[----:B------:R4:W5:Y:S01]  /*c200*/  LD.E.128 R36, desc[UR8][R162.64] ;  /* 0x00000008a2247980 */ /* 0x000962000c101d00 */
[----:B------:R-:W-:-:S03]  /*c210*/  IMAD R28, R29, 0x80, R0 ;  /* 0x000000801d1c7824 */ /* 0x000fc600078e0200 */
[----:B------:R4:W5:Y:S04]  /*c220*/  LD.E.128 R44, desc[UR8][R166.64] ;  /* 0x00000008a62c7980 */ /* 0x000968000c101d00 */
        /* <DEDUP_REMOVED lines=10> */
[----:B------:R4:W5:Y:S01]  /*c2d0*/  LD.E.128 R60, desc[UR8][R178.64] ;  /* 0x00000008b23c7980 */ /* 0x000962000c101d00 */
[----:B------:R-:W-:Y:S01]  /*c2e0*/  ULDC.64 UR8, c[0x0][0xae8] ;  /* 0x0002ba0000087ab9 */ /* 0x000fe20000000a00 */
[----:B0-----:R-:W-:Y:S01]  /*c2f0*/  @P2 IMAD.HI.U32 R0, R28, R3, RZ ;  /* 0x000000031c002227 */ /* 0x001fe200078e00ff */
[----:B------:R-:W-:Y:S01]  /*c300*/  UIMAD UR5, UR11, UR8, URZ ;  /* 0x000000080b0572a4 */ /* 0x000fe2000f8e023f */
[----:B------:R-:W-:Y:S01]  /*c310*/  @!PT LDS RZ, [RZ] ;  /* 0x00000000fffff984 */ /* 0x000fe20000000800 */
[----:B------:R-:W-:Y:S01]  /*c320*/  @!PT LDS RZ, [RZ] ;  /* 0x00000000fffff984 */ /* 0x000fe20000000800 */
[----:B------:R-:W-:Y:S01]  /*c330*/  @!PT LDS RZ, [RZ] ;  /* 0x00000000fffff984 */ /* 0x000fe20000000800 */
[----:B------:R-:W-:Y:S01]  /*c340*/  @!PT LDS RZ, [RZ] ;  /* 0x00000000fffff984 */ /* 0x000fe20000000800 */
[----:B------:R0:W-:Y:S06]  /*c350*/  MEMBAR.ALL.CTA ;  /* 0x0000000000007992 */ /* 0x0001ec0000008000 */
[----:B0-----:R-:W0:Y:S01]  /*c360*/  FENCE.VIEW.ASYNC.S ;  /* 0x00000000000073c6 */ /* 0x001e220000000000 */
[----:B------:R-:W-:Y:S01]  /*c370*/  UIMAD.WIDE.U32 UR6, UR10, UR8, URZ ;  /* 0x000000080a0672a5 */ /* 0x000fe2000f8e003f */
[----:B------:R-:W-:Y:S01]  /*c380*/  IMAD.MOV.U32 R2, RZ, RZ, R28 ;  /* 0x000000ffff027224 */ /* 0x000fe200078e001c */
[----:B------:R-:W-:Y:S01]  /*c390*/  UIMAD UR5, UR10, UR9, UR5 ;  /* 0x000000090a0572a4 */ /* 0x000fe2000f8e0205 */
[----:B-1----:R-:W-:Y:S01]  /*c3a0*/  @P2 SHF.R.U32.HI R2, RZ, R21, R0 ;  /* 0x00000015ff022219 */ /* 0x002fe20000011600 */
[----:B------:R-:W-:Y:S01]  /*c3b0*/  IMAD R85, R29, 0x80, R213 ;  /* 0x000000801d557824 */ /* 0x000fe200078e02d5 */
[----:B------:R-:W-:Y:S01]  /*c3c0*/  ULDC.64 UR8, c[0x0][0xaf0] ;  /* 0x0002bc0000087ab9 */ /* 0x000fe20000000a00 */
[----:B------:R-:W-:Y:S01]  /*c3d0*/  UIADD3 UR7, UR7, UR5, URZ ;  /* 0x0000000507077290 */ /* 0x000fe2000fffe03f */
[--C-:B------:R-:W-:Y:S01]  /*c3e0*/  SHF.R.S32.HI R3, RZ, 0x1f, R2.reuse ;  /* 0x0000001fff037819 */ /* 0x100fe20000011402 */
[----:B------:R-:W-:Y:S01]  /*c3f0*/  UIMAD UR5, UR12, UR8, URZ ;  /* 0x000000080c0572a4 */ /* 0x000fe2000f8e023f */
[----:B------:R-:W-:Y:S01]  /*c400*/  IMAD.MOV R21, RZ, RZ, -R2 ;  /* 0x000000ffff157224 */ /* 0x000fe200078e0a02 */
[----:B------:R-:W-:Y:S01]  /*c410*/  UIMAD.WIDE.U32 UR6, UR13, UR8, UR6 ;  /* 0x000000080d0672a5 */ /* 0x000fe2000f8e0006 */
[----:B------:R-:W-:Y:S01]  /*c420*/  R2UR UR10, R212 ;  /* 0x00000000d40a72ca */ /* 0x000fe200000e0000 */
[----:B------:R-:W-:Y:S01]  /*c430*/  UIMAD UR5, UR13, UR9, UR5 ;  /* 0x000000090d0572a4 */ /* 0x000fe2000f8e0205 */
[----:B------:R-:W-:Y:S01]  /*c440*/  IMAD R21, R192, R21, R28 ;  /* 0x00000015c0157224 */ /* 0x000fe200078e021c */
[----:B------:R-:W-:Y:S01]  /*c450*/  R2UR UR9, R16 ;  /* 0x00000000100972ca */ /* 0x000fe200000e0000 */
[----:B--2---:R-:W-:Y:S01]  /*c460*/  IMAD R3, R3, R30, RZ ;  /* 0x0000001e03037224 */ /* 0x004fe200078e02ff */
[----:B------:R-:W-:Y:S01]  /*c470*/  UIADD3 UR7, UR7, UR5, URZ ;  /* 0x0000000507077290 */ /* 0x000fe2000fffe03f */
[----:B------:R-:W-:Y:S01]  /*c480*/  ISETP.GE.AND P2, PT, R85, R20, PT ;  /* 0x000000145500720c */ /* 0x000fe20003f46270 */
[----:B------:R-:W-:Y:S01]  /*c490*/  USEL UR60, UR60, URZ, UP0 ;  /* 0x0000003f3c3c7287 */ /* 0x000fe20008000000 */
[C---:B------:R-:W-:Y:S01]  /*c4a0*/  IMAD R31, R2.reuse, R31, R3 ;  /* 0x0000001f021f7224 */ /* 0x040fe200078e0203 */
[----:B------:R-:W-:Y:S01]  /*c4b0*/  SHF.R.S32.HI R0, RZ, 0x1f, R21 ;  /* 0x0000001fff007819 */ /* 0x000fe20000011415 */
[----:B------:R-:W-:Y:S01]  /*c4c0*/  ULDC UR5, c[0x0][0xc] ;  /* 0x0000030000057ab9 */ /* 0x000fe20000000800 */
[----:B------:R-:W-:Y:S01]  /*c4d0*/  IMAD.WIDE.U32 R2, R2, R30, UR6 ;  /* 0x0000000602027e25 */ /* 0x000fe2000f8e001e */
[----:B------:R-:W-:Y:S01]  /*c4e0*/  ULDC.64 UR6, c[0x0][0xad8] ;  /* 0x0002b60000067ab9 */ /* 0x000fe20000000a00 */
[----:B------:R-:W-:Y:S01]  /*c4f0*/  UIADD3 UR10, UR5, UR10, URZ ;  /* 0x0000000a050a7290 */ /* 0x000fe2000fffe03f */
[----:B0-----:R-:W-:Y:S01]  /*c500*/  SYNCS.ARRIVE.TRANS64.RED.A1T0 RZ, [UR4], RZ ;  /* 0x000000ffffff79a7 */ /* 0x001fe20008100404 */
[----:B------:R-:W-:-:S02]  /*c510*/  IMAD.IADD R3, R3, 0x1, R31 ;  /* 0x0000000103037824 */ /* 0x000fc400078e021f */
[----:B------:R-:W-:Y:S02]  /*c520*/  IMAD R0, R0, UR6, RZ ;  /* 0x0000000600007c24 */ /* 0x000fe4000f8e02ff */
[----:B------:R-:W-:-:S04]  /*c530*/  IMAD.WIDE.U32 R2, R21, UR6, R2 ;  /* 0x0000000615027c25 */ /* 0x000fc8000f8e0002 */
[----:B------:R-:W-:Y:S01]  /*c540*/  IMAD R29, R21, UR7, R0 ;  /* 0x00000007151d7c24 */ /* 0x000fe2000f8e0200 */
[----:B------:R-:W-:Y:S01]  /*c550*/  ULDC.64 UR6, c[0x0][0xa80] ;  /* 0x0002a00000067ab9 */ /* 0x000fe20000000a00 */
[----:B------:R-:W-:Y:S01]  /*c560*/  VIADD R21, R85, 0x20 ;  /* 0x0000002055157836 */ /* 0x000fe20000000000 */
[----:B------:R-:W-:Y:S01]  /*c570*/  LEA R0, P3, R2, UR6, 0x1 ;  /* 0x0000000602007c11 */ /* 0x000fe2000f8608ff */
[----:B------:R-:W-:Y:S01]  /*c580*/  IMAD.IADD R3, R3, 0x1, R29 ;  /* 0x0000000103037824 */ /* 0x000fe200078e021d */
[----:B------:R-:W-:Y:S01]  /*c590*/  USEL UR6, URZ, 0x1, UP0 ;  /* 0x000000013f067887 */ /* 0x000fe20008000000 */
[----:B------:R-:W-:Y:S01]  /*c5a0*/  IMAD.U32 R212, RZ, RZ, UR10 ;  /* 0x0000000affd47e24 */ /* 0x000fe2000f8e00ff */
[-C--:B------:R-:W-:Y:S01]  /*c5b0*/  ISETP.GE.AND P1, PT, R21, R20.reuse, PT ;  /* 0x000000141500720c */ /* 0x080fe20003f26270 */
[----:B------:R-:W-:Y:S01]  /*c5c0*/  VIADD R21, R85, 0x40 ;  /* 0x0000004055157836 */ /* 0x000fe20000000000 */
[----:B------:R-:W-:Y:S01]  /*c5d0*/  ULOP3.LUT UR9, UR9, UR6, URZ, 0x3c, !UPT ;  /* 0x0000000609097292 */ /* 0x000fe2000f8e3c3f */
[----:B------:R4:W0:Y:S03]  /*c5e0*/  SHFL.IDX PT, R28, R0, RZ, 0x181f ;  /* 0x00181fff001c7589 */ /* 0x00082600000e0000 */
[----:B------:R-:W-:-:S02]  /*c5f0*/  ISETP.GE.AND P0, PT, R21, R20, PT ;  /* 0x000000141500720c */ /* 0x000fc40003f06270 */
[----:B------:R-:W-:Y:S02]  /*c600*/  LEA.HI.X R21, R2, UR7, R3, 0x1, P3 ;  /* 0x0000000702157c11 */ /* 0x000fe400098f0c03 */
[----:B------:R-:W-:-:S03]  /*c610*/  MOV R16, UR9 ;  /* 0x0000000900107c02 */ /* 0x000fc60008000f00 */
[----:B------:R4:W1:Y:S01]  /*c620*/  SHFL.IDX PT, R29, R21, RZ, 0x181f ;  /* 0x00181fff151d7589 */ /* 0x00086200000e0000 */
[----:B------:R-:W-:Y:S05]  /*c630*/  @P2 BRA `(.L_x_30) ;  /* 0x0000000000442947 */ /* 0x000fea0003800000 */
[----:B------:R-:W-:Y:S01]  /*c640*/  ULDC UR4, c[0x0][0xac8] ;  /* 0x0002b20000047ab9 */ /* 0x000fe20000000800 */
[----:B------:R-:W-:Y:S01]  /*c650*/  ULDC.64 UR6, c[0x0][0x208] ;  /* 0x0000820000067ab9 */ /* 0x000fe20000000a00 */
[----:B------:R-:W-:Y:S02]  /*c660*/  ISETP.GE.AND P4, PT, R22, UR4, PT ;  /* 0x0000000416007c0c */ /* 0x000fe4000bf86270 */
[----:B------:R-:W-:Y:S02]  /*c670*/  ISETP.GE.AND P3, PT, R19, UR4, PT ;  /* 0x0000000413007c0c */ /* 0x000fe4000bf66270 */
[----:B------:R-:W-:Y:S02]  /*c680*/  ISETP.GE.AND P2, PT, R18, UR4, PT ;  /* 0x0000000412007c0c */ /* 0x000fe4000bf46270 */
[----:B------:R-:W-:-:S07]  /*c690*/  ISETP.GE.AND P5, PT, R17, UR4, PT ;  /* 0x0000000411007c0c */ /* 0x000fce000bfa6270 */
[----:B0-----:R-:W-:-:S04]  /*c6a0*/  @!P4 LEA R30, P6, R22, R28, 0x1 ;  /* 0x0000001c161ec211 */ /* 0x001fc800078c08ff */
[----:B-1----:R-:W-:Y:S02]  /*c6b0*/  @!P4 LEA.HI.X R31, R22, R29, R229, 0x1, P6 ;  /* 0x0000001d161fc211 */ /* 0x002fe400030f0ce5 */
[----:B------:R-:W-:Y:S01]  /*c6c0*/  @!P3 LEA R80, P6, R19, R28, 0x1 ;  /* 0x0000001c1350b211 */ /* 0x000fe200078c08ff */
[----:B------:R-:W-:-:S03]  /*c6d0*/  @!P5 IMAD.WIDE R2, R17, 0x2, R28 ;  /* 0x000000021102d825 */ /* 0x000fc600078e021c */
[-C--:B------:R-:W-:Y:S02]  /*c6e0*/  @!P3 LEA.HI.X R81, R19, R29.reuse, R228, 0x1, P6 ;  /* 0x0000001d1351b211 */ /* 0x080fe400030f0ce4 */
[C---:B------:R-:W-:Y:S01]  /*c6f0*/  @!P2 LEA R82, P6, R18.reuse, R28, 0x1 ;  /* 0x0000001c1252a211 */ /* 0x040fe200078c08ff */
[----:B-----5:R2:W-:Y:S03]  /*c700*/  @!P5 ST.E.128 desc[UR6][R2.64], R12 ;  /* 0x0000000c0200d985 */ /* 0x0205e6000c101d06 */
[----:B------:R-:W-:Y:S01]  /*c710*/  @!P2 LEA.HI.X R83, R18, R29, R227, 0x1, P6 ;  /* 0x0000001d1253a211 */ /* 0x000fe200030f0ce3 */
[----:B------:R2:W-:Y:S04]  /*c720*/  @!P4 ST.E.128 desc[UR6][R30.64], R44 ;  /* 0x0000002c1e00c985 */ /* 0x0005e8000c101d06 */
[----:B------:R2:W-:Y:S04]  /*c730*/  @!P3 ST.E.128 desc[UR6][R80.64], R68 ;  /* 0x000000445000b985 */ /* 0x0005e8000c101d06 */
[----:B------:R2:W-:Y:S02]  /*c740*/  @!P2 ST.E.128 desc[UR6][R82.64], R76 ;  /* 0x0000004c5200a985 */ /* 0x0005e4000c101d06 */
.L_x_30:
[----:B------:R-:W-:Y:S05]  /*c750*/  BSYNC B0 ;  /* 0x0000000000007941 */ /* 0x000fea0003800000 */
.L_x_29:
[----:B--2--5:R2:W3:Y:S01]  /*c760*/  SHFL.IDX PT, R13, R21, 0x1, 0x181f ;  /* 0x00381f00150d7f89 */ /* 0x0244e200000e0000 */
[----:B------:R-:W-:Y:S03]  /*c770*/  BSSY B0, `(.L_x_31) ;  /* 0x0000014000007945 */ /* 0x000fe60003800000 */
[----:B------:R2:W0:Y:S01]  /*c780*/  SHFL.IDX PT, R12, R0, 0x1, 0x181f ;  /* 0x00381f00000c7f89 */ /* 0x00042200000e0000 */
[----:B------:R-:W-:Y:S05]  /*c790*/  @P1 BRA `(.L_x_32) ;  /* 0x0000000000441947 */ /* 0x000fea0003800000 */
[----:B------:R-:W-:Y:S01]  /*c7a0*/  ULDC UR4, c[0x0][0xac8] ;  /* 0x0002b20000047ab9 */ /* 0x000fe20000000800 */
[----:B------:R-:W-:Y:S01]  /*c7b0*/  ULDC.64 UR6, c[0x0][0x208] ;  /* 0x0000820000067ab9 */ /* 0x000fe20000000a00 */
[----:B------:R-:W-:Y:S02]  /*c7c0*/  ISETP.GE.AND P3, PT, R22, UR4, PT ;  /* 0x0000000416007c0c */ /* 0x000fe4000bf66270 */
[----:B------:R-:W-:Y:S02]  /*c7d0*/  ISETP.GE.AND P2, PT, R19, UR4, PT ;  /* 0x0000000413007c0c */ /* 0x000fe4000bf46270 */
[----:B------:R-:W-:Y:S02]  /*c7e0*/  ISETP.GE.AND P1, PT, R18, UR4, PT ;  /* 0x0000000412007c0c */ /* 0x000fe4000bf26270 */
[----:B------:R-:W-:-:S07]  /*c7f0*/  ISETP.GE.AND P4, PT, R17, UR4, PT ;  /* 0x0000000411007c0c */ /* 0x000fce000bf86270 */
[CC--:B0-----:R-:W-:Y:S02]  /*c800*/  @!P3 LEA R14, P6, R22.reuse, R12.reuse, 0x1 ;  /* 0x0000000c160eb211 */ /* 0x0c1fe400078c08ff */
[-C--:B------:R-:W-:Y:S02]  /*c810*/  @!P2 LEA R28, P5, R19, R12.reuse, 0x1 ;  /* 0x0000000c131ca211 */ /* 0x080fe400078a08ff */
[-C--:B---3--:R-:W-:Y:S02]  /*c820*/  @!P3 LEA.HI.X R15, R22, R13.reuse, R229, 0x1, P6 ;  /* 0x0000000d160fb211 */ /* 0x088fe400030f0ce5 */
[C---:B------:R-:W-:Y:S01]  /*c830*/  @!P1 LEA R30, P6, R18.reuse, R12, 0x1 ;  /* 0x0000000c121e9211 */ /* 0x040fe200078c08ff */
[----:B------:R-:W-:Y:S01]  /*c840*/  @!P4 IMAD.WIDE R2, R17, 0x2, R12 ;  /* 0x000000021102c825 */ /* 0x000fe200078e020c */
[-C--:B-1----:R-:W-:Y:S02]  /*c850*/  @!P2 LEA.HI.X R29, R19, R13.reuse, R228, 0x1, P5 ;  /* 0x0000000d131da211 */ /* 0x082fe400028f0ce4 */
[----:B------:R-:W-:-:S02]  /*c860*/  @!P1 LEA.HI.X R31, R18, R13, R227, 0x1, P6 ;  /* 0x0000000d121f9211 */ /* 0x000fc400030f0ce3 */
[----:B------:R0:W-:Y:S04]  /*c870*/  @!P4 ST.E.128 desc[UR6][R2.64], R24 ;  /* 0x000000180200c985 */ /* 0x0001e8000c101d06 */
[----:B------:R0:W-:Y:S04]  /*c880*/  @!P3 ST.E.128 desc[UR6][R14.64], R8 ;  /* 0x000000080e00b985 */ /* 0x0001e8000c101d06 */
[----:B------:R0:W-:Y:S04]  /*c890*/  @!P2 ST.E.128 desc[UR6][R28.64], R56 ;  /* 0x000000381c00a985 */ /* 0x0001e8000c101d06 */
[----:B------:R0:W-:Y:S02]  /*c8a0*/  @!P1 ST.E.128 desc[UR6][R30.64], R72 ;  /* 0x000000481e009985 */ /* 0x0001e4000c101d06 */
.L_x_32:
[----:B------:R-:W-:Y:S05]  /*c8b0*/  BSYNC B0 ;  /* 0x0000000000007941 */ /* 0x000fea0003800000 */
.L_x_31:
[----:B0-----:R0:W0:Y:S01]  /*c8c0*/  SHFL.IDX PT, R9, R21, 0x2, 0x181f ;  /* 0x00581f0015097f89 */ /* 0x00102200000e0000 */
        /* <DEDUP_REMOVED lines=9> */
[-C--:B0-----:R-:W-:Y:S02]  /*c960*/  @!P4 LEA R10, P0, R22, R8.reuse, 0x1 ;  /* 0x00000008160ac211 */ /* 0x081fe400078008ff */
[-C--:B------:R-:W-:Y:S02]  /*c970*/  @!P5 LEA R12, P1, R19, R8.reuse, 0x1 ;  /* 0x00000008130cd211 */ /* 0x080fe400078208ff */
[----:B------:R-:W-:Y:S02]  /*c980*/  @!P6 LEA R14, P2, R18, R8, 0x1 ;  /* 0x00000008120ee211 */ /* 0x000fe400078408ff */
[----:B------:R-:W-:Y:S01]  /*c990*/  @!P3 IMAD.WIDE R2, R17, 0x2, R8 ;  /* 0x000000021102b825 */ /* 0x000fe200078e0208 */
[-C--:B------:R-:W-:Y:S02]  /*c9a0*/  @!P4 LEA.HI.X R11, R22, R9.reuse, R229, 0x1, P0 ;  /* 0x00000009160bc211 */ /* 0x080fe400000f0ce5 */
[-C--:B---3--:R-:W-:Y:S02]  /*c9b0*/  @!P5 LEA.HI.X R13, R19, R9.reuse, R228, 0x1, P1 ;  /* 0x00000009130dd211 */ /* 0x088fe400008f0ce4 */
[----:B------:R-:W-:Y:S01]  /*c9c0*/  @!P6 LEA.HI.X R15, R18, R9, R227, 0x1, P2 ;  /* 0x00000009120fe211 */ /* 0x000fe200010f0ce3 */
[----:B------:R0:W-:Y:S04]  /*c9d0*/  @!P3 ST.E.128 desc[UR6][R2.64], R32 ;  /* 0x000000200200b985 */ /* 0x0001e8000c101d06 */
[----:B------:R0:W-:Y:S04]  /*c9e0*/  @!P4 ST.E.128 desc[UR6][R10.64], R40 ;  /* 0x000000280a00c985 */ /* 0x0001e8000c101d06 */
[----:B------:R0:W-:Y:S04]  /*c9f0*/  @!P5 ST.E.128 desc[UR6][R12.64], R48 ;  /* 0x000000300c00d985 */ /* 0x0001e8000c101d06 */
[----:B------:R0:W-:Y:S02]  /*ca00*/  @!P6 ST.E.128 desc[UR6][R14.64], R64 ;  /* 0x000000400e00e985 */ /* 0x0001e4000c101d06 */
.L_x_34:
[----:B------:R-:W-:Y:S05]  /*ca10*/  BSYNC B0 ;  /* 0x0000000000007941 */ /* 0x000fea0003800000 */
.L_x_33:
[----:B------:R-:W-:Y:S01]  /*ca20*/  R2UR UR4, R214 ;  /* 0x00000000d60472ca */ /* 0x000fe200000e0000 */
[----:B0-----:R-:W-:Y:S01]  /*ca30*/  VIADD R3, R85, 0x60 ;  /* 0x0000006055037836 */ /* 0x001fe20000000000 */
[----:B------:R0:W0:Y:S01]  /*ca40*/  SHFL.IDX PT, R9, R21, 0x3, 0x181f ;  /* 0x00781f0015097f89 */ /* 0x00002200000e0000 */
[----:B------:R-:W-:Y:S03]  /*ca50*/  BSSY B0, `(.L_x_35) ;  /* 0x0000017000007945 */ /* 0x000fe60003800000 */
[----:B------:R-:W-:Y:S01]  /*ca60*/  ISETP.GE.AND P0, PT, R3, R20, PT ;  /* 0x000000140300720c */ /* 0x000fe20003f06270 */
[----:B------:R0:W0:Y:S06]  /*ca70*/  SHFL.IDX PT, R8, R0, 0x3, 0x181f ;  /* 0x00781f0000087f89 */ /* 0x00002c00000e0000 */
[----:B------:R-:W-:-:S06]  /*ca80*/  UIADD3 UR4, UR4, 0x1, URZ ;  /* 0x0000000104047890 */ /* 0x000fcc000fffe03f */
[----:B------:R-:W-:Y:S01]  /*ca90*/  IMAD.U32 R214, RZ, RZ, UR4 ;  /* 0x00000004ffd67e24 */ /* 0x000fe2000f8e00ff */
[----:B------:R-:W-:Y:S06]  /*caa0*/  @P0 BRA `(.L_x_36) ;  /* 0x0000000000440947 */ /* 0x000fec0003800000 */
        /* <DEDUP_REMOVED lines=17> */
.L_x_36:
[----:B------:R-:W-:Y:S05]  /*cbc0*/  BSYNC B0 ;  /* 0x0000000000007941 */ /* 0x000fea0003800000 */
.L_x_35:
[----:B0-2-4-:R-:W0:Y:S01]  /*cbd0*/  LDC R0, c[0x0][0xc34] ;  /* 0x00030d00ff007b82 */ /* 0x015e220000000800 */
[----:B------:R-:W-:-:S13]  /*cbe0*/  R2UR UR4, R212 ;  /* 0x00000000d40472ca */ /* 0x000fda00000e0000 */
[----:B0-----:R-:W-:-:S13]  /*cbf0*/  ISETP.LE.AND P0, PT, R0, UR4, PT ;  /* 0x0000000400007c0c */ /* 0x001fda000bf03270 */
[----:B------:R-:W-:Y:S05]  /*cc00*/  @!P0 BRA `(.L_x_37) ;  /* 0xffffff40007c8947 */ /* 0x000fea000383ffff */
[----:B------:R-:W-:Y:S05]  /*cc10*/  EXIT ;  /* 0x000000000000794d */ /* 0x000fea0003800000 */
.L_x_7:
[----:B------:R-:W-:-:S08]  /*cc20*/  NOP ;  /* 0x0000000000007918 */ /* 0x000fd00000000000 */
[----:B0-----:R-:W0:-:S00]  /*cc30*/  USETMAXREG.DEALLOC.CTAPOOL 0x18 ;  /* 0x00000018000079c8 */ /* 0x001e0000080e0500 */
[----:B------:R-:W1:Y:S01]  /*cc40*/  S2UR UR5, SR_CTAID.X ;  /* 0x00000000000579c3 */ /* 0x000e620000002500 */
[----:B0-----:R-:W-:Y:S02]  /*cc50*/  IMAD.MOV.U32 R2, RZ, RZ, 0x1 ;  /* 0x00000001ff027424 */ /* 0x001fe400078e00ff */
[----:B------:R-:W-:-:S05]  /*cc60*/  IMAD.MOV.U32 R18, RZ, RZ, RZ ;  /* 0x000000ffff127224 */ /* 0x000fca00078e00ff */
[----:B------:R-:W1:Y:S02]  /*cc70*/  LDC R3, c[0x0][0xc34] ;  /* 0x00030d00ff037b82 */ /* 0x000e640000000800 */
[----:B-1----:R-:W-:Y:S01]  /*cc80*/  ISETP.LE.AND P0, PT, R3, UR5, PT ;  /* 0x0000000503007c0c */ /* 0x002fe2000bf03270 */
[----:B------:R-:W-:-:S05]  /*cc90*/  IMAD.MOV.U32 R3, RZ, RZ, 0x1 ;  /* 0x00000001ff037424 */ /* 0x000fca00078e00ff */
[----:B------:R0:W-:Y:S07]  /*cca0*/  STL [R1], R3 ;  /* 0x0000000301007387 */ /* 0x0001ee0000100800 */
[----:B------:R-:W-:Y:S05]  /*ccb0*/  @P0 BRA `(.L_x_38) ;  /* 0x0000004800940947 */ /* 0x000fea0003800000 */
[----:B------:R-:W1:Y:S01]  /*ccc0*/  S2UR UR4, SR_CgaCtaId ;  /* 0x00000000000479c3 */ /* 0x000e620000008800 */
[C---:B------:R-:W-:Y:S01]  /*ccd0*/  IMAD.SHL.U32 R2, R0.reuse, 0x8, RZ ;  /* 0x0000000800027824 */ /* 0x040fe200078e00ff */
[----:B------:R-:W-:Y:S01]  /*cce0*/  LOP3.LUT R5, R0, 0x7f, RZ, 0xc0, !PT ;  /* 0x0000007f00057812 */ /* 0x000fe200078ec0ff */
[----:B------:R-:W-:Y:S01]  /*ccf0*/  UMOV UR36, 0x400 ;  /* 0x0000040000247882 */ /* 0x000fe20000000000 */
[----:B------:R-:W-:Y:S01]  /*cd00*/  IMAD.MOV.U32 R18, RZ, RZ, RZ ;  /* 0x000000ffff127224 */ /* 0x000fe200078e00ff */
[----:B------:R-:W-:Y:S01]  /*cd10*/  ULDC.64 UR38, c[0x0][0x198] ;  /* 0x0000660000267ab9 */ /* 0x000fe20000000a00 */
[C---:B0-----:R-:W-:Y:S01]  /*cd20*/  LOP3.LUT R3, R2.reuse, 0x1f8, RZ, 0xc0, !PT ;  /* 0x000001f802037812 */ /* 0x041fe200078ec0ff */
[----:B------:R-:W-:Y:S01]  /*cd30*/  ULDC UR37, c[0x0][0xc] ;  /* 0x0000030000257ab9 */ /* 0x000fe20000000800 */
[----:B------:R-:W-:Y:S02]  /*cd40*/  LOP3.LUT R2, R2, 0x38, RZ, 0xc0, !PT ;  /* 0x0000003802027812 */ /* 0x000fe400078ec0ff */
[----:B------:R-:W-:Y:S01]  /*cd50*/  LOP3.LUT R4, R3, 0x38, R0, 0x78, !PT ;  /* 0x0000003803047812 */ /* 0x000fe200078e7800 */
[----:B------:R-:W-:Y:S01]  /*cd60*/  IMAD.SHL.U32 R3, R5, 0x8, RZ ;  /* 0x0000000805037824 */ /* 0x000fe200078e00ff */
[----:B------:R-:W-:-:S04]  /*cd70*/  SHF.R.U32.HI R5, RZ, 0x3, R5 ;  /* 0x00000003ff057819 */ /* 0x000fc80000011605 */
[----:B------:R-:W-:Y:S01]  /*cd80*/  LOP3.LUT R4, R4, 0x200, R3, 0xf8, !PT ;  /* 0x0000020004047812 */ /* 0x000fe200078ef803 */
[----:B------:R-:W-:-:S05]  /*cd90*/  IMAD.SHL.U32 R3, R0, 0x10, RZ ;  /* 0x0000001000037824 */ /* 0x000fca00078e00ff */
[----:B------:R-:W-:Y:S01]  /*cda0*/  LOP3.LUT R0, R5, 0x70, R3, 0xf8, !PT ;  /* 0x0000007005007812 */ /* 0x000fe200078ef803 */
[----:B------:R-:W-:Y:S01]  /*cdb0*/  IMAD.U32 R3, RZ, RZ, UR5 ;  /* 0x00000005ff037e24 */ /* 0x000fe2000f8e00ff */
[----:B-1----:R-:W-:Y:S01]  /*cdc0*/  ULEA UR36, UR4, UR36, 0x18 ;  /* 0x0000002404247291 */ /* 0x002fe2000f8ec03f */
[----:B------:R-:W-:-:S05]  /*cdd0*/  MOV R0, 0x1 ;  /* 0x0000000100007802 */ /* 0x000fca0000000f00 */
[----:B------:R-:W-:-:S05]  /*cde0*/  LEA R4, R4, UR36, 0x1 ;  /* 0x0000002404047c11 */ /* 0x000fca000f8e08ff */
[----:B------:R0:W-:Y:S04]  /*cdf0*/  STL [R1+0x14], R4 ;  /* 0x0000140401007387 */ /* 0x0001e80000100800 */
[----:B------:R1:W-:Y:S04]  /*ce00*/  STL [R1+0x28], R3 ;  /* 0x0000280301007387 */ /* 0x0003e80000100800 */
[----:B------:R2:W-:Y:S01]  /*ce10*/  STL [R1], R0 ;  /* 0x0000000001007387 */ /* 0x0005e20000100800 */
[----:B0-----:R-:W-:-:S03]  /*ce20*/  LOP3.LUT R4, R2, 0x40, RZ, 0xfc, !PT ;  /* 0x0000004002047812 */ /* 0x001fc600078efcff */
[----:B------:R0:W-:Y:S01]  /*ce30*/  STL [R1+0x30], RZ ;  /* 0x000030ff01007387 */ /* 0x0001e20000100800 */
[C---:B-1----:R-:W-:Y:S02]  /*ce40*/  LOP3.LUT R3, R2.reuse, 0x80, RZ, 0xfc, !PT ;  /* 0x0000008002037812 */ /* 0x042fe400078efcff */
[----:B--2---:R-:W-:-:S07]  /*ce50*/  LOP3.LUT R0, R2, 0xc0, RZ, 0xfc, !PT ;  /* 0x000000c002007812 */ /* 0x004fce00078efcff */
.L_x_125:
[----:B------:R-:W2:Y:S01]  /*ce60*/  LDL R2, [R1+0x28] ;  /* 0x0000280001027983 */ /* 0x000ea20000100800 */
[----:B-1----:R-:W1:Y:S01]  /*ce70*/  LDC R0, c[0x0][0xc38] ;  /* 0x00030e00ff007b82 */ /* 0x002e620000000800 */
[----:B------:R-:W-:Y:S05]  /*ce80*/  YIELD ;  /* 0x0000000000007946 */ /* 0x000fea0003800000 */
[----:B------:R-:W-:Y:S02]  /*ce90*/  ULDC.64 UR4, c[0x0][0x418] ;  /* 0x0001060000047ab9 */ /* 0x000fe40000000a00 */
[----:B---3--:R-:W3:Y:S01]  /*cea0*/  LDC R16, c[0x0][0xc44] ;  /* 0x00031100ff107b82 */ /* 0x008ee20000000800 */
[----:B------:R-:W-:-:S03]  /*ceb0*/  UISETP.NE.U32.AND UP0, UPT, UR4, URZ, UPT ;  /* 0x0000003f0400728c */ /* 0x000fc6000bf05070 */
[----:B------:R-:W-:Y:S01]  /*cec0*/  ULDC UR4, c[0x0][0x424] ;  /* 0x0001090000047ab9 */ /* 0x000fe20000000800 */
[----:B------:R-:W-:-:S04]  /*ced0*/  UISETP.NE.AND.EX UP0, UPT, UR5, URZ, UPT, UP0 ;  /* 0x0000003f0500728c */ /* 0x000fc8000bf05300 */
[----:B------:R-:W-:Y:S01]  /*cee0*/  USEL UR4, UR4, 0x1, UP0 ;  /* 0x0000000104047887 */ /* 0x000fe20008000000 */
[----:B-1----:R-:W-:-:S13]  /*cef0*/  ISETP.NE.AND P0, PT, R0, 0x1, PT ;  /* 0x000000010000780c */ /* 0x002fda0003f05270 */
[----:B------:R-:W2:Y:S08]  /*cf00*/  @P0 LDC R0, c[0x0][0xc3c] ;  /* 0x00030f00ff000b82 */ /* 0x000eb00000000800 */
[----:B------:R-:W1:Y:S01]  /*cf10*/  @P0 LDC R3, c[0x0][0xc40] ;  /* 0x00031000ff030b82 */ /* 0x000e620000000800 */
[----:B--2---:R-:W-:-:S04]  /*cf20*/  @P0 IMAD.HI.U32 R0, R2, R0, RZ ;  /* 0x0000000002000227 */ /* 0x004fc800078e00ff */
[----:B------:R-:W-:Y:S01]  /*cf30*/  IMAD.MOV.U32 R4, RZ, RZ, R2 ;  /* 0x000000ffff047224 */ /* 0x000fe200078e0002 */
[----:B-1----:R-:W-:Y:S02]  /*cf40*/  @P0 SHF.R.U32.HI R4, RZ, R3, R0 ;  /* 0x00000003ff040219 */ /* 0x002fe40000011600 */
[----:B---3--:R-:W-:Y:S01]  /*cf50*/  ISETP.NE.AND P0, PT, R16, 0x1, PT ;  /* 0x000000011000780c */ /* 0x008fe20003f05270 */
[----:B------:R-:W1:Y:S02]  /*cf60*/  LDC R0, c[0x0][0x2f0] ;  /* 0x0000bc00ff007b82 */ /* 0x000e640000000800 */
[----:B------:R-:W-:Y:S01]  /*cf70*/  IMAD.MOV.U32 R19, RZ, RZ, R4 ;  /* 0x000000ffff137224 */ /* 0x000fe200078e0004 */
[----:B------:R-:W-:Y:S09]  /*cf80*/  STL [R1+0x20], R4 ;  /* 0x0000200401007387 */ /* 0x000ff20000100800 */
[----:B------:R-:W2:Y:S02]  /*cf90*/  @P0 LDC.64 R2, c[0x0][0xc48] ;  /* 0x00031200ff020b82 */ /* 0x000ea40000000a00 */
[----:B--2---:R-:W-:-:S05]  /*cfa0*/  @P0 IMAD.HI.U32 R2, R4, R2, RZ ;  /* 0x0000000204020227 */ /* 0x004fca00078e00ff */
[----:B------:R-:W-:Y:S01]  /*cfb0*/  @P0 SHF.R.U32.HI R19, RZ, R3, R2 ;  /* 0x00000003ff130219 */ /* 0x000fe20000011602 */
[----:B-1----:R-:W-:Y:S01]  /*cfc0*/  IMAD R2, R0, UR4, RZ ;  /* 0x0000000400027c24 */ /* 0x002fe2000f8e02ff */
[----:B------:R-:W-:-:S03]  /*cfd0*/  UIADD3 UR4, UR36, 0x24400, URZ ;  /* 0x0002440024047890 */ /* 0x000fc6000fffe03f */
[----:B------:R-:W-:Y:S01]  /*cfe0*/  VIADD R0, R2, 0x4f ;  /* 0x0000004f02007836 */ /* 0x000fe20000000000 */
[----:B------:R-:W-:Y:S01]  /*cff0*/  STL [R1+0x18], R19 ;  /* 0x0000181301007387 */ /* 0x000fe20000100800 */
[----:B------:R-:W-:Y:S01]  /*d000*/  ULOP3.LUT UP0, URZ, UR4, 0x3ff, URZ, 0xc0, !UPT ;  /* 0x000003ff043f7892 */ /* 0x000fe2000f80c03f */
[----:B------:R-:W-:Y:S02]  /*d010*/  IMAD.MOV R3, RZ, RZ, -R19 ;  /* 0x000000ffff037224 */ /* 0x000fe400078e0a13 */
[----:B------:R-:W-:Y:S01]  /*d020*/  IMAD.HI R0, R0, 0x66666667, RZ ;  /* 0x6666666700007827 */ /* 0x000fe200078e02ff */
[----:B------:R1:W-:Y:S02]  /*d030*/  STL [R1+0x2c], R2 ;  /* 0x00002c0201007387 */ /* 0x0003e40000100800 */
[----:B------:R-:W-:Y:S01]  /*d040*/  PLOP3.LUT P0, PT, PT, PT, UP0, 0x80, 0x0 ;  /* 0x000000000000781c */ /* 0x000fe20003f0f008 */
[----:B------:R-:W-:Y:S01]  /*d050*/  IMAD R16, R16, R3, R4 ;  /* 0x0000000310107224 */ /* 0x000fe200078e0204 */
[----:B-1----:R-:W-:-:S04]  /*d060*/  SHF.R.U32.HI R2, RZ, 0x1f, R0 ;  /* 0x0000001fff027819 */ /* 0x002fc80000011600 */
[----:B------:R-:W-:-:S05]  /*d070*/  LEA.HI.SX32 R0, R0, R2, 0x1b ;  /* 0x0000000200007211 */ /* 0x000fca00078fdaff */
[----:B------:R1:W-:Y:S02]  /*d080*/  STL [R1+0x24], R0 ;  /* 0x0000240001007387 */ /* 0x0003e40000100800 */
[----:B------:R-:W-:Y:S05]  /*d090*/  @!P0 BRA `(.L_x_39) ;  /* 0x0000000000408947 */ /* 0x000fea0003800000 */
[----:B------:R-:W-:Y:S01]  /*d0a0*/  MOV R2, 0x0 ;  /* 0x0000000000027802 */ /* 0x000fe20000000f00 */
[----:B------:R-:W-:Y:S01]  /*d0b0*/  ULDC.64 UR6, c[0x4][0xa8] ;  /* 0x01002a0000067ab9 */ /* 0x000fe20000000a00 */
[----:B------:R-:W-:Y:S01]  /*d0c0*/  ULDC.64 UR8, c[0x4][0xb0] ;  /* 0x01002c0000087ab9 */ /* 0x000fe20000000a00 */
[----:B------:R-:W-:Y:S01]  /*d0d0*/  ULDC.64 UR4, c[0x4][0x8] ;  /* 0x0100020000047ab9 */ /* 0x000fe20000000a00 */
[----:B------:R-:W-:Y:S01]  /*d0e0*/  IMAD.U32 R4, RZ, RZ, UR6 ;  /* 0x00000006ff047e24 */ /* 0x000fe2000f8e00ff */
[----:B------:R-:W-:Y:S01]  /*d0f0*/  MOV R10, UR4 ;  /* 0x00000004000a7c02 */ /* 0x000fe20008000f00 */
[----:B------:R-:W2:Y:S01]  /*d100*/  LDC.64 R2, c[0x4][R2] ;  /* 0x0100000002027b82 */ /* 0x000ea20000000a00 */
[----:B------:R-:W-:Y:S02]  /*d110*/  IMAD.U32 R5, RZ, RZ, UR7 ;  /* 0x00000007ff057e24 */ /* 0x000fe4000f8e00ff */
[----:B------:R-:W-:Y:S02]  /*d120*/  IMAD.U32 R6, RZ, RZ, UR8 ;  /* 0x00000008ff067e24 */ /* 0x000fe4000f8e00ff */
[----:B------:R-:W-:-:S02]  /*d130*/  IMAD.U32 R7, RZ, RZ, UR9 ;  /* 0x00000009ff077e24 */ /* 0x000fc4000f8e00ff */
[----:B------:R-:W-:Y:S02]  /*d140*/  IMAD.U32 R11, RZ, RZ, UR5 ;  /* 0x00000005ff0b7e24 */ /* 0x000fe4000f8e00ff */
[----:B------:R-:W-:Y:S02]  /*d150*/  IMAD.MOV.U32 R8, RZ, RZ, 0x70 ;  /* 0x00000070ff087424 */ /* 0x000fe400078e00ff */
[----:B------:R-:W-:Y:S02]  /*d160*/  IMAD.MOV.U32 R12, RZ, RZ, 0x1 ;  /* 0x00000001ff0c7424 */ /* 0x000fe400078e00ff */
[----:B------:R-:W-:-:S07]  /*d170*/  IMAD.MOV.U32 R13, RZ, RZ, RZ ;  /* 0x000000ffff0d7224 */ /* 0x000fce00078e00ff */
[----:B------:R-:W-:-:S07]  /*d180*/  LEPC R20, `(.L_x_39) ;  /* 0x000000001014794e */ /* 0x000fce0000000000 */
[----:B012---:R-:W-:Y:S05]  /*d190*/  CALL.ABS.NOINC R2 ;  /* 0x0000000002007343 */ /* 0x007fea0003c00000 */
.L_x_39:
[----:B------:R-:W-:-:S04]  /*d1a0*/  UIADD3 UR4, UR36, 0x400, URZ ;  /* 0x0000040024047890 */ /* 0x000fc8000fffe03f */
[----:B------:R-:W-:-:S06]  /*d1b0*/  ULOP3.LUT UP0, URZ, UR4, 0x3ff, URZ, 0xc0, !UPT ;  /* 0x000003ff043f7892 */ /* 0x000fcc000f80c03f */
[----:B------:R-:W-:-:S13]  /*d1c0*/  PLOP3.LUT P0, PT, PT, PT, UP0, 0x80, 0x0 ;  /* 0x000000000000781c */ /* 0x000fda0003f0f008 */
[----:B------:R-:W-:Y:S05]  /*d1d0*/  @!P0 BRA `(.L_x_40) ;  /* 0x00000000007c8947 */ /* 0x000fea0003800000 */
[----:B------:R-:W-:Y:S01]  /*d1e0*/  MOV R17, 0x0 ;  /* 0x0000000000117802 */ /* 0x000fe20000000f00 */
[----:B------:R-:W-:Y:S01]  /*d1f0*/  ULDC.64 UR6, c[0x4][0xa8] ;  /* 0x01002a0000067ab9 */ /* 0x000fe20000000a00 */
[----:B------:R-:W-:Y:S01]  /*d200*/  ULDC.64 UR8, c[0x4][0xb0] ;  /* 0x01002c0000087ab9 */ /* 0x000fe20000000a00 */
[----:B------:R-:W-:Y:S01]  /*d210*/  ULDC.64 UR4, c[0x4][0x10] ;  /* 0x0100040000047ab9 */ /* 0x000fe20000000a00 */
[----:B------:R2:W3:Y:S01]  /*d220*/  LDC.64 R2, c[0x4][R17] ;  /* 0x0100000011027b82 */ /* 0x0004e20000000a00 */
[----:B------:R-:W-:Y:S01]  /*d230*/  IMAD.U32 R4, RZ, RZ, UR6 ;  /* 0x00000006ff047e24 */ /* 0x000fe2000f8e00ff */
[----:B------:R-:W-:Y:S01]  /*d240*/  MOV R11, UR5 ;  /* 0x00000005000b7c02 */ /* 0x000fe20008000f00 */
[----:B------:R-:W-:Y:S02]  /*d250*/  IMAD.U32 R5, RZ, RZ, UR7 ;  /* 0x00000007ff057e24 */ /* 0x000fe4000f8e00ff */
[----:B------:R-:W-:Y:S02]  /*d260*/  IMAD.U32 R6, RZ, RZ, UR8 ;  /* 0x00000008ff067e24 */ /* 0x000fe4000f8e00ff */
[----:B------:R-:W-:-:S02]  /*d270*/  IMAD.U32 R7, RZ, RZ, UR9 ;  /* 0x00000009ff077e24 */ /* 0x000fc4000f8e00ff */
[----:B------:R-:W-:Y:S02]  /*d280*/  IMAD.U32 R10, RZ, RZ, UR4 ;  /* 0x00000004ff0a7e24 */ /* 0x000fe4000f8e00ff */
[----:B------:R-:W-:Y:S02]  /*d290*/  IMAD.MOV.U32 R8, RZ, RZ, 0x70 ;  /* 0x00000070ff087424 */ /* 0x000fe400078e00ff */
[----:B------:R-:W-:Y:S02]  /*d2a0*/  IMAD.MOV.U32 R12, RZ, RZ, 0x1 ;  /* 0x00000001ff0c7424 */ /* 0x000fe400078e00ff */
[----:B--2---:R-:W-:-:S07]  /*d2b0*/  IMAD.MOV.U32 R13, RZ, RZ, RZ ;  /* 0x000000ffff0d7224 */ /* 0x004fce00078e00ff */
[----:B------:R-:W-:-:S07]  /*d2c0*/  LEPC R20, `(.L_x_41) ;  /* 0x000000001014794e */ /* 0x000fce0000000000 */
[----:B01-3--:R-:W-:Y:S05]  /*d2d0*/  CALL.ABS.NOINC R2 ;  /* 0x0000000002007343 */ /* 0x00bfea0003c00000 */
.L_x_41:
[----:B------:R0:W1:Y:S01]  /*d2e0*/  LDC.64 R2, c[0x4][R17] ;  /* 0x0100000011027b82 */ /* 0x0000620000000a00 */
[----:B------:R-:W-:Y:S01]  /*d2f0*/  ULDC.64 UR6, c[0x4][0xa8] ;  /* 0x01002a0000067ab9 */ /* 0x000fe20000000a00 */
[----:B------:R-:W-:Y:S01]  /*d300*/  ULDC.64 UR8, c[0x4][0xb0] ;  /* 0x01002c0000087ab9 */ /* 0x000fe20000000a00 */
[----:B------:R-:W-:Y:S01]  /*d310*/  ULDC.64 UR4, c[0x4][0x18] ;  /* 0x0100060000047ab9 */ /* 0x000fe20000000a00 */
        /* <DEDUP_REMOVED lines=8> */
[----:B0-----:R-:W-:-:S07]  /*d3a0*/  IMAD.MOV.U32 R13, RZ, RZ, RZ ;  /* 0x000000ffff0d7224 */ /* 0x001fce00078e00ff */
[----:B------:R-:W-:-:S07]  /*d3b0*/  LEPC R20, `(.L_x_40) ;  /* 0x000000001014794e */ /* 0x000fce0000000000 */
[----:B-1----:R-:W-:Y:S05]  /*d3c0*/  CALL.ABS.NOINC R2 ;  /* 0x0000000002007343 */ /* 0x002fea0003c00000 */
.L_x_40:
[----:B------:R-:W-:Y:S01]  /*d3d0*/  ULDC.64 UR4, c[0x0][0x9f8] ;  /* 0x00027e0000047ab9 */ /* 0x000fe20000000a00 */
[----:B------:R-:W2:Y:S01]  /*d3e0*/  LDL R17, [R1+0x24] ;  /* 0x0000240001117983 */ /* 0x000ea20000100800 */
[----:B------:R-:W-:Y:S01]  /*d3f0*/  ISETP.NE.U32.AND P0, PT, RZ, UR4, PT ;  /* 0x00000004ff007c0c */ /* 0x000fe2000bf05070 */
[----:B------:R-:W-:-:S03]  /*d400*/  ULDC.64 UR6, c[0x0][0x208] ;  /* 0x0000820000067ab9 */ /* 0x000fc60000000a00 */
[----:B------:R-:W-:-:S13]  /*d410*/  ISETP.NE.AND.EX P0, PT, RZ, UR5, PT, P0 ;  /* 0x00000005ff007c0c */ /* 0x000fda000bf05300 */
[----:B------:R-:W3:Y:S02]  /*d420*/  @P0 LDC.64 R2, c[0x0][0x9f8] ;  /* 0x00027e00ff020b82 */ /* 0x000ee40000000a00 */
[----:B---3--:R-:W-:-:S05]  /*d430*/  @P0 IMAD.WIDE R2, R19, 0x4, R2 ;  /* 0x0000000413020825 */ /* 0x008fca00078e0202 */
[----:B------:R3:W4:Y:S01]  /*d440*/  @P0 LDG.E R19, desc[UR6][R2.64] ;  /* 0x0000000602130981 */ /* 0x000722000c1e1900 */
[----:B------:R-:W-:Y:S01]  /*d450*/  UMOV UR4, 0xffffffff ;  /* 0xffffffff00047882 */ /* 0x000fe20000000000 */
[----:B---3--:R-:W3:Y:S02]  /*d460*/  LDC.64 R2, c[0x0][0x418] ;  /* 0x00010600ff027b82 */ /* 0x008ee40000000a00 */
[----:B---3--:R-:W-:-:S04]  /*d470*/  ISETP.NE.U32.AND P0, PT, R2, RZ, PT ;  /* 0x000000ff0200720c */ /* 0x008fc80003f05070 */
[----:B------:R-:W-:-:S04]  /*d480*/  ISETP.NE.AND.EX P1, PT, R3, RZ, PT, P0 ;  /* 0x000000ff0300720c */ /* 0x000fc80003f25300 */
[----:B-1----:R-:W-:Y:S01]  /*d490*/  P2R R0, PR, RZ, 0x2 ;  /* 0x00000002ff007803 */ /* 0x002fe20000000000 */
[----:B--2---:R-:W-:-:S05]  /*d4a0*/  VIADD R8, R17, 0xffffffff ;  /* 0xffffffff11087836 */ /* 0x004fca0000000000 */
[----:B------:R1:W-:Y:S04]  /*d4b0*/  STL [R1+0x1c], R8 ;  /* 0x00001c0801007387 */ /* 0x0003e80000100800 */
[----:B------:R1:W-:Y:S01]  /*d4c0*/  STL [R1+0x10], R0 ;  /* 0x0000100001007387 */ /* 0x0003e20000100800 */
[----:B----4-:R-:W-:Y:S02]  /*d4d0*/  SHF.R.S32.HI R7, RZ, 0x1f, R19 ;  /* 0x0000001fff077819 */ /* 0x010fe40000011413 */
[----:B------:R-:W-:-:S03]  /*d4e0*/  SEL R17, R19, RZ, !P1 ;  /* 0x000000ff13117207 */ /* 0x000fc60004800000 */
[----:B------:R1:W-:Y:S01]  /*d4f0*/  STL [R1+0x8], R7 ;  /* 0x0000080701007387 */ /* 0x0003e20000100800 */
[----:B------:R-:W-:Y:S05]  /*d500*/  BRA.DIV UR4, `(.L_x_42) ;  /* 0x0000004604d87947 */ /* 0x000fea000b800000 */
[----:B-1----:R-:W1:Y:S02]  /*d510*/  S2R R0, SR_TID.X ;  /* 0x0000000000007919 */ /* 0x002e640000002100 */
[----:B-1----:R-:W-:-:S04]  /*d520*/  SHF.R.U32.HI R0, RZ, 0x5, R0 ;  /* 0x00000005ff007819 */ /* 0x002fc80000011600 */
[----:B------:R-:W-:-:S05]  /*d530*/  LOP3.LUT R0, R0, 0x3, RZ, 0xc0, !PT ;  /* 0x0000000300007812 */ /* 0x000fca00078ec0ff */
[----:B------:R1:W2:Y:S02]  /*d540*/  SHFL.IDX PT, R14, R0, RZ, 0x1f ;  /* 0x00001fff000e7589 */ /* 0x0002a400000e0000 */
.L_x_141:
[----:B------:R-:W-:Y:S02]  /*d550*/  PLOP3.LUT P2, PT, PT, PT, PT, 0x8, 0x0 ;  /* 0x000000000000781c */ /* 0x000fe40003f4e170 */
[----:B--2---:R-:W-:Y:S02]  /*d560*/  ISETP.NE.AND P0, PT, R14, RZ, PT ;  /* 0x000000ff0e00720c */ /* 0x004fe40003f05270 */
[----:B-1----:R-:W-:-:S05]  /*d570*/  P2R R0, PR, RZ, 0x4 ;  /* 0x00000004ff007803 */ /* 0x002fca0000000000 */
[----:B------:R1:W-:Y:S06]  /*d580*/  STL [R1+0xc], R0 ;  /* 0x00000c0001007387 */ /* 0x0003ec0000100800 */
[----:B------:R-:W-:Y:S05]  /*d590*/  @P0 BRA `(.L_x_43) ;  /* 0x0000000400380947 */ /* 0x000fea0003800000 */
[----:B------:R-:W-:-:S03]  /*d5a0*/  UMOV UR4, 0xffffffff ;  /* 0xffffffff00047882 */ /* 0x000fc60000000000 */
[----:B------:R-:W-:Y:S05]  /*d5b0*/  BRA.DIV UR4, `(.L_x_44) ;  /* 0x0000004604e07947 */ /* 0x000fea000b800000 */
[----:B------:R-:W-:-:S13]  /*d5c0*/  ELECT P6, URZ, PT ;  /* 0x00000000003f782f */ /* 0x000fda00038c0000 */
.L_x_144:
[----:B------:R-:W-:Y:S05]  /*d5d0*/  @!P6 BRA `(.L_x_43) ;  /* 0x000000040028e947 */ /* 0x000fea0003800000 */
[----:B------:R2:W-:Y:S01]  /*d5e0*/  STL [R1+0x4], R8 ;  /* 0x0000040801007387 */ /* 0x0005e20000100800 */
[----:B------:R-:W-:Y:S01]  /*d5f0*/  IMAD.MOV.U32 R17, RZ, RZ, R19 ;  /* 0x000000ffff117224 */ /* 0x000fe200078e0013 */
[----:B------:R-:W-:Y:S06]  /*d600*/  @!P1 BRA `(.L_x_45) ;  /* 0x0000000000509947 */ /* 0x000fec0003800000 */
[----:B------:R-:W3:Y:S01]  /*d610*/  LDC R6, c[0x0][0x43c] ;  /* 0x00010f00ff067b82 */ /* 0x000ee20000000800 */
[----:B-1----:R-:W-:Y:S01]  /*d620*/  IMAD.MOV.U32 R0, RZ, RZ, R8 ;  /* 0x000000ffff007224 */ /* 0x002fe200078e0008 */
[----:B------:R-:W-:Y:S01]  /*d630*/  ULDC.64 UR4, c[0x0][0x428] ;  /* 0x00010a0000047ab9 */ /* 0x000fe20000000a00 */
[----:B------:R-:W-:Y:S01]  /*d640*/  ULDC.64 UR6, c[0x0][0x208] ;  /* 0x0000820000067ab9 */ /* 0x000fe20000000a00 */
[----:B---3--:R-:W-:-:S13]  /*d650*/  ISETP.NE.AND P0, PT, R6, 0x1, PT ;  /* 0x000000010600780c */ /* 0x008fda0003f05270 */
[----:B------:R-:W1:Y:S02]  /*d660*/  @P0 LDC.64 R4, c[0x0][0x440] ;  /* 0x00011000ff040b82 */ /* 0x000e640000000a00 */
[----:B-1----:R-:W-:-:S05]  /*d670*/  @P0 IMAD.HI.U32 R4, R8, R4, RZ ;  /* 0x0000000408040227 */ /* 0x002fca00078e00ff */
[----:B------:R-:W-:-:S04]  /*d680*/  @P0 SHF.R.U32.HI R0, RZ, R5, R4 ;  /* 0x00000005ff000219 */ /* 0x000fc80000011604 */
[--C-:B------:R-:W-:Y:S01]  /*d690*/  SHF.R.S32.HI R5, RZ, 0x1f, R0.reuse ;  /* 0x0000001fff057819 */ /* 0x100fe20000011400 */
[----:B------:R-:W-:-:S04]  /*d6a0*/  IMAD.MOV R4, RZ, RZ, -R0 ;  /* 0x000000ffff047224 */ /* 0x000fc800078e0a00 */
[----:B------:R-:W-:Y:S02]  /*d6b0*/  IMAD R6, R6, R4, R8 ;  /* 0x0000000406067224 */ /* 0x000fe400078e0208 */
[----:B------:R-:W-:-:S03]  /*d6c0*/  IMAD.MOV.U32 R4, RZ, RZ, R0 ;  /* 0x000000ffff047224 */ /* 0x000fc600078e0000 */
[----:B------:R1:W-:Y:S01]  /*d6d0*/  STL [R1+0x4], R6 ;  /* 0x0000040601007387 */ /* 0x0003e20000100800 */
[----:B------:R-:W-:-:S03]  /*d6e0*/  IMAD.WIDE.U32 R4, R19, UR4, R4 ;  /* 0x0000000413047c25 */ /* 0x000fc6000f8e0004 */
[----:B------:R-:W-:Y:S01]  /*d6f0*/  LEA R2, P0, R4, R2, 0x2 ;  /* 0x0000000204027211 */ /* 0x000fe200078010ff */
[----:B-1----:R-:W-:-:S04]  /*d700*/  IMAD R6, R7, UR4, RZ ;  /* 0x0000000407067c24 */ /* 0x002fc8000f8e02ff */
[----:B------:R-:W-:-:S05]  /*d710*/  IMAD R0, R19, UR5, R6 ;  /* 0x0000000513007c24 */ /* 0x000fca000f8e0206 */
[----:B------:R-:W-:-:S04]  /*d720*/  IADD3 R0, R5, R0, RZ ;  /* 0x0000000005007210 */ /* 0x000fc80007ffe0ff */
[----:B------:R-:W-:-:S05]  /*d730*/  LEA.HI.X R3, R4, R3, R0, 0x2, P0 ;  /* 0x0000000304037211 */ /* 0x000fca00000f1400 */
[----:B------:R3:W5:Y:S02]  /*d740*/  LDG.E R17, desc[UR6][R2.64] ;  /* 0x0000000602117981 */ /* 0x000764000c1e1900 */
.L_x_45:
[----:B---3--:R-:W3:Y:S01]  /*d750*/  LDL R2, [R1] ;  /* 0x0000000001027983 */ /* 0x008ee20000100800 */
[----:B-1----:R-:W-:Y:S02]  /*d760*/  LEA R0, R18, UR36, 0x3 ;  /* 0x0000002412007c11 */ /* 0x002fe4000f8e18ff */
[----:B---3--:R-:W-:-:S04]  /*d770*/  SHF.L.U32 R2, R2, 0x1f, RZ ;  /* 0x0000001f02027819 */ /* 0x008fc800000006ff */
[----:B------:R-:W1:Y:S02]  /*d780*/  SYNCS.PHASECHK.TRANS64.TRYWAIT P0, [R0+URZ+0x38840], R2 ;  /* 0x03884002000075a7 */ /* 0x000e64000800017f */
[----:B-1----:R-:W-:Y:S05]  /*d790*/  @!P0 BRA `(.L_x_46) ;  /* 0x0000004400888947 */ /* 0x002fea0003800000 */
.L_x_145:
[----:B------:R-:W3:Y:S02]  /*d7a0*/  S2R R3, SR_TID.X ;  /* 0x0000000000037919 */ /* 0x000ee40000002100 */
[----:B---3--:R-:W-:-:S04]  /*d7b0*/  LOP3.LUT R3, R3, 0x7f, RZ, 0xc0, !PT ;  /* 0x0000007f03037812 */ /* 0x008fc800078ec0ff */
[----:B------:R-:W-:-:S13]  /*d7c0*/  ISETP.NE.AND P0, PT, R3, RZ, PT ;  /* 0x000000ff0300720c */ /* 0x000fda0003f05270 */
[----:B------:R-:W-:Y:S05]  /*d7d0*/  @P0 BRA `(.L_x_47) ;  /* 0x00000000001c0947 */ /* 0x000fea0003800000 */
[----:B------:R-:W3:Y:S01]  /*d7e0*/  S2R R3, SR_TID.X ;  /* 0x0000000000037919 */ /* 0x000ee20000002100 */
[----:B-1----:R-:W-:-:S04]  /*d7f0*/  IMAD.MOV.U32 R2, RZ, RZ, 0xa000 ;  /* 0x0000a000ff027424 */ /* 0x002fc800078e00ff */
[----:B------:R4:W-:Y:S01]  /*d800*/  SYNCS.ARRIVE.TRANS64 RZ, [R0+URZ+0x38830], R2 ;  /* 0x0388300200ff79a7 */ /* 0x0009e2000800003f */
[----:B---3--:R-:W-:-:S04]  /*d810*/  LOP3.LUT R3, R3, 0x1f, RZ, 0xc0, !PT ;  /* 0x0000001f03037812 */ /* 0x008fc800078ec0ff */
[----:B------:R-:W-:-:S13]  /*d820*/  ISETP.NE.AND P0, PT, R3, RZ, PT ;  /* 0x000000ff0300720c */ /* 0x000fda0003f05270 */
[----:B----4-:R-:W-:Y:S05]  /*d830*/  @!P0 BRA `(.L_x_47) ;  /* 0x0000000000048947 */ /* 0x010fea0003800000 */
[----:B------:R-:W-:Y:S01]  /*d840*/  BPT.TRAP 0x1 ;  /* 0x000000040000795c */ /* 0x000fe20000300000 */
.L_x_47:
[----:B-1----:R-:W3:Y:S01]  /*d850*/  LDL R2, [R1+0x4] ;  /* 0x0000040001027983 */ /* 0x002ee20000100800 */
[----:B------:R-:W-:Y:S01]  /*d860*/  R2UR UR14, R18 ;  /* 0x00000000120e72ca */ /* 0x000fe200000e0000 */
[----:B------:R-:W-:Y:S01]  /*d870*/  UIADD3 UR4, UP0, UR38, 0x370, URZ ;  /* 0x0000037026047890 */ /* 0x000fe2000ff1e03f */
[----:B------:R-:W-:Y:S01]  /*d880*/  R2UR UR9, R0 ;  /* 0x00000000000972ca */ /* 0x000fe200000e0000 */
[----:B------:R-:W-:Y:S01]  /*d890*/  UMOV UR10, URZ ;  /* 0x0000003f000a7c82 */ /* 0x000fe20008000000 */
[----:B------:R-:W-:Y:S01]  /*d8a0*/  R2UR UR12, R16 ;  /* 0x00000000100c72ca */ /* 0x000fe200000e0000 */
[----:B------:R-:W-:Y:S01]  /*d8b0*/  UIADD3.X UR5, URZ, UR39, URZ, UP0, !UPT ;  /* 0x000000273f057290 */ /* 0x000fe200087fe43f */
[----:B-----5:R-:W-:Y:S01]  /*d8c0*/  R2UR UR13, R17 ;  /* 0x00000000110d72ca */ /* 0x020fe200000e0000 */
[----:B------:R-:W-:Y:S01]  /*d8d0*/  UMOV UR6, 0x0 ;  /* 0x0000000000067882 */ /* 0x000fe20000000000 */
[----:B------:R-:W-:Y:S01]  /*d8e0*/  UMOV UR7, 0x14f00000 ;  /* 0x14f0000000077882 */ /* 0x000fe20000000000 */
[----:B------:R-:W-:Y:S01]  /*d8f0*/  UMOV UR16, 0x40 ;  /* 0x0000004000107882 */ /* 0x000fe20000000000 */
[----:B------:R-:W-:-:S03]  /*d900*/  PLOP3.LUT P0, PT, PT, PT, PT, 0x80, 0x0 ;  /* 0x000000000000781c */ /* 0x000fc60003f0f070 */
[----:B------:R-:W-:Y:S01]  /*d910*/  UIMAD UR14, UR14, 0xa000, UR36 ;  /* 0x0000a0000e0e78a4 */ /* 0x000fe2000f8e0224 */
[----:B------:R-:W-:Y:S01]  /*d920*/  P2R R0, PR, RZ, 0x1 ;  /* 0x00000001ff007803 */ /* 0x000fe20000000000 */
[----:B------:R-:W-:Y:S02]  /*d930*/  UIADD3 UR9, UR9, 0x38830, URZ ;  /* 0x0003883009097890 */ /* 0x000fe4000fffe03f */
[----:B------:R-:W-:Y:S02]  /*d940*/  UIADD3 UR8, UR14, 0x24400, URZ ;  /* 0x000244000e087890 */ /* 0x000fe4000fffe03f */
[----:B------:R-:W-:Y:S01]  /*d950*/  UIADD3 UR15, UR14, 0x26c00, URZ ;  /* 0x00026c000e0f7890 */ /* 0x000fe2000fffe03f */
[----:B------:R4:W-:Y:S01]  /*d960*/  STL [R1+0xc], R0 ;  /* 0x00000c0001007387 */ /* 0x0009e20000100800 */
[----:B------:R-:W-:Y:S02]  /*d970*/  UIADD3 UR17, UR14, 0x29400, URZ ;  /* 0x000294000e117890 */ /* 0x000fe4000fffe03f */
[----:B------:R-:W-:-:S03]  /*d980*/  UIADD3 UR18, UR14, 0x2bc00, URZ ;  /* 0x0002bc000e127890 */ /* 0x000fc6000fffe03f */
[----:B------:R-:W-:Y:S01]  /*d990*/  UMOV UR14, 0x80 ;  /* 0x00000080000e7882 */ /* 0x000fe20000000000 */
[----:B---3--:R-:W-:-:S13]  /*d9a0*/  R2UR UR11, R2 ;  /* 0x00000000020b72ca */ /* 0x008fda00000e0000 */
[----:B------:R-:W-:-:S09]  /*d9b0*/  UIMAD UR11, UR11, 0x50, URZ ;  /* 0x000000500b0b78a4 */ /* 0x000fd2000f8e023f */
[----:B------:R1:W-:Y:S02]  /*d9c0*/  UTMALDG.4D [UR8], [UR4], desc[UR6] ;  /* 0x00000608040075b4 */ /* 0x0003e40008019000 */
[----:B-1----:R-:W-:Y:S01]  /*d9d0*/  UMOV UR8, UR15 ;  /* 0x0000000f00087c82 */ /* 0x002fe20008000000 */
[----:B------:R-:W-:Y:S02]  /*d9e0*/  UMOV UR10, UR16 ;  /* 0x00000010000a7c82 */ /* 0x000fe40008000000 */
[----:B------:R1:W-:Y:S02]  /*d9f0*/  UTMALDG.4D [UR8], [UR4], desc[UR6] ;  /* 0x00000608040075b4 */ /* 0x0003e40008019000 */
[----:B-1----:R-:W-:Y:S01]  /*da00*/  UMOV UR8, UR17 ;  /* 0x0000001100087c82 */ /* 0x002fe20008000000 */
[----:B------:R-:W-:Y:S01]  /*da10*/  UMOV UR10, UR14 ;  /* 0x0000000e000a7c82 */ /* 0x000fe20008000000 */
[----:B------:R-:W-:Y:S01]  /*da20*/  UMOV UR14, 0xc0 ;  /* 0x000000c0000e7882 */ /* 0x000fe20000000000 */
[----:B------:R1:W-:Y:S02]  /*da30*/  UTMALDG.4D [UR8], [UR4], desc[UR6] ;  /* 0x00000608040075b4 */ /* 0x0003e40008019000 */
[----:B-1----:R-:W-:Y:S01]  /*da40*/  UMOV UR8, UR18 ;  /* 0x0000001200087c82 */ /* 0x002fe20008000000 */
[----:B------:R-:W-:-:S02]  /*da50*/  UMOV UR10, UR14 ;  /* 0x0000000e000a7c82 */ /* 0x000fc40008000000 */
[----:B------:R4:W-:Y:S02]  /*da60*/  UTMALDG.4D [UR8], [UR4], desc[UR6] ;  /* 0x00000608040075b4 */ /* 0x0009e40008019000 */
[----:B----4-:R-:W-:Y:S01]  /*da70*/  NOP ;  /* 0x0000000000007918 */ /* 0x010fe20000000000 */
.L_x_43:
[----:B------:R-:W-:Y:S05]  /*da80*/  WARPSYNC.ALL ;  /* 0x0000000000007948 */ /* 0x000fea0003800000 */
[----:B------:R-:W-:Y:S01]  /*da90*/  UIADD3 UR4, UR36, 0x14400, URZ ;  /* 0x0001440024047890 */ /* 0x000fe2000fffe03f */
[----:B------:R-:W-:Y:S03]  /*daa0*/  BAR.SYNC.DEFER_BLOCKING 0x8, 0x180 ;  /* 0x0206000000007b1d */ /* 0x000fe60000010000 */
[----:B------:R-:W-:-:S06]  /*dab0*/  ULOP3.LUT UP0, URZ, UR4, 0x3ff, URZ, 0xc0, !UPT ;  /* 0x000003ff043f7892 */ /* 0x000fcc000f80c03f */
[----:B------:R-:W-:-:S13]  /*dac0*/  PLOP3.LUT P0, PT, PT, PT, UP0, 0x80, 0x0 ;  /* 0x000000000000781c */ /* 0x000fda0003f0f008 */
[----:B------:R-:W-:Y:S05]  /*dad0*/  @!P0 BRA `(.L_x_48) ;  /* 0x0000000000408947 */ /* 0x000fea0003800000 */
[----:B------:R-:W-:Y:S01]  /*dae0*/  MOV R2, 0x0 ;  /* 0x0000000000027802 */ /* 0x000fe20000000f00 */
[----:B------:R-:W-:Y:S01]  /*daf0*/  ULDC.64 UR6, c[0x4][0xa8] ;  /* 0x01002a0000067ab9 */ /* 0x000fe20000000a00 */
[----:B------:R-:W-:Y:S01]  /*db00*/  ULDC.64 UR8, c[0x4][0xb0] ;  /* 0x01002c0000087ab9 */ /* 0x000fe20000000a00 */
[----:B------:R-:W-:Y:S01]  /*db10*/  ULDC.64 UR4, c[0x4][0x20] ;  /* 0x0100080000047ab9 */ /* 0x000fe20000000a00 */
[----:B------:R-:W-:Y:S01]  /*db20*/  IMAD.U32 R4, RZ, RZ, UR6 ;  /* 0x00000006ff047e24 */ /* 0x000fe2000f8e00ff */
[----:B------:R-:W-:Y:S01]  /*db30*/  MOV R12, 0x1 ;  /* 0x00000001000c7802 */ /* 0x000fe20000000f00 */
[----:B------:R-:W3:Y:S01]  /*db40*/  LDC.64 R2, c[0x4][R2] ;  /* 0x0100000002027b82 */ /* 0x000ee20000000a00 */
[----:B------:R-:W-:Y:S02]  /*db50*/  IMAD.U32 R5, RZ, RZ, UR7 ;  /* 0x00000007ff057e24 */ /* 0x000fe4000f8e00ff */
[----:B------:R-:W-:Y:S02]  /*db60*/  IMAD.U32 R6, RZ, RZ, UR8 ;  /* 0x00000008ff067e24 */ /* 0x000fe4000f8e00ff */
[----:B------:R-:W-:-:S02]  /*db70*/  IMAD.U32 R7, RZ, RZ, UR9 ;  /* 0x00000009ff077e24 */ /* 0x000fc4000f8e00ff */
[----:B------:R-:W-:Y:S02]  /*db80*/  IMAD.U32 R10, RZ, RZ, UR4 ;  /* 0x00000004ff0a7e24 */ /* 0x000fe4000f8e00ff */
[----:B------:R-:W-:Y:S02]  /*db90*/  IMAD.U32 R11, RZ, RZ, UR5 ;  /* 0x00000005ff0b7e24 */ /* 0x000fe4000f8e00ff */
[----:B--2---:R-:W-:Y:S02]  /*dba0*/  IMAD.MOV.U32 R8, RZ, RZ, 0x70 ;  /* 0x00000070ff087424 */ /* 0x004fe400078e00ff */
[----:B------:R-:W-:-:S07]  /*dbb0*/  IMAD.MOV.U32 R13, RZ, RZ, RZ ;  /* 0x000000ffff0d7224 */ /* 0x000fce00078e00ff */
[----:B------:R-:W-:-:S07]  /*dbc0*/  LEPC R20, `(.L_x_48) ;  /* 0x000000001014794e */ /* 0x000fce0000000000 */
[----:B01-3--:R-:W-:Y:S05]  /*dbd0*/  CALL.ABS.NOINC R2 ;  /* 0x0000000002007343 */ /* 0x00bfea0003c00000 */
.L_x_48:
[----:B------:R-:W3:Y:S01]  /*dbe0*/  LDL.LU R4, [R1+0x18] ;  /* 0x0000180001047983 */ /* 0x000ee20000300800 */
[----:B-1----:R-:W-:Y:S01]  /*dbf0*/  SHF.R.S32.HI R0, RZ, 0x1f, R16 ;  /* 0x0000001fff007819 */ /* 0x002fe20000011410 */
[----:B------:R-:W-:Y:S01]  /*dc00*/  ULDC.64 UR4, c[0x0][0x2d8] ;  /* 0x0000b60000047ab9 */ /* 0x000fe20000000a00 */
[----:B--2---:R-:W1:Y:S01]  /*dc10*/  LDC R8, c[0x0][0x448] ;  /* 0x00011200ff087b82 */ /* 0x004e620000000800 */
[----:B------:R-:W2:Y:S01]  /*dc20*/  LDL.LU R7, [R1+0x20] ;  /* 0x0000200001077983 */ /* 0x000ea20000300800 */
[----:B------:R-:W-:-:S03]  /*dc30*/  ULDC.64 UR6, c[0x0][0x280] ;  /* 0x0000a00000067ab9 */ /* 0x000fc60000000a00 */
[----:B------:R-:W4:Y:S01]  /*dc40*/  LDL R5, [R1+0x28] ;  /* 0x0000280001057983 */ /* 0x000f220000100800 */
[----:B------:R-:W-:Y:S02]  /*dc50*/  IMAD R0, R0, UR4, RZ ;  /* 0x0000000400007c24 */ /* 0x000fe4000f8e02ff */
[C---:B------:R-:W-:Y:S01]  /*dc60*/  IMAD.WIDE.U32 R2, R16.reuse, UR4, RZ ;  /* 0x0000000410027c25 */ /* 0x040fe2000f8e00ff */
[----:B------:R-:W0:Y:S03]  /*dc70*/  S2R R10, SR_TID.X ;  /* 0x00000000000a7919 */ /* 0x000e260000002100 */
[----:B------:R-:W-:Y:S01]  /*dc80*/  IMAD R0, R16, UR5, R0 ;  /* 0x0000000510007c24 */ /* 0x000fe2000f8e0200 */
[----:B------:R-:W-:-:S03]  /*dc90*/  ULDC.64 UR4, c[0x0][0x2e0] ;  /* 0x0000b80000047ab9 */ /* 0x000fc60000000a00 */
[----:B------:R-:W-:Y:S01]  /*dca0*/  IMAD.IADD R3, R3, 0x1, R0 ;  /* 0x0000000103037824 */ /* 0x000fe200078e0200 */
[----:B-1----:R-:W-:-:S13]  /*dcb0*/  ISETP.NE.AND P0, PT, R8, 0x1, PT ;  /* 0x000000010800780c */ /* 0x002fda0003f05270 */
[----:B------:R-:W1:Y:S01]  /*dcc0*/  @P0 LDC R6, c[0x0][0x44c] ;  /* 0x00011300ff060b82 */ /* 0x000e620000000800 */
[----:B0-----:R-:W-:-:S05]  /*dcd0*/  IMAD.SHL.U32 R10, R10, 0x8, RZ ;  /* 0x000000080a0a7824 */ /* 0x001fca00078e00ff */
[----:B------:R-:W-:Y:S02]  /*dce0*/  LOP3.LUT R10, R10, 0x38, RZ, 0xc0, !PT ;  /* 0x000000380a0a7812 */ /* 0x000fe400078ec0ff */
[----:B---3--:R-:W-:Y:S01]  /*dcf0*/  SHF.R.S32.HI R0, RZ, 0x1f, R4 ;  /* 0x0000001fff007819 */ /* 0x008fe20000011404 */
[----:B------:R-:W-:-:S04]  /*dd00*/  IMAD.WIDE.U32 R2, R4, UR4, R2 ;  /* 0x0000000404027c25 */ /* 0x000fc8000f8e0002 */
[----:B------:R-:W-:Y:S01]  /*dd10*/  IMAD R0, R0, UR4, RZ ;  /* 0x0000000400007c24 */ /* 0x000fe2000f8e02ff */
[----:B------:R-:W-:-:S03]  /*dd20*/  ULDC UR4, c[0x0][0xc38] ;  /* 0x00030e0000047ab9 */ /* 0x000fc60000000800 */
[----:B------:R-:W-:Y:S02]  /*dd30*/  IMAD R0, R4, UR5, R0 ;  /* 0x0000000504007c24 */ /* 0x000fe4000f8e0200 */
[----:B------:R-:W0:Y:S02]  /*dd40*/  S2R R4, SR_TID.X ;  /* 0x0000000000047919 */ /* 0x000e240000002100 */
[----:B------:R-:W-:Y:S02]  /*dd50*/  IMAD.IADD R3, R3, 0x1, R0 ;  /* 0x0000000103037824 */ /* 0x000fe400078e0200 */
[----:B--2---:R-:W-:Y:S02]  /*dd60*/  IMAD.MOV R0, RZ, RZ, -R7 ;  /* 0x000000ffff007224 */ /* 0x004fe400078e0a07 */
[----:B------:R-:W2:Y:S02]  /*dd70*/  @P0 LDC R7, c[0x0][0x450] ;  /* 0x00011400ff070b82 */ /* 0x000ea40000000800 */
[----:B----4-:R-:W-:Y:S01]  /*dd80*/  IMAD R0, R0, UR4, R5 ;  /* 0x0000000400007c24 */ /* 0x010fe2000f8e0205 */
[----:B------:R-:W-:-:S03]  /*dd90*/  ULDC.64 UR4, c[0x0][0x2d0] ;  /* 0x0000b40000047ab9 */ /* 0x000fc60000000a00 */
[----:B------:R-:W-:Y:S01]  /*dda0*/  IMAD.SHL.U32 R5, R0, 0x80, RZ ;  /* 0x0000008000057824 */ /* 0x000fe200078e00ff */
[----:B0-----:R-:W-:-:S04]  /*ddb0*/  LOP3.LUT R4, R4, 0x7f, RZ, 0xc0, !PT ;  /* 0x0000007f04047812 */ /* 0x001fc800078ec0ff */
[----:B------:R-:W-:Y:S02]  /*ddc0*/  SHF.R.U32.HI R9, RZ, 0x3, R4 ;  /* 0x00000003ff097819 */ /* 0x000fe40000011604 */
[----:B------:R-:W0:Y:S02]  /*ddd0*/  S2R R4, SR_TID.X ;  /* 0x0000000000047919 */ /* 0x000e240000002100 */
[----:B0-----:R-:W-:-:S05]  /*dde0*/  IMAD.SHL.U32 R4, R4, 0x10, RZ ;  /* 0x0000001004047824 */ /* 0x001fca00078e00ff */
[----:B------:R-:W-:Y:S02]  /*ddf0*/  LOP3.LUT R4, R9, 0x70, R4, 0xf8, !PT ;  /* 0x0000007009047812 */ /* 0x000fe400078ef804 */
[----:B------:R-:W0:Y:S02]  /*de00*/  S2R R9, SR_TID.X ;  /* 0x0000000000097919 */ /* 0x000e240000002100 */
[----:B------:R-:W-:-:S05]  /*de10*/  LOP3.LUT R0, R4, R5, RZ, 0xfc, !PT ;  /* 0x0000000504007212 */ /* 0x000fca00078efcff */
[----:B-1----:R-:W-:-:S04]  /*de20*/  @P0 IMAD.HI.U32 R6, R0, R6, RZ ;  /* 0x0000000600060227 */ /* 0x002fc800078e00ff */
[----:B------:R-:W-:Y:S01]  /*de30*/  IMAD.MOV.U32 R4, RZ, RZ, R0 ;  /* 0x000000ffff047224 */ /* 0x000fe200078e0000 */
[----:B--2---:R-:W-:-:S05]  /*de40*/  @P0 SHF.R.U32.HI R4, RZ, R7, R6 ;  /* 0x00000007ff040219 */ /* 0x004fca0000011606 */
[----:B------:R-:W-:Y:S02]  /*de50*/  IMAD.MOV R6, RZ, RZ, -R4 ;  /* 0x000000ffff067224 */ /* 0x000fe400078e0a04 */
[----:B------:R-:W-:-:S04]  /*de60*/  IMAD.WIDE.U32 R2, R4, UR4, R2 ;  /* 0x0000000404027c25 */ /* 0x000fc8000f8e0002 */
[----:B------:R-:W-:Y:S01]  /*de70*/  IMAD R0, R8, R6, R0 ;  /* 0x0000000608007224 */ /* 0x000fe200078e0200 */
[----:B------:R-:W-:-:S05]  /*de80*/  SHF.R.S32.HI R6, RZ, 0x1f, R4 ;  /* 0x0000001fff067819 */ /* 0x000fca0000011404 */
[----:B------:R-:W-:Y:S02]  /*de90*/  IMAD R6, R6, UR4, RZ ;  /* 0x0000000406067c24 */ /* 0x000fe4000f8e02ff */
[----:B0-----:R-:W-:Y:S02]  /*dea0*/  IMAD.SHL.U32 R9, R9, 0x8, RZ ;  /* 0x0000000809097824 */ /* 0x001fe400078e00ff */
[----:B------:R-:W-:Y:S01]  /*deb0*/  IMAD R6, R4, UR5, R6 ;  /* 0x0000000504067c24 */ /* 0x000fe2000f8e0206 */
[----:B------:R-:W-:Y:S01]  /*dec0*/  SHF.R.S32.HI R4, RZ, 0x1f, R0 ;  /* 0x0000001fff047819 */ /* 0x000fe20000011400 */
[----:B------:R-:W-:Y:S01]  /*ded0*/  ULDC.64 UR4, c[0x0][0x2c8] ;  /* 0x0000b20000047ab9 */ /* 0x000fe20000000a00 */
[----:B------:R-:W-:Y:S02]  /*dee0*/  LOP3.LUT R9, R9, 0x38, RZ, 0xc0, !PT ;  /* 0x0000003809097812 */ /* 0x000fe400078ec0ff */
[----:B------:R-:W-:Y:S01]  /*def0*/  IADD3 R3, R3, R6, RZ ;  /* 0x0000000603037210 */ /* 0x000fe20007ffe0ff */
[----:B------:R-:W-:Y:S01]  /*df00*/  IMAD R4, R4, UR4, RZ ;  /* 0x0000000404047c24 */ /* 0x000fe2000f8e02ff */
[----:B------:R-:W-:-:S02]  /*df10*/  LOP3.LUT R12, R9, 0x40, RZ, 0xfc, !PT ;  /* 0x00000040090c7812 */ /* 0x000fc400078efcff */
[C---:B------:R-:W-:Y:S01]  /*df20*/  LOP3.LUT R11, R9.reuse, 0x80, RZ, 0xfc, !PT ;  /* 0x00000080090b7812 */ /* 0x040fe200078efcff */
[C---:B------:R-:W-:Y:S01]  /*df30*/  IMAD.WIDE.U32 R2, R0.reuse, UR4, R2 ;  /* 0x0000000400027c25 */ /* 0x040fe2000f8e0002 */
[----:B------:R-:W-:Y:S01]  /*df40*/  LOP3.LUT R9, R9, 0xc0, RZ, 0xfc, !PT ;  /* 0x000000c009097812 */ /* 0x000fe200078efcff */
[----:B------:R-:W-:Y:S02]  /*df50*/  ULDC UR4, c[0x0][0x2b8] ;  /* 0x0000ae0000047ab9 */ /* 0x000fe40000000800 */
[----:B------:R-:W-:Y:S01]  /*df60*/  IMAD R0, R0, UR5, R4 ;  /* 0x0000000500007c24 */ /* 0x000fe2000f8e0204 */
[----:B------:R-:W-:Y:S02]  /*df70*/  ISETP.GE.AND P3, PT, R9, UR4, PT ;  /* 0x0000000409007c0c */ /* 0x000fe4000bf66270 */
[----:B------:R0:W5:Y:S01]  /*df80*/  LDL R9, [R1+0x14] ;  /* 0x0000140001097983 */ /* 0x0001620000100800 */
[----:B------:R-:W-:Y:S01]  /*df90*/  IMAD.IADD R0, R3, 0x1, R0 ;  /* 0x0000000103007824 */ /* 0x000fe200078e0200 */
[----:B------:R-:W-:-:S02]  /*dfa0*/  LEA R4, P4, R2, UR6, 0x1 ;  /* 0x0000000602047c11 */ /* 0x000fc4000f8808ff */
[----:B------:R-:W-:Y:S02]  /*dfb0*/  ISETP.GE.AND P0, PT, R10, UR4, PT ;  /* 0x000000040a007c0c */ /* 0x000fe4000bf06270 */
[----:B------:R-:W-:Y:S02]  /*dfc0*/  ISETP.GE.AND P1, PT, R12, UR4, PT ;  /* 0x000000040c007c0c */ /* 0x000fe4000bf26270 */
[----:B------:R-:W-:Y:S01]  /*dfd0*/  ISETP.GE.AND P2, PT, R11, UR4, PT ;  /* 0x000000040b007c0c */ /* 0x000fe2000bf46270 */
[----:B------:R-:W-:Y:S01]  /*dfe0*/  UMOV UR4, 0xffffffff ;  /* 0xffffffff00047882 */ /* 0x000fe20000000000 */
[----:B------:R-:W-:Y:S02]  /*dff0*/  LEA.HI.X R3, R2, UR7, R0, 0x1, P4 ;  /* 0x0000000702037c11 */ /* 0x000fe4000a0f0c00 */
[----:B0-----:R-:W-:Y:S09]  /*e000*/  BRA.DIV UR4, `(.L_x_49) ;  /* 0x0000003e04807947 */ /* 0x001ff2000b800000 */
[----:B------:R-:W0:Y:S01]  /*e010*/  S2R R7, SR_TID.X ;  /* 0x0000000000077919 */ /* 0x000e220000002100 */
[----:B------:R-:W-:Y:S01]  /*e020*/  ULDC UR4, c[0x0][0x288] ;  /* 0x0000a20000047ab9 */ /* 0x000fe20000000800 */
[----:B------:R-:W-:Y:S01]  /*e030*/  ULDC.64 UR6, c[0x0][0x208] ;  /* 0x0000820000067ab9 */ /* 0x000fe20000000a00 */
[----:B------:R-:W-:Y:S01]  /*e040*/  IMAD R2, R8, UR4, RZ ;  /* 0x0000000408027c24 */ /* 0x000fe2000f8e02ff */
[----:B------:R-:W1:Y:S01]  /*e050*/  SHFL.IDX PT, R6, R4, RZ, 0x181f ;  /* 0x00181fff04067589 */ /* 0x000e6200000e0000 */
[----:B0-----:R-:W-:-:S04]  /*e060*/  LOP3.LUT R7, R7, 0x7f, RZ, 0xc0, !PT ;  /* 0x0000007f07077812 */ /* 0x001fc800078ec0ff */
[----:B------:R-:W-:Y:S02]  /*e070*/  SHF.R.U32.HI R11, RZ, 0x3, R7 ;  /* 0x00000003ff0b7819 */ /* 0x000fe40000011607 */
[----:B------:R-:W0:Y:S03]  /*e080*/  SHFL.IDX PT, R7, R3, RZ, 0x181f ;  /* 0x00181fff03077589 */ /* 0x000e2600000e0000 */
[----:B------:R-:W-:-:S04]  /*e090*/  IMAD.IADD R0, R11, 0x1, R5 ;  /* 0x000000010b007824 */ /* 0x000fc800078e0205 */
[C---:B------:R-:W-:Y:S01]  /*e0a0*/  VIADD R5, R0.reuse, 0x10 ;  /* 0x0000001000057836 */ /* 0x040fe20000000000 */
[----:B------:R-:W-:-:S13]  /*e0b0*/  ISETP.GE.AND P4, PT, R0, R2, PT ;  /* 0x000000020000720c */ /* 0x000fda0003f86270 */
[----:B-1----:R-:W-:-:S05]  /*e0c0*/  @!P4 LEA R6, P5, R10, R6, 0x1 ;  /* 0x000000060a06c211 */ /* 0x002fca00078a08ff */
[----:B0-----:R-:W-:-:S05]  /*e0d0*/  @!P4 IMAD.X R7, RZ, RZ, R7, P5 ;  /* 0x000000ffff07c224 */ /* 0x001fca00028e0607 */
[----:B------:R-:W-:Y:S01]  /*e0e0*/  @!PT LDS RZ, [RZ] ;  /* 0x00000000fffff984 */ /* 0x000fe20000000800 */
[----:B-----5:R-:W-:Y:S04]  /*e0f0*/  @!P4 LDGSTS.E.BYPASS.LTC128B.128 [R9+0x14400], desc[UR6][R6.64], !P0 ;  /* 0x144000000609cfae */ /* 0x020fe8000c101d46 */
[----:B------:R-:W-:Y:S04]  /*e100*/  @!P4 LDGSTS.E.BYPASS.LTC128B.128 [R9+0x18400], desc[UR6][R6.64+0x80], !P1 ;  /* 0x184000800609cfae */ /* 0x000fe8000c901d46 */
[----:B------:R-:W-:Y:S04]  /*e110*/  @!P4 LDGSTS.E.BYPASS.LTC128B.128 [R9+0x1c400], desc[UR6][R6.64+0x100], !P2 ;  /* 0x1c4001000609cfae */ /* 0x000fe8000d101d46 */
[----:B------:R0:W-:Y:S01]  /*e120*/  @!P4 LDGSTS.E.BYPASS.LTC128B.128 [R9+0x20400], desc[UR6][R6.64+0x180], !P3 ;  /* 0x204001800609cfae */ /* 0x0001e2000d901d46 */
[----:B------:R-:W-:-:S03]  /*e130*/  ISETP.GE.AND P4, PT, R5, R2, PT ;  /* 0x000000020500720c */ /* 0x000fc60003f86270 */
[----:B------:R-:W-:Y:S04]  /*e140*/  SHFL.IDX PT, R5, R3, 0x1, 0x181f ;  /* 0x00381f0003057f89 */ /* 0x000fe800000e0000 */
[----:B0-----:R-:W0:Y:S06]  /*e150*/  SHFL.IDX PT, R6, R4, 0x1, 0x181f ;  /* 0x00381f0004067f89 */ /* 0x001e2c00000e0000 */
[----:B0-----:R-:W-:-:S05]  /*e160*/  @!P4 LEA R6, P5, R10, R6, 0x1 ;  /* 0x000000060a06c211 */ /* 0x001fca00078a08ff */
[----:B------:R-:W-:-:S04]  /*e170*/  @!P4 IMAD.X R5, RZ, RZ, R5, P5 ;  /* 0x000000ffff05c224 */ /* 0x000fc800028e0605 */
[----:B------:R-:W-:Y:S01]  /*e180*/  @!P4 IMAD.MOV.U32 R7, RZ, RZ, R5 ;  /* 0x000000ffff07c224 */ /* 0x000fe200078e0005 */
[----:B------:R-:W-:-:S04]  /*e190*/  IADD3 R5, R0, 0x20, RZ ;  /* 0x0000002000057810 */ /* 0x000fc80007ffe0ff */
[----:B------:R-:W-:Y:S04]  /*e1a0*/  @!P4 LDGSTS.E.BYPASS.LTC128B.128 [R9+0x14c00], desc[UR6][R6.64], !P0 ;  /* 0x14c000000609cfae */ /* 0x000fe8000c101d46 */
        /* <DEDUP_REMOVED lines=8> */
[----:B------:R-:W-:Y:S02]  /*e230*/  @!P4 IMAD.MOV.U32 R7, RZ, RZ, R5 ;  /* 0x000000ffff07c224 */ /* 0x000fe400078e0005 */
[----:B------:R-:W-:-:S03]  /*e240*/  VIADD R5, R0, 0x30 ;  /* 0x0000003000057836 */ /* 0x000fc60000000000 */
        /* <DEDUP_REMOVED lines=43> */
[----:B------:R0:W1:Y:S04]  /*e500*/  SHFL.IDX PT, R5, R3, 0x7, 0x181f ;  /* 0x00f81f0003057f89 */ /* 0x00006800000e0000 */
[----:B------:R0:W-:Y:S04]  /*e510*/  @!P4 LDGSTS.E.BYPASS.LTC128B.128 [R9+0x17400], desc[UR6][R6.64], !P0 ;  /* 0x174000000609cfae */ /* 0x0001e8000c101d46 */
[----:B------:R0:W-:Y:S04]  /*e520*/  @!P4 LDGSTS.E.BYPASS.LTC128B.128 [R9+0x1b400], desc[UR6][R6.64+0x80], !P1 ;  /* 0x1b4000800609cfae */ /* 0x0001e8000c901d46 */
[----:B------:R0:W-:Y:S04]  /*e530*/  @!P4 LDGSTS.E.BYPASS.LTC128B.128 [R9+0x1f400], desc[UR6][R6.64+0x100], !P2 ;  /* 0x1f4001000609cfae */ /* 0x0001e8000d101d46 */
[----:B------:R0:W-:Y:S04]  /*e540*/  @!P4 LDGSTS.E.BYPASS.LTC128B.128 [R9+0x23400], desc[UR6][R6.64+0x180], !P3 ;  /* 0x234001800609cfae */ /* 0x0001e8000d901d46 */
[----:B------:R0:W2:Y:S02]  /*e550*/  SHFL.IDX PT, R3, R4, 0x7, 0x181f ;  /* 0x00f81f0004037f89 */ /* 0x0000a400000e0000 */
.L_x_162:
[----:B------:R-:W-:Y:S01]  /*e560*/  VIADD R0, R0, 0x70 ;  /* 0x0000007000007836 */ /* 0x000fe20000000000 */
[----:B------:R-:W-:Y:S04]  /*e570*/  BSSY B0, `(.L_x_50) ;  /* 0x000000d000007945 */ /* 0x000fe80003800000 */
[----:B------:R-:W-:-:S13]  /*e580*/  ISETP.GE.AND P4, PT, R0, R2, PT ;  /* 0x000000020000720c */ /* 0x000fda0003f86270 */
[----:B------:R-:W-:Y:S05]  /*e590*/  @P4 BRA `(.L_x_51) ;  /* 0x0000000000284947 */ /* 0x000fea0003800000 */
[----:B--2---:R-:W-:Y:S01]  /*e5a0*/  LEA R2, P4, R10, R3, 0x1 ;  /* 0x000000030a027211 */ /* 0x004fe200078808ff */
[----:B------:R-:W-:-:S04]  /*e5b0*/  ULDC.64 UR4, c[0x0][0x208] ;  /* 0x0000820000047ab9 */ /* 0x000fc80000000a00 */
[----:B01----:R-:W-:-:S05]  /*e5c0*/  IMAD.X R3, RZ, RZ, R5, P4 ;  /* 0x000000ffff037224 */ /* 0x003fca00020e0605 */
[----:B------:R-:W-:Y:S01]  /*e5d0*/  @!PT LDS RZ, [RZ] ;  /* 0x00000000fffff984 */ /* 0x000fe20000000800 */
[----:B------:R-:W-:Y:S01]  /*e5e0*/  @!PT LDS RZ, [RZ] ;  /* 0x00000000fffff984 */ /* 0x000fe20000000800 */
[----:B------:R-:W-:Y:S01]  /*e5f0*/  @!PT LDS RZ, [RZ] ;  /* 0x00000000fffff984 */ /* 0x000fe20000000800 */
[----:B------:R3:W-:Y:S04]  /*e600*/  LDGSTS.E.BYPASS.LTC128B.128 [R9+0x17c00], desc[UR4][R2.64], !P0 ;  /* 0x17c0000002097fae */ /* 0x0007e8000c101d44 */
[----:B------:R3:W-:Y:S04]  /*e610*/  LDGSTS.E.BYPASS.LTC128B.128 [R9+0x1bc00], desc[UR4][R2.64+0x80], !P1 ;  /* 0x1bc0008002097fae */ /* 0x0007e8000c901d44 */
[----:B------:R3:W-:Y:S04]  /*e620*/  LDGSTS.E.BYPASS.LTC128B.128 [R9+0x1fc00], desc[UR4][R2.64+0x100], !P2 ;  /* 0x1fc0010002097fae */ /* 0x0007e8000d101d44 */
[----:B------:R3:W-:Y:S02]  /*e630*/  LDGSTS.E.BYPASS.LTC128B.128 [R9+0x23c00], desc[UR4][R2.64+0x180], !P3 ;  /* 0x23c0018002097fae */ /* 0x0007e4000d901d44 */
.L_x_51:
[----:B------:R-:W-:Y:S05]  /*e640*/  BSYNC B0 ;  /* 0x0000000000007941 */ /* 0x000fea0003800000 */
.L_x_50:
[----:B---3--:R-:W3:Y:S01]  /*e650*/  LDL R2, [R1+0x30] ;  /* 0x0000300001027983 */ /* 0x008ee20000100800 */
[----:B------:R-:W-:Y:S01]  /*e660*/  NOP ;  /* 0x0000000000007918 */ /* 0x000fe20000000000 */
[----:B------:R-:W-:Y:S02]  /*e670*/  SYNCS.ARRIVE.TRANS64.RED.A0T1 RZ, [UR36+0x38800], RZ ;  /* 0x038800ffffff79a7 */ /* 0x000fe40008200424 */
[----:B------:R-:W-:Y:S01]  /*e680*/  ARRIVES.LDGSTSBAR.64.TRANSCNT [UR36+0x38800] ;  /* 0x03880000ff0079b0 */ /* 0x000fe20008000aa4 */
[----:B---3--:R-:W-:-:S04]  /*e690*/  LOP3.LUT R0, R2, 0x1, RZ, 0xc, !PT ;  /* 0x0000000102007812 */ /* 0x008fc800078e0cff */
[----:B------:R-:W-:Y:S01]  /*e6a0*/  SHF.L.U32 R0, R0, 0x1f, RZ ;  /* 0x0000001f00007819 */ /* 0x000fe200000006ff */
[----:B------:R-:W-:Y:S01]  /*e6b0*/  NOP ;  /* 0x0000000000007918 */ /* 0x000fe20000000000 */
[----:B------:R-:W3:Y:S01]  /*e6c0*/  LDL.LU R2, [R1+0x2c] ;  /* 0x00002c0001027983 */ /* 0x000ee20000300800 */
[----:B------:R-:W-:Y:S01]  /*e6d0*/  SYNCS.ARRIVE.TRANS64.A1T0 RZ, [UR36+0x38800], RZ ;  /* 0x038800ffffff79a7 */ /* 0x000fe20008100024 */
[----:B------:R-:W-:Y:S01]  /*e6e0*/  BSSY B0, `(.L_x_52) ;  /* 0x0000005000007945 */ /* 0x000fe20003800000 */
[----:B0-----:R-:W-:Y:S01]  /*e6f0*/  IMAD.U32 R9, RZ, RZ, UR36 ;  /* 0x00000024ff097e24 */ /* 0x001fe2000f8e00ff */
[----:B------:R-:W0:Y:S01]  /*e700*/  SYNCS.PHASECHK.TRANS64.TRYWAIT P0, [UR36+0x38820], R0 ;  /* 0x03882000ff0075a7 */ /* 0x000e220008000164 */
[----:B---3--:R-:W-:Y:S01]  /*e710*/  ISETP.GE.AND P1, PT, R2, 0x51, PT ;  /* 0x000000510200780c */ /* 0x008fe20003f26270 */
[----:B0-----:R-:W-:-:S12]  /*e720*/  @!P0 BRA `(.L_x_53) ;  /* 0x0000004000a08947 */ /* 0x001fd80003800000 */
.L_x_163:
[----:B------:R-:W-:Y:S05]  /*e730*/  BSYNC B0 ;  /* 0x0000000000007941 */ /* 0x000fea0003800000 */
.L_x_52:
[----:B------:R-:W-:Y:S01]  /*e740*/  IADD3 R12, R9, 0x38800, RZ ;  /* 0x00038800090c7810 */ /* 0x000fe20007ffe0ff */
[----:B------:R-:W-:Y:S06]  /*e750*/  @!P1 BRA `(.L_x_54) ;  /* 0x00000028003c9947 */ /* 0x000fec0003800000 */
[----:B------:R-:W3:Y:S01]  /*e760*/  LDL R2, [R1+0x24] ;  /* 0x0000240001027983 */ /* 0x000ee20000100800 */
[----:B0-----:R-:W-:Y:S02]  /*e770*/  IMAD.MOV.U32 R0, RZ, RZ, 0x1 ;  /* 0x00000001ff007424 */ /* 0x001fe400078e00ff */
[----:B---3--:R-:W-:-:S05]  /*e780*/  IMAD.MOV R10, RZ, RZ, -R2 ;  /* 0x000000ffff0a7224 */ /* 0x008fca00078e0a02 */
[----:B------:R-:W-:-:S05]  /*e790*/  VIADDMNMX R10, R10, R0, 0xffffffff, !PT ;  /* 0xffffffff0a0a7446 */ /* 0x000fca0007800100 */
[----:B------:R-:W-:-:S05]  /*e7a0*/  IMAD.IADD R0, R2, 0x1, R10 ;  /* 0x0000000102007824 */ /* 0x000fca00078e020a */
[----:B------:R-:W-:-:S04]  /*e7b0*/  LOP3.LUT R0, R0, 0x1, RZ, 0xc0, !PT ;  /* 0x0000000100007812 */ /* 0x000fc800078ec0ff */
[----:B------:R-:W-:Y:S01]  /*e7c0*/  ISETP.NE.U32.AND P0, PT, R0, 0x1, PT ;  /* 0x000000010000780c */ /* 0x000fe20003f05070 */
[----:B------:R-:W-:-:S12]  /*e7d0*/  VIADD R0, R2, 0xfffffffe ;  /* 0xfffffffe02007836 */ /* 0x000fd80000000000 */
[----:B------:R-:W-:Y:S05]  /*e7e0*/  @P0 BRA `(.L_x_55) ;  /* 0x0000000c00600947 */ /* 0x000fea0003800000 */
[----:B--2---:R-:W2:Y:S04]  /*e7f0*/  LDL R3, [R1+0xc] ;  /* 0x00000c0001037983 */ /* 0x004ea80000100800 */
[----:B------:R-:W3:Y:S01]  /*e800*/  LDL R2, [R1] ;  /* 0x0000000001027983 */ /* 0x000ee20000100800 */
[----:B------:R-:W-:Y:S01]  /*e810*/  VIADD R4, R18, 0x1 ;  /* 0x0000000112047836 */ /* 0x000fe20000000000 */
[----:B------:R-:W-:Y:S04]  /*e820*/  BSSY B0, `(.L_x_56) ;  /* 0x00000d0000007945 */ /* 0x000fe80003800000 */
[----:B------:R-:W-:-:S04]  /*e830*/  ISETP.NE.AND P0, PT, R4, 0x2, PT ;  /* 0x000000020400780c */ /* 0x000fc80003f05270 */
[----:B------:R-:W-:Y:S02]  /*e840*/  SEL R8, RZ, 0x1, P0 ;  /* 0x00000001ff087807 */ /* 0x000fe40000000000 */
[----:B------:R-:W-:Y:S02]  /*e850*/  SEL R4, R4, RZ, P0 ;  /* 0x000000ff04047207 */ /* 0x000fe40000000000 */
[----:B--2---:R-:W-:Y:S02]  /*e860*/  ISETP.NE.AND P2, PT, R3, RZ, PT ;  /* 0x000000ff0300720c */ /* 0x004fe40003f45270 */
[----:B---3--:R-:W-:-:S11]  /*e870*/  LOP3.LUT R8, R2, R8, RZ, 0x3c, !PT ;  /* 0x0000000802087212 */ /* 0x008fd600078e3cff */
[----:B------:R-:W-:Y:S05]  /*e880*/  @!P2 BRA `(.L_x_57) ;  /* 0x0000000c0024a947 */ /* 0x000fea0003800000 */
[----:B------:R-:W2:Y:S01]  /*e890*/  LDL R2, [R1+0x10] ;  /* 0x0000100001027983 */ /* 0x000ea20000100800 */
[----:B------:R-:W-:Y:S01]  /*e8a0*/  IMAD.MOV.U32 R6, RZ, RZ, R17 ;  /* 0x000000ffff067224 */ /* 0x000fe200078e0011 */
[----:B--2---:R-:W-:-:S13]  /*e8b0*/  ISETP.NE.AND P2, PT, R2, RZ, PT ;  /* 0x000000ff0200720c */ /* 0x004fda0003f45270 */
[----:B------:R-:W-:Y:S05]  /*e8c0*/  @!P2 BRA `(.L_x_58) ;  /* 0x000000000050a947 */ /* 0x000fea0003800000 */
[----:B------:R-:W2:Y:S01]  /*e8d0*/  LDL R7, [R1+0x8] ;  /* 0x0000080001077983 */ /* 0x000ea20000100800 */
[----:B------:R-:W0:Y:S01]  /*e8e0*/  LDC R6, c[0x0][0x43c] ;  /* 0x00010f00ff067b82 */ /* 0x000e220000000800 */
[----:B------:R-:W-:Y:S01]  /*e8f0*/  ULDC.64 UR4, c[0x0][0x428] ;  /* 0x00010a0000047ab9 */ /* 0x000fe20000000a00 */
[----:B------:R-:W-:Y:S01]  /*e900*/  ULDC.64 UR6, c[0x0][0x208] ;  /* 0x0000820000067ab9 */ /* 0x000fe20000000a00 */
[----:B0-----:R-:W-:-:S13]  /*e910*/  ISETP.NE.AND P0, PT, R6, 0x1, PT ;  /* 0x000000010600780c */ /* 0x001fda0003f05270 */
[----:B------:R-:W1:Y:S02]  /*e920*/  @P0 LDC.64 R2, c[0x0][0x440] ;  /* 0x00011000ff020b82 */ /* 0x000e640000000a00 */
[----:B-1----:R-:W-:-:S04]  /*e930*/  @P0 IMAD.HI.U32 R5, R0, R2, RZ ;  /* 0x0000000200050227 */ /* 0x002fc800078e00ff */
[----:B------:R-:W-:Y:S01]  /*e940*/  IMAD.MOV.U32 R2, RZ, RZ, R0 ;  /* 0x000000ffff027224 */ /* 0x000fe200078e0000 */
[----:B------:R-:W-:-:S05]  /*e950*/  @P0 SHF.R.U32.HI R2, RZ, R3, R5 ;  /* 0x00000003ff020219 */ /* 0x000fca0000011605 */
[----:B------:R-:W-:-:S04]  /*e960*/  IMAD.MOV R3, RZ, RZ, -R2 ;  /* 0x000000ffff037224 */ /* 0x000fc800078e0a02 */
[----:B------:R-:W-:Y:S01]  /*e970*/  IMAD R0, R6, R3, R0 ;  /* 0x0000000306007224 */ /* 0x000fe200078e0200 */
[----:B------:R-:W-:-:S03]  /*e980*/  SHF.R.S32.HI R3, RZ, 0x1f, R2 ;  /* 0x0000001fff037819 */ /* 0x000fc60000011402 */
[----:B------:R-:W-:-:S04]  /*e990*/  IMAD.WIDE.U32 R2, R19, UR4, R2 ;  /* 0x0000000413027c25 */ /* 0x000fc8000f8e0002 */
[----:B--2---:R-:W-:-:S04]  /*e9a0*/  IMAD R5, R7, UR4, RZ ;  /* 0x0000000407057c24 */ /* 0x004fc8000f8e02ff */
[----:B------:R-:W-:Y:S01]  /*e9b0*/  IMAD R5, R19, UR5, R5 ;  /* 0x0000000513057c24 */ /* 0x000fe2000f8e0205 */
[----:B------:R-:W-:Y:S02]  /*e9c0*/  ULDC.64 UR4, c[0x0][0x418] ;  /* 0x0001060000047ab9 */ /* 0x000fe40000000a00 */
[----:B------:R-:W-:Y:S02]  /*e9d0*/  LEA R6, P0, R2, UR4, 0x2 ;  /* 0x0000000402067c11 */ /* 0x000fe4000f8010ff */
[----:B------:R-:W-:-:S04]  /*e9e0*/  IADD3 R3, R5, R3, RZ ;  /* 0x0000000305037210 */ /* 0x000fc80007ffe0ff */
[----:B------:R-:W-:-:S05]  /*e9f0*/  LEA.HI.X R7, R2, UR5, R3, 0x2, P0 ;  /* 0x0000000502077c11 */ /* 0x000fca00080f1403 */
[----:B------:R0:W5:Y:S02]  /*ea00*/  LDG.E R6, desc[UR6][R6.64] ;  /* 0x0000000606067981 */ /* 0x000164000c1e1900 */
.L_x_58:
[----:B------:R-:W-:Y:S01]  /*ea10*/  LEA R3, R4, UR36, 0x3 ;  /* 0x0000002404037c11 */ /* 0x000fe2000f8e18ff */
[----:B------:R-:W-:Y:S01]  /*ea20*/  BSSY B1, `(.L_x_59) ;  /* 0x0000004000017945 */ /* 0x000fe20003800000 */
[----:B------:R-:W-:-:S04]  /*ea30*/  SHF.L.U32 R2, R8, 0x1f, RZ ;  /* 0x0000001f08027819 */ /* 0x000fc800000006ff */
[----:B------:R-:W2:Y:S02]  /*ea40*/  SYNCS.PHASECHK.TRANS64.TRYWAIT P0, [R3+URZ+0x38840], R2 ;  /* 0x03884002030075a7 */ /* 0x000ea4000800017f */
[----:B--2---:R-:W-:Y:S05]  /*ea50*/  @!P0 BRA `(.L_x_60) ;  /* 0x0000003c00e88947 */ /* 0x004fea0003800000 */
.L_x_164:
[----:B------:R-:W-:Y:S05]  /*ea60*/  BSYNC B1 ;  /* 0x0000000000017941 */ /* 0x000fea0003800000 */
.L_x_59:
[----:B-1----:R-:W1:Y:S01]  /*ea70*/  S2R R5, SR_TID.X ;  /* 0x0000000000057919 */ /* 0x002e620000002100 */
[----:B------:R-:W-:Y:S01]  /*ea80*/  BSSY B1, `(.L_x_61) ;  /* 0x000000b000017945 */ /* 0x000fe20003800000 */
[----:B-1----:R-:W-:-:S04]  /*ea90*/  LOP3.LUT R5, R5, 0x7f, RZ, 0xc0, !PT ;  /* 0x0000007f05057812 */ /* 0x002fc800078ec0ff */
[----:B------:R-:W-:-:S13]  /*eaa0*/  ISETP.NE.AND P1, PT, R5, RZ, PT ;  /* 0x000000ff0500720c */ /* 0x000fda0003f25270 */
[----:B------:R-:W-:Y:S05]  /*eab0*/  @P1 BRA `(.L_x_62) ;  /* 0x00000000001c1947 */ /* 0x000fea0003800000 */
[----:B------:R-:W1:Y:S01]  /*eac0*/  S2R R5, SR_TID.X ;  /* 0x0000000000057919 */ /* 0x000e620000002100 */
[----:B--2---:R-:W-:-:S04]  /*ead0*/  IMAD.MOV.U32 R2, RZ, RZ, 0xa000 ;  /* 0x0000a000ff027424 */ /* 0x004fc800078e00ff */
[----:B------:R3:W-:Y:S01]  /*eae0*/  SYNCS.ARRIVE.TRANS64 RZ, [R3+URZ+0x38830], R2 ;  /* 0x0388300203ff79a7 */ /* 0x0007e2000800003f */
[----:B-1----:R-:W-:-:S04]  /*eaf0*/  LOP3.LUT R5, R5, 0x1f, RZ, 0xc0, !PT ;  /* 0x0000001f05057812 */ /* 0x002fc800078ec0ff */
[----:B------:R-:W-:-:S13]  /*eb00*/  ISETP.NE.AND P0, PT, R5, RZ, PT ;  /* 0x000000ff0500720c */ /* 0x000fda0003f05270 */
[----:B---3--:R-:W-:Y:S05]  /*eb10*/  @!P0 BRA `(.L_x_62) ;  /* 0x0000000000048947 */ /* 0x008fea0003800000 */
[----:B------:R-:W-:Y:S01]  /*eb20*/  BPT.TRAP 0x1 ;  /* 0x000000040000795c */ /* 0x000fe20000300000 */
.L_x_62:
[----:B------:R-:W-:Y:S05]  /*eb30*/  BSYNC B1 ;  /* 0x0000000000017941 */ /* 0x000fea0003800000 */
.L_x_61:
[----:B------:R-:W-:Y:S01]  /*eb40*/  IMAD.MOV.U32 R11, RZ, RZ, RZ ;  /* 0x000000ffff0b7224 */ /* 0x000fe200078e00ff */
[----:B------:R-:W-:Y:S01]  /*eb50*/  UIADD3 UR4, UP0, UR38, 0x370, URZ ;  /* 0x0000037026047890 */ /* 0x000fe2000ff1e03f */
[----:B------:R-:W-:Y:S01]  /*eb60*/  IMAD R5, R4, 0xa000, R9 ;  /* 0x0000a00004057824 */ /* 0x000fe200078e0209 */
[----:B------:R-:W-:Y:S01]  /*eb70*/  PLOP3.LUT P0, PT, PT, PT, PT, 0x80, 0x0 ;  /* 0x000000000000781c */ /* 0x000fe20003f0f070 */
[----:B--2---:R-:W-:Y:S01]  /*eb80*/  VIADD R3, R3, 0x38830 ;  /* 0x0003883003037836 */ /* 0x004fe20000000000 */
[----:B------:R-:W-:Y:S01]  /*eb90*/  R2UR UR10, R11 ;  /* 0x000000000b0a72ca */ /* 0x000fe200000e0000 */
[----:B------:R-:W-:Y:S01]  /*eba0*/  IMAD R2, R0, 0x50, RZ ;  /* 0x0000005000027824 */ /* 0x000fe200078e02ff */
[----:B------:R-:W-:Y:S01]  /*ebb0*/  UIADD3.X UR5, URZ, UR39, URZ, UP0, !UPT ;  /* 0x000000273f057290 */ /* 0x000fe200087fe43f */
[----:B0-----:R-:W-:Y:S01]  /*ebc0*/  VIADD R7, R5, 0x24400 ;  /* 0x0002440005077836 */ /* 0x001fe20000000000 */
[----:B------:R-:W-:Y:S01]  /*ebd0*/  UMOV UR6, 0x0 ;  /* 0x0000000000067882 */ /* 0x000fe20000000000 */
[----:B------:R-:W-:-:S10]  /*ebe0*/  UMOV UR7, 0x14f00000 ;  /* 0x14f0000000077882 */ /* 0x000fd40000000000 */
.L_x_63:
[----:B------:R-:W-:-:S13]  /*ebf0*/  @P0 ELECT P2, URZ, PT ;  /* 0x00000000003f082f */ /* 0x000fda0003840000 */
[----:B-----5:R-:W-:Y:S02]  /*ec00*/  @P2 R2UR UR13, R6 ;  /* 0x00000000060d22ca */ /* 0x020fe400000e0000 */
[----:B------:R-:W-:Y:S02]  /*ec10*/  @P2 R2UR UR12, R16 ;  /* 0x00000000100c22ca */ /* 0x000fe400000e0000 */
[----:B------:R-:W-:Y:S02]  /*ec20*/  @P2 R2UR UR11, R2 ;  /* 0x00000000020b22ca */ /* 0x000fe400000e0000 */
[----:B------:R-:W-:Y:S02]  /*ec30*/  @P2 R2UR UR9, R3 ;  /* 0x00000000030922ca */ /* 0x000fe400000e0000 */
[----:B------:R-:W-:Y:S02]  /*ec40*/  @P2 R2UR UR8, R7 ;  /* 0x00000000070822ca */ /* 0x000fe400000e0000 */
[----:B------:R-:W-:-:S02]  /*ec50*/  @P2 PLOP3.LUT P0, PT, P2, PT, PT, 0x8, 0x0 ;  /* 0x000000000000281c */ /* 0x000fc4000170e170 */
[----:B------:R-:W-:-:S09]  /*ec60*/  PLOP3.LUT P2, PT, PT, PT, PT, 0x8, 0x0 ;  /* 0x000000000000781c */ /* 0x000fd20003f4e170 */
[----:B------:R0:W-:Y:S02]  /*ec70*/  UTMALDG.4D [UR8], [UR4], desc[UR6] ;  /* 0x00000608040075b4 */ /* 0x0001e40008019000 */
[----:B0-----:R-:W-:Y:S05]  /*ec80*/  @P0 BRA.U.ANY `(.L_x_63) ;  /* 0xfffffffd00d80947 */ /* 0x001fea000393ffff */
[----:B------:R-:W-:Y:S01]  /*ec90*/  IMAD.MOV.U32 R21, RZ, RZ, 0x40 ;  /* 0x00000040ff157424 */ /* 0x000fe200078e00ff */
[----:B------:R-:W-:Y:S01]  /*eca0*/  PLOP3.LUT P0, PT, PT, PT, PT, 0x80, 0x0 ;  /* 0x000000000000781c */ /* 0x000fe20003f0f070 */
[----:B------:R-:W-:Y:S01]  /*ecb0*/  VIADD R7, R5, 0x26c00 ;  /* 0x00026c0005077836 */ /* 0x000fe20000000000 */
[----:B------:R-:W-:Y:S01]  /*ecc0*/  UMOV UR6, 0x0 ;  /* 0x0000000000067882 */ /* 0x000fe20000000000 */
[----:B------:R-:W-:Y:S01]  /*ecd0*/  UMOV UR7, 0x14f00000 ;  /* 0x14f0000000077882 */ /* 0x000fe20000000000 */
[----:B------:R-:W-:-:S15]  /*ece0*/  R2UR UR10, R21 ;  /* 0x00000000150a72ca */ /* 0x000fde00000e0000 */
.L_x_64:
[----:B------:R-:W-:-:S13]  /*ecf0*/  @P0 ELECT P2, URZ, PT ;  /* 0x00000000003f082f */ /* 0x000fda0003840000 */
[----:B------:R-:W-:Y:S02]  /*ed00*/  @P2 R2UR UR13, R6 ;  /* 0x00000000060d22ca */ /* 0x000fe400000e0000 */
        /* <DEDUP_REMOVED lines=14> */
.L_x_65:
        /* <DEDUP_REMOVED lines=10> */
[----:B------:R-:W-:Y:S01]  /*ee90*/  MOV R13, 0xc0 ;  /* 0x000000c0000d7802 */ /* 0x000fe20000000f00 */
[----:B------:R-:W-:Y:S01]  /*eea0*/  VIADD R5, R5, 0x2bc00 ;  /* 0x0002bc0005057836 */ /* 0x000fe20000000000 */
[----:B------:R-:W-:Y:S01]  /*eeb0*/  PLOP3.LUT P0, PT, PT, PT, PT, 0x80, 0x0 ;  /* 0x000000000000781c */ /* 0x000fe20003f0f070 */
[----:B------:R-:W-:Y:S01]  /*eec0*/  UMOV UR6, 0x0 ;  /* 0x0000000000067882 */ /* 0x000fe20000000000 */
[----:B------:R-:W-:Y:S01]  /*eed0*/  R2UR UR10, R13 ;  /* 0x000000000d0a72ca */ /* 0x000fe200000e0000 */
[----:B------:R-:W-:-:S14]  /*eee0*/  UMOV UR7, 0x14f00000 ;  /* 0x14f0000000077882 */ /* 0x000fdc0000000000 */
.L_x_66:
        /* <DEDUP_REMOVED lines=10> */
[----:B------:R-:W2:Y:S01]  /*ef90*/  LDL.LU R7, [R1] ;  /* 0x0000000001077983 */ /* 0x000ea20000300800 */
[----:B------:R-:W-:Y:S01]  /*efa0*/  IMAD R3, R18, 0x8, R12 ;  /* 0x0000000812037824 */ /* 0x000fe200078e020c */
[----:B------:R-:W-:Y:S01]  /*efb0*/  BSSY B1, `(.L_x_67) ;  /* 0x0000004000017945 */ /* 0x000fe20003800000 */
[----:B--2---:R-:W-:-:S04]  /*efc0*/  SHF.L.U32 R2, R7, 0x1f, RZ ;  /* 0x0000001f07027819 */ /* 0x004fc800000006ff */
[----:B------:R-:W0:Y:S02]  /*efd0*/  SYNCS.PHASECHK.TRANS64.TRYWAIT P0, [R3+URZ+0x60], R2 ;  /* 0x00006002030075a7 */ /* 0x000e24000800017f */
[----:B0-----:R-:W-:Y:S05]  /*efe0*/  @!P0 BRA `(.L_x_68) ;  /* 0x0000003800988947 */ /* 0x001fea0003800000 */
.L_x_165:
[----:B------:R-:W-:Y:S05]  /*eff0*/  BSYNC B1 ;  /* 0x0000000000017941 */ /* 0x000fea0003800000 */
.L_x_67:
[----:B------:R-:W-:Y:S01]  /*f000*/  BSSY B1, `(.L_x_69) ;  /* 0x000000c000017945 */ /* 0x000fe20003800000 */
[----:B------:R-:W-:Y:S02]  /*f010*/  IMAD.MOV.U32 R14, RZ, RZ, 0x0 ;  /* 0x00000000ff0e7424 */ /* 0x000fe400078e00ff */
[----:B------:R-:W-:Y:S01]  /*f020*/  IMAD.MOV.U32 R15, RZ, RZ, 0x14f00000 ;  /* 0x14f00000ff0f7424 */ /* 0x000fe200078e00ff */
[----:B------:R-:W-:Y:S06]  /*f030*/  @P1 BRA `(.L_x_70) ;  /* 0x0000000000201947 */ /* 0x000fec0003800000 */
[----:B------:R-:W1:Y:S01]  /*f040*/  S2R R5, SR_TID.X ;  /* 0x0000000000057919 */ /* 0x000e620000002100 */
[----:B0-----:R-:W-:Y:S01]  /*f050*/  LEA R2, R18, UR36, 0x3 ;  /* 0x0000002412027c11 */ /* 0x001fe2000f8e18ff */
[----:B------:R-:W-:-:S04]  /*f060*/  IMAD.MOV.U32 R3, RZ, RZ, 0xa000 ;  /* 0x0000a000ff037424 */ /* 0x000fc800078e00ff */
[----:B------:R2:W-:Y:S01]  /*f070*/  SYNCS.ARRIVE.TRANS64 RZ, [R2+URZ+0x38850], R3 ;  /* 0x0388500302ff79a7 */ /* 0x0005e2000800003f */
[----:B-1----:R-:W-:-:S04]  /*f080*/  LOP3.LUT R5, R5, 0x1f, RZ, 0xc0, !PT ;  /* 0x0000001f05057812 */ /* 0x002fc800078ec0ff */
[----:B------:R-:W-:-:S13]  /*f090*/  ISETP.NE.AND P0, PT, R5, RZ, PT ;  /* 0x000000ff0500720c */ /* 0x000fda0003f05270 */
[----:B--2---:R-:W-:Y:S05]  /*f0a0*/  @!P0 BRA `(.L_x_70) ;  /* 0x0000000000048947 */ /* 0x004fea0003800000 */
[----:B------:R-:W-:Y:S01]  /*f0b0*/  BPT.TRAP 0x1 ;  /* 0x000000040000795c */ /* 0x000fe20000300000 */
.L_x_70:
[----:B------:R-:W-:Y:S05]  /*f0c0*/  BSYNC B1 ;  /* 0x0000000000017941 */ /* 0x000fea0003800000 */
.L_x_69:
[----:B------:R-:W2:Y:S01]  /*f0d0*/  LDL.LU R5, [R1+0x4] ;  /* 0x0000040001057983 */ /* 0x000ea20000300800 */
[----:B------:R-:W-:Y:S01]  /*f0e0*/  R2UR UR10, R11 ;  /* 0x000000000b0a72ca */ /* 0x000fe200000e0000 */
[----:B0-----:R-:W-:Y:S01]  /*f0f0*/  IMAD R3, R18, 0xa000, R9 ;  /* 0x0000a00012037824 */ /* 0x001fe200078e0209 */
[----:B------:R-:W-:Y:S01]  /*f100*/  R2UR UR6, R14 ;  /* 0x000000000e0672ca */ /* 0x000fe200000e0000 */
[----:B------:R-:W-:Y:S01]  /*f110*/  UIADD3 UR4, UP0, UR38, 0x470, URZ ;  /* 0x0000047026047890 */ /* 0x000fe2000ff1e03f */
[----:B------:R-:W-:Y:S01]  /*f120*/  R2UR UR7, R15 ;  /* 0x000000000f0772ca */ /* 0x000fe200000e0000 */
[----:B------:R-:W-:Y:S01]  /*f130*/  VIADD R7, R3, 0x400 ;  /* 0x0000040003077836 */ /* 0x000fe20000000000 */
[----:B------:R-:W-:Y:S01]  /*f140*/  LEA R2, R18, UR36, 0x3 ;  /* 0x0000002412027c11 */ /* 0x000fe2000f8e18ff */
[----:B------:R-:W-:Y:S01]  /*f150*/  UIADD3.X UR5, URZ, UR39, URZ, UP0, !UPT ;  /* 0x000000273f057290 */ /* 0x000fe200087fe43f */
[----:B------:R-:W-:-:S03]  /*f160*/  PLOP3.LUT P0, PT, PT, PT, PT, 0x80, 0x0 ;  /* 0x000000000000781c */ /* 0x000fc60003f0f070 */
[----:B------:R-:W-:Y:S02]  /*f170*/  VIADD R2, R2, 0x38850 ;  /* 0x0003885002027836 */ /* 0x000fe40000000000 */
[----:B--2---:R-:W-:-:S08]  /*f180*/  IMAD R5, R5, 0x50, RZ ;  /* 0x0000005005057824 */ /* 0x004fd000078e02ff */
.L_x_71:
        /* <DEDUP_REMOVED lines=10> */
[----:B------:R-:W-:Y:S01]  /*f230*/  R2UR UR10, R21 ;  /* 0x00000000150a72ca */ /* 0x000fe200000e0000 */
[----:B------:R-:W-:Y:S01]  /*f240*/  VIADD R7, R3, 0x2c00 ;  /* 0x00002c0003077836 */ /* 0x000fe20000000000 */
[----:B------:R-:W-:Y:S02]  /*f250*/  R2UR UR6, R14 ;  /* 0x000000000e0672ca */ /* 0x000fe400000e0000 */
[----:B------:R-:W-:Y:S02]  /*f260*/  R2UR UR7, R15 ;  /* 0x000000000f0772ca */ /* 0x000fe400000e0000 */
[----:B------:R-:W-:-:S13]  /*f270*/  PLOP3.LUT P0, PT, PT, PT, PT, 0x80, 0x0 ;  /* 0x000000000000781c */ /* 0x000fda0003f0f070 */
.L_x_72:
        /* <DEDUP_REMOVED lines=10> */
[----:B------:R-:W-:Y:S02]  /*f320*/  R2UR UR10, R20 ;  /* 0x00000000140a72ca */ /* 0x000fe400000e0000 */
[----:B------:R-:W-:Y:S02]  /*f330*/  R2UR UR6, R14 ;  /* 0x000000000e0672ca */ /* 0x000fe400000e0000 */
[----:B------:R-:W-:Y:S02]  /*f340*/  R2UR UR7, R15 ;  /* 0x000000000f0772ca */ /* 0x000fe400000e0000 */
[----:B------:R-:W-:Y:S02]  /*f350*/  PLOP3.LUT P0, PT, PT, PT, PT, 0x80, 0x0 ;  /* 0x000000000000781c */ /* 0x000fe40003f0f070 */
[----:B------:R-:W-:-:S11]  /*f360*/  IADD3 R7, R3, 0x5400, RZ ;  /* 0x0000540003077810 */ /* 0x000fd60007ffe0ff */
.L_x_73:
        /* <DEDUP_REMOVED lines=15> */
.L_x_74:
        /* <DEDUP_REMOVED lines=10> */
[----:B------:R0:W-:Y:S01]  /*f500*/  STL [R1+0x4], R0 ;  /* 0x0000040001007387 */ /* 0x0001e20000100800 */
[----:B------:R-:W-:-:S07]  /*f510*/  IMAD.MOV.U32 R17, RZ, RZ, R6 ;  /* 0x000000ffff117224 */ /* 0x000fce00078e0006 */
.L_x_57:
[----:B------:R-:W-:Y:S05]  /*f520*/  BSYNC B0 ;  /* 0x0000000000007941 */ /* 0x000fea0003800000 */
.L_x_56:
[----:B0-----:R-:W2:Y:S01]  /*f530*/  LDL.LU R0, [R1+0x24] ;  /* 0x0000240001007983 */ /* 0x001ea20000300800 */
[----:B------:R-:W-:-:S03]  /*f540*/  IMAD.MOV.U32 R18, RZ, RZ, R4 ;  /* 0x000000ffff127224 */ /* 0x000fc600078e0004 */
[----:B------:R0:W-:Y:S02]  /*f550*/  STL [R1], R8 ;  /* 0x0000000801007387 */ /* 0x0001e40000100800 */
[----:B0-2---:R-:W-:-:S07]  /*f560*/  VIADD R0, R0, 0xfffffffd ;  /* 0xfffffffd00007836 */ /* 0x005fce0000000000 */
.L_x_55:
[----:B------:R-:W3:Y:S01]  /*f570*/  LDL.LU R2, [R1+0x1c] ;  /* 0x00001c0001027983 */ /* 0x000ee20000300800 */
[----:B------:R-:W-:Y:S01]  /*f580*/  IMAD.MOV R10, RZ, RZ, -R10 ;  /* 0x000000ffff0a7224 */ /* 0x000fe200078e0a0a */
[----:B------:R-:W-:Y:S04]  /*f590*/  BSSY B0, `(.L_x_54) ;  /* 0x00001ab000007945 */ /* 0x000fe80003800000 */
[----:B---3--:R-:W-:-:S13]  /*f5a0*/  ISETP.NE.AND P0, PT, R2, R10, PT ;  /* 0x0000000a0200720c */ /* 0x008fda0003f05270 */
[----:B------:R-:W-:Y:S05]  /*f5b0*/  @!P0 BRA `(.L_x_75) ;  /* 0x0000001800a08947 */ /* 0x000fea0003800000 */
[----:B------:R-:W-:-:S07]  /*f5c0*/  IMAD.MOV.U32 R4, RZ, RZ, R17 ;  /* 0x000000ffff047224 */ /* 0x000fce00078e0011 */
.L_x_114:
[----:B--2---:R-:W2:Y:S04]  /*f5d0*/  LDL R3, [R1+0xc] ;  /* 0x00000c0001037983 */ /* 0x004ea80000100800 */
[----:B---3--:R-:W3:Y:S01]  /*f5e0*/  LDL R2, [R1] ;  /* 0x0000000001027983 */ /* 0x008ee20000100800 */
[----:B------:R-:W-:Y:S01]  /*f5f0*/  VIADD R6, R18, 0x1 ;  /* 0x0000000112067836 */ /* 0x000fe20000000000 */
[----:B------:R-:W-:Y:S04]  /*f600*/  BSSY B1, `(.L_x_76) ;  /* 0x00000ce000017945 */ /* 0x000fe80003800000 */
[----:B------:R-:W-:-:S04]  /*f610*/  ISETP.NE.AND P0, PT, R6, 0x2, PT ;  /* 0x000000020600780c */ /* 0x000fc80003f05270 */
[----:B------:R-:W-:Y:S02]  /*f620*/  SEL R7, RZ, 0x1, P0 ;  /* 0x00000001ff077807 */ /* 0x000fe40000000000 */
[----:B------:R-:W-:Y:S02]  /*f630*/  SEL R6, R6, RZ, P0 ;  /* 0x000000ff06067207 */ /* 0x000fe40000000000 */
[----:B--2---:R-:W-:Y:S02]  /*f640*/  ISETP.NE.AND P1, PT, R3, RZ, PT ;  /* 0x000000ff0300720c */ /* 0x004fe40003f25270 */
[----:B---3--:R-:W-:-:S11]  /*f650*/  LOP3.LUT R7, R2, R7, RZ, 0x3c, !PT ;  /* 0x0000000702077212 */ /* 0x008fd600078e3cff */
[----:B0-----:R-:W-:Y:S05]  /*f660*/  @!P1 BRA `(.L_x_77) ;  /* 0x0000000c001c9947 */ /* 0x001fea0003800000 */
[----:B------:R-:W2:Y:S01]  /*f670*/  LDL R2, [R1+0x10] ;  /* 0x0000100001027983 */ /* 0x000ea20000100800 */
[----:B------:R-:W-:Y:S01]  /*f680*/  IMAD.MOV.U32 R8, RZ, RZ, R0 ;  /* 0x000000ffff087224 */ /* 0x000fe200078e0000 */
[----:B--2---:R-:W-:-:S13]  /*f690*/  ISETP.NE.AND P1, PT, R2, RZ, PT ;  /* 0x000000ff0200720c */ /* 0x004fda0003f25270 */
[----:B------:R-:W-:Y:S05]  /*f6a0*/  @!P1 BRA `(.L_x_78) ;  /* 0x0000000000509947 */ /* 0x000fea0003800000 */
[----:B------:R-:W2:Y:S01]  /*f6b0*/  LDL R10, [R1+0x8] ;  /* 0x00000800010a7983 */ /* 0x000ea20000100800 */
[----:B-1----:R-:W0:Y:S01]  /*f6c0*/  LDC R5, c[0x0][0x43c] ;  /* 0x00010f00ff057b82 */ /* 0x002e220000000800 */
[----:B------:R-:W-:Y:S01]  /*f6d0*/  ULDC.64 UR4, c[0x0][0x428] ;  /* 0x00010a0000047ab9 */ /* 0x000fe20000000a00 */
[----:B------:R-:W-:Y:S01]  /*f6e0*/  ULDC.64 UR6, c[0x0][0x208] ;  /* 0x0000820000067ab9 */ /* 0x000fe20000000a00 */
[----:B0-----:R-:W-:-:S13]  /*f6f0*/  ISETP.NE.AND P0, PT, R5, 0x1, PT ;  /* 0x000000010500780c */ /* 0x001fda0003f05270 */
[----:B------:R-:W0:Y:S02]  /*f700*/  @P0 LDC.64 R2, c[0x0][0x440] ;  /* 0x00011000ff020b82 */ /* 0x000e240000000a00 */
[----:B0-----:R-:W-:Y:S01]  /*f710*/  @P0 IMAD.HI.U32 R4, R0, R2, RZ ;  /* 0x0000000200040227 */ /* 0x001fe200078e00ff */
[----:B------:R-:W-:-:S04]  /*f720*/  MOV R2, R0 ;  /* 0x0000000000027202 */ /* 0x000fc80000000f00 */
[----:B------:R-:W-:-:S04]  /*f730*/  @P0 SHF.R.U32.HI R2, RZ, R3, R4 ;  /* 0x00000003ff020219 */ /* 0x000fc80000011604 */
[--C-:B------:R-:W-:Y:S01]  /*f740*/  SHF.R.S32.HI R3, RZ, 0x1f, R2.reuse ;  /* 0x0000001fff037819 */ /* 0x100fe20000011402 */
[--C-:B------:R-:W-:Y:S02]  /*f750*/  IMAD.MOV R8, RZ, RZ, -R2.reuse ;  /* 0x000000ffff087224 */ /* 0x100fe400078e0a02 */
[----:B------:R-:W-:-:S04]  /*f760*/  IMAD.WIDE.U32 R2, R19, UR4, R2 ;  /* 0x0000000413027c25 */ /* 0x000fc8000f8e0002 */
[----:B------:R-:W-:Y:S02]  /*f770*/  IMAD R8, R5, R8, R0 ;  /* 0x0000000805087224 */ /* 0x000fe400078e0200 */
[----:B--2---:R-:W-:-:S04]  /*f780*/  IMAD R4, R10, UR4, RZ ;  /* 0x000000040a047c24 */ /* 0x004fc8000f8e02ff */
[----:B------:R-:W-:Y:S01]  /*f790*/  IMAD R4, R19, UR5, R4 ;  /* 0x0000000513047c24 */ /* 0x000fe2000f8e0204 */
[----:B------:R-:W-:-:S03]  /*f7a0*/  ULDC.64 UR4, c[0x0][0x418] ;  /* 0x0001060000047ab9 */ /* 0x000fc60000000a00 */
[----:B------:R-:W-:Y:S01]  /*f7b0*/  IMAD.IADD R3, R4, 0x1, R3 ;  /* 0x0000000104037824 */ /* 0x000fe200078e0203 */
[----:B------:R-:W-:-:S04]  /*f7c0*/  LEA R4, P0, R2, UR4, 0x2 ;  /* 0x0000000402047c11 */ /* 0x000fc8000f8010ff */
[----:B------:R-:W-:-:S05]  /*f7d0*/  LEA.HI.X R5, R2, UR5, R3, 0x2, P0 ;  /* 0x0000000502057c11 */ /* 0x000fca00080f1403 */
[----:B------:R0:W5:Y:S04]  /*f7e0*/  LDG.E R4, desc[UR6][R4.64] ;  /* 0x0000000604047981 */ /* 0x000168000c1e1900 */
.L_x_78:
[----:B------:R-:W-:Y:S01]  /*f7f0*/  LEA R3, R6, UR36, 0x3 ;  /* 0x0000002406037c11 */ /* 0x000fe2000f8e18ff */
[----:B------:R-:W-:Y:S01]  /*f800*/  BSSY B2, `(.L_x_79) ;  /* 0x0000004000027945 */ /* 0x000fe20003800000 */
[----:B------:R-:W-:-:S04]  /*f810*/  SHF.L.U32 R2, R7, 0x1f, RZ ;  /* 0x0000001f07027819 */ /* 0x000fc800000006ff */
[----:B------:R-:W2:Y:S02]  /*f820*/  SYNCS.PHASECHK.TRANS64.TRYWAIT P0, [R3+URZ+0x38840], R2 ;  /* 0x03884002030075a7 */ /* 0x000ea4000800017f */
[----:B--2---:R-:W-:Y:S05]  /*f830*/  @!P0 BRA `(.L_x_80) ;  /* 0x0000003000988947 */ /* 0x004fea0003800000 */
.L_x_166:
[----:B------:R-:W-:Y:S05]  /*f840*/  BSYNC B2 ;  /* 0x0000000000027941 */ /* 0x000fea0003800000 */
.L_x_79:
[----:B01----:R-:W0:Y:S01]  /*f850*/  S2R R5, SR_TID.X ;  /* 0x0000000000057919 */ /* 0x003e220000002100 */
[----:B------:R-:W-:Y:S01]  /*f860*/  BSSY B2, `(.L_x_81) ;  /* 0x000000b000027945 */ /* 0x000fe20003800000 */
[----:B0-----:R-:W-:-:S04]  /*f870*/  LOP3.LUT R5, R5, 0x7f, RZ, 0xc0, !PT ;  /* 0x0000007f05057812 */ /* 0x001fc800078ec0ff */
[----:B------:R-:W-:-:S13]  /*f880*/  ISETP.NE.AND P1, PT, R5, RZ, PT ;  /* 0x000000ff0500720c */ /* 0x000fda0003f25270 */
[----:B------:R-:W-:Y:S05]  /*f890*/  @P1 BRA `(.L_x_82) ;  /* 0x00000000001c1947 */ /* 0x000fea0003800000 */
[----:B------:R-:W0:Y:S01]  /*f8a0*/  S2R R5, SR_TID.X ;  /* 0x0000000000057919 */ /* 0x000e220000002100 */
[----:B--2---:R-:W-:-:S04]  /*f8b0*/  IMAD.MOV.U32 R2, RZ, RZ, 0xa000 ;  /* 0x0000a000ff027424 */ /* 0x004fc800078e00ff */
[----:B------:R1:W-:Y:S01]  /*f8c0*/  SYNCS.ARRIVE.TRANS64 RZ, [R3+URZ+0x38830], R2 ;  /* 0x0388300203ff79a7 */ /* 0x0003e2000800003f */
[----:B0-----:R-:W-:-:S04]  /*f8d0*/  LOP3.LUT R5, R5, 0x1f, RZ, 0xc0, !PT ;  /* 0x0000001f05057812 */ /* 0x001fc800078ec0ff */
[----:B------:R-:W-:-:S13]  /*f8e0*/  ISETP.NE.AND P0, PT, R5, RZ, PT ;  /* 0x000000ff0500720c */ /* 0x000fda0003f05270 */
[----:B-1----:R-:W-:Y:S05]  /*f8f0*/  @!P0 BRA `(.L_x_82) ;  /* 0x0000000000048947 */ /* 0x002fea0003800000 */
[----:B------:R-:W-:Y:S01]  /*f900*/  BPT.TRAP 0x1 ;  /* 0x000000040000795c */ /* 0x000fe20000300000 */
.L_x_82:
[----:B------:R-:W-:Y:S05]  /*f910*/  BSYNC B2 ;  /* 0x0000000000027941 */ /* 0x000fea0003800000 */
.L_x_81:
        /* <DEDUP_REMOVED lines=8> */
[----:B------:R-:W-:Y:S01]  /*f9a0*/  VIADD R10, R5, 0x24400 ;  /* 0x00024400050a7836 */ /* 0x000fe20000000000 */
[----:B------:R-:W-:Y:S01]  /*f9b0*/  UMOV UR6, 0x0 ;  /* 0x0000000000067882 */ /* 0x000fe20000000000 */
[----:B------:R-:W-:-:S10]  /*f9c0*/  UMOV UR7, 0x14f00000 ;  /* 0x14f0000000077882 */ /* 0x000fd40000000000 */
.L_x_83:
        /* <DEDUP_REMOVED lines=16> */
.L_x_84:
        /* <DEDUP_REMOVED lines=16> */
.L_x_85:
        /* <DEDUP_REMOVED lines=16> */
.L_x_86:
        /* <DEDUP_REMOVED lines=16> */
.L_x_167:
[----:B------:R-:W-:Y:S05]  /*fdd0*/  BSYNC B2 ;  /* 0x0000000000027941 */ /* 0x000fea0003800000 */
.L_x_87:
[----:B------:R-:W-:Y:S01]  /*fde0*/  BSSY B2, `(.L_x_89) ;  /* 0x000000b000027945 */ /* 0x000fe20003800000 */
[----:B0-----:R-:W-:Y:S02]  /*fdf0*/  IMAD.MOV.U32 R2, RZ, RZ, 0x0 ;  /* 0x00000000ff027424 */ /* 0x001fe400078e00ff */
[----:B------:R-:W-:Y:S01]  /*fe00*/  IMAD.MOV.U32 R3, RZ, RZ, 0x14f00000 ;  /* 0x14f00000ff037424 */ /* 0x000fe200078e00ff */
[----:B------:R-:W-:Y:S06]  /*fe10*/  @P1 BRA `(.L_x_90) ;  /* 0x00000000001c1947 */ /* 0x000fec0003800000 */
[----:B------:R-:W-:-:S04]  /*fe20*/  IMAD.MOV.U32 R10, RZ, RZ, 0xa000 ;  /* 0x0000a000ff0a7424 */ /* 0x000fc800078e00ff */
[----:B------:R0:W-:Y:S02]  /*fe30*/  SYNCS.ARRIVE.TRANS64 RZ, [R5+URZ+0x50], R10 ;  /* 0x0000500a05ff79a7 */ /* 0x0001e4000800003f */
[----:B0-----:R-:W0:Y:S02]  /*fe40*/  S2R R10, SR_TID.X ;  /* 0x00000000000a7919 */ /* 0x001e240000002100 */
[----:B0-----:R-:W-:-:S04]  /*fe50*/  LOP3.LUT R10, R10, 0x1f, RZ, 0xc0, !PT ;  /* 0x0000001f0a0a7812 */ /* 0x001fc800078ec0ff */
[----:B------:R-:W-:-:S13]  /*fe60*/  ISETP.NE.AND P0, PT, R10, RZ, PT ;  /* 0x000000ff0a00720c */ /* 0x000fda0003f05270 */
[----:B------:R-:W-:Y:S05]  /*fe70*/  @!P0 BRA `(.L_x_90) ;  /* 0x0000000000048947 */ /* 0x000fea0003800000 */
[----:B------:R-:W-:Y:S01]  /*fe80*/  BPT.TRAP 0x1 ;  /* 0x000000040000795c */ /* 0x000fe20000300000 */
.L_x_90:
[----:B------:R-:W-:Y:S05]  /*fe90*/  BSYNC B2 ;  /* 0x0000000000027941 */ /* 0x000fea0003800000 */
.L_x_89:
[----:B------:R-:W2:Y:S01]  /*fea0*/  LDL.LU R10, [R1+0x4] ;  /* 0x00000400010a7983 */ /* 0x000ea20000300800 */
[----:B------:R-:W-:Y:S01]  /*feb0*/  R2UR UR6, R2 ;  /* 0x00000000020672ca */ /* 0x000fe200000e0000 */
[----:B------:R-:W-:Y:S01]  /*fec0*/  IMAD R18, R18, 0xa000, R9 ;  /* 0x0000a00012127824 */ /* 0x000fe200078e0209 */
[----:B------:R-:W-:Y:S01]  /*fed0*/  R2UR UR7, R3 ;  /* 0x00000000030772ca */ /* 0x000fe200000e0000 */
[----:B------:R-:W-:Y:S01]  /*fee0*/  UIADD3 UR4, UP0, UR38, 0x470, URZ ;  /* 0x0000047026047890 */ /* 0x000fe2000ff1e03f */
[----:B------:R-:W-:Y:S01]  /*fef0*/  R2UR UR10, R11 ;  /* 0x000000000b0a72ca */ /* 0x000fe200000e0000 */
[----:B------:R-:W-:Y:S01]  /*ff00*/  VIADD R5, R5, 0x50 ;  /* 0x0000005005057836 */ /* 0x000fe20000000000 */
[----:B------:R-:W-:Y:S01]  /*ff10*/  PLOP3.LUT P0, PT, PT, PT, PT, 0x80, 0x0 ;  /* 0x000000000000781c */ /* 0x000fe20003f0f070 */
[----:B------:R-:W-:Y:S01]  /*ff20*/  UIADD3.X UR5, URZ, UR39, URZ, UP0, !UPT ;  /* 0x000000273f057290 */ /* 0x000fe200087fe43f */
[----:B------:R-:W-:Y:S01]  /*ff30*/  IADD3 R11, R18, 0x400, RZ ;  /* 0x00000400120b7810 */ /* 0x000fe20007ffe0ff */
[----:B--2---:R-:W-:-:S10]  /*ff40*/  IMAD R10, R10, 0x50, RZ ;  /* 0x000000500a0a7824 */ /* 0x004fd400078e02ff */
.L_x_91:
        /* <DEDUP_REMOVED lines=15> */
.L_x_92:
        /* <DEDUP_REMOVED lines=15> */
.L_x_93:
        /* <DEDUP_REMOVED lines=15> */
.L_x_94:
        /* <DEDUP_REMOVED lines=12> */
.L_x_77:
[----:B------:R-:W-:Y:S05]  /*102e0*/  BSYNC B1 ;  /* 0x0000000000017941 */ /* 0x000fea0003800000 */
.L_x_76:
[----:B------:R-:W2:Y:S01]  /*102f0*/  LDL R2, [R1+0xc] ;  /* 0x00000c0001027983 */ /* 0x000ea20000100800 */
[----:B------:R-:W-:Y:S01]  /*10300*/  VIADD R18, R6, 0x1 ;  /* 0x0000000106127836 */ /* 0x000fe20000000000 */
[----:B------:R-:W-:Y:S04]  /*10310*/  BSSY B1, `(.L_x_95) ;  /* 0x00000cf000017945 */ /* 0x000fe80003800000 */
[----:B------:R-:W-:-:S04]  /*10320*/  ISETP.NE.AND P0, PT, R18, 0x2, PT ;  /* 0x000000021200780c */ /* 0x000fc80003f05270 */
[----:B------:R-:W-:Y:S02]  /*10330*/  SEL R18, R18, RZ, P0 ;  /* 0x000000ff12127207 */ /* 0x000fe40000000000 */
[----:B--2---:R-:W-:Y:S02]  /*10340*/  ISETP.NE.AND P1, PT, R2, RZ, PT ;  /* 0x000000ff0200720c */ /* 0x004fe40003f25270 */
[----:B------:R-:W-:-:S04]  /*10350*/  SEL R2, RZ, 0x1, P0 ;  /* 0x00000001ff027807 */ /* 0x000fc80000000000 */
[----:B------:R-:W-:-:S05]  /*10360*/  LOP3.LUT R10, R7, R2, RZ, 0x3c, !PT ;  /* 0x00000002070a7212 */ /* 0x000fca00078e3cff */
[----:B------:R2:W-:Y:S02]  /*10370*/  STL [R1], R10 ;  /* 0x0000000a01007387 */ /* 0x0005e40000100800 */
[----:B------:R-:W-:Y:S05]  /*10380*/  @!P1 BRA `(.L_x_96) ;  /* 0x0000000c001c9947 */ /* 0x000fea0003800000 */
[----:B------:R-:W3:Y:S01]  /*10390*/  LDL R3, [R1+0x10] ;  /* 0x0000100001037983 */ /* 0x000ee20000100800 */
[----:B0-----:R-:W-:Y:S01]  /*103a0*/  VIADD R8, R0, 0xffffffff ;  /* 0xffffffff00087836 */ /* 0x001fe20000000000 */
[----:B---3--:R-:W-:-:S13]  /*103b0*/  ISETP.NE.AND P1, PT, R3, RZ, PT ;  /* 0x000000ff0300720c */ /* 0x008fda0003f25270 */
[----:B------:R-:W-:Y:S05]  /*103c0*/  @!P1 BRA `(.L_x_97) ;  /* 0x0000000000509947 */ /* 0x000fea0003800000 */
[----:B------:R-:W3:Y:S01]  /*103d0*/  LDL R11, [R1+0x8] ;  /* 0x00000800010b7983 */ /* 0x000ee20000100800 */
[----:B-1----:R-:W0:Y:S01]  /*103e0*/  LDC R5, c[0x0][0x43c] ;  /* 0x00010f00ff057b82 */ /* 0x002e220000000800 */
[----:B------:R-:W-:Y:S01]  /*103f0*/  ULDC.64 UR4, c[0x0][0x428] ;  /* 0x00010a0000047ab9 */ /* 0x000fe20000000a00 */
[----:B------:R-:W-:Y:S01]  /*10400*/  ULDC.64 UR6, c[0x0][0x208] ;  /* 0x0000820000067ab9 */ /* 0x000fe20000000a00 */
[----:B0-----:R-:W-:-:S13]  /*10410*/  ISETP.NE.AND P0, PT, R5, 0x1, PT ;  /* 0x000000010500780c */ /* 0x001fda0003f05270 */
[----:B------:R-:W0:Y:S02]  /*10420*/  @P0 LDC.64 R2, c[0x0][0x440] ;  /* 0x00011000ff020b82 */ /* 0x000e240000000a00 */
[----:B0-----:R-:W-:-:S04]  /*10430*/  @P0 IMAD.HI.U32 R4, R8, R2, RZ ;  /* 0x0000000208040227 */ /* 0x001fc800078e00ff */
[----:B------:R-:W-:Y:S01]  /*10440*/  IMAD.MOV.U32 R2, RZ, RZ, R8 ;  /* 0x000000ffff027224 */ /* 0x000fe200078e0008 */
[----:B------:R-:W-:-:S05]  /*10450*/  @P0 SHF.R.U32.HI R2, RZ, R3, R4 ;  /* 0x00000003ff020219 */ /* 0x000fca0000011604 */
[----:B------:R-:W-:-:S04]  /*10460*/  IMAD.MOV R3, RZ, RZ, -R2 ;  /* 0x000000ffff037224 */ /* 0x000fc800078e0a02 */
[----:B------:R-:W-:Y:S01]  /*10470*/  IMAD R8, R5, R3, R8 ;  /* 0x0000000305087224 */ /* 0x000fe200078e0208 */
[----:B------:R-:W-:-:S03]  /*10480*/  SHF.R.S32.HI R3, RZ, 0x1f, R2 ;  /* 0x0000001fff037819 */ /* 0x000fc60000011402 */
[----:B------:R-:W-:-:S04]  /*10490*/  IMAD.WIDE.U32 R2, R19, UR4, R2 ;  /* 0x0000000413027c25 */ /* 0x000fc8000f8e0002 */
[----:B---3--:R-:W-:-:S04]  /*104a0*/  IMAD R4, R11, UR4, RZ ;  /* 0x000000040b047c24 */ /* 0x008fc8000f8e02ff */
[----:B------:R-:W-:Y:S01]  /*104b0*/  IMAD R4, R19, UR5, R4 ;  /* 0x0000000513047c24 */ /* 0x000fe2000f8e0204 */
[----:B------:R-:W-:-:S04]  /*104c0*/  ULDC.64 UR4, c[0x0][0x418] ;  /* 0x0001060000047ab9 */ /* 0x000fc80000000a00 */
[----:B------:R-:W-:Y:S02]  /*104d0*/  IADD3 R3, R4, R3, RZ ;  /* 0x0000000304037210 */ /* 0x000fe40007ffe0ff */
[----:B------:R-:W-:-:S04]  /*104e0*/  LEA R4, P0, R2, UR4, 0x2 ;  /* 0x0000000402047c11 */ /* 0x000fc8000f8010ff */
[----:B------:R-:W-:-:S05]  /*104f0*/  LEA.HI.X R5, R2, UR5, R3, 0x2, P0 ;  /* 0x0000000502057c11 */ /* 0x000fca00080f1403 */
[----:B------:R0:W5:Y:S04]  /*10500*/  LDG.E R4, desc[UR6][R4.64] ;  /* 0x0000000604047981 */ /* 0x000168000c1e1900 */
.L_x_97:
[----:B------:R-:W-:Y:S01]  /*10510*/  LEA R2, R18, UR36, 0x3 ;  /* 0x0000002412027c11 */ /* 0x000fe2000f8e18ff */
[----:B------:R-:W-:Y:S01]  /*10520*/  BSSY B2, `(.L_x_98) ;  /* 0x0000004000027945 */ /* 0x000fe20003800000 */
[----:B------:R-:W-:-:S04]  /*10530*/  SHF.L.U32 R3, R10, 0x1f, RZ ;  /* 0x0000001f0a037819 */ /* 0x000fc800000006ff */
[----:B------:R-:W3:Y:S02]  /*10540*/  SYNCS.PHASECHK.TRANS64.TRYWAIT P0, [R2+URZ+0x38840], R3 ;  /* 0x03884003020075a7 */ /* 0x000ee4000800017f */
[----:B---3--:R-:W-:Y:S05]  /*10550*/  @!P0 BRA `(.L_x_99) ;  /* 0x0000002400788947 */ /* 0x008fea0003800000 */
.L_x_168:
[----:B------:R-:W-:Y:S05]  /*10560*/  BSYNC B2 ;  /* 0x0000000000027941 */ /* 0x000fea0003800000 */
.L_x_98:
[----:B01----:R-:W0:Y:S01]  /*10570*/  S2R R5, SR_TID.X ;  /* 0x0000000000057919 */ /* 0x003e220000002100 */
[----:B------:R-:W-:Y:S01]  /*10580*/  BSSY B2, `(.L_x_100) ;  /* 0x000000b000027945 */ /* 0x000fe20003800000 */
[----:B0-----:R-:W-:-:S04]  /*10590*/  LOP3.LUT R5, R5, 0x7f, RZ, 0xc0, !PT ;  /* 0x0000007f05057812 */ /* 0x001fc800078ec0ff */
[----:B------:R-:W-:-:S13]  /*105a0*/  ISETP.NE.AND P1, PT, R5, RZ, PT ;  /* 0x000000ff0500720c */ /* 0x000fda0003f25270 */
[----:B------:R-:W-:Y:S05]  /*105b0*/  @P1 BRA `(.L_x_101) ;  /* 0x00000000001c1947 */ /* 0x000fea0003800000 */
[----:B------:R-:W0:Y:S01]  /*105c0*/  S2R R5, SR_TID.X ;  /* 0x0000000000057919 */ /* 0x000e220000002100 */
[----:B---3--:R-:W-:-:S04]  /*105d0*/  IMAD.MOV.U32 R3, RZ, RZ, 0xa000 ;  /* 0x0000a000ff037424 */ /* 0x008fc800078e00ff */
[----:B------:R1:W-:Y:S01]  /*105e0*/  SYNCS.ARRIVE.TRANS64 RZ, [R2+URZ+0x38830], R3 ;  /* 0x0388300302ff79a7 */ /* 0x0003e2000800003f */
[----:B0-----:R-:W-:-:S04]  /*105f0*/  LOP3.LUT R5, R5, 0x1f, RZ, 0xc0, !PT ;  /* 0x0000001f05057812 */ /* 0x001fc800078ec0ff */
[----:B------:R-:W-:-:S13]  /*10600*/  ISETP.NE.AND P0, PT, R5, RZ, PT ;  /* 0x000000ff0500720c */ /* 0x000fda0003f05270 */
[----:B-1----:R-:W-:Y:S05]  /*10610*/  @!P0 BRA `(.L_x_101) ;  /* 0x0000000000048947 */ /* 0x002fea0003800000 */
[----:B------:R-:W-:Y:S01]  /*10620*/  BPT.TRAP 0x1 ;  /* 0x000000040000795c */ /* 0x000fe20000300000 */
.L_x_101:
[----:B------:R-:W-:Y:S05]  /*10630*/  BSYNC B2 ;  /* 0x0000000000027941 */ /* 0x000fea0003800000 */
.L_x_100:
[----:B------:R-:W-:Y:S01]  /*10640*/  IMAD.MOV.U32 R11, RZ, RZ, RZ ;  /* 0x000000ffff0b7224 */ /* 0x000fe200078e00ff */
[----:B------:R-:W-:Y:S01]  /*10650*/  UIADD3 UR4, UP0, UR38, 0x370, URZ ;  /* 0x0000037026047890 */ /* 0x000fe2000ff1e03f */
[C---:B---3--:R-:W-:Y:S01]  /*10660*/  IMAD R3, R18.reuse, 0x8, R12 ;  /* 0x0000000812037824 */ /* 0x048fe200078e020c */
[----:B------:R-:W-:Y:S01]  /*10670*/  PLOP3.LUT P0, PT, PT, PT, PT, 0x80, 0x0 ;  /* 0x000000000000781c */ /* 0x000fe20003f0f070 */
[----:B------:R-:W-:Y:S01]  /*10680*/  IMAD R5, R18, 0xa000, R9 ;  /* 0x0000a00012057824 */ /* 0x000fe200078e0209 */
[----:B------:R-:W-:Y:S01]  /*10690*/  R2UR UR10, R11 ;  /* 0x000000000b0a72ca */ /* 0x000fe200000e0000 */
[----:B------:R-:W-:Y:S01]  /*106a0*/  VIADD R3, R3, 0x30 ;  /* 0x0000003003037836 */ /* 0x000fe20000000000 */
[----:B------:R-:W-:Y:S01]  /*106b0*/  UIADD3.X UR5, URZ, UR39, URZ, UP0, !UPT ;  /* 0x000000273f057290 */ /* 0x000fe200087fe43f */
[----:B------:R-:W-:Y:S01]  /*106c0*/  IMAD R2, R8, 0x50, RZ ;  /* 0x0000005008027824 */ /* 0x000fe200078e02ff */
[----:B------:R-:W-:Y:S01]  /*106d0*/  UMOV UR6, 0x0 ;  /* 0x0000000000067882 */ /* 0x000fe20000000000 */
[----:B--2---:R-:W-:Y:S01]  /*106e0*/  VIADD R10, R5, 0x24400 ;  /* 0x00024400050a7836 */ /* 0x004fe20000000000 */
[----:B------:R-:W-:-:S09]  /*106f0*/  UMOV UR7, 0x14f00000 ;  /* 0x14f0000000077882 */ /* 0x000fd20000000000 */
.L_x_102:
        /* <DEDUP_REMOVED lines=16> */
.L_x_103:
        /* <DEDUP_REMOVED lines=12> */
[----:B------:R-:W-:Y:S01]  /*108c0*/  UMOV UR6, 0x0 ;  /* 0x0000000000067882 */ /* 0x000fe20000000000 */
[----:B------:R-:W-:Y:S01]  /*108d0*/  IADD3 R10, R5, 0x29400, RZ ;  /* 0x00029400050a7810 */ /* 0x000fe20007ffe0ff */
[----:B------:R-:W-:Y:S01]  /*108e0*/  UMOV UR7, 0x14f00000 ;  /* 0x14f0000000077882 */ /* 0x000fe20000000000 */
[----:B------:R-:W-:-:S15]  /*108f0*/  R2UR UR10, R14 ;  /* 0x000000000e0a72ca */ /* 0x000fde00000e0000 */
.L_x_104:
        /* <DEDUP_REMOVED lines=16> */
.L_x_105:
        /* <DEDUP_REMOVED lines=10> */
[----:B------:R-:W-:Y:S01]  /*10aa0*/  SHF.L.U32 R7, R7, 0x1f, RZ ;  /* 0x0000001f07077819 */ /* 0x000fe200000006ff */
[----:B------:R-:W-:Y:S01]  /*10ab0*/  IMAD R5, R6, 0x8, R12 ;  /* 0x0000000806057824 */ /* 0x000fe200078e020c */
[----:B------:R-:W-:Y:S03]  /*10ac0*/  BSSY B2, `(.L_x_106) ;  /* 0x0000003000027945 */ /* 0x000fe60003800000 */
[----:B------:R-:W0:Y:S02]  /*10ad0*/  SYNCS.PHASECHK.TRANS64.TRYWAIT P0, [R5+URZ+0x60], R7 ;  /* 0x00006007050075a7 */ /* 0x000e24000800017f */
[----:B0-----:R-:W-:Y:S05]  /*10ae0*/  @!P0 BRA `(.L_x_107) ;  /* 0x0000002000288947 */ /* 0x001fea0003800000 */
.L_x_169:
[----:B------:R-:W-:Y:S05]  /*10af0*/  BSYNC B2 ;  /* 0x0000000000027941 */ /* 0x000fea0003800000 */
.L_x_106:
[----:B------:R-:W-:Y:S01]  /*10b00*/  BSSY B2, `(.L_x_108) ;  /* 0x000000b000027945 */ /* 0x000fe20003800000 */
[----:B------:R-:W-:Y:S02]  /*10b10*/  IMAD.MOV.U32 R2, RZ, RZ, 0x0 ;  /* 0x00000000ff027424 */ /* 0x000fe400078e00ff */
[----:B------:R-:W-:Y:S01]  /*10b20*/  IMAD.MOV.U32 R3, RZ, RZ, 0x14f00000 ;  /* 0x14f00000ff037424 */ /* 0x000fe200078e00ff */
[----:B------:R-:W-:Y:S06]  /*10b30*/  @P1 BRA `(.L_x_109) ;  /* 0x00000000001c1947 */ /* 0x000fec0003800000 */
[----:B------:R-:W1:Y:S01]  /*10b40*/  S2R R10, SR_TID.X ;  /* 0x00000000000a7919 */ /* 0x000e620000002100 */
[----:B0-----:R-:W-:-:S04]  /*10b50*/  IMAD.MOV.U32 R7, RZ, RZ, 0xa000 ;  /* 0x0000a000ff077424 */ /* 0x001fc800078e00ff */
[----:B------:R2:W-:Y:S01]  /*10b60*/  SYNCS.ARRIVE.TRANS64 RZ, [R5+URZ+0x50], R7 ;  /* 0x0000500705ff79a7 */ /* 0x0005e2000800003f */
[----:B-1----:R-:W-:-:S04]  /*10b70*/  LOP3.LUT R10, R10, 0x1f, RZ, 0xc0, !PT ;  /* 0x0000001f0a0a7812 */ /* 0x002fc800078ec0ff */
[----:B------:R-:W-:-:S13]  /*10b80*/  ISETP.NE.AND P0, PT, R10, RZ, PT ;  /* 0x000000ff0a00720c */ /* 0x000fda0003f05270 */
[----:B--2---:R-:W-:Y:S05]  /*10b90*/  @!P0 BRA `(.L_x_109) ;  /* 0x0000000000048947 */ /* 0x004fea0003800000 */
[----:B------:R-:W-:Y:S01]  /*10ba0*/  BPT.TRAP 0x1 ;  /* 0x000000040000795c */ /* 0x000fe20000300000 */
.L_x_109:
[----:B------:R-:W-:Y:S05]  /*10bb0*/  BSYNC B2 ;  /* 0x0000000000027941 */ /* 0x000fea0003800000 */
.L_x_108:
[----:B0-----:R-:W2:Y:S01]  /*10bc0*/  LDL.LU R7, [R1+0x4] ;  /* 0x0000040001077983 */ /* 0x001ea20000300800 */
[----:B------:R-:W-:Y:S01]  /*10bd0*/  R2UR UR10, R11 ;  /* 0x000000000b0a72ca */ /* 0x000fe200000e0000 */
[----:B------:R-:W-:Y:S01]  /*10be0*/  IMAD R6, R6, 0xa000, R9 ;  /* 0x0000a00006067824 */ /* 0x000fe200078e0209 */
[----:B------:R-:W-:Y:S01]  /*10bf0*/  R2UR UR6, R2 ;  /* 0x00000000020672ca */ /* 0x000fe200000e0000 */
[----:B------:R-:W-:Y:S01]  /*10c00*/  UIADD3 UR4, UP0, UR38, 0x470, URZ ;  /* 0x0000047026047890 */ /* 0x000fe2000ff1e03f */
[----:B------:R-:W-:Y:S01]  /*10c10*/  R2UR UR7, R3 ;  /* 0x00000000030772ca */ /* 0x000fe200000e0000 */
[----:B------:R-:W-:Y:S01]  /*10c20*/  VIADD R5, R5, 0x50 ;  /* 0x0000005005057836 */ /* 0x000fe20000000000 */
[----:B------:R-:W-:Y:S01]  /*10c30*/  PLOP3.LUT P0, PT, PT, PT, PT, 0x80, 0x0 ;  /* 0x000000000000781c */ /* 0x000fe20003f0f070 */
[----:B------:R-:W-:Y:S01]  /*10c40*/  VIADD R10, R6, 0x400 ;  /* 0x00000400060a7836 */ /* 0x000fe20000000000 */
[----:B------:R-:W-:Y:S01]  /*10c50*/  UIADD3.X UR5, URZ, UR39, URZ, UP0, !UPT ;  /* 0x000000273f057290 */ /* 0x000fe200087fe43f */
[----:B--2---:R-:W-:-:S11]  /*10c60*/  IMAD R7, R7, 0x50, RZ ;  /* 0x0000005007077824 */ /* 0x004fd600078e02ff */
.L_x_110:
        /* <DEDUP_REMOVED lines=15> */
.L_x_111:
        /* <DEDUP_REMOVED lines=15> */
.L_x_112:
        /* <DEDUP_REMOVED lines=15> */
.L_x_113:
        /* <DEDUP_REMOVED lines=12> */
.L_x_96:
[----:B------:R-:W-:Y:S05]  /*11000*/  BSYNC B1 ;  /* 0x0000000000017941 */ /* 0x000fea0003800000 */
.L_x_95:
[C---:B------:R-:W-:Y:S01]  /*11010*/  ISETP.GT.AND P0, PT, R0.reuse, 0x1, PT ;  /* 0x000000010000780c */ /* 0x040fe20003f04270 */
[----:B------:R-:W-:-:S12]  /*11020*/  VIADD R0, R0, 0xfffffffe ;  /* 0xfffffffe00007836 */ /* 0x000fd80000000000 */
[----:B------:R-:W-:Y:S05]  /*11030*/  @P0 BRA `(.L_x_114) ;  /* 0xffffffe400640947 */ /* 0x000fea000383ffff */
.L_x_75:
[----:B------:R-:W-:Y:S05]  /*11040*/  BSYNC B0 ;  /* 0x0000000000007941 */ /* 0x000fea0003800000 */
.L_x_54:
[----:B0-----:R-:W4:Y:S01]  /*11050*/  LDL.LU R0, [R1+0xc] ;  /* 0x00000c0001007983 */ /* 0x001f220000300800 */
[----:B------:R-:W-:Y:S01]  /*11060*/  BSSY B0, `(.L_x_115) ;  /* 0x0000059000007945 */ /* 0x000fe20003800000 */
[----:B----4-:R-:W-:-:S13]  /*11070*/  ISETP.NE.AND P0, PT, R0, RZ, PT ;  /* 0x000000ff0000720c */ /* 0x010fda0003f05270 */
[----:B------:R-:W-:Y:S05]  /*11080*/  @!P0 BRA `(.L_x_116) ;  /* 0x0000000400588947 */ /* 0x000fea0003800000 */
[----:B--2---:R-:W2:Y:S01]  /*11090*/  LDL R3, [R1] ;  /* 0x0000000001037983 */ /* 0x004ea20000100800 */
[----:B------:R-:W-:Y:S01]  /*110a0*/  LEA R2, R18, UR36, 0x3 ;  /* 0x0000002412027c11 */ /* 0x000fe2000f8e18ff */
[----:B------:R-:W-:Y:S01]  /*110b0*/  BSSY B1, `(.L_x_117) ;  /* 0x0000007000017945 */ /* 0x000fe20003800000 */
[----:B------:R-:W0:Y:S02]  /*110c0*/  S2R R0, SR_TID.X ;  /* 0x0000000000007919 */ /* 0x000e240000002100 */
[----:B0-----:R-:W-:-:S04]  /*110d0*/  LOP3.LUT R0, R0, 0x7f, RZ, 0xc0, !PT ;  /* 0x0000007f00007812 */ /* 0x001fc800078ec0ff */
[----:B------:R-:W-:Y:S02]  /*110e0*/  ISETP.NE.AND P1, PT, R0, RZ, PT ;  /* 0x000000ff0000720c */ /* 0x000fe40003f25270 */
[----:B--2---:R-:W-:-:S04]  /*110f0*/  SHF.L.U32 R3, R3, 0x1f, RZ ;  /* 0x0000001f03037819 */ /* 0x004fc800000006ff */
[----:B------:R-:W0:Y:S02]  /*11100*/  SYNCS.PHASECHK.TRANS64.TRYWAIT P0, [R2+URZ+0x38860], R3 ;  /* 0x03886003020075a7 */ /* 0x000e24000800017f */
[----:B0-----:R-:W-:Y:S05]  /*11110*/  @!P0 BRA `(.L_x_118) ;  /* 0x0000001800b08947 */ /* 0x001fea0003800000 */
.L_x_170:
[----:B------:R-:W-:Y:S05]  /*11120*/  BSYNC B1 ;  /* 0x0000000000017941 */ /* 0x000fea0003800000 */
.L_x_117:
[----:B------:R-:W-:Y:S04]  /*11130*/  BSSY B1, `(.L_x_119) ;  /* 0x0000009000017945 */ /* 0x000fe80003800000 */
[----:B------:R-:W-:Y:S05]  /*11140*/  @P1 BRA `(.L_x_120) ;  /* 0x00000000001c1947 */ /* 0x000fea0003800000 */
[----:B------:R-:W2:Y:S01]  /*11150*/  S2R R0, SR_TID.X ;  /* 0x0000000000007919 */ /* 0x000ea20000002100 */
[----:B0-----:R-:W-:-:S04]  /*11160*/  IMAD.MOV.U32 R3, RZ, RZ, 0xa000 ;  /* 0x0000a000ff037424 */ /* 0x001fc800078e00ff */
[----:B------:R4:W-:Y:S01]  /*11170*/  SYNCS.ARRIVE.TRANS64 RZ, [R2+URZ+0x38850], R3 ;  /* 0x0388500302ff79a7 */ /* 0x0009e2000800003f */
[----:B--2---:R-:W-:-:S04]  /*11180*/  LOP3.LUT R0, R0, 0x1f, RZ, 0xc0, !PT ;  /* 0x0000001f00007812 */ /* 0x004fc800078ec0ff */
[----:B------:R-:W-:-:S13]  /*11190*/  ISETP.NE.AND P0, PT, R0, RZ, PT ;  /* 0x000000ff0000720c */ /* 0x000fda0003f05270 */
[----:B----4-:R-:W-:Y:S05]  /*111a0*/  @!P0 BRA `(.L_x_120) ;  /* 0x0000000000048947 */ /* 0x010fea0003800000 */
[----:B------:R-:W-:Y:S01]  /*111b0*/  BPT.TRAP 0x1 ;  /* 0x000000040000795c */ /* 0x000fe20000300000 */
.L_x_120:
[----:B------:R-:W-:Y:S05]  /*111c0*/  BSYNC B1 ;  /* 0x0000000000017941 */ /* 0x000fea0003800000 */
.L_x_119:
[----:B------:R-:W2:Y:S01]  /*111d0*/  LDL R0, [R1+0x4] ;  /* 0x0000040001007983 */ /* 0x000ea20000100800 */
[----:B------:R-:W-:Y:S01]  /*111e0*/  IMAD R9, R18, 0xa000, R9 ;  /* 0x0000a00012097824 */ /* 0x000fe200078e0209 */
[----:B------:R-:W-:Y:S01]  /*111f0*/  UIADD3 UR4, UP0, UR38, 0x470, URZ ;  /* 0x0000047026047890 */ /* 0x000fe2000ff1e03f */
[----:B------:R-:W-:Y:S01]  /*11200*/  PLOP3.LUT P0, PT, PT, PT, PT, 0x80, 0x0 ;  /* 0x000000000000781c */ /* 0x000fe20003f0f070 */
[----:B0-----:R-:W-:Y:S01]  /*11210*/  VIADD R2, R2, 0x38850 ;  /* 0x0003885002027836 */ /* 0x001fe20000000000 */
[----:B------:R-:W-:Y:S01]  /*11220*/  UMOV UR6, 0x0 ;  /* 0x0000000000067882 */ /* 0x000fe20000000000 */
[----:B------:R-:W-:Y:S01]  /*11230*/  VIADD R3, R9, 0x400 ;  /* 0x0000040009037836 */ /* 0x000fe20000000000 */
[----:B------:R-:W-:Y:S01]  /*11240*/  UIADD3.X UR5, URZ, UR39, URZ, UP0, !UPT ;  /* 0x000000273f057290 */ /* 0x000fe200087fe43f */
[----:B------:R-:W-:Y:S01]  /*11250*/  UMOV UR7, 0x14f00000 ;  /* 0x14f0000000077882 */ /* 0x000fe20000000000 */
[----:B------:R-:W-:Y:S01]  /*11260*/  UMOV UR10, URZ ;  /* 0x0000003f000a7c82 */ /* 0x000fe20008000000 */
[----:B--2---:R-:W-:-:S09]  /*11270*/  IMAD R0, R0, 0x50, RZ ;  /* 0x0000005000007824 */ /* 0x004fd200078e02ff */
.L_x_121:
        /* <DEDUP_REMOVED lines=10> */
[----:B------:R-:W-:Y:S01]  /*11320*/  PLOP3.LUT P0, PT, PT, PT, PT, 0x80, 0x0 ;  /* 0x000000000000781c */ /* 0x000fe20003f0f070 */
[----:B------:R-:W-:Y:S01]  /*11330*/  VIADD R3, R9, 0x2c00 ;  /* 0x00002c0009037836 */ /* 0x000fe20000000000 */
[----:B------:R-:W-:Y:S01]  /*11340*/  UMOV UR6, 0x0 ;  /* 0x0000000000067882 */ /* 0x000fe20000000000 */
[----:B------:R-:W-:Y:S01]  /*11350*/  UMOV UR7, 0x14f00000 ;  /* 0x14f0000000077882 */ /* 0x000fe20000000000 */
[----:B------:R-:W-:-:S09]  /*11360*/  UMOV UR10, 0x40 ;  /* 0x00000040000a7882 */ /* 0x000fd20000000000 */
.L_x_122:
        /* <DEDUP_REMOVED lines=11> */
[----:B------:R-:W-:Y:S01]  /*11420*/  UMOV UR6, 0x0 ;  /* 0x0000000000067882 */ /* 0x000fe20000000000 */
[----:B------:R-:W-:Y:S01]  /*11430*/  IADD3 R3, R9, 0x5400, RZ ;  /* 0x0000540009037810 */ /* 0x000fe20007ffe0ff */
[----:B------:R-:W-:Y:S01]  /*11440*/  UMOV UR7, 0x14f00000 ;  /* 0x14f0000000077882 */ /* 0x000fe20000000000 */
[----:B------:R-:W-:-:S09]  /*11450*/  UMOV UR10, 0x80 ;  /* 0x00000080000a7882 */ /* 0x000fd20000000000 */
.L_x_123:
        /* <DEDUP_REMOVED lines=15> */
.L_x_124:
        /* <DEDUP_REMOVED lines=10> */
.L_x_116:
[----:B------:R-:W-:Y:S05]  /*115f0*/  BSYNC B0 ;  /* 0x0000000000007941 */ /* 0x000fea0003800000 */
.L_x_115:
[----:B-1----:R-:W4:Y:S01]  /*11600*/  LDL.LU R5, [R1+0x28] ;  /* 0x0000280001057983 */ /* 0x002f220000300800 */
[----:B------:R-:W-:Y:S01]  /*11610*/  VIADD R18, R18, 0x1 ;  /* 0x0000000112127836 */ /* 0x000fe20000000000 */
[----:B------:R-:W-:Y:S02]  /*11620*/  ULDC UR4, c[0x0][0xc34] ;  /* 0x00030d0000047ab9 */ /* 0x000fe40000000800 */
[----:B------:R-:W5:Y:S04]  /*11630*/  LDL.LU R4, [R1] ;  /* 0x0000000001047983 */ /* 0x000f680000300800 */
[----:B--2---:R-:W2:Y:S01]  /*11640*/  LDL.LU R3, [R1+0x30] ;  /* 0x0000300001037983 */ /* 0x004ea20000300800 */
[----:B------:R-:W-:-:S04]  /*11650*/  ISETP.NE.AND P0, PT, R18, 0x2, PT ;  /* 0x000000021200780c */ /* 0x000fc80003f05270 */
[----:B------:R-:W-:Y:S02]  /*11660*/  SEL R0, RZ, 0x1, P0 ;  /* 0x00000001ff007807 */ /* 0x000fe40000000000 */
[----:B------:R-:W-:Y:S01]  /*11670*/  SEL R18, R18, RZ, P0 ;  /* 0x000000ff12127207 */ /* 0x000fe20000000000 */
[----:B----4-:R-:W-:Y:S01]  /*11680*/  VIADD R5, R5, UR37 ;  /* 0x0000002505057c36 */ /* 0x010fe20008000000 */
[----:B-----5:R-:W-:-:S04]  /*11690*/  LOP3.LUT R4, R4, R0, RZ, 0x3c, !PT ;  /* 0x0000000004047212 */ /* 0x020fc800078e3cff */
[----:B------:R1:W-:Y:S01]  /*116a0*/  STL [R1+0x28], R5 ;  /* 0x0000280501007387 */ /* 0x0003e20000100800 */
[----:B------:R-:W-:Y:S01]  /*116b0*/  ISETP.GE.AND P1, PT, R5, UR4, PT ;  /* 0x0000000405007c0c */ /* 0x000fe2000bf26270 */
[----:B--2---:R-:W-:-:S05]  /*116c0*/  VIADD R3, R3, 0x1 ;  /* 0x0000000103037836 */ /* 0x004fca0000000000 */
[----:B------:R1:W-:Y:S04]  /*116d0*/  STL [R1+0x30], R3 ;  /* 0x0000300301007387 */ /* 0x0003e80000100800 */
[----:B------:R1:W-:Y:S03]  /*116e0*/  STL [R1], R4 ;  /* 0x0000000401007387 */ /* 0x0003e60000100800 */
[----:B------:R-:W-:Y:S05]  /*116f0*/  @!P1 BRA `(.L_x_125) ;  /* 0xffffffb400d89947 */ /* 0x000fea000383ffff */
[----:B------:R-:W-:-:S07]  /*11700*/  LOP3.LUT R2, R3, 0x1, RZ, 0xc, !PT ;  /* 0x0000000103027812 */ /* 0x000fce00078e0cff */
.L_x_38:
[----:B01----:R-:W0:Y:S01]  /*11710*/  S2R R3, SR_CgaCtaId ;  /* 0x0000000000037919 */ /* 0x003e220000008800 */
[----:B------:R-:W-:Y:S01]  /*11720*/  MOV R0, 0x400 ;  /* 0x0000040000007802 */ /* 0x000fe20000000f00 */
[----:B------:R-:W-:Y:S03]  /*11730*/  BSSY B0, `(.L_x_126) ;  /* 0x0000005000007945 */ /* 0x000fe60003800000 */
[----:B0-----:R-:W-:Y:S02]  /*11740*/  LEA R0, R3, R0, 0x18 ;  /* 0x0000000003007211 */ /* 0x001fe400078ec0ff */
[----:B------:R-:W-:-:S04]  /*11750*/  SHF.L.U32 R3, R2, 0x1f, RZ ;  /* 0x0000001f02037819 */ /* 0x000fc800000006ff */
[----:B------:R-:W0:Y:S02]  /*11760*/  SYNCS.PHASECHK.TRANS64.TRYWAIT P0, [R0+URZ+0x38820], R3 ;  /* 0x03882003000075a7 */ /* 0x000e24000800017f */
[----:B0-----:R-:W-:Y:S05]  /*11770*/  @!P0 BRA `(.L_x_127) ;  /* 0x00000014002c8947 */ /* 0x001fea0003800000 */
.L_x_171:
[----:B------:R-:W-:Y:S05]  /*11780*/  BSYNC B0 ;  /* 0x0000000000007941 */ /* 0x000fea0003800000 */
.L_x_126:
[----:B------:R-:W-:-:S03]  /*11790*/  UMOV UR4, 0xffffffff ;  /* 0xffffffff00047882 */ /* 0x000fc60000000000 */
[----:B------:R-:W-:Y:S05]  /*117a0*/  BRA.DIV UR4, `(.L_x_128) ;  /* 0x0000001604347947 */ /* 0x000fea000b800000 */
[----:B------:R-:W1:Y:S02]  /*117b0*/  S2R R2, SR_TID.X ;  /* 0x0000000000027919 */ /* 0x000e640000002100 */
[----:B-1----:R-:W-:-:S04]  /*117c0*/  SHF.R.U32.HI R2, RZ, 0x5, R2 ;  /* 0x00000005ff027819 */ /* 0x002fc80000011602 */
[----:B------:R-:W-:-:S05]  /*117d0*/  LOP3.LUT R2, R2, 0x3, RZ, 0xc0, !PT ;  /* 0x0000000302027812 */ /* 0x000fca00078ec0ff */
[----:B------:R1:W2:Y:S02]  /*117e0*/  SHFL.IDX PT, R14, R2, RZ, 0x1f ;  /* 0x00001fff020e7589 */ /* 0x0002a400000e0000 */
.L_x_174:
[----:B--2---:R-:W-:Y:S01]  /*117f0*/  ISETP.NE.AND P0, PT, R14, RZ, PT ;  /* 0x000000ff0e00720c */ /* 0x004fe20003f05270 */
[----:B------:R-:W-:-:S12]  /*11800*/  BSSY B0, `(.L_x_129) ;  /* 0x0000027000007945 */ /* 0x000fd80003800000 */
[----:B------:R-:W-:Y:S05]  /*11810*/  @P0 BRA `(.L_x_130) ;  /* 0x0000000000940947 */ /* 0x000fea0003800000 */
[----:B------:R-:W-:-:S03]  /*11820*/  UMOV UR4, 0xffffffff ;  /* 0xffffffff00047882 */ /* 0x000fc60000000000 */
[----:B------:R-:W-:Y:S05]  /*11830*/  BRA.DIV UR4, `(.L_x_131) ;  /* 0x0000001604447947 */ /* 0x000fea000b800000 */
[----:B------:R-:W-:-:S13]  /*11840*/  ELECT P6, URZ, PT ;  /* 0x00000000003f782f */ /* 0x000fda00038c0000 */
.L_x_177:
[----:B------:R-:W-:Y:S05]  /*11850*/  @!P6 BRA `(.L_x_130) ;  /* 0x000000000084e947 */ /* 0x000fea0003800000 */
[----:B-1----:R-:W2:Y:S02]  /*11860*/  LDL R2, [R1+0x34] ;  /* 0x0000340001027983 */ /* 0x002ea40000100800 */
[----:B--2---:R-:W-:-:S13]  /*11870*/  R2UR UR4, R2 ;  /* 0x00000000020472ca */ /* 0x004fda00000e0000 */
[----:B------:R-:W-:-:S06]  /*11880*/  ULOP3.LUT UR4, UR4, 0x2, URZ, 0xfc, !UPT ;  /* 0x0000000204047892 */ /* 0x000fcc000f8efc3f */
[----:B------:R-:W-:-:S05]  /*11890*/  IMAD.U32 R2, RZ, RZ, UR4 ;  /* 0x00000004ff027e24 */ /* 0x000fca000f8e00ff */
[----:B------:R-:W-:-:S13]  /*118a0*/  ISETP.NE.AND P2, PT, R2, 0x3, PT ;  /* 0x000000030200780c */ /* 0x000fda0003f45270 */
[----:B------:R-:W-:Y:S05]  /*118b0*/  @!P2 BRA `(.L_x_132) ;  /* 0x000000000004a947 */ /* 0x000fea0003800000 */
[----:B------:R-:W-:Y:S01]  /*118c0*/  BPT.TRAP 0x1 ;  /* 0x000000040000795c */ /* 0x000fe20000300000 */
.L_x_132:
[----:B------:R-:W2:Y:S01]  /*118d0*/  LDL.LU R7, [R1] ;  /* 0x0000000001077983 */ /* 0x000ea20000300800 */
[----:B0-----:R-:W-:Y:S02]  /*118e0*/  VIADD R3, R0, 0x38840 ;  /* 0x0003884000037836 */ /* 0x001fe40000000000 */
[C---:B------:R-:W-:Y:S02]  /*118f0*/  VIADD R2, R18.reuse, 0x1 ;  /* 0x0000000112027836 */ /* 0x040fe40000000000 */
[----:B------:R-:W-:-:S03]  /*11900*/  IMAD R6, R18, 0x8, R3 ;  /* 0x0000000812067824 */ /* 0x000fc600078e0203 */
[----:B------:R-:W-:-:S04]  /*11910*/  ISETP.NE.AND P1, PT, R2, 0x2, PT ;  /* 0x000000020200780c */ /* 0x000fc80003f25270 */
[----:B------:R-:W-:Y:S02]  /*11920*/  SEL R4, RZ, 0x1, P1 ;  /* 0x00000001ff047807 */ /* 0x000fe40000800000 */
[C---:B--2---:R-:W-:Y:S02]  /*11930*/  SHF.L.U32 R5, R7.reuse, 0x1f, RZ ;  /* 0x0000001f07057819 */ /* 0x044fe400000006ff */
[----:B------:R-:W-:Y:S02]  /*11940*/  LOP3.LUT R7, R7, R4, RZ, 0x3c, !PT ;  /* 0x0000000407077212 */ /* 0x000fe400078e3cff */
[----:B------:R-:W0:Y:S01]  /*11950*/  SYNCS.PHASECHK.TRANS64.TRYWAIT P0, [R6+URZ], R5 ;  /* 0x00000005060075a7 */ /* 0x000e22000800017f */
[----:B------:R-:W-:Y:S02]  /*11960*/  SEL R4, R2, RZ, P1 ;  /* 0x000000ff02047207 */ /* 0x000fe40000800000 */
[----:B------:R-:W-:Y:S02]  /*11970*/  SHF.L.U32 R2, R7, 0x1f, RZ ;  /* 0x0000001f07027819 */ /* 0x000fe400000006ff */
[----:B------:R-:W-:Y:S01]  /*11980*/  LEA R3, R4, R3, 0x3 ;  /* 0x0000000304037211 */ /* 0x000fe200078e18ff */
[----:B0-----:R-:W-:Y:S06]  /*11990*/  @!P0 BRA `(.L_x_133) ;  /* 0x00000014000c8947 */ /* 0x001fec0003800000 */
.L_x_178:
[----:B------:R-:W1:Y:S02]  /*119a0*/  SYNCS.PHASECHK.TRANS64.TRYWAIT P0, [R3+URZ], R2 ;  /* 0x00000002030075a7 */ /* 0x000e64000800017f */
[----:B-1----:R-:W-:Y:S05]  /*119b0*/  @!P0 BRA `(.L_x_134) ;  /* 0x0000001400188947 */ /* 0x002fea0003800000 */
.L_x_179:
[----:B------:R-:W-:Y:S05]  /*119c0*/  @!P2 BRA `(.L_x_135) ;  /* 0x000000000004a947 */ /* 0x000fea0003800000 */
[----:B------:R-:W-:Y:S01]  /*119d0*/  BPT.TRAP 0x1 ;  /* 0x000000040000795c */ /* 0x000fe20000300000 */
.L_x_135:
[----:B-1----:R-:W-:-:S04]  /*119e0*/  VIADD R3, R0, 0x38860 ;  /* 0x0003886000037836 */ /* 0x002fc80000000000 */
[----:B------:R-:W-:-:S04]  /*119f0*/  IMAD R18, R18, 0x8, R3 ;  /* 0x0000000812127824 */ /* 0x000fc800078e0203 */
[----:B------:R-:W1:Y:S02]  /*11a00*/  SYNCS.PHASECHK.TRANS64.TRYWAIT P0, [R18+URZ], R5 ;  /* 0x00000005120075a7 */ /* 0x000e64000800017f */
[----:B-1----:R-:W-:Y:S05]  /*11a10*/  @!P0 BRA `(.L_x_136) ;  /* 0x0000001400148947 */ /* 0x002fea0003800000 */
.L_x_180:
[----:B------:R-:W-:-:S07]  /*11a20*/  IMAD R3, R4, 0x8, R3 ;  /* 0x0000000804037824 */ /* 0x000fce00078e0203 */
.L_x_137:
[----:B--2---:R2:W4:Y:S02]  /*11a30*/  SYNCS.PHASECHK.TRANS64.TRYWAIT P0, [R3+URZ], R2 ;  /* 0x00000002030075a7 */ /* 0x004524000800017f */
[----:B----4-:R-:W-:Y:S05]  /*11a40*/  @!P0 NANOSLEEP.SYNCS 0x989680 ;  /* 0x009896800000895d */ /* 0x010fea0003900000 */
[----:B------:R-:W4:Y:S02]  /*11a50*/  @!P0 SYNCS.PHASECHK.TRANS64 P0, [R3+URZ], R2 ;  /* 0x00000002030085a7 */ /* 0x000f24000800007f */
[----:B----4-:R-:W-:Y:S05]  /*11a60*/  @!P0 BRA `(.L_x_137) ;  /* 0xfffffffc00f08947 */ /* 0x010fea000383ffff */
.L_x_130:
[----:B------:R-:W-:Y:S05]  /*11a70*/  BSYNC B0 ;  /* 0x0000000000007941 */ /* 0x000fea0003800000 */
.L_x_129:
[----:B------:R-:W-:Y:S05]  /*11a80*/  EXIT ;  /* 0x000000000000794d */ /* 0x000fea0003800000 */
.L_x_10:
[----:B0-----:R-:W-:-:S04]  /*11a90*/  IMAD.U32 R3, RZ, RZ, UR36 ;  /* 0x00000024ff037e24 */ /* 0x001fc8000f8e00ff */
[----:B------:R0:W1:Y:S03]  /*11aa0*/  SYNCS.PHASECHK.TRANS64.TRYWAIT P1, [R3+URZ+0x38800], R0 ;  /* 0x03880000030075a7 */ /* 0x000066000802017f */
[----:B-1----:R-:W-:Y:S05]  /*11ab0*/  @!P1 NANOSLEEP.SYNCS 0x989680 ;  /* 0x009896800000995d */ /* 0x002fea0003900000 */
[----:B------:R-:W1:Y:S02]  /*11ac0*/  @!P1 SYNCS.PHASECHK.TRANS64 P1, [R3+URZ+0x38800], R0 ;  /* 0x03880000030095a7 */ /* 0x000e64000802007f */
[----:B-1----:R-:W-:Y:S05]  /*11ad0*/  @!P1 BRA `(.L_x_10) ;  /* 0xfffffffc00ec9947 */ /* 0x002fea000383ffff */
[----:B------:R-:W-:Y:S05]  /*11ae0*/  BRA `(.L_x_138) ;  /* 0xfffffef400dc7947 */ /* 0x000fea000383ffff */
.L_x_14:
[----:B-1----:R1:W2:Y:S02]  /*11af0*/  SYNCS.PHASECHK.TRANS64.TRYWAIT P2, [R0+URZ+0x38830], R3 ;  /* 0x03883003000075a7 */ /* 0x0022a4000804017f */
[----:B--2---:R-:W-:Y:S05]  /*11b00*/  @!P2 NANOSLEEP.SYNCS 0x989680 ;  /* 0x009896800000a95d */ /* 0x004fea0003900000 */
[----:B------:R-:W2:Y:S02]  /*11b10*/  @!P2 SYNCS.PHASECHK.TRANS64 P2, [R0+URZ+0x38830], R3 ;  /* 0x038830030000a5a7 */ /* 0x000ea4000804007f */
[----:B--2---:R-:W-:Y:S05]  /*11b20*/  @!P2 BRA `(.L_x_14) ;  /* 0xfffffffc00f0a947 */ /* 0x004fea000383ffff */
[----:B------:R-:W-:Y:S05]  /*11b30*/  BRA `(.L_x_13) ;  /* 0xfffffef8000c7947 */ /* 0x000fea000383ffff */
.L_x_19:
[----:B------:R-:W-:-:S13]  /*11b40*/  R2UR UR4, R223 ;  /* 0x00000000df0472ca */ /* 0x000fda00000e0000 */
[----:B-1----:R-:W-:-:S04]  /*11b50*/  IMAD.U32 R4, RZ, RZ, UR4 ;  /* 0x00000004ff047e24 */ /* 0x002fc8000f8e00ff */
[----:B------:R1:W2:Y:S03]  /*11b60*/  SYNCS.PHASECHK.TRANS64.TRYWAIT P2, [R4+URZ+0x38830], R3 ;  /* 0x03883003040075a7 */ /* 0x0002a6000804017f */
[----:B--2---:R-:W-:Y:S05]  /*11b70*/  @!P2 NANOSLEEP.SYNCS 0x989680 ;  /* 0x009896800000a95d */ /* 0x004fea0003900000 */
[----:B------:R-:W2:Y:S02]  /*11b80*/  @!P2 SYNCS.PHASECHK.TRANS64 P2, [R4+URZ+0x38830], R3 ;  /* 0x038830030400a5a7 */ /* 0x000ea4000804007f */
[----:B--2---:R-:W-:Y:S05]  /*11b90*/  @!P2 BRA `(.L_x_19) ;  /* 0xfffffffc00e8a947 */ /* 0x004fea000383ffff */
[----:B------:R-:W-:Y:S05]  /*11ba0*/  BRA `(.L_x_18) ;  /* 0xffffff3c00bc7947 */ /* 0x000fea000383ffff */
.L_x_23:
[----:B01----:R-:W-:-:S04]  /*11bb0*/  IMAD.U32 R3, RZ, RZ, UR4 ;  /* 0x00000004ff037e24 */ /* 0x003fc8000f8e00ff */
[----:B------:R0:W1:Y:S03]  /*11bc0*/  SYNCS.PHASECHK.TRANS64.TRYWAIT P2, [R3+URZ+0x38850], R0 ;  /* 0x03885000030075a7 */ /* 0x000066000804017f */
[----:B-1----:R-:W-:Y:S05]  /*11bd0*/  @!P2 NANOSLEEP.SYNCS 0x989680 ;  /* 0x009896800000a95d */ /* 0x002fea0003900000 */
[----:B------:R-:W1:Y:S02]  /*11be0*/  @!P2 SYNCS.PHASECHK.TRANS64 P2, [R3+URZ+0x38850], R0 ;  /* 0x038850000300a5a7 */ /* 0x000e64000804007f */
[----:B-1----:R-:W-:Y:S05]  /*11bf0*/  @!P2 BRA `(.L_x_23) ;  /* 0xfffffffc00eca947 */ /* 0x002fea000383ffff */
[----:B------:R-:W-:Y:S05]  /*11c00*/  BRA `(.L_x_22) ;  /* 0xffffff6400e07947 */ /* 0x000fea000383ffff */
.L_x_28:
[----:B-1----:R-:W-:-:S04]  /*11c10*/  IMAD.U32 R7, RZ, RZ, UR12 ;  /* 0x0000000cff077e24 */ /* 0x002fc8000f8e00ff */
[----:B------:R1:W2:Y:S03]  /*11c20*/  SYNCS.PHASECHK.TRANS64.TRYWAIT P0, [R7+URZ+0x38850], R0 ;  /* 0x03885000070075a7 */ /* 0x0002a6000800017f */
[----:B--2---:R-:W-:Y:S05]  /*11c30*/  @!P0 NANOSLEEP.SYNCS 0x989680 ;  /* 0x009896800000895d */ /* 0x004fea0003900000 */
[----:B------:R-:W2:Y:S02]  /*11c40*/  @!P0 SYNCS.PHASECHK.TRANS64 P0, [R7+URZ+0x38850], R0 ;  /* 0x03885000070085a7 */ /* 0x000ea4000800007f */
[----:B--2---:R-:W-:Y:S05]  /*11c50*/  @!P0 BRA `(.L_x_28) ;  /* 0xfffffffc00ec8947 */ /* 0x004fea000383ffff */
[----:B------:R-:W-:Y:S05]  /*11c60*/  BRA `(.L_x_27) ;  /* 0xffffff8400307947 */ /* 0x000fea000383ffff */
.L_x_42:
[----:B-1----:R-:W1:Y:S01]  /*11c70*/  S2R R0, SR_TID.X ;  /* 0x0000000000007919 */ /* 0x002e620000002100 */
[----:B------:R-:W-:Y:S01]  /*11c80*/  BSSY B0, `(.L_x_139) ;  /* 0x000000a000007945 */ /* 0x000fe20003800000 */
[----:B------:R-:W-:Y:S01]  /*11c90*/  MOV R12, RZ ;  /* 0x000000ff000c7202 */ /* 0x000fe20000000f00 */
[----:B------:R-:W-:Y:S02]  /*11ca0*/  IMAD.MOV.U32 R11, RZ, RZ, 0x1f ;  /* 0x0000001fff0b7424 */ /* 0x000fe400078e00ff */
[----:B------:R-:W-:Y:S01]  /*11cb0*/  IMAD.MOV.U32 R15, RZ, RZ, -0x1 ;  /* 0xffffffffff0f7424 */ /* 0x000fe200078e00ff */
[----:B-1----:R-:W-:-:S04]  /*11cc0*/  SHF.R.U32.HI R0, RZ, 0x5, R0 ;  /* 0x00000005ff007819 */ /* 0x002fc80000011600 */
[----:B------:R-:W-:-:S05]  /*11cd0*/  LOP3.LUT R0, R0, 0x3, RZ, 0xc0, !PT ;  /* 0x0000000300007812 */ /* 0x000fca00078ec0ff */
[----:B------:R-:W-:-:S07]  /*11ce0*/  IMAD.MOV.U32 R13, RZ, RZ, R0 ;  /* 0x000000ffff0d7224 */ /* 0x000fce00078e0000 */
[----:B0-----:R-:W-:Y:S05]  /*11cf0*/  WARPSYNC.COLLECTIVE R15, `(.L_x_140) ;  /* 0x000000000f087348 */ /* 0x001fea0003c00000 */
[----:B------:R1:W2:Y:S02]  /*11d00*/  SHFL.IDX P6, R14, R13, R12, R11 ;  /* 0x0000000c0d0e7389 */ /* 0x0002a400000c000b */
[----:B012---:R-:W-:Y:S01]  /*11d10*/  ENDCOLLECTIVE ;  /* 0x000000000000791b */ /* 0x007fe20003800000 */
.L_x_140:
[----:B------:R-:W-:Y:S05]  /*11d20*/  BSYNC B0 ;  /* 0x0000000000007941 */ /* 0x000fea0003800000 */
.L_x_139:
[----:B------:R-:W-:Y:S05]  /*11d30*/  BRA `(.L_x_141) ;  /* 0xffffffb800047947 */ /* 0x000fea000383ffff */
.L_x_44:
[----:B------:R-:W-:Y:S01]  /*11d40*/  BSSY B0, `(.L_x_142) ;  /* 0x0000006000007945 */ /* 0x000fe20003800000 */
[----:B------:R-:W-:-:S07]  /*11d50*/  IMAD.MOV.U32 R15, RZ, RZ, -0x1 ;  /* 0xffffffffff0f7424 */ /* 0x000fce00078e00ff */
[----:B01----:R-:W-:Y:S05]  /*11d60*/  WARPSYNC.COLLECTIVE R15, `(.L_x_143) ;  /* 0x000000000f0c7348 */ /* 0x003fea0003c00000 */
[----:B------:R-:W-:Y:S02]  /*11d70*/  ELECT P6, UR62, PT ;  /* 0x00000000003e782f */ /* 0x000fe400038c0000 */
[----:B------:R-:W-:Y:S01]  /*11d80*/  MOV R14, UR62 ;  /* 0x0000003e000e7c02 */ /* 0x000fe20008000f00 */
[----:B01----:R-:W-:Y:S10]  /*11d90*/  ENDCOLLECTIVE ;  /* 0x000000000000791b */ /* 0x003ff40003800000 */
.L_x_143:
[----:B------:R-:W-:Y:S05]  /*11da0*/  BSYNC B0 ;  /* 0x0000000000007941 */ /* 0x000fea0003800000 */
.L_x_142:
[----:B------:R-:W-:Y:S05]  /*11db0*/  BRA `(.L_x_144) ;  /* 0xffffffb800047947 */ /* 0x000fea000383ffff */
.L_x_46:
[----:B-1----:R1:W3:Y:S02]  /*11dc0*/  SYNCS.PHASECHK.TRANS64.TRYWAIT P0, [R0+URZ+0x38840], R2 ;  /* 0x03884002000075a7 */ /* 0x0022e4000800017f */
[----:B---3--:R-:W-:Y:S05]  /*11dd0*/  @!P0 NANOSLEEP.SYNCS 0x989680 ;  /* 0x009896800000895d */ /* 0x008fea0003900000 */
[----:B------:R-:W3:Y:S02]  /*11de0*/  @!P0 SYNCS.PHASECHK.TRANS64 P0, [R0+URZ+0x38840], R2 ;  /* 0x03884002000085a7 */ /* 0x000ee4000800007f */
[----:B---3--:R-:W-:Y:S05]  /*11df0*/  @!P0 BRA `(.L_x_46) ;  /* 0xfffffffc00f08947 */ /* 0x008fea000383ffff */
[----:B------:R-:W-:Y:S05]  /*11e00*/  BRA `(.L_x_145) ;  /* 0xffffffb800647947 */ /* 0x000fea000383ffff */
.L_x_49:
[----:B------:R-:W-:Y:S01]  /*11e10*/  IMAD.MOV.U32 R13, RZ, RZ, R3 ;  /* 0x000000ffff0d7224 */ /* 0x000fe200078e0003 */
[----:B------:R-:W0:Y:S01]  /*11e20*/  S2R R6, SR_TID.X ;  /* 0x0000000000067919 */ /* 0x000e220000002100 */
[----:B------:R-:W-:Y:S02]  /*11e30*/  IMAD.MOV.U32 R12, RZ, RZ, RZ ;  /* 0x000000ffff0c7224 */ /* 0x000fe400078e00ff */
[----:B------:R-:W-:Y:S02]  /*11e40*/  IMAD.MOV.U32 R11, RZ, RZ, 0x181f ;  /* 0x0000181fff0b7424 */ /* 0x000fe400078e00ff */
[----:B------:R-:W-:-:S07]  /*11e50*/  IMAD.MOV.U32 R15, RZ, RZ, -0x1 ;  /* 0xffffffffff0f7424 */ /* 0x000fce00078e00ff */
[----:B0----5:R-:W-:Y:S05]  /*11e60*/  WARPSYNC.COLLECTIVE R15, `(.L_x_146) ;  /* 0x000000000f087348 */ /* 0x021fea0003c00000 */
[----:B------:R1:W2:Y:S02]  /*11e70*/  SHFL.IDX P6, R14, R13, R12, R11 ;  /* 0x0000000c0d0e7389 */ /* 0x0002a400000c000b */
[----:B012--5:R-:W-:Y:S01]  /*11e80*/  ENDCOLLECTIVE ;  /* 0x000000000000791b */ /* 0x027fe20003800000 */
.L_x_146:
[----:B------:R-:W-:Y:S02]  /*11e90*/  MOV R13, R4 ;  /* 0x00000004000d7202 */ /* 0x000fe40000000f00 */
[----:B------:R-:W-:Y:S01]  /*11ea0*/  LOP3.LUT R6, R6, 0x7f, RZ, 0xc0, !PT ;  /* 0x0000007f06067812 */ /* 0x000fe200078ec0ff */
[----:B------:R-:W-:-:S07]  /*11eb0*/  IMAD.MOV.U32 R7, RZ, RZ, R14 ;  /* 0x000000ffff077224 */ /* 0x000fce00078e000e */
[----:B------:R-:W-:Y:S05]  /*11ec0*/  WARPSYNC.COLLECTIVE R15, `(.L_x_147) ;  /* 0x000000000f087348 */ /* 0x000fea0003c00000 */
[----:B------:R0:W1:Y:S02]  /*11ed0*/  SHFL.IDX P6, R14, R13, R12, R11 ;  /* 0x0000000c0d0e7389 */ /* 0x00006400000c000b */
[----:B01----:R-:W-:Y:S01]  /*11ee0*/  ENDCOLLECTIVE ;  /* 0x000000000000791b */ /* 0x003fe20003800000 */
.L_x_147:
[----:B------:R-:W-:Y:S01]  /*11ef0*/  SHF.R.U32.HI R0, RZ, 0x3, R6 ;  /* 0x00000003ff007819 */ /* 0x000fe20000011606 */
[----:B------:R-:W-:Y:S01]  /*11f00*/  ULDC UR4, c[0x0][0x288] ;  /* 0x0000a20000047ab9 */ /* 0x000fe20000000800 */
[----:B------:R-:W-:Y:S01]  /*11f10*/  ULDC.64 UR6, c[0x0][0x208] ;  /* 0x0000820000067ab9 */ /* 0x000fe20000000a00 */
[----:B------:R-:W-:Y:S02]  /*11f20*/  IMAD R2, R8, UR4, RZ ;  /* 0x0000000408027c24 */ /* 0x000fe4000f8e02ff */
[----:B------:R-:W-:-:S04]  /*11f30*/  IMAD.IADD R0, R0, 0x1, R5 ;  /* 0x0000000100007824 */ /* 0x000fc800078e0205 */
[C---:B------:R-:W-:Y:S01]  /*11f40*/  VIADD R5, R0.reuse, 0x10 ;  /* 0x0000001000057836 */ /* 0x040fe20000000000 */
[----:B------:R-:W-:Y:S01]  /*11f50*/  ISETP.GE.AND P4, PT, R0, R2, PT ;  /* 0x000000020000720c */ /* 0x000fe20003f86270 */
[----:B------:R-:W-:Y:S02]  /*11f60*/  IMAD.MOV.U32 R13, RZ, RZ, R3 ;  /* 0x000000ffff0d7224 */ /* 0x000fe400078e0003 */
[----:B------:R-:W-:Y:S02]  /*11f70*/  IMAD.MOV.U32 R12, RZ, RZ, 0x1 ;  /* 0x00000001ff0c7424 */ /* 0x000fe400078e00ff */
[----:B------:R-:W-:-:S08]  /*11f80*/  IMAD.MOV.U32 R6, RZ, RZ, R14 ;  /* 0x000000ffff067224 */ /* 0x000fd000078e000e */
[----:B------:R-:W-:-:S05]  /*11f90*/  @!P4 LEA R6, P5, R10, R6, 0x1 ;  /* 0x000000060a06c211 */ /* 0x000fca00078a08ff */
[----:B------:R-:W-:-:S05]  /*11fa0*/  @!P4 IMAD.X R7, RZ, RZ, R7, P5 ;  /* 0x000000ffff07c224 */ /* 0x000fca00028e0607 */
[----:B------:R-:W-:Y:S01]  /*11fb0*/  @!PT LDS RZ, [RZ] ;  /* 0x00000000fffff984 */ /* 0x000fe20000000800 */
[----:B------:R-:W-:Y:S01]  /*11fc0*/  @!PT LDS RZ, [RZ] ;  /* 0x00000000fffff984 */ /* 0x000fe20000000800 */
[----:B------:R-:W-:Y:S01]  /*11fd0*/  @!PT LDS RZ, [RZ] ;  /* 0x00000000fffff984 */ /* 0x000fe20000000800 */
[----:B------:R0:W-:Y:S04]  /*11fe0*/  @!P4 LDGSTS.E.BYPASS.LTC128B.128 [R9+0x14400], desc[UR6][R6.64], !P0 ;  /* 0x144000000609cfae */ /* 0x0001e8000c101d46 */
[----:B------:R0:W-:Y:S04]  /*11ff0*/  @!P4 LDGSTS.E.BYPASS.LTC128B.128 [R9+0x18400], desc[UR6][R6.64+0x80], !P1 ;  /* 0x184000800609cfae */ /* 0x0001e8000c901d46 */
[----:B------:R0:W-:Y:S04]  /*12000*/  @!P4 LDGSTS.E.BYPASS.LTC128B.128 [R9+0x1c400], desc[UR6][R6.64+0x100], !P2 ;  /* 0x1c4001000609cfae */ /* 0x0001e8000d101d46 */
[----:B------:R0:W-:Y:S01]  /*12010*/  @!P4 LDGSTS.E.BYPASS.LTC128B.128 [R9+0x20400], desc[UR6][R6.64+0x180], !P3 ;  /* 0x204001800609cfae */ /* 0x0001e2000d901d46 */
[----:B------:R-:W-:-:S13]  /*12020*/  ISETP.GE.AND P4, PT, R5, R2, PT ;  /* 0x000000020500720c */ /* 0x000fda0003f86270 */
[----:B0-----:R-:W-:Y:S05]  /*12030*/  WARPSYNC.COLLECTIVE R15, `(.L_x_148) ;  /* 0x000000000f087348 */ /* 0x001fea0003c00000 */
[----:B------:R1:W2:Y:S02]  /*12040*/  SHFL.IDX P6, R14, R13, R12, R11 ;  /* 0x0000000c0d0e7389 */ /* 0x0002a400000c000b */
[----:B012---:R-:W-:Y:S01]  /*12050*/  ENDCOLLECTIVE ;  /* 0x000000000000791b */ /* 0x007fe20003800000 */
.L_x_148:
[----:B------:R-:W-:Y:S02]  /*12060*/  IMAD.MOV.U32 R13, RZ, RZ, R4 ;  /* 0x000000ffff0d7224 */ /* 0x000fe400078e0004 */
[----:B------:R-:W-:-:S07]  /*12070*/  IMAD.MOV.U32 R5, RZ, RZ, R14 ;  /* 0x000000ffff057224 */ /* 0x000fce00078e000e */
[----:B------:R-:W-:Y:S05]  /*12080*/  WARPSYNC.COLLECTIVE R15, `(.L_x_149) ;  /* 0x000000000f087348 */ /* 0x000fea0003c00000 */
[----:B------:R0:W1:Y:S02]  /*12090*/  SHFL.IDX P6, R14, R13, R12, R11 ;  /* 0x0000000c0d0e7389 */ /* 0x00006400000c000b */
[----:B01----:R-:W-:Y:S01]  /*120a0*/  ENDCOLLECTIVE ;  /* 0x000000000000791b */ /* 0x003fe20003800000 */
.L_x_149:
[----:B------:R-:W-:Y:S01]  /*120b0*/  ULDC.64 UR4, c[0x0][0x208] ;  /* 0x0000820000047ab9 */ /* 0x000fe20000000a00 */
[----:B------:R-:W-:Y:S02]  /*120c0*/  IMAD.MOV.U32 R13, RZ, RZ, R3 ;  /* 0x000000ffff0d7224 */ /* 0x000fe400078e0003 */
[----:B------:R-:W-:Y:S01]  /*120d0*/  IMAD.MOV.U32 R12, RZ, RZ, 0x2 ;  /* 0x00000002ff0c7424 */ /* 0x000fe200078e00ff */
[----:B------:R-:W-:-:S04]  /*120e0*/  MOV R6, R14 ;  /* 0x0000000e00067202 */ /* 0x000fc80000000f00 */
[----:B------:R-:W-:-:S05]  /*120f0*/  @!P4 LEA R6, P5, R10, R6, 0x1 ;  /* 0x000000060a06c211 */ /* 0x000fca00078a08ff */
[----:B------:R-:W-:-:S04]  /*12100*/  @!P4 IMAD.X R5, RZ, RZ, R5, P5 ;  /* 0x000000ffff05c224 */ /* 0x000fc800028e0605 */
[----:B------:R-:W-:Y:S02]  /*12110*/  @!P4 IMAD.MOV.U32 R7, RZ, RZ, R5 ;  /* 0x000000ffff07c224 */ /* 0x000fe400078e0005 */
[----:B------:R-:W-:-:S03]  /*12120*/  VIADD R5, R0, 0x20 ;  /* 0x0000002000057836 */ /* 0x000fc60000000000 */
        /* <DEDUP_REMOVED lines=11> */
.L_x_150:
[----:B------:R-:W-:Y:S02]  /*121e0*/  IMAD.MOV.U32 R13, RZ, RZ, R4 ;  /* 0x000000ffff0d7224 */ /* 0x000fe400078e0004 */
[----:B------:R-:W-:-:S07]  /*121f0*/  IMAD.MOV.U32 R5, RZ, RZ, R14 ;  /* 0x000000ffff057224 */ /* 0x000fce00078e000e */
[----:B------:R-:W-:Y:S05]  /*12200*/  WARPSYNC.COLLECTIVE R15, `(.L_x_151) ;  /* 0x000000000f087348 */ /* 0x000fea0003c00000 */
[----:B------:R0:W1:Y:S02]  /*12210*/  SHFL.IDX P6, R14, R13, R12, R11 ;  /* 0x0000000c0d0e7389 */ /* 0x00006400000c000b */
[----:B01----:R-:W-:Y:S01]  /*12220*/  ENDCOLLECTIVE ;  /* 0x000000000000791b */ /* 0x003fe20003800000 */
.L_x_151:
[----:B------:R-:W-:Y:S01]  /*12230*/  ULDC.64 UR4, c[0x0][0x208] ;  /* 0x0000820000047ab9 */ /* 0x000fe20000000a00 */
[----:B------:R-:W-:Y:S02]  /*12240*/  IMAD.MOV.U32 R13, RZ, RZ, R3 ;  /* 0x000000ffff0d7224 */ /* 0x000fe400078e0003 */
[----:B------:R-:W-:Y:S02]  /*12250*/  IMAD.MOV.U32 R12, RZ, RZ, 0x3 ;  /* 0x00000003ff0c7424 */ /* 0x000fe400078e00ff */
[----:B------:R-:W-:-:S05]  /*12260*/  IMAD.MOV.U32 R6, RZ, RZ, R14 ;  /* 0x000000ffff067224 */ /* 0x000fca00078e000e */
[----:B------:R-:W-:-:S04]  /*12270*/  @!P4 LEA R6, P5, R10, R6, 0x1 ;  /* 0x000000060a06c211 */ /* 0x000fc800078a08ff */
[----:B------:R-:W-:-:S05]  /*12280*/  @!P4 IADD3.X R5, RZ, R5, RZ, P5, !PT ;  /* 0x00000005ff05c210 */ /* 0x000fca0002ffe4ff */
        /* <DEDUP_REMOVED lines=13> */
.L_x_152:
[----:B------:R-:W-:Y:S02]  /*12360*/  IMAD.MOV.U32 R13, RZ, RZ, R4 ;  /* 0x000000ffff0d7224 */ /* 0x000fe400078e0004 */
[----:B------:R-:W-:-:S07]  /*12370*/  IMAD.MOV.U32 R5, RZ, RZ, R14 ;  /* 0x000000ffff057224 */ /* 0x000fce00078e000e */
[----:B------:R-:W-:Y:S05]  /*12380*/  WARPSYNC.COLLECTIVE R15, `(.L_x_153) ;  /* 0x000000000f087348 */ /* 0x000fea0003c00000 */
[----:B------:R0:W1:Y:S02]  /*12390*/  SHFL.IDX P6, R14, R13, R12, R11 ;  /* 0x0000000c0d0e7389 */ /* 0x00006400000c000b */
[----:B01----:R-:W-:Y:S01]  /*123a0*/  ENDCOLLECTIVE ;  /* 0x000000000000791b */ /* 0x003fe20003800000 */
.L_x_153:
[----:B------:R-:W-:Y:S01]  /*123b0*/  ULDC.64 UR4, c[0x0][0x208] ;  /* 0x0000820000047ab9 */ /* 0x000fe20000000a00 */
[----:B------:R-:W-:Y:S02]  /*123c0*/  IMAD.MOV.U32 R13, RZ, RZ, R3 ;  /* 0x000000ffff0d7224 */ /* 0x000fe400078e0003 */
[----:B------:R-:W-:Y:S02]  /*123d0*/  IMAD.MOV.U32 R12, RZ, RZ, 0x4 ;  /* 0x00000004ff0c7424 */ /* 0x000fe400078e00ff */
[----:B------:R-:W-:-:S05]  /*123e0*/  IMAD.MOV.U32 R6, RZ, RZ, R14 ;  /* 0x000000ffff067224 */ /* 0x000fca00078e000e */
[----:B------:R-:W-:-:S05]  /*123f0*/  @!P4 LEA R6, P5, R10, R6, 0x1 ;  /* 0x000000060a06c211 */ /* 0x000fca00078a08ff */
[----:B------:R-:W-:-:S05]  /*12400*/  @!P4 IMAD.X R5, RZ, RZ, R5, P5 ;  /* 0x000000ffff05c224 */ /* 0x000fca00028e0605 */
[----:B------:R-:W-:Y:S01]  /*12410*/  @!P4 MOV R7, R5 ;  /* 0x000000050007c202 */ /* 0x000fe20000000f00 */
[----:B------:R-:W-:-:S04]  /*12420*/  VIADD R5, R0, 0x40 ;  /* 0x0000004000057836 */ /* 0x000fc80000000000 */
        /* <DEDUP_REMOVED lines=11> */
.L_x_154:
[----:B------:R-:W-:Y:S02]  /*124e0*/  IMAD.MOV.U32 R13, RZ, RZ, R4 ;  /* 0x000000ffff0d7224 */ /* 0x000fe400078e0004 */
[----:B------:R-:W-:-:S07]  /*124f0*/  IMAD.MOV.U32 R5, RZ, RZ, R14 ;  /* 0x000000ffff057224 */ /* 0x000fce00078e000e */
[----:B------:R-:W-:Y:S05]  /*12500*/  WARPSYNC.COLLECTIVE R15, `(.L_x_155) ;  /* 0x000000000f087348 */ /* 0x000fea0003c00000 */
[----:B------:R0:W1:Y:S02]  /*12510*/  SHFL.IDX P6, R14, R13, R12, R11 ;  /* 0x0000000c0d0e7389 */ /* 0x00006400000c000b */
[----:B01----:R-:W-:Y:S01]  /*12520*/  ENDCOLLECTIVE ;  /* 0x000000000000791b */ /* 0x003fe20003800000 */
.L_x_155:
[----:B------:R-:W-:Y:S01]  /*12530*/  ULDC.64 UR4, c[0x0][0x208] ;  /* 0x0000820000047ab9 */ /* 0x000fe20000000a00 */
[----:B------:R-:W-:Y:S02]  /*12540*/  IMAD.MOV.U32 R13, RZ, RZ, R3 ;  /* 0x000000ffff0d7224 */ /* 0x000fe400078e0003 */
[----:B------:R-:W-:Y:S02]  /*12550*/  IMAD.MOV.U32 R12, RZ, RZ, 0x5 ;  /* 0x00000005ff0c7424 */ /* 0x000fe400078e00ff */
[----:B------:R-:W-:-:S05]  /*12560*/  IMAD.MOV.U32 R6, RZ, RZ, R14 ;  /* 0x000000ffff067224 */ /* 0x000fca00078e000e */
[----:B------:R-:W-:-:S05]  /*12570*/  @!P4 LEA R6, P5, R10, R6, 0x1 ;  /* 0x000000060a06c211 */ /* 0x000fca00078a08ff */
[----:B------:R-:W-:-:S04]  /*12580*/  @!P4 IMAD.X R5, RZ, RZ, R5, P5 ;  /* 0x000000ffff05c224 */ /* 0x000fc800028e0605 */
[----:B------:R-:W-:Y:S01]  /*12590*/  @!P4 IMAD.MOV.U32 R7, RZ, RZ, R5 ;  /* 0x000000ffff07c224 */ /* 0x000fe200078e0005 */
[----:B------:R-:W-:-:S04]  /*125a0*/  IADD3 R5, R0, 0x50, RZ ;  /* 0x0000005000057810 */ /* 0x000fc80007ffe0ff */
        /* <DEDUP_REMOVED lines=11> */
.L_x_156:
[----:B------:R-:W-:Y:S02]  /*12660*/  IMAD.MOV.U32 R13, RZ, RZ, R4 ;  /* 0x000000ffff0d7224 */ /* 0x000fe400078e0004 */
[----:B------:R-:W-:-:S07]  /*12670*/  IMAD.MOV.U32 R5, RZ, RZ, R14 ;  /* 0x000000ffff057224 */ /* 0x000fce00078e000e */
[----:B------:R-:W-:Y:S05]  /*12680*/  WARPSYNC.COLLECTIVE R15, `(.L_x_157) ;  /* 0x000000000f087348 */ /* 0x000fea0003c00000 */
[----:B------:R0:W1:Y:S02]  /*12690*/  SHFL.IDX P6, R14, R13, R12, R11 ;  /* 0x0000000c0d0e7389 */ /* 0x00006400000c000b */
[----:B01----:R-:W-:Y:S01]  /*126a0*/  ENDCOLLECTIVE ;  /* 0x000000000000791b */ /* 0x003fe20003800000 */
.L_x_157:
[----:B------:R-:W-:Y:S01]  /*126b0*/  ULDC.64 UR4, c[0x0][0x208] ;  /* 0x0000820000047ab9 */ /* 0x000fe20000000a00 */
[----:B------:R-:W-:Y:S01]  /*126c0*/  MOV R13, R3 ;  /* 0x00000003000d7202 */ /* 0x000fe20000000f00 */
[----:B------:R-:W-:Y:S02]  /*126d0*/  IMAD.MOV.U32 R12, RZ, RZ, 0x6 ;  /* 0x00000006ff0c7424 */ /* 0x000fe400078e00ff */
[----:B------:R-:W-:-:S05]  /*126e0*/  IMAD.MOV.U32 R6, RZ, RZ, R14 ;  /* 0x000000ffff067224 */ /* 0x000fca00078e000e */
        /* <DEDUP_REMOVED lines=15> */
.L_x_158:
[----:B------:R-:W-:Y:S02]  /*127e0*/  IMAD.MOV.U32 R13, RZ, RZ, R4 ;  /* 0x000000ffff0d7224 */ /* 0x000fe400078e0004 */
[----:B------:R-:W-:-:S07]  /*127f0*/  IMAD.MOV.U32 R5, RZ, RZ, R14 ;  /* 0x000000ffff057224 */ /* 0x000fce00078e000e */
[----:B------:R-:W-:Y:S05]  /*12800*/  WARPSYNC.COLLECTIVE R15, `(.L_x_159) ;  /* 0x000000000f087348 */ /* 0x000fea0003c00000 */
[----:B------:R0:W1:Y:S02]  /*12810*/  SHFL.IDX P6, R14, R13, R12, R11 ;  /* 0x0000000c0d0e7389 */ /* 0x00006400000c000b */
[----:B01----:R-:W-:Y:S01]  /*12820*/  ENDCOLLECTIVE ;  /* 0x000000000000791b */ /* 0x003fe20003800000 */
.L_x_159:
[----:B------:R-:W-:Y:S01]  /*12830*/  ULDC.64 UR4, c[0x0][0x208] ;  /* 0x0000820000047ab9 */ /* 0x000fe20000000a00 */
[----:B------:R-:W-:Y:S02]  /*12840*/  IMAD.MOV.U32 R13, RZ, RZ, R3 ;  /* 0x000000ffff0d7224 */ /* 0x000fe400078e0003 */
[----:B------:R-:W-:Y:S02]  /*12850*/  IMAD.MOV.U32 R12, RZ, RZ, 0x7 ;  /* 0x00000007ff0c7424 */ /* 0x000fe400078e00ff */
[----:B------:R-:W-:-:S05]  /*12860*/  IMAD.MOV.U32 R6, RZ, RZ, R14 ;  /* 0x000000ffff067224 */ /* 0x000fca00078e000e */
[----:B------:R-:W-:-:S05]  /*12870*/  @!P4 LEA R6, P5, R10, R6, 0x1 ;  /* 0x000000060a06c211 */ /* 0x000fca00078a08ff */
[----:B------:R-:W-:-:S04]  /*12880*/  @!P4 IMAD.X R5, RZ, RZ, R5, P5 ;  /* 0x000000ffff05c224 */ /* 0x000fc800028e0605 */
[----:B------:R-:W-:-:S05]  /*12890*/  @!P4 IMAD.MOV.U32 R7, RZ, RZ, R5 ;  /* 0x000000ffff07c224 */ /* 0x000fca00078e0005 */
[----:B------:R-:W-:Y:S01]  /*128a0*/  @!PT LDS RZ, [RZ] ;  /* 0x00000000fffff984 */ /* 0x000fe20000000800 */
[----:B------:R-:W-:Y:S01]  /*128b0*/  @!PT LDS RZ, [RZ] ;  /* 0x00000000fffff984 */ /* 0x000fe20000000800 */
[----:B------:R-:W-:Y:S01]  /*128c0*/  @!PT LDS RZ, [RZ] ;  /* 0x00000000fffff984 */ /* 0x000fe20000000800 */
[----:B------:R0:W-:Y:S04]  /*128d0*/  @!P4 LDGSTS.E.BYPASS.LTC128B.128 [R9+0x17400], desc[UR4][R6.64], !P0 ;  /* 0x174000000609cfae */ /* 0x0001e8000c101d44 */
[----:B------:R0:W-:Y:S04]  /*128e0*/  @!P4 LDGSTS.E.BYPASS.LTC128B.128 [R9+0x1b400], desc[UR4][R6.64+0x80], !P1 ;  /* 0x1b4000800609cfae */ /* 0x0001e8000c901d44 */
[----:B------:R0:W-:Y:S04]  /*128f0*/  @!P4 LDGSTS.E.BYPASS.LTC128B.128 [R9+0x1f400], desc[UR4][R6.64+0x100], !P2 ;  /* 0x1f4001000609cfae */ /* 0x0001e8000d101d44 */
[----:B------:R0:W-:Y:S02]  /*12900*/  @!P4 LDGSTS.E.BYPASS.LTC128B.128 [R9+0x23400], desc[UR4][R6.64+0x180], !P3 ;  /* 0x234001800609cfae */ /* 0x0001e4000d901d44 */
[----:B0-----:R-:W-:Y:S05]  /*12910*/  WARPSYNC.COLLECTIVE R15, `(.L_x_160) ;  /* 0x000000000f087348 */ /* 0x001fea0003c00000 */
[----:B------:R1:W2:Y:S02]  /*12920*/  SHFL.IDX P6, R14, R13, R12, R11 ;  /* 0x0000000c0d0e7389 */ /* 0x0002a400000c000b */
[----:B012---:R-:W-:Y:S01]  /*12930*/  ENDCOLLECTIVE ;  /* 0x000000000000791b */ /* 0x007fe20003800000 */
.L_x_160:
[----:B------:R-:W-:Y:S01]  /*12940*/  IMAD.MOV.U32 R13, RZ, RZ, R4 ;  /* 0x000000ffff0d7224 */ /* 0x000fe200078e0004 */
[----:B------:R-:W-:-:S07]  /*12950*/  MOV R5, R14 ;  /* 0x0000000e00057202 */ /* 0x000fce0000000f00 */
[----:B------:R-:W-:Y:S05]  /*12960*/  WARPSYNC.COLLECTIVE R15, `(.L_x_161) ;  /* 0x000000000f087348 */ /* 0x000fea0003c00000 */
[----:B------:R0:W1:Y:S02]  /*12970*/  SHFL.IDX P6, R14, R13, R12, R11 ;  /* 0x0000000c0d0e7389 */ /* 0x00006400000c000b */
[----:B01----:R-:W-:Y:S01]  /*12980*/  ENDCOLLECTIVE ;  /* 0x000000000000791b */ /* 0x003fe20003800000 */
.L_x_161:
[----:B------:R-:W-:Y:S01]  /*12990*/  IMAD.MOV.U32 R3, RZ, RZ, R14 ;  /* 0x000000ffff037224 */ /* 0x000fe200078e000e */
[----:B------:R-:W-:Y:S06]  /*129a0*/  BRA `(.L_x_162) ;  /* 0xffffffb800ec7947 */ /* 0x000fec000383ffff */
.L_x_53:
[----:B0-----:R0:W3:Y:S02]  /*129b0*/  SYNCS.PHASECHK.TRANS64.TRYWAIT P0, [R9+URZ+0x38820], R0 ;  /* 0x03882000090075a7 */ /* 0x0010e4000800017f */
[----:B---3--:R-:W-:Y:S05]  /*129c0*/  @!P0 NANOSLEEP.SYNCS 0x989680 ;  /* 0x009896800000895d */ /* 0x008fea0003900000 */
[----:B------:R-:W3:Y:S02]  /*129d0*/  @!P0 SYNCS.PHASECHK.TRANS64 P0, [R9+URZ+0x38820], R0 ;  /* 0x03882000090085a7 */ /* 0x000ee4000800007f */
[----:B---3--:R-:W-:Y:S05]  /*129e0*/  @!P0 BRA `(.L_x_53) ;  /* 0xfffffffc00f08947 */ /* 0x008fea000383ffff */
[----:B------:R-:W-:Y:S05]  /*129f0*/  BRA `(.L_x_163) ;  /* 0xffffffbc004c7947 */ /* 0x000fea000383ffff */
.L_x_60:
[----:B--2---:R2:W3:Y:S02]  /*12a00*/  SYNCS.PHASECHK.TRANS64.TRYWAIT P0, [R3+URZ+0x38840], R2 ;  /* 0x03884002030075a7 */ /* 0x0044e4000800017f */
[----:B---3--:R-:W-:Y:S05]  /*12a10*/  @!P0 NANOSLEEP.SYNCS 0x989680 ;  /* 0x009896800000895d */ /* 0x008fea0003900000 */
[----:B------:R-:W3:Y:S02]  /*12a20*/  @!P0 SYNCS.PHASECHK.TRANS64 P0, [R3+URZ+0x38840], R2 ;  /* 0x03884002030085a7 */ /* 0x000ee4000800007f */
[----:B---3--:R-:W-:Y:S05]  /*12a30*/  @!P0 BRA `(.L_x_60) ;  /* 0xfffffffc00f08947 */ /* 0x008fea000383ffff */
[----:B------:R-:W-:Y:S05]  /*12a40*/  BRA `(.L_x_164) ;  /* 0xffffffc000047947 */ /* 0x000fea000383ffff */
.L_x_68:
[----:B0-----:R0:W1:Y:S02]  /*12a50*/  SYNCS.PHASECHK.TRANS64.TRYWAIT P0, [R3+URZ+0x60], R2 ;  /* 0x00006002030075a7 */ /* 0x001064000800017f */
[----:B-1----:R-:W-:Y:S05]  /*12a60*/  @!P0 NANOSLEEP.SYNCS 0x989680 ;  /* 0x009896800000895d */ /* 0x002fea0003900000 */
[----:B------:R-:W1:Y:S02]  /*12a70*/  @!P0 SYNCS.PHASECHK.TRANS64 P0, [R3+URZ+0x60], R2 ;  /* 0x00006002030085a7 */ /* 0x000e64000800007f */
[----:B-1----:R-:W-:Y:S05]  /*12a80*/  @!P0 BRA `(.L_x_68) ;  /* 0xfffffffc00f08947 */ /* 0x002fea000383ffff */
[----:B------:R-:W-:Y:S05]  /*12a90*/  BRA `(.L_x_165) ;  /* 0xffffffc400547947 */ /* 0x000fea000383ffff */
.L_x_80:
[----:B--2---:R2:W3:Y:S02]  /*12aa0*/  SYNCS.PHASECHK.TRANS64.TRYWAIT P0, [R3+URZ+0x38840], R2 ;  /* 0x03884002030075a7 */ /* 0x0044e4000800017f */
[----:B---3--:R-:W-:Y:S05]  /*12ab0*/  @!P0 NANOSLEEP.SYNCS 0x989680 ;  /* 0x009896800000895d */ /* 0x008fea0003900000 */
[----:B------:R-:W3:Y:S02]  /*12ac0*/  @!P0 SYNCS.PHASECHK.TRANS64 P0, [R3+URZ+0x38840], R2 ;  /* 0x03884002030085a7 */ /* 0x000ee4000800007f */
[----:B---3--:R-:W-:Y:S05]  /*12ad0*/  @!P0 BRA `(.L_x_80) ;  /* 0xfffffffc00f08947 */ /* 0x008fea000383ffff */
[----:B------:R-:W-:Y:S05]  /*12ae0*/  BRA `(.L_x_166) ;  /* 0xffffffcc00547947 */ /* 0x000fea000383ffff */
.L_x_88:
[----:B0-----:R0:W1:Y:S02]  /*12af0*/  SYNCS.PHASECHK.TRANS64.TRYWAIT P0, [R5+URZ+0x60], R2 ;  /* 0x00006002050075a7 */ /* 0x001064000800017f */
[----:B-1----:R-:W-:Y:S05]  /*12b00*/  @!P0 NANOSLEEP.SYNCS 0x989680 ;  /* 0x009896800000895d */ /* 0x002fea0003900000 */
[----:B------:R-:W1:Y:S02]  /*12b10*/  @!P0 SYNCS.PHASECHK.TRANS64 P0, [R5+URZ+0x60], R2 ;  /* 0x00006002050085a7 */ /* 0x000e64000800007f */
[----:B-1----:R-:W-:Y:S05]  /*12b20*/  @!P0 BRA `(.L_x_88) ;  /* 0xfffffffc00f08947 */ /* 0x002fea000383ffff */
[----:B------:R-:W-:Y:S05]  /*12b30*/  BRA `(.L_x_167) ;  /* 0xffffffd000a47947 */ /* 0x000fea000383ffff */
.L_x_99:
[----:B---3--:R3:W4:Y:S02]  /*12b40*/  SYNCS.PHASECHK.TRANS64.TRYWAIT P0, [R2+URZ+0x38840], R3 ;  /* 0x03884003020075a7 */ /* 0x008724000800017f */
[----:B----4-:R-:W-:Y:S05]  /*12b50*/  @!P0 NANOSLEEP.SYNCS 0x989680 ;  /* 0x009896800000895d */ /* 0x010fea0003900000 */
[----:B------:R-:W4:Y:S02]  /*12b60*/  @!P0 SYNCS.PHASECHK.TRANS64 P0, [R2+URZ+0x38840], R3 ;  /* 0x03884003020085a7 */ /* 0x000f24000800007f */
[----:B----4-:R-:W-:Y:S05]  /*12b70*/  @!P0 BRA `(.L_x_99) ;  /* 0xfffffffc00f08947 */ /* 0x010fea000383ffff */
[----:B------:R-:W-:Y:S05]  /*12b80*/  BRA `(.L_x_168) ;  /* 0xffffffd800747947 */ /* 0x000fea000383ffff */
.L_x_107:
[----:B0-----:R0:W1:Y:S02]  /*12b90*/  SYNCS.PHASECHK.TRANS64.TRYWAIT P0, [R5+URZ+0x60], R7 ;  /* 0x00006007050075a7 */ /* 0x001064000800017f */
[----:B-1----:R-:W-:Y:S05]  /*12ba0*/  @!P0 NANOSLEEP.SYNCS 0x989680 ;  /* 0x009896800000895d */ /* 0x002fea0003900000 */
[----:B------:R-:W1:Y:S02]  /*12bb0*/  @!P0 SYNCS.PHASECHK.TRANS64 P0, [R5+URZ+0x60], R7 ;  /* 0x00006007050085a7 */ /* 0x000e64000800007f */
[----:B-1----:R-:W-:Y:S05]  /*12bc0*/  @!P0 BRA `(.L_x_107) ;  /* 0xfffffffc00f08947 */ /* 0x002fea000383ffff */
[----:B------:R-:W-:Y:S05]  /*12bd0*/  BRA `(.L_x_169) ;  /* 0xffffffdc00c47947 */ /* 0x000fea000383ffff */
.L_x_118:
[----:B0-----:R0:W2:Y:S02]  /*12be0*/  SYNCS.PHASECHK.TRANS64.TRYWAIT P0, [R2+URZ+0x38860], R3 ;  /* 0x03886003020075a7 */ /* 0x0010a4000800017f */
[----:B--2---:R-:W-:Y:S05]  /*12bf0*/  @!P0 NANOSLEEP.SYNCS 0x989680 ;  /* 0x009896800000895d */ /* 0x004fea0003900000 */
[----:B------:R-:W2:Y:S02]  /*12c00*/  @!P0 SYNCS.PHASECHK.TRANS64 P0, [R2+URZ+0x38860], R3 ;  /* 0x03886003020085a7 */ /* 0x000ea4000800007f */
[----:B--2---:R-:W-:Y:S05]  /*12c10*/  @!P0 BRA `(.L_x_118) ;  /* 0xfffffffc00f08947 */ /* 0x004fea000383ffff */
[----:B------:R-:W-:Y:S05]  /*12c20*/  BRA `(.L_x_170) ;  /* 0xffffffe4003c7947 */ /* 0x000fea000383ffff */
.L_x_127:
[----:B0-----:R0:W1:Y:S02]  /*12c30*/  SYNCS.PHASECHK.TRANS64.TRYWAIT P0, [R0+URZ+0x38820], R3 ;  /* 0x03882003000075a7 */ /* 0x001064000800017f */
[----:B-1----:R-:W-:Y:S05]  /*12c40*/  @!P0 NANOSLEEP.SYNCS 0x989680 ;  /* 0x009896800000895d */ /* 0x002fea0003900000 */
[----:B------:R-:W1:Y:S02]  /*12c50*/  @!P0 SYNCS.PHASECHK.TRANS64 P0, [R0+URZ+0x38820], R3 ;  /* 0x03882003000085a7 */ /* 0x000e64000800007f */
[----:B-1----:R-:W-:Y:S05]  /*12c60*/  @!P0 BRA `(.L_x_127) ;  /* 0xfffffffc00f08947 */ /* 0x002fea000383ffff */
[----:B------:R-:W-:Y:S05]  /*12c70*/  BRA `(.L_x_171) ;  /* 0xffffffe800c07947 */ /* 0x000fea000383ffff */
.L_x_128:
[----:B------:R-:W1:Y:S01]  /*12c80*/  S2R R2, SR_TID.X ;  /* 0x0000000000027919 */ /* 0x000e620000002100 */
[----:B------:R-:W-:Y:S01]  /*12c90*/  BSSY B0, `(.L_x_172) ;  /* 0x000000a000007945 */ /* 0x000fe20003800000 */
[----:B------:R-:W-:Y:S02]  /*12ca0*/  IMAD.MOV.U32 R12, RZ, RZ, RZ ;  /* 0x000000ffff0c7224 */ /* 0x000fe400078e00ff */
[----:B------:R-:W-:Y:S02]  /*12cb0*/  IMAD.MOV.U32 R11, RZ, RZ, 0x1f ;  /* 0x0000001fff0b7424 */ /* 0x000fe400078e00ff */
[----:B------:R-:W-:Y:S01]  /*12cc0*/  IMAD.MOV.U32 R15, RZ, RZ, -0x1 ;  /* 0xffffffffff0f7424 */ /* 0x000fe200078e00ff */
[----:B-1----:R-:W-:-:S04]  /*12cd0*/  SHF.R.U32.HI R2, RZ, 0x5, R2 ;  /* 0x00000005ff027819 */ /* 0x002fc80000011602 */
[----:B------:R-:W-:-:S05]  /*12ce0*/  LOP3.LUT R2, R2, 0x3, RZ, 0xc0, !PT ;  /* 0x0000000302027812 */ /* 0x000fca00078ec0ff */
[----:B------:R-:W-:-:S07]  /*12cf0*/  IMAD.MOV.U32 R13, RZ, RZ, R2 ;  /* 0x000000ffff0d7224 */ /* 0x000fce00078e0002 */
[----:B0--3--:R-:W-:Y:S05]  /*12d00*/  WARPSYNC.COLLECTIVE R15, `(.L_x_173) ;  /* 0x000000000f087348 */ /* 0x009fea0003c00000 */
[----:B------:R1:W2:Y:S02]  /*12d10*/  SHFL.IDX P6, R14, R13, R12, R11 ;  /* 0x0000000c0d0e7389 */ /* 0x0002a400000c000b */
[----:B0123--:R-:W-:Y:S01]  /*12d20*/  ENDCOLLECTIVE ;  /* 0x000000000000791b */ /* 0x00ffe20003800000 */
.L_x_173:
[----:B------:R-:W-:Y:S05]  /*12d30*/  BSYNC B0 ;  /* 0x0000000000007941 */ /* 0x000fea0003800000 */
.L_x_172:
[----:B------:R-:W-:Y:S05]  /*12d40*/  BRA `(.L_x_174) ;  /* 0xffffffe800a87947 */ /* 0x000fea000383ffff */
.L_x_131:
[----:B------:R-:W-:Y:S01]  /*12d50*/  BSSY B1, `(.L_x_175) ;  /* 0x0000006000017945 */ /* 0x000fe20003800000 */
[----:B------:R-:W-:-:S07]  /*12d60*/  IMAD.MOV.U32 R15, RZ, RZ, -0x1 ;  /* 0xffffffffff0f7424 */ /* 0x000fce00078e00ff */
[----:B01-3--:R-:W-:Y:S05]  /*12d70*/  WARPSYNC.COLLECTIVE R15, `(.L_x_176) ;  /* 0x000000000f0c7348 */ /* 0x00bfea0003c00000 */
[----:B------:R-:W-:Y:S02]  /*12d80*/  ELECT P6, UR62, PT ;  /* 0x00000000003e782f */ /* 0x000fe400038c0000 */
[----:B------:R-:W-:Y:S01]  /*12d90*/  MOV R14, UR62 ;  /* 0x0000003e000e7c02 */ /* 0x000fe20008000f00 */
[----:B01-3--:R-:W-:Y:S10]  /*12da0*/  ENDCOLLECTIVE ;  /* 0x000000000000791b */ /* 0x00bff40003800000 */
.L_x_176:
[----:B------:R-:W-:Y:S05]  /*12db0*/  BSYNC B1 ;  /* 0x0000000000017941 */ /* 0x000fea0003800000 */
.L_x_175:
[----:B------:R-:W-:Y:S05]  /*12dc0*/  BRA `(.L_x_177) ;  /* 0xffffffe800a07947 */ /* 0x000fea000383ffff */
.L_x_133:
[----:B0-----:R0:W1:Y:S02]  /*12dd0*/  SYNCS.PHASECHK.TRANS64.TRYWAIT P0, [R6+URZ], R5 ;  /* 0x00000005060075a7 */ /* 0x001064000800017f */
[----:B-1----:R-:W-:Y:S05]  /*12de0*/  @!P0 NANOSLEEP.SYNCS 0x989680 ;  /* 0x009896800000895d */ /* 0x002fea0003900000 */
[----:B------:R-:W1:Y:S02]  /*12df0*/  @!P0 SYNCS.PHASECHK.TRANS64 P0, [R6+URZ], R5 ;  /* 0x00000005060085a7 */ /* 0x000e64000800007f */
[----:B-1----:R-:W-:Y:S05]  /*12e00*/  @!P0 BRA `(.L_x_133) ;  /* 0xfffffffc00f08947 */ /* 0x002fea000383ffff */
[----:B------:R-:W-:Y:S05]  /*12e10*/  BRA `(.L_x_178) ;  /* 0xffffffe800e07947 */ /* 0x000fea000383ffff */
.L_x_134:
[----:B-1----:R1:W2:Y:S02]  /*12e20*/  SYNCS.PHASECHK.TRANS64.TRYWAIT P0, [R3+URZ], R2 ;  /* 0x00000002030075a7 */ /* 0x0022a4000800017f */
[----:B--2---:R-:W-:Y:S05]  /*12e30*/  @!P0 NANOSLEEP.SYNCS 0x989680 ;  /* 0x009896800000895d */ /* 0x004fea0003900000 */
[----:B------:R-:W2:Y:S02]  /*12e40*/  @!P0 SYNCS.PHASECHK.TRANS64 P0, [R3+URZ], R2 ;  /* 0x00000002030085a7 */ /* 0x000ea4000800007f */
[----:B--2---:R-:W-:Y:S05]  /*12e50*/  @!P0 BRA `(.L_x_134) ;  /* 0xfffffffc00f08947 */ /* 0x004fea000383ffff */
[----:B------:R-:W-:Y:S05]  /*12e60*/  BRA `(.L_x_179) ;  /* 0xffffffe800d47947 */ /* 0x000fea000383ffff */
.L_x_136:
[----:B-1----:R1:W2:Y:S02]  /*12e70*/  SYNCS.PHASECHK.TRANS64.TRYWAIT P0, [R18+URZ], R5 ;  /* 0x00000005120075a7 */ /* 0x0022a4000800017f */
[----:B--2---:R-:W-:Y:S05]  /*12e80*/  @!P0 NANOSLEEP.SYNCS 0x989680 ;  /* 0x009896800000895d */ /* 0x004fea0003900000 */
[----:B------:R-:W2:Y:S02]  /*12e90*/  @!P0 SYNCS.PHASECHK.TRANS64 P0, [R18+URZ], R5 ;  /* 0x00000005120085a7 */ /* 0x000ea4000800007f */
[----:B--2---:R-:W-:Y:S05]  /*12ea0*/  @!P0 BRA `(.L_x_136) ;  /* 0xfffffffc00f08947 */ /* 0x004fea000383ffff */
[----:B------:R-:W-:Y:S05]  /*12eb0*/  BRA `(.L_x_180) ;  /* 0xffffffe800d87947 */ /* 0x000fea000383ffff */
.L_x_181:
[----:B------:R-:W-:-:S00]  /*12ec0*/  BRA `(.L_x_181) ;  /* 0xfffffffc00fc7947 */ /* 0x000fc0000383ffff */
[----:B------:R-:W-:-:S00]  /*12ed0*/  NOP ;  /* 0x0000000000007918 */ /* 0x000fc00000000000 */
        /* <DEDUP_REMOVED lines=10> */
.L_x_3424:


//--------------------- .text._ZN7cutlass13device_kernelIN5flash11enable_sm90INS1_16FlashAttnFwdSm90INS1_25CollectiveMainloopFwdSm90ILi2EN4cute5tupleIJNS5_1CILi2EEENS7_ILi1EEES9_EEENS6_IJNS7_ILi128EEENS7_ILi80EEENS7_ILi256EEEEEELi256ENS_6half_tEfNS_4arch4Sm90ELb0ELb0ELb1ELb0ELb0ELb0ELb0ELb1ELb1ELb1ELb0ELb0EEENS1_21CollectiveEpilogueFwdINS6_IJSB_SD_SC_EEESA_SF_SH_Li256ELb0ELb1ELb0ELb0EEENS1_29StaticPersistentTileSchedulerILb0EEEEEEEEEvNT_6ParamsE --------------------------
	.section	.text._ZN7cutlass13device_kernelIN5flash11enable_sm90INS1_16FlashAttnFwdSm90INS1_25CollectiveMainloopFwdSm90ILi2EN4cute5tupleIJNS5_1CILi2EEENS7_ILi1EEES9_EEENS6_IJNS7_ILi128EEENS7_ILi80EEENS7_ILi256EEEEEELi256ENS_6half_tEfNS_4arch4Sm90ELb0ELb0ELb1ELb0ELb0ELb0ELb0ELb1ELb1ELb1ELb0ELb0EEENS1_21CollectiveEpilogueFwdINS6_IJSB_SD_SC_EEESA_SF_SH_Li256ELb0ELb1ELb0ELb0EEENS1_29StaticPersistentTileSchedulerILb0EEEEEEEEEvNT_6ParamsE,"ax",@progbits
	.align	128
.text._ZN7cutlass13device_kernelIN5flash11enable_sm90INS1_16FlashAttnFwdSm90INS1_25CollectiveMainloopFwdSm90ILi2EN4cute5tupleIJNS5_1CILi2EEENS7_ILi1EEES9_EEENS6_IJNS7_ILi128EEENS7_ILi80EEENS7_ILi256EEEEEELi256ENS_6half_tEfNS_4arch4Sm90ELb0ELb0ELb1ELb0ELb0ELb0ELb0ELb1ELb1ELb1ELb0ELb0EEENS1_21CollectiveEpilogueFwdINS6_IJSB_SD_SC_EEESA_SF_SH_Li256ELb0ELb1ELb0ELb0EEENS1_29StaticPersistentTileSchedulerILb0EEEEEEEEEvNT_6ParamsE:
        .type           _ZN7cutlass13device_kernelIN5flash11enable_sm90INS1_16FlashAttnFwdSm90INS1_25CollectiveMainloopFwdSm90ILi2EN4cute5tupleIJNS5_1CILi2EEENS7_ILi1EEES9_EEENS6_IJNS7_ILi128EEENS7_ILi80EEENS7_ILi256EEEEEELi256ENS_6half_tEfNS_4arch4Sm90ELb0ELb0ELb1ELb0ELb0ELb0ELb0ELb1ELb1ELb1ELb0ELb0EEENS1_21CollectiveEpilogueFwdINS6_IJSB_SD_SC_EEESA_SF_SH_Li256ELb0ELb1ELb0ELb0EEENS1_29StaticPersistentTileSchedulerILb0EEEEEEEEEvNT_6ParamsE,@function
        .size           _ZN7cutlass13device_kernelIN5flash11enable_sm90INS1_16FlashAttnFwdSm90INS1_25CollectiveMainloopFwdSm90ILi2EN4cute5tupleIJNS5_1CILi2EEENS7_ILi1EEES9_EEENS6_IJNS7_ILi128EEENS7_ILi80EEENS7_ILi256EEEEEELi256ENS_6half_tEfNS_4arch4Sm90ELb0ELb0ELb1ELb0ELb0ELb0ELb0ELb1ELb1ELb1ELb0ELb0EEENS1_21CollectiveEpilogueFwdINS6_IJSB_SD_SC_EEESA_SF_SH_Li256ELb0ELb1ELb0ELb0EEENS1_29StaticPersistentTileSchedulerILb0EEEEEEEEEvNT_6ParamsE,(.L_x_3425 - _ZN7cutlass13device_kernelIN5flash11enable_sm90INS1_16FlashAttnFwdSm90INS1_25CollectiveMainloopFwdSm90ILi2EN4cute5tupleIJNS5_1CILi2EEENS7_ILi1EEES9_EEENS6_IJNS7_ILi128EEENS7_ILi80EEENS7_ILi256EEEEEELi256ENS_6half_tEfNS_4arch4Sm90ELb0ELb0ELb1ELb0ELb0ELb0ELb0ELb1ELb1ELb1ELb0ELb0EEENS1_21CollectiveEpilogueFwdINS6_IJSB_SD_SC_EEESA_SF_SH_Li256ELb0ELb1ELb0ELb0EEENS1_29StaticPersistentTileSchedulerILb0EEEEEEEEEvNT_6ParamsE)
        .other          _ZN7cutlass13device_kernelIN5flash11enable_sm90INS1_16FlashAttnFwdSm90INS1_25CollectiveMainloopFwdSm90ILi2EN4cute5tupleIJNS5_1CILi2EEENS7_ILi1EEES9_EEENS6_IJNS7_ILi128EEENS7_ILi80EEENS7_ILi256EEEEEELi256ENS_6half_tEfNS_4arch4Sm90ELb0ELb0ELb1ELb0ELb0ELb0ELb0ELb1ELb1ELb1ELb0ELb0EEENS1_21CollectiveEpilogueFwdINS6_IJSB_SD_SC_EEESA_SF_SH_Li256ELb0ELb1ELb0ELb0EEENS1_29StaticPersistentTileSchedulerILb0EEEEEEEEEvNT_6ParamsE,@"STO_CUDA_ENTRY STV_DEFAULT"
_ZN7cutlass13device_kernelIN5flash11enable_sm90INS1_16FlashAttnFwdSm90INS1_25CollectiveMainloopFwdSm90ILi2EN4cute5tupleIJNS5_1CILi2EEENS7_ILi1EEES9_EEENS6_IJNS7_ILi128EEENS7_ILi80EEENS7_ILi256EEEEEELi256ENS_6half_tEfNS_4arch4Sm90ELb0ELb0ELb1ELb0ELb0ELb0ELb0ELb1ELb1ELb1ELb0ELb0EEENS1_21CollectiveEpilogueFwdINS6_IJSB_SD_SC_EEESA_SF_SH_Li256ELb0ELb1ELb0ELb0EEENS1_29StaticPersistentTileSchedulerILb0EEEEEEEEEvNT_6ParamsE:
        /* <DEDUP_REMOVED lines=18> */
.L_x_183:
[----:B------:R-:W-:Y:S05]  /*0120*/  BSYNC B0 ;  /* 0x0000000000007941 */ /* 0x000fea0003800000 */
.L_x_182:
        /* <DEDUP_REMOVED lines=41> */
.L_x_184:
[----:B0-----:R-:W0:Y:S01]  /*03c0*/  S2UR UR4, SR_CTAID.Y ;  /* 0x00000000000479c3 */ /* 0x001e220000002600 */
[----:B------:R-:W3:Y:S01]  /*03d0*/  SHFL.IDX PT, R8, R2, RZ, 0x1f ;  /* 0x00001fff02087589 */ /* 0x000ee200000e0000 */
[----:B------:R-:W-:Y:S01]  /*03e0*/  ULDC UR5, c[0x0][0x154] ;  /* 0x0000550000057ab9 */ /* 0x000fe20000000800 */
[----:B------:R-:W-:-:S05]  /*03f0*/  NOP ;  /* 0x0000000000007918 */ /* 0x000fca0000000000 */
[----:B------:R-:W5:Y:S08]  /*0400*/  S2UR UR6, SR_CTAID.X ;  /* 0x00000000000679c3 */ /* 0x000f700000002500 */
[----:B------:R-:W1:Y:S01]  /*0410*/  LDC R7, c[0x0][0x148] ;  /* 0x00005200ff077b82 */ /* 0x000e620000000800 */
[----:B0-----:R-:W-:Y:S02]  /*0420*/  I2FP.F32.U32 R3, UR4 ;  /* 0x0000000400037c45 */ /* 0x001fe40008201000 */
[----:B---3--:R-:W-:-:S03]  /*0430*/  ISETP.NE.AND P0, PT, R8, RZ, PT ;  /* 0x000000ff0800720c */ /* 0x008fc60003f05270 */
[----:B------:R-:W-:Y:S01]  /*0440*/  FMUL R6, R3, UR5 ;  /* 0x0000000503067c20 */ /* 0x000fe20008400000 */
[----:B------:R-:W-:Y:S02]  /*0450*/  SHF.R.S32.HI R3, RZ, 0x1f, R0 ;  /* 0x0000001fff037819 */ /* 0x000fe40000011400 */
[----:B-----5:R-:W-:Y:S02]  /*0460*/  I2FP.F32.U32 R5, UR6 ;  /* 0x0000000600057c45 */ /* 0x020fe40008201000 */
[----:B------:R-:W-:Y:S01]  /*0470*/  LEA.HI R3, R3, R0, RZ, 0x7 ;  /* 0x0000000003037211 */ /* 0x000fe200078f38ff */
[----:B------:R-:W0:Y:S02]  /*0480*/  F2I.U32.TRUNC.NTZ R6, R6 ;  /* 0x0000000600067305 */ /* 0x000e24000020f000 */
[----:B0-----:R-:W-:-:S04]  /*0490*/  IMAD.MOV R12, RZ, RZ, -R6 ;  /* 0x000000ffff0c7224 */ /* 0x001fc800078e0a06 */
[----:B-1----:R-:W-:Y:S01]  /*04a0*/  IMAD R12, R7, R12, UR4 ;  /* 0x00000004070c7e24 */ /* 0x002fe2000f8e020c */
[----:B------:R-:W-:Y:S02]  /*04b0*/  ULDC UR4, c[0x0][0x150] ;  /* 0x0000540000047ab9 */ /* 0x000fe40000000800 */
[----:B------:R-:W-:Y:S01]  /*04c0*/  FMUL R10, R5, UR4 ;  /* 0x00000004050a7c20 */ /* 0x000fe20008400000 */
[----:B------:R-:W-:Y:S06]  /*04d0*/  @P0 BRA `(.L_x_185) ;  /* 0x0000000000480947 */ /* 0x000fec0003800000 */
[----:B------:R-:W0:Y:S01]  /*04e0*/  S2UR UR5, SR_CgaCtaId ;  /* 0x00000000000579c3 */ /* 0x000e220000008800 */
        /* <DEDUP_REMOVED lines=12> */
[----:B0-----:R0:W1:Y:S08]  /*05b0*/  SYNCS.EXCH.64 URZ, [UR8+0x38850], UR4 ;  /* 0x03885004083f75b2 */ /* 0x0010700008000100 */
[----:B------:R0:W3:Y:S01]  /*05c0*/  SYNCS.EXCH.64 URZ, [UR8+0x38860], UR6 ;  /* 0x03886006083f75b2 */ /* 0x0000e20008000100 */
[----:B------:R0:W0:Y:S01]  /*05d0*/  SYNCS.EXCH.64 URZ, [UR8+0x38858], UR4 ;  /* 0x03885804083f75b2 */ /* 0x0000220008000100 */
[----:B------:R0:W0:Y:S01]  /*05e0*/  SYNCS.EXCH.64 URZ, [UR8+0x38868], UR6 ;  /* 0x03886806083f75b2 */ /* 0x0000220008000100 */
[----:B------:R-:W-:Y:S01]  /*05f0*/  NOP ;  /* 0x0000000000007918 */ /* 0x000fe20000000000 */
.L_x_185:
[----:B------:R-:W5:Y:S01]  /*0600*/  SHFL.IDX PT, R7, R2, RZ, 0x1f ;  /* 0x00001fff02077589 */ /* 0x000f6200000e0000 */
[----:B------:R-:W-:Y:S01]  /*0610*/  LOP3.LUT R3, R3, 0xffffff80, RZ, 0xc0, !PT ;  /* 0xffffff8003037812 */ /* 0x000fe200078ec0ff */
[----:B------:R-:W0:Y:S01]  /*0620*/  LDC R11, c[0x0][0x144] ;  /* 0x00005100ff0b7b82 */ /* 0x000e220000000800 */
[----:B------:R-:W0:Y:S01]  /*0630*/  F2I.U32.TRUNC.NTZ R10, R10 ;  /* 0x0000000a000a7305 */ /* 0x000e22000020f000 */
[----:B------:R-:W-:Y:S01]  /*0640*/  SHF.R.S32.HI R9, RZ, 0x1f, R8 ;  /* 0x0000001fff097819 */ /* 0x000fe20000011408 */
[----:B------:R-:W-:Y:S01]  /*0650*/  NOP ;  /* 0x0000000000007918 */ /* 0x000fe20000000000 */
[----:B------:R-:W-:-:S05]  /*0660*/  IMAD.IADD R3, R0, 0x1, -R3 ;  /* 0x0000000100037824 */ /* 0x000fca00078e0a03 */
[----:B------:R-:W-:-:S04]  /*0670*/  SHF.R.S32.HI R6, RZ, 0x1f, R3 ;  /* 0x0000001fff067819 */ /* 0x000fc80000011403 */
[----:B------:R-:W-:-:S04]  /*0680*/  LEA.HI R6, R6, R3, RZ, 0x3 ;  /* 0x0000000306067211 */ /* 0x000fc800078f18ff */
[--C-:B------:R-:W-:Y:S02]  /*0690*/  SHF.R.S32.HI R5, RZ, 0x3, R6.reuse ;  /* 0x00000003ff057819 */ /* 0x100fe40000011406 */
[----:B------:R-:W-:Y:S02]  /*06a0*/  SHF.R.S32.HI R6, RZ, 0x1f, R6 ;  /* 0x0000001fff067819 */ /* 0x000fe40000011406 */
[----:B-----5:R-:W-:Y:S02]  /*06b0*/  ISETP.NE.AND P0, PT, R7, RZ, PT ;  /* 0x000000ff0700720c */ /* 0x020fe40003f05270 */
[----:B------:R-:W-:Y:S02]  /*06c0*/  LEA.HI R6, R6, R5, RZ, 0x2 ;  /* 0x0000000506067211 */ /* 0x000fe400078f10ff */
[----:B------:R-:W-:Y:S02]  /*06d0*/  SHF.R.S32.HI R7, RZ, 0x1f, R4 ;  /* 0x0000001fff077819 */ /* 0x000fe40000011404 */
[----:B------:R-:W-:-:S02]  /*06e0*/  LOP3.LUT R6, R6, 0xfffffffc, RZ, 0xc0, !PT ;  /* 0xfffffffc06067812 */ /* 0x000fc400078ec0ff */
[----:B------:R-:W-:-:S05]  /*06f0*/  LEA.HI R7, R7, R4, RZ, 0x2 ;  /* 0x0000000407077211 */ /* 0x000fca00078f10ff */
[----:B------:R-:W-:Y:S05]  /*0700*/  @P0 BRA `(.L_x_186) ;  /* 0x0000000000480947 */ /* 0x000fea0003800000 */
[----:B0-----:R-:W0:Y:S01]  /*0710*/  S2UR UR5, SR_CgaCtaId ;  /* 0x00000000000579c3 */ /* 0x001e220000008800 */
[----:B------:R-:W-:Y:S01]  /*0720*/  UMOV UR4, 0x400 ;  /* 0x0000040000047882 */ /* 0x000fe20000000000 */
[----:B------:R-:W-:Y:S01]  /*0730*/  UMOV UR6, 0x1 ;  /* 0x0000000100067882 */ /* 0x000fe20000000000 */
[----:B------:R-:W-:Y:S01]  /*0740*/  UMOV UR9, 0x2 ;  /* 0x0000000200097882 */ /* 0x000fe20000000000 */
[----:B------:R-:W-:-:S04]  /*0750*/  UIADD3 UR6, -UR6, 0x100000, URZ ;  /* 0x0010000006067890 */ /* 0x000fc8000fffe13f */
[----:B------:R-:W-:Y:S02]  /*0760*/  USHF.L.U32 UR7, UR6, 0xb, URZ ;  /* 0x0000000b06077899 */ /* 0x000fe4000800063f */
[----:B------:R-:W-:Y:S01]  /*0770*/  USHF.L.U32 UR6, UR6, 0x1, URZ ;  /* 0x0000000106067899 */ /* 0x000fe2000800063f */
[----:B------:R-:W-:Y:S01]  /*0780*/  ELECT P0, URZ, PT ;  /* 0x00000000003f782f */ /* 0x000fe20003800000 */
[----:B0-----:R-:W-:Y:S02]  /*0790*/  ULEA UR8, UR5, UR4, 0x18 ;  /* 0x0000000405087291 */ /* 0x001fe4000f8ec03f */
[----:B------:R-:W-:-:S04]  /*07a0*/  UIADD3 UR4, -UR9, 0x100000, URZ ;  /* 0x0010000009047890 */ /* 0x000fc8000fffe13f */
[----:B------:R-:W-:Y:S02]  /*07b0*/  USHF.L.U32 UR5, UR4, 0xb, URZ ;  /* 0x0000000b04057899 */ /* 0x000fe4000800063f */
[----:B------:R-:W-:Y:S01]  /*07c0*/  USHF.L.U32 UR4, UR4, 0x1, URZ ;  /* 0x0000000104047899 */ /* 0x000fe2000800063f */
[----:B------:R-:W0:Y:S03]  /*07d0*/  FENCE.VIEW.ASYNC.S ;  /* 0x00000000000073c6 */ /* 0x000e260000000000 */
[----:B0-----:R0:W0:Y:S08]  /*07e0*/  SYNCS.EXCH.64 URZ, [UR8+0x38870], UR6 ;  /* 0x03887006083f75b2 */ /* 0x0010300008000100 */
[----:B------:R0:W0:Y:S01]  /*07f0*/  SYNCS.EXCH.64 URZ, [UR8+0x38880], UR4 ;  /* 0x03888004083f75b2 */ /* 0x0000220008000100 */
[----:B------:R0:W0:Y:S01]  /*0800*/  SYNCS.EXCH.64 URZ, [UR8+0x38878], UR6 ;  /* 0x03887806083f75b2 */ /* 0x0000220008000100 */
[----:B------:R0:W0:Y:S01]  /*0810*/  SYNCS.EXCH.64 URZ, [UR8+0x38888], UR4 ;  /* 0x03888804083f75b2 */ /* 0x0000220008000100 */
[----:B------:R-:W-:Y:S01]  /*0820*/  NOP ;  /* 0x0000000000007918 */ /* 0x000fe20000000000 */
.L_x_186:
[----:B------:R-:W5:Y:S01]  /*0830*/  SHFL.IDX PT, R13, R2, RZ, 0x1f ;  /* 0x00001fff020d7589 */ /* 0x000f6200000e0000 */
[----:B0-----:R-:W0:Y:S01]  /*0840*/  S2UR UR4, SR_CTAID.X ;  /* 0x00000000000479c3 */ /* 0x001e220000002500 */
[----:B------:R-:W-:Y:S01]  /*0850*/  LOP3.LUT R7, R7, 0x3ffffffc, RZ, 0xc0, !PT ;  /* 0x3ffffffc07077812 */ /* 0x000fe200078ec0ff */
[----:B------:R-:W-:Y:S01]  /*0860*/  IMAD.IADD R6, R5, 0x1, -R6 ;  /* 0x0000000105067824 */ /* 0x000fe200078e0a06 */
[----:B------:R-:W-:Y:S01]  /*0870*/  LEA.HI R9, R9, R8, RZ, 0x2 ;  /* 0x0000000809097211 */ /* 0x000fe200078f10ff */
[----:B------:R-:W-:Y:S01]  /*0880*/  IMAD.MOV R10, RZ, RZ, -R10 ;  /* 0x000000ffff0a7224 */ /* 0x000fe200078e0a0a */
[----:B------:R-:W-:Y:S01]  /*0890*/  NOP ;  /* 0x0000000000007918 */ /* 0x000fe20000000000 */
[----:B------:R-:W-:Y:S01]  /*08a0*/  IMAD.IADD R7, R4, 0x1, -R7 ;  /* 0x0000000104077824 */ /* 0x000fe200078e0a07 */
[----:B------:R-:W-:-:S03]  /*08b0*/  LOP3.LUT R9, R9, 0x3ffffffc, RZ, 0xc0, !PT ;  /* 0x3ffffffc09097812 */ /* 0x000fc600078ec0ff */
[--C-:B------:R-:W-:Y:S02]  /*08c0*/  IMAD R7, R7, 0x4, R6.reuse ;  /* 0x0000000407077824 */ /* 0x100fe400078e0206 */
[----:B------:R-:W-:Y:S02]  /*08d0*/  IMAD.IADD R9, R8, 0x1, -R9 ;  /* 0x0000000108097824 */ /* 0x000fe400078e0a09 */
[----:B------:R-:W1:Y:S01]  /*08e0*/  LDC R8, c[0x0][0x140] ;  /* 0x00005000ff087b82 */ /* 0x000e620000000800 */
[----:B------:R-:W-:Y:S01]  /*08f0*/  LEA.HI R4, R7, R7, RZ, 0x1 ;  /* 0x0000000707047211 */ /* 0x000fe200078f08ff */
[----:B------:R-:W-:-:S03]  /*0900*/  IMAD R9, R9, 0x4, R6 ;  /* 0x0000000409097824 */ /* 0x000fc600078e0206 */
[----:B------:R-:W-:Y:S02]  /*0910*/  LOP3.LUT R4, R4, 0xfffffffe, RZ, 0xc0, !PT ;  /* 0xfffffffe04047812 */ /* 0x000fe400078ec0ff */
[----:B------:R-:W-:Y:S02]  /*0920*/  LEA.HI R5, R9, R9, RZ, 0x1 ;  /* 0x0000000909057211 */ /* 0x000fe400078f08ff */
[----:B-----5:R-:W-:Y:S01]  /*0930*/  ISETP.NE.AND P0, PT, R13, RZ, PT ;  /* 0x000000ff0d00720c */ /* 0x020fe20003f05270 */
[----:B0-----:R-:W-:Y:S02]  /*0940*/  IMAD R11, R11, R10, UR4 ;  /* 0x000000040b0b7e24 */ /* 0x001fe4000f8e020a */
[----:B------:R-:W-:-:S05]  /*0950*/  IMAD.IADD R4, R7, 0x1, -R4 ;  /* 0x0000000107047824 */ /* 0x000fca00078e0a04 */
[----:B------:R-:W-:Y:S02]  /*0960*/  ISETP.NE.AND P5, PT, R4, R11, PT ;  /* 0x0000000b0400720c */ /* 0x000fe40003fa5270 */
[----:B------:R-:W-:-:S05]  /*0970*/  LOP3.LUT R4, R5, 0xfffffffe, RZ, 0xc0, !PT ;  /* 0xfffffffe05047812 */ /* 0x000fca00078ec0ff */
[----:B------:R-:W-:Y:S01]  /*0980*/  IMAD.IADD R4, R9, 0x1, -R4 ;  /* 0x0000000109047824 */ /* 0x000fe200078e0a04 */
        /* <DEDUP_REMOVED lines=19> */
.L_x_187:
[----:B------:R-:W5:Y:S01]  /*0ac0*/  SHFL.IDX PT, R6, R2, RZ, 0x1f ;  /* 0x00001fff02067589 */ /* 0x000f6200000e0000 */
[----:B------:R-:W-:Y:S01]  /*0ad0*/  ISETP.NE.AND P2, PT, R4, R11, PT ;  /* 0x0000000b0400720c */ /* 0x000fe20003f45270 */
[----:B------:R-:W-:Y:S01]  /*0ae0*/  IMAD.SHL.U32 R4, R7, 0x4, RZ ;  /* 0x0000000407047824 */ /* 0x000fe200078e00ff */
[----:B------:R-:W-:Y:S01]  /*0af0*/  LOP3.LUT P0, RZ, R3, 0x7, RZ, 0xc0, !PT ;  /* 0x0000000703ff7812 */ /* 0x000fe2000780c0ff */
[----:B------:R-:W-:Y:S01]  /*0b00*/  IMAD.SHL.U32 R22, R9, 0x4, RZ ;  /* 0x0000000409167824 */ /* 0x000fe200078e00ff */
[----:B-1----:R-:W-:Y:S01]  /*0b10*/  ISETP.EQ.U32.AND P1, PT, R8, 0x1, PT ;  /* 0x000000010800780c */ /* 0x002fe20003f22070 */
[----:B------:R-:W-:Y:S01]  /*0b20*/  IMAD.MOV.U32 R19, RZ, RZ, 0x1 ;  /* 0x00000001ff137424 */ /* 0x000fe200078e00ff */
[----:B------:R-:W-:Y:S01]  /*0b30*/  LOP3.LUT R23, R7, 0xc, R4, 0x78, !PT ;  /* 0x0000000c07177812 */ /* 0x000fe200078e7804 */
[----:B------:R-:W-:Y:S01]  /*0b40*/  IMAD.MOV.U32 R18, RZ, RZ, 0x1 ;  /* 0x00000001ff127424 */ /* 0x000fe200078e00ff */
[----:B------:R-:W-:Y:S01]  /*0b50*/  LOP3.LUT R22, R9, 0xc, R22, 0x78, !PT ;  /* 0x0000000c09167812 */ /* 0x000fe200078e7816 */
[----:B------:R-:W-:Y:S01]  /*0b60*/  NOP ;  /* 0x0000000000007918 */ /* 0x000fe20000000000 */
[----:B------:R-:W-:-:S02]  /*0b70*/  @P5 LEA.HI R4, R23, R23, RZ, 0x1 ;  /* 0x0000001717045211 */ /* 0x000fc400078f08ff */
[----:B------:R-:W-:Y:S02]  /*0b80*/  ISETP.LT.U32.AND P4, PT, R23, 0x2, !P0 ;  /* 0x000000021700780c */ /* 0x000fe40004781070 */
[----:B------:R-:W-:Y:S02]  /*0b90*/  @P5 SHF.R.S32.HI R4, RZ, 0x1, R4 ;  /* 0x00000001ff045819 */ /* 0x000fe40000011404 */
[----:B------:R-:W-:Y:S02]  /*0ba0*/  @P2 LEA.HI R5, R22, R22, RZ, 0x1 ;  /* 0x0000001616052211 */ /* 0x000fe400078f08ff */
[----:B------:R-:W-:Y:S02]  /*0bb0*/  @P5 ISETP.NE.AND P6, PT, R4, R12, PT ;  /* 0x0000000c0400520c */ /* 0x000fe40003fc5270 */
[----:B------:R-:W-:Y:S02]  /*0bc0*/  SEL R4, RZ, 0x1, !P4 ;  /* 0x00000001ff047807 */ /* 0x000fe40006000000 */
[----:B------:R-:W-:-:S02]  /*0bd0*/  @P2 SHF.R.S32.HI R5, RZ, 0x1, R5 ;  /* 0x00000001ff052819 */ /* 0x000fc40000011405 */
[----:B-----5:R-:W-:Y:S02]  /*0be0*/  ISETP.NE.AND P4, PT, R6, RZ, PT ;  /* 0x000000ff0600720c */ /* 0x020fe40003f85270 */
[----:B------:R-:W-:Y:S02]  /*0bf0*/  @P2 ISETP.NE.AND P3, PT, R5, R12, PT ;  /* 0x0000000c0500220c */ /* 0x000fe40003f65270 */
[----:B------:R-:W-:Y:S02]  /*0c00*/  @P5 SEL R19, RZ, 0x1, P6 ;  /* 0x00000001ff135807 */ /* 0x000fe40003000000 */
[----:B------:R-:W-:Y:S02]  /*0c10*/  ISETP.LT.U32.AND P0, PT, R22, 0x2, !P0 ;  /* 0x000000021600780c */ /* 0x000fe40004701070 */
[----:B------:R-:W-:Y:S02]  /*0c20*/  LOP3.LUT R19, R19, R4, RZ, 0xc0, !PT ;  /* 0x0000000413137212 */ /* 0x000fe400078ec0ff */
[----:B------:R-:W-:-:S02]  /*0c30*/  SEL R3, RZ, 0x1, !P0 ;  /* 0x00000001ff037807 */ /* 0x000fc40004000000 */
[----:B------:R-:W-:Y:S01]  /*0c40*/  @P2 SEL R18, RZ, 0x1, P3 ;  /* 0x00000001ff122807 */ /* 0x000fe20001800000 */
[----:B------:R-:W-:Y:S06]  /*0c50*/  @P4 BRA `(.L_x_188) ;  /* 0x0000000000484947 */ /* 0x000fec0003800000 */
        /* <DEDUP_REMOVED lines=17> */
[----:B-1----:R-:W-:Y:S01]  /*0d70*/  NOP ;  /* 0x0000000000007918 */ /* 0x002fe20000000000 */
.L_x_188:
[----:B------:R-:W-:Y:S01]  /*0d80*/  LOP3.LUT R18, R18, R3, RZ, 0xc0, !PT ;  /* 0x0000000312127212 */ /* 0x000fe200078ec0ff */
[----:B------:R-:W-:Y:S01]  /*0d90*/  NOP ;  /* 0x0000000000007918 */ /* 0x000fe20000000000 */
[----:B------:R-:W-:Y:S05]  /*0da0*/  @!P1 BRA `(.L_x_189) ;  /* 0x0000000000089947 */ /* 0x000fea0003800000 */
[----:B0-234-:R-:W-:Y:S01]  /*0db0*/  UCGABAR_ARV ;  /* 0x00000000000079c7 */ /* 0x01dfe20008000000 */
[----:B------:R-:W-:Y:S05]  /*0dc0*/  BRA `(.L_x_190) ;  /* 0x0000000000047947 */ /* 0x000fea0003800000 */
.L_x_189:
[----:B0-234-:R-:W-:Y:S01]  /*0dd0*/  NOP ;  /* 0x0000000000007918 */ /* 0x01dfe20000000000 */
.L_x_190:
[----:B------:R-:W-:Y:S05]  /*0de0*/  @!P1 BRA `(.L_x_191) ;  /* 0x00000000000c9947 */ /* 0x000fea0003800000 */
[----:B------:R-:W-:Y:S01]  /*0df0*/  UCGABAR_WAIT ;  /* 0x0000000000007dc7 */ /* 0x000fe20008000000 */
[----:B------:R-:W-:Y:S01]  /*0e00*/  CCTL.IVALL ;  /* 0x00000000ff00798f */ /* 0x000fe20002000000 */
[----:B------:R-:W-:Y:S05]  /*0e10*/  BRA `(.L_x_192) ;  /* 0x0000000000047947 */ /* 0x000fea0003800000 */
.L_x_191:
[----:B------:R-:W-:Y:S06]  /*0e20*/  BAR.SYNC.DEFER_BLOCKING 0x0 ;  /* 0x0000000000007b1d */ /* 0x000fec0000010000 */
.L_x_192:
[----:B------:R-:W-:Y:S01]  /*0e30*/  UMOV UR4, 0x1 ;  /* 0x0000000100047882 */ /* 0x000fe20000000000 */
[----:B------:R-:W-:Y:S01]  /*0e40*/  PLOP3.LUT P0, PT, PT, PT, UP0, 0x80, 0x0 ;  /* 0x000000000000781c */ /* 0x000fe20003f0f008 */
[----:B------:R-:W-:-:S06]  /*0e50*/  USEL UR4, UR4, 0x2, !UP0 ;  /* 0x0000000204047887 */ /* 0x000fcc000c000000 */
[----:B------:R-:W-:-:S05]  /*0e60*/  IMAD.U32 R3, RZ, RZ, UR4 ;  /* 0x00000004ff037e24 */ /* 0x000fca000f8e00ff */
[----:B------:R0:W-:Y:S01]  /*0e70*/  STL [R1+0x30], R3 ;  /* 0x0000300301007387 */ /* 0x0001e20000100800 */
[----:B------:R-:W-:Y:S05]  /*0e80*/  @!P0 BRA `(.L_x_193) ;  /* 0x000000b800e48947 */ /* 0x000fea0003800000 */
.L_x_194:
        /* <DEDUP_REMOVED lines=39> */
[----:B------:R-:W-:Y:S01]  /*1100*/  SHF.R.S32.HI R9, RZ, 0x4, R4 ;  /* 0x00000004ff097819 */ /* 0x000fe20000011404 */
[----:B------:R-:W-:Y:S01]  /*1110*/  IMAD.IADD R215, R0, 0x1, -R215 ;  /* 0x0000000100d77824 */ /* 0x000fe200078e0ad7 */
[----:B------:R-:W-:Y:S02]  /*1120*/  LOP3.LUT R11, R11, 0xfffffff8, RZ, 0xc0, !PT ;  /* 0xfffffff80b0b7812 */ /* 0x000fe400078ec0ff */
[----:B------:R-:W-:Y:S01]  /*1130*/  LEA.HI R2, R2, R223, RZ, 0x1 ;  /* 0x000000df02027211 */ /* 0x000fe200078f08ff */
[----:B------:R-:W-:Y:S01]  /*1140*/  IMAD.SHL.U32 R17, R215, 0x8, RZ ;  /* 0x00000008d7117824 */ /* 0x000fe200078e00ff */
[----:B------:R-:W-:Y:S01]  /*1150*/  LEA.HI R5, R5, R222, RZ, 0x5 ;  /* 0x000000de05057211 */ /* 0x000fe200078f28ff */
[----:B------:R-:W-:Y:S01]  /*1160*/  IMAD.IADD R8, R8, 0x1, -R11 ;  /* 0x0000000108087824 */ /* 0x000fe200078e0a0b */
[----:B------:R-:W-:Y:S01]  /*1170*/  LEA.HI R4, R4, R9, RZ, 0x1 ;  /* 0x0000000904047211 */ /* 0x000fe200078f08ff */
[----:B------:R-:W-:Y:S01]  /*1180*/  VIADD R214, R17, 0x40 ;  /* 0x0000004011d67836 */ /* 0x000fe20000000000 */
[----:B------:R-:W-:Y:S01]  /*1190*/  LEA.HI R0, R13, R13, RZ, 0x1 ;  /* 0x0000000d0d007211 */ /* 0x000fe200078f08ff */
[C---:B------:R-:W-:Y:S01]  /*11a0*/  VIADD R213, R17.reuse, 0x80 ;  /* 0x0000008011d57836 */ /* 0x040fe20000000000 */
[----:B------:R-:W-:Y:S01]  /*11b0*/  LOP3.LUT R2, R2, 0x3fffffe, RZ, 0xc0, !PT ;  /* 0x03fffffe02027812 */ /* 0x000fe200078ec0ff */
[----:B------:R-:W-:Y:S01]  /*11c0*/  VIADD R212, R17, 0xc0 ;  /* 0x000000c011d47836 */ /* 0x000fe20000000000 */
[----:B------:R-:W-:-:S02]  /*11d0*/  SHF.R.S32.HI R5, RZ, 0x5, R5 ;  /* 0x00000005ff057819 */ /* 0x000fc40000011405 */
[----:B------:R-:W-:Y:S01]  /*11e0*/  LOP3.LUT R6, R6, 0xfffffc00, RZ, 0xc0, !PT ;  /* 0xfffffc0006067812 */ /* 0x000fe200078ec0ff */
[----:B------:R-:W-:Y:S01]  /*11f0*/  IMAD.IADD R2, R223, 0x1, -R2 ;  /* 0x00000001df027824 */ /* 0x000fe200078e0a02 */
[----:B------:R-:W-:Y:S01]  /*1200*/  LOP3.LUT R4, R4, 0x1ffffffe, RZ, 0xc0, !PT ;  /* 0x1ffffffe04047812 */ /* 0x000fe200078ec0ff */
[----:B------:R-:W-:Y:S01]  /*1210*/  IMAD R5, R5, 0x10, R8 ;  /* 0x0000001005057824 */ /* 0x000fe200078e0208 */
[----:B------:R-:W-:Y:S01]  /*1220*/  LOP3.LUT R3, R3, 0x7ffffffc, RZ, 0xc0, !PT ;  /* 0x7ffffffc03037812 */ /* 0x000fe200078ec0ff */
[----:B------:R-:W-:Y:S01]  /*1230*/  IMAD R7, R7, 0x40, R6 ;  /* 0x0000004007077824 */ /* 0x000fe200078e0206 */
[----:B------:R-:W-:Y:S01]  /*1240*/  LOP3.LUT R0, R0, 0x1ffffffe, RZ, 0xc0, !PT ;  /* 0x1ffffffe00007812 */ /* 0x000fe200078ec0ff */
[----:B------:R-:W-:Y:S01]  /*1250*/  IMAD.IADD R4, R9, 0x1, -R4 ;  /* 0x0000000109047824 */ /* 0x000fe200078e0a04 */
[----:B------:R-:W-:Y:S01]  /*1260*/  SHF.R.S32.HI R220, RZ, 0x3, R220 ;  /* 0x00000003ffdc7819 */ /* 0x000fe200000114dc */
[----:B------:R-:W-:Y:S01]  /*1270*/  IMAD.MOV.U32 R6, RZ, RZ, -0x2 ;  /* 0xfffffffeff067424 */ /* 0x000fe200078e00ff */
[----:B------:R-:W-:Y:S01]  /*1280*/  SHF.R.S32.HI R231, RZ, 0x1f, R214 ;  /* 0x0000001fffe77819 */ /* 0x000fe200000114d6 */
[----:B------:R-:W-:Y:S01]  /*1290*/  IMAD.IADD R3, R222, 0x1, -R3 ;  /* 0x00000001de037824 */ /* 0x000fe200078e0a03 */
[----:B------:R-:W-:Y:S01]  /*12a0*/  SHF.R.S32.HI R230, RZ, 0x1f, R213 ;  /* 0x0000001fffe67819 */ /* 0x000fe200000114d5 */
[----:B------:R-:W-:Y:S01]  /*12b0*/  IMAD.IADD R225, R13, 0x1, -R0 ;  /* 0x000000010de17824 */ /* 0x000fe200078e0a00 */
[----:B------:R-:W-:Y:S01]  /*12c0*/  SHF.R.S32.HI R229, RZ, 0x1f, R212 ;  /* 0x0000001fffe57819 */ /* 0x000fe200000114d4 */
[----:B------:R-:W-:-:S02]  /*12d0*/  IMAD R224, R2, 0x40, R5 ;  /* 0x0000004002e07824 */ /* 0x000fc400078e0205 */
[----:B------:R-:W-:Y:S02]  /*12e0*/  IMAD R226, R4, 0x8, R7 ;  /* 0x0000000804e27824 */ /* 0x000fe400078e0207 */
[----:B------:R-:W-:Y:S02]  /*12f0*/  IMAD R227, R3, R6, 0x50 ;  /* 0x0000005003e37424 */ /* 0x000fe400078e0206 */
[----:B------:R-:W-:-:S07]  /*1300*/  IMAD R225, R225, 0x8, R224 ;  /* 0x00000008e1e17824 */ /* 0x000fce00078e02e0 */
.L_x_227:
        /* <DEDUP_REMOVED lines=42> */
[----:B------:R-:W-:Y:S02]  /*15b0*/  IMAD.U32 R217, RZ, RZ, UR4 ;  /* 0x00000004ffd97e24 */ /* 0x000fe4000f8e00ff */
[----:B------:R-:W-:Y:S01]  /*15c0*/  IMAD.U32 R152, RZ, RZ, UR5 ;  /* 0x00000005ff987e24 */ /* 0x000fe2000f8e00ff */
[----:B--2---:R-:W-:Y:S06]  /*15d0*/  @!P0 BRA `(.L_x_195) ;  /* 0x0000000000408947 */ /* 0x004fec0003800000 */
[----:B------:R-:W-:Y:S01]  /*15e0*/  MOV R0, 0x0 ;  /* 0x0000000000007802 */ /* 0x000fe20000000f00 */
[----:B------:R-:W-:Y:S01]  /*15f0*/  ULDC.64 UR4, c[0x4][0xa8] ;  /* 0x01002a0000047ab9 */ /* 0x000fe20000000a00 */
[----:B------:R-:W-:Y:S01]  /*1600*/  ULDC.64 UR6, c[0x4][0x28] ;  /* 0x01000a0000067ab9 */ /* 0x000fe20000000a00 */
[----:B------:R-:W-:Y:S01]  /*1610*/  IMAD.U32 R4, RZ, RZ, UR4 ;  /* 0x00000004ff047e24 */ /* 0x000fe2000f8e00ff */
[----:B------:R0:W1:Y:S01]  /*1620*/  LDC.64 R2, c[0x4][R0] ;  /* 0x0100000000027b82 */ /* 0x0000620000000a00 */
[----:B------:R-:W-:Y:S01]  /*1630*/  IMAD.U32 R5, RZ, RZ, UR5 ;  /* 0x00000005ff057e24 */ /* 0x000fe2000f8e00ff */
[----:B------:R-:W-:Y:S01]  /*1640*/  ULDC.64 UR4, c[0x4][0xb0] ;  /* 0x01002c0000047ab9 */ /* 0x000fe20000000a00 */
        /* <DEDUP_REMOVED lines=9> */
.L_x_195:
        /* <DEDUP_REMOVED lines=9> */
.L_x_336:
[----:B------:R-:W-:Y:S05]  /*1770*/  @!P0 BRA `(.L_x_197) ;  /* 0x0000000000048947 */ /* 0x000fea0003800000 */
[----:B------:R-:W-:Y:S01]  /*1780*/  BPT.TRAP 0x1 ;  /* 0x000000040000795c */ /* 0x000fe20000300000 */
.L_x_197:
        /* <DEDUP_REMOVED lines=8> */
.L_x_198:
[----:B-1----:R-:W-:Y:S05]  /*1810*/  @P1 BRA `(.L_x_199) ;  /* 0x0000000000081947 */ /* 0x002fea0003800000 */
[----:B------:R-:W1:Y:S02]  /*1820*/  SYNCS.PHASECHK.TRANS64.TRYWAIT P1, [R0+URZ+0x38830], R3 ;  /* 0x03883003000075a7 */ /* 0x000e64000802017f */
[----:B-1----:R-:W-:Y:S05]  /*1830*/  @!P1 BRA `(.L_x_200) ;  /* 0x0000010400fc9947 */ /* 0x002fea0003800000 */
.L_x_199:
[----:B------:R-:W-:Y:S05]  /*1840*/  WARPSYNC.ALL ;  /* 0x0000000000007948 */ /* 0x000fea0003800000 */
[----:B------:R-:W-:Y:S01]  /*1850*/  UIADD3 UR36, UR36, 0x24400, URZ ;  /* 0x0002440024247890 */ /* 0x000fe2000fffe03f */
[----:B------:R-:W-:Y:S01]  /*1860*/  WARPGROUP.ARRIVE ;  /* 0x00000000000079c5 */ /* 0x000fe20000000000 */
[----:B------:R-:W-:Y:S02]  /*1870*/  ULOP3.LUT UR5, UR37, 0x10000, URZ, 0xfc, !UPT ;  /* 0x0001000025057892 */ /* 0x000fe4000f8efc3f */
[----:B------:R-:W-:Y:S01]  /*1880*/  USHF.R.U32.HI UR36, URZ, 0x4, UR36 ;  /* 0x000000043f247899 */ /* 0x000fe20008011624 */
[----:B------:R-:W-:Y:S01]  /*1890*/  UMOV UR17, 0x40000040 ;  /* 0x4000004000117882 */ /* 0x000fe20000000000 */
[----:B------:R-:W-:-:S02]  /*18a0*/  UMOV UR19, 0x40000040 ;  /* 0x4000004000137882 */ /* 0x000fc40000000000 */
[----:B------:R-:W-:Y:S01]  /*18b0*/  ULOP3.LUT UR36, UR36, 0x3fff, URZ, 0xc0, !UPT ;  /* 0x00003fff24247892 */ /* 0x000fe2000f8ec03f */
[----:B------:R-:W-:Y:S01]  /*18c0*/  IMAD.U32 R13, RZ, RZ, UR17 ;  /* 0x00000011ff0d7e24 */ /* 0x000fe2000f8e00ff */
[----:B------:R-:W-:Y:S01]  /*18d0*/  UMOV UR16, UR5 ;  /* 0x0000000500107c82 */ /* 0x000fe20008000000 */
[----:B------:R-:W-:Y:S01]  /*18e0*/  UMOV UR9, UR17 ;  /* 0x0000001100097c82 */ /* 0x000fe20008000000 */
[----:B------:R-:W-:Y:S01]  /*18f0*/  ULOP3.LUT UR4, UR36, 0x10000, URZ, 0xfc, !UPT ;  /* 0x0001000024047892 */ /* 0x000fe2000f8efc3f */
[----:B------:R-:W-:Y:S01]  /*1900*/  IMAD.U32 R12, RZ, RZ, UR16 ;  /* 0x00000010ff0c7e24 */ /* 0x000fe2000f8e00ff */
[----:B------:R-:W-:Y:S01]  /*1910*/  UMOV UR8, UR16 ;  /* 0x0000001000087c82 */ /* 0x000fe20008000000 */
[----:B------:R-:W-:Y:S01]  /*1920*/  UMOV UR11, 0x40000040 ;  /* 0x40000040000b7882 */ /* 0x000fe20000000000 */
[----:B------:R-:W-:Y:S01]  /*1930*/  UMOV UR12, UR16 ;  /* 0x00000010000c7c82 */ /* 0x000fe20008000000 */
[----:B------:R-:W-:Y:S01]  /*1940*/  UMOV UR13, UR17 ;  /* 0x00000011000d7c82 */ /* 0x000fe20008000000 */
[----:B------:R-:W-:Y:S01]  /*1950*/  IMAD.U32 R15, RZ, RZ, UR4 ;  /* 0x00000004ff0f7e24 */ /* 0x000fe2000f8e00ff */
[----:B------:R-:W-:Y:S01]  /*1960*/  UIMAD UR4, UR60, 0xa00, UR4 ;  /* 0x00000a003c0478a4 */ /* 0x000fe2000f8e0204 */
[----:B------:R-:W-:Y:S01]  /*1970*/  UMOV UR15, 0x40000040 ;  /* 0x40000040000f7882 */ /* 0x000fe20000000000 */
[----:B------:R-:W-:-:S02]  /*1980*/  UMOV UR23, 0x40000040 ;  /* 0x4000004000177882 */ /* 0x000fc40000000000 */
[----:B------:R-:W-:Y:S02]  /*1990*/  UIADD3 UR10, UR4, 0x80, URZ ;  /* 0x00000080040a7890 */ /* 0x000fe4000fffe03f */
[----:B------:R-:W-:Y:S02]  /*19a0*/  UIADD3 UR14, UR4, 0x100, URZ ;  /* 0x00000100040e7890 */ /* 0x000fe4000fffe03f */
[----:B------:R-:W-:Y:S01]  /*19b0*/  UMOV UR18, UR4 ;  /* 0x0000000400127c82 */ /* 0x000fe20008000000 */
[----:B------:R-:W-:Y:S01]  /*19c0*/  UIADD3 UR6, UR4, 0x180, URZ ;  /* 0x0000018004067890 */ /* 0x000fe2000fffe03f */
[----:B------:R-:W-:Y:S01]  /*19d0*/  HGMMA.64x16x16.F32 R56, gdesc[UR16], RZ, !UPT, gsb0 ;  /* 0x00200000103879f0 */ /* 0x000fe2000c0008ff */
[----:B------:R-:W-:Y:S01]  /*19e0*/  UIADD3 UR7, UR4, 0x200, URZ ;  /* 0x0000020004077890 */ /* 0x000fe2000fffe03f */
[----:B------:R-:W-:Y:S01]  /*19f0*/  UMOV UR19, 0x40000040 ;  /* 0x4000004000137882 */ /* 0x000fe20000000000 */
[----:B------:R-:W-:Y:S02]  /*1a00*/  UIADD3 UR22, UR4, 0x382, URZ ;  /* 0x0000038204167890 */ /* 0x000fe4000fffe03f */
[----:B------:R-:W-:Y:S01]  /*1a10*/  UIADD3 UR26, UR4, 0x384, URZ ;  /* 0x00000384041a7890 */ /* 0x000fe2000fffe03f */
[----:B------:R-:W-:Y:S01]  /*1a20*/  UMOV UR27, 0x40000040 ;  /* 0x40000040001b7882 */ /* 0x000fe20000000000 */
        /* <DEDUP_REMOVED lines=16> */
[----:B------:R-:W-:-:S02]  /*1b30*/  WARPGROUP.DEPBAR.LE gsb0, 0x0 ;  /* 0x00008000000079c5 */ /* 0x000fc40000010000 */
[----:B------:R-:W-:-:S06]  /*1b40*/  WARPGROUP.ARRIVE ;  /* 0x00000000000079c5 */ /* 0x000fcc0000000000 */
[----:B------:R-:W-:Y:S01]  /*1b50*/  HGMMA.64x16x16.F32 R48, gdesc[UR8], RZ, !UPT, gsb0 ;  /* 0x00200000083079f0 */ /* 0x000fe2000c0008ff */
[----:B------:R-:W-:Y:S01]  /*1b60*/  UMOV UR8, UR16 ;  /* 0x0000001000087c82 */ /* 0x000fe20008000000 */
[----:B------:R-:W-:Y:S01]  /*1b70*/  UMOV UR9, UR17 ;  /* 0x0000001100097c82 */ /* 0x000fe20008000000 */
[----:B------:R-:W-:Y:S01]  /*1b80*/  UMOV UR10, UR6 ;  /* 0x00000006000a7c82 */ /* 0x000fe20008000000 */
[----:B------:R-:W-:Y:S01]  /*1b90*/  UMOV UR11, 0x40000040 ;  /* 0x40000040000b7882 */ /* 0x000fe20000000000 */
[----:B------:R-:W-:Y:S01]  /*1ba0*/  UIADD3 UR6, UR5, 0x2, URZ ;  /* 0x0000000205067890 */ /* 0x000fe2000fffe03f */
[----:B------:R-:W-:Y:S02]  /*1bb0*/  WARPGROUP.DEPBAR.LE gsb0, 0x0 ;  /* 0x00008000000079c5 */ /* 0x000fe40000010000 */
[----:B------:R-:W-:-:S06]  /*1bc0*/  WARPGROUP.ARRIVE ;  /* 0x00000000000079c5 */ /* 0x000fcc0000000000 */
[----:B------:R-:W-:Y:S01]  /*1bd0*/  HGMMA.64x16x16.F32 R40, gdesc[UR12], RZ, !UPT, gsb0 ;  /* 0x002000000c2879f0 */ /* 0x000fe2000c0008ff */
[----:B------:R-:W-:Y:S01]  /*1be0*/  UIADD3 UR14, UR4, 0x102, URZ ;  /* 0x00000102040e7890 */ /* 0x000fe2000fffe03f */
[----:B------:R-:W-:Y:S01]  /*1bf0*/  UMOV UR15, 0x40000040 ;  /* 0x40000040000f7882 */ /* 0x000fe20000000000 */
[----:B------:R-:W-:Y:S02]  /*1c00*/  WARPGROUP.DEPBAR.LE gsb0, 0x0 ;  /* 0x00008000000079c5 */ /* 0x000fe40000010000 */
[----:B------:R-:W-:-:S06]  /*1c10*/  WARPGROUP.ARRIVE ;  /* 0x00000000000079c5 */ /* 0x000fcc0000000000 */
[----:B------:R-:W-:Y:S01]  /*1c20*/  HGMMA.64x16x16.F32 R32, gdesc[UR8], RZ, !UPT, gsb0 ;  /* 0x00200000082079f0 */ /* 0x000fe2000c0008ff */
[----:B------:R-:W-:Y:S01]  /*1c30*/  UMOV UR8, UR16 ;  /* 0x0000001000087c82 */ /* 0x000fe20008000000 */
[----:B------:R-:W-:Y:S01]  /*1c40*/  UMOV UR9, UR17 ;  /* 0x0000001100097c82 */ /* 0x000fe20008000000 */
[----:B------:R-:W-:Y:S01]  /*1c50*/  UMOV UR10, UR7 ;  /* 0x00000007000a7c82 */ /* 0x000fe20008000000 */
[----:B------:R-:W-:Y:S01]  /*1c60*/  UMOV UR11, 0x40000040 ;  /* 0x40000040000b7882 */ /* 0x000fe20000000000 */
[----:B------:R-:W-:Y:S01]  /*1c70*/  UMOV UR16, UR6 ;  /* 0x0000000600107c82 */ /* 0x000fe20008000000 */
[----:B------:R-:W-:Y:S01]  /*1c80*/  UIADD3 UR6, UR4, 0x2, URZ ;  /* 0x0000000204067890 */ /* 0x000fe2000fffe03f */
[----:B------:R-:W-:Y:S01]  /*1c90*/  IMAD.U32 R10, RZ, RZ, UR16 ;  /* 0x00000010ff0a7e24 */ /* 0x000fe2000f8e00ff */
[----:B------:R-:W-:Y:S01]  /*1ca0*/  UMOV UR17, 0x40000040 ;  /* 0x4000004000117882 */ /* 0x000fe20000000000 */
[----:B------:R-:W-:Y:S01]  /*1cb0*/  UMOV UR12, UR16 ;  /* 0x00000010000c7c82 */ /* 0x000fe20008000000 */
[----:B------:R-:W-:Y:S01]  /*1cc0*/  UMOV UR13, UR17 ;  /* 0x00000011000d7c82 */ /* 0x000fe20008000000 */
[----:B------:R-:W-:Y:S01]  /*1cd0*/  UIADD3 UR7, UR4, 0x202, URZ ;  /* 0x0000020204077890 */ /* 0x000fe2000fffe03f */
[----:B------:R-:W-:Y:S01]  /*1ce0*/  IMAD.U32 R11, RZ, RZ, UR17 ;  /* 0x00000011ff0b7e24 */ /* 0x000fe2000f8e00ff */
[----:B------:R-:W-:Y:S01]  /*1cf0*/  UMOV UR18, UR6 ;  /* 0x0000000600127c82 */ /* 0x000fe20008000000 */
[----:B------:R-:W-:Y:S01]  /*1d00*/  UIADD3 UR6, UR4, 0x182, URZ ;  /* 0x0000018204067890 */ /* 0x000fe2000fffe03f */
[----:B------:R-:W-:-:S02]  /*1d10*/  WARPGROUP.DEPBAR.LE gsb0, 0x0 ;  /* 0x00008000000079c5 */ /* 0x000fc40000010000 */
        /* <DEDUP_REMOVED lines=76> */
[----:B------:R-:W-:Y:S02]  /*21e0*/  UIADD3 UR8, UR5, 0x6, URZ ;  /* 0x0000000605087890 */ /* 0x000fe4000fffe03f */
[----:B------:R-:W-:Y:S01]  /*21f0*/  UIADD3 UR10, UR4, 0x6, URZ ;  /* 0x00000006040a7890 */ /* 0x000fe2000fffe03f */
[----:B------:R-:W-:Y:S01]  /*2200*/  UMOV UR9, 0x40000040 ;  /* 0x4000004000097882 */ /* 0x000fe20000000000 */
[----:B------:R-:W-:Y:S01]  /*2210*/  UMOV UR11, 0x40000040 ;  /* 0x40000040000b7882 */ /* 0x000fe20000000000 */
        /* <DEDUP_REMOVED lines=23> */
[----:B01----:R-:W-:Y:S02]  /*2390*/  MOV R3, UR12 ;  /* 0x0000000c00037c02 */ /* 0x003fe40008000f00 */
[----:B------:R-:W-:Y:S01]  /*23a0*/  MOV R2, UR13 ;  /* 0x0000000d00027c02 */ /* 0x000fe20008000f00 */
        /* <DEDUP_REMOVED lines=31> */
[----:B------:R-:W-:Y:S02]  /*25a0*/  MOV R4, UR17 ;  /* 0x0000001100047c02 */ /* 0x000fe40008000f00 */
        /* <DEDUP_REMOVED lines=10> */
[----:B------:R-:W-:Y:S01]  /*2650*/  UMOV UR13, 0x40000040 ;  /* 0x40000040000d7882 */ /* 0x000fe20000000000 */
[----:B------:R-:W-:Y:S01]  /*2660*/  UMOV UR15, 0x40000040 ;  /* 0x40000040000f7882 */ /* 0x000fe20000000000 */
[----:B------:R-:W-:Y:S01]  /*2670*/  IMAD.U32 R7, RZ, RZ, UR13 ;  /* 0x0000000dff077e24 */ /* 0x000fe2000f8e00ff */
        /* <DEDUP_REMOVED lines=257> */
[----:B------:R-:W-:-:S07]  /*3690*/  UIADD3 UR5, UR5, 0xc06, URZ ;  /* 0x00000c0605057890 */ /* 0x000fce000fffe03f */
[----:B------:R-:W-:Y:S01]  /*36a0*/  UMOV UR12, UR5 ;  /* 0x00000005000c7c82 */ /* 0x000fe20008000000 */
[----:B------:R-:W-:Y:S01]  /*36b0*/  UIADD3 UR5, UR4, 0x786, URZ ;  /* 0x0000078604057890 */ /* 0x000fe2000fffe03f */
[----:B------:R-:W-:Y:S01]  /*36c0*/  IMAD.U32 R6, RZ, RZ, UR12 ;  /* 0x0000000cff067e24 */ /* 0x000fe2000f8e00ff */
[----:B------:R-:W-:-:S05]  /*36d0*/  UMOV UR16, UR12 ;  /* 0x0000000c00107c82 */ /* 0x000fca0008000000 */
        /* <DEDUP_REMOVED lines=40> */
[----:B------:R-:W-:-:S07]  /*3960*/  UIADD3 UR7, UR4, 0x806, URZ ;  /* 0x0000080604077890 */ /* 0x000fce000fffe03f */
        /* <DEDUP_REMOVED lines=11> */
[----:B------:R-:W-:Y:S01]  /*3a20*/  UMOV UR5, UR15 ;  /* 0x0000000f00057c82 */ /* 0x000fe20008000000 */
[----:B------:R-:W-:Y:S02]  /*3a30*/  R2UR UR13, R2 ;  /* 0x00000000020d72ca */ /* 0x000fe400000e0000 */
[----:B------:R-:W-:Y:S01]  /*3a40*/  R2UR UR12, R3 ;  /* 0x00000000030c72ca */ /* 0x000fe200000e0000 */
[----:B------:R-:W-:Y:S02]  /*3a50*/  WARPGROUP.DEPBAR.LE gsb0, 0x0 ;  /* 0x00008000000079c5 */ /* 0x000fe40000010000 */
[----:B------:R-:W-:-:S06]  /*3a60*/  WARPGROUP.ARRIVE ;  /* 0x00000000000079c5 */ /* 0x000fcc0000000000 */
[----:B------:R-:W-:Y:S01]  /*3a70*/  HGMMA.64x16x16.F32 R48, gdesc[UR16], R48, gsb0 ;  /* 0x00200000103079f0 */ /* 0x000fe20008000830 */
[----:B------:R-:W-:Y:S02]  /*3a80*/  R2UR UR17, R4 ;  /* 0x00000000041172ca */ /* 0x000fe400000e0000 */
[----:B------:R-:W-:Y:S01]  /*3a90*/  R2UR UR16, R5 ;  /* 0x00000000051072ca */ /* 0x000fe200000e0000 */
        /* <DEDUP_REMOVED lines=16> */
.L_x_201:
[----:B------:R-:W-:Y:S01]  /*3ba0*/  R2UR UR5, R152 ;  /* 0x00000000980572ca */ /* 0x000fe200000e0000 */
[----:B------:R-:W-:Y:S01]  /*3bb0*/  ULDC UR4, c[0x0][0x9d8] ;  /* 0x0002760000047ab9 */ /* 0x000fe20000000800 */
[----:B------:R-:W-:Y:S02]  /*3bc0*/  VIADD R2, R227, UR61 ;  /* 0x0000003de3027c36 */ /* 0x000fe40008000000 */
[----:B------:R-:W-:Y:S01]  /*3bd0*/  FMUL.FTZ R56, R56, UR4 ;  /* 0x0000000438387c20 */ /* 0x000fe20008410000 */
[----:B------:R-:W-:Y:S01]  /*3be0*/  FMUL.FTZ R57, R57, UR4 ;  /* 0x0000000439397c20 */ /* 0x000fe20008410000 */
[----:B------:R-:W-:Y:S01]  /*3bf0*/  FMUL.FTZ R60, R60, UR4 ;  /* 0x000000043c3c7c20 */ /* 0x000fe20008410000 */
[----:B------:R-:W-:Y:S01]  /*3c00*/  FMUL.FTZ R61, R61, UR4 ;  /* 0x000000043d3d7c20 */ /* 0x000fe20008410000 */
[----:B------:R-:W-:Y:S01]  /*3c10*/  FMUL.FTZ R48, R48, UR4 ;  /* 0x0000000430307c20 */ /* 0x000fe20008410000 */
[----:B------:R-:W-:Y:S01]  /*3c20*/  FMUL.FTZ R58, R58, UR4 ;  /* 0x000000043a3a7c20 */ /* 0x000fe20008410000 */
[----:B------:R-:W0:Y:S01]  /*3c30*/  MUFU.TANH R56, R56 ;  /* 0x0000003800387308 */ /* 0x000e220000002400 */
[----:B------:R-:W-:Y:S01]  /*3c40*/  FMUL.FTZ R49, R49, UR4 ;  /* 0x0000000431317c20 */ /* 0x000fe20008410000 */
[----:B------:R-:W-:Y:S01]  /*3c50*/  FMUL.FTZ R59, R59, UR4 ;  /* 0x000000043b3b7c20 */ /* 0x000fe20008410000 */
[----:B------:R-:W-:Y:S01]  /*3c60*/  FMUL.FTZ R52, R52, UR4 ;  /* 0x0000000434347c20 */ /* 0x000fe20008410000 */
[----:B------:R-:W-:-:S02]  /*3c70*/  IMAD.U32 R3, RZ, RZ, UR5 ;  /* 0x00000005ff037e24 */ /* 0x000fc4000f8e00ff */
[----:B------:R-:W-:Y:S01]  /*3c80*/  FMUL.FTZ R62, R62, UR4 ;  /* 0x000000043e3e7c20 */ /* 0x000fe20008410000 */
[----:B------:R-:W-:Y:S01]  /*3c90*/  FMUL.FTZ R53, R53, UR4 ;  /* 0x0000000435357c20 */ /* 0x000fe20008410000 */
[----:B------:R-:W-:Y:S01]  /*3ca0*/  FMUL.FTZ R63, R63, UR4 ;  /* 0x000000043f3f7c20 */ /* 0x000fe20008410000 */
[----:B------:R-:W1:Y:S01]  /*3cb0*/  MUFU.TANH R57, R57 ;  /* 0x0000003900397308 */ /* 0x000e620000002400 */
[----:B------:R-:W-:Y:S02]  /*3cc0*/  IMAD R2, R3, -0x50, R2 ;  /* 0xffffffb003027824 */ /* 0x000fe400078e0202 */
[----:B------:R-:W-:Y:S01]  /*3cd0*/  FMUL.FTZ R40, R40, UR4 ;  /* 0x0000000428287c20 */ /* 0x000fe20008410000 */
[----:B------:R-:W-:Y:S01]  /*3ce0*/  FMUL.FTZ R50, R50, UR4 ;  /* 0x0000000432327c20 */ /* 0x000fe20008410000 */
[----:B------:R-:W-:Y:S01]  /*3cf0*/  FMUL.FTZ R41, R41, UR4 ;  /* 0x0000000429297c20 */ /* 0x000fe20008410000 */
[----:B------:R-:W-:Y:S01]  /*3d00*/  FMUL.FTZ R51, R51, UR4 ;  /* 0x0000000433337c20 */ /* 0x000fe20008410000 */
[----:B------:R-:W-:Y:S01]  /*3d10*/  ISETP.GT.AND P2, PT, R2, RZ, PT ;  /* 0x000000ff0200720c */ /* 0x000fe20003f44270 */
[----:B------:R-:W-:Y:S01]  /*3d20*/  FMUL.FTZ R44, R44, UR4 ;  /* 0x000000042c2c7c20 */ /* 0x000fe20008410000 */
[----:B------:R-:W2:Y:S01]  /*3d30*/  MUFU.TANH R60, R60 ;  /* 0x0000003c003c7308 */ /* 0x000ea20000002400 */
[----:B------:R-:W-:Y:S01]  /*3d40*/  ISETP.GT.AND P1, PT, R2, 0x1, PT ;  /* 0x000000010200780c */ /* 0x000fe20003f24270 */
[----:B------:R-:W-:Y:S01]  /*3d50*/  FMUL.FTZ R54, R54, UR4 ;  /* 0x0000000436367c20 */ /* 0x000fe20008410000 */
[----:B------:R-:W-:Y:S01]  /*3d60*/  ISETP.GT.AND P6, PT, R2, 0x8, PT ;  /* 0x000000080200780c */ /* 0x000fe20003fc4270 */
[----:B------:R-:W-:Y:S01]  /*3d70*/  FMUL.FTZ R45, R45, UR4 ;  /* 0x000000042d2d7c20 */ /* 0x000fe20008410000 */
[----:B0-----:R-:W-:Y:S01]  /*3d80*/  FSEL R56, R56, -INF , P2 ;  /* 0xff80000038387808 */ /* 0x001fe20001000000 */
[----:B------:R-:W-:Y:S01]  /*3d90*/  FMUL.FTZ R55, R55, UR4 ;  /* 0x0000000437377c20 */ /* 0x000fe20008410000 */
[----:B------:R-:W-:Y:S01]  /*3da0*/  ISETP.GT.AND P5, PT, R2, 0x9, PT ;  /* 0x000000090200780c */ /* 0x000fe20003fa4270 */
[----:B------:R-:W0:Y:S01]  /*3db0*/  MUFU.TANH R61, R61 ;  /* 0x0000003d003d7308 */ /* 0x000e220000002400 */
[----:B-1----:R-:W-:Y:S01]  /*3dc0*/  FSEL R57, R57, -INF , P1 ;  /* 0xff80000039397808 */ /* 0x002fe20000800000 */
[----:B------:R-:W-:Y:S01]  /*3dd0*/  FMUL.FTZ R32, R32, UR4 ;  /* 0x0000000420207c20 */ /* 0x000fe20008410000 */
[----:B------:R-:W-:Y:S01]  /*3de0*/  ISETP.GT.AND P4, PT, R2, 0x10, PT ;  /* 0x000000100200780c */ /* 0x000fe20003f84270 */
[----:B------:R-:W-:Y:S01]  /*3df0*/  FMUL.FTZ R42, R42, UR4 ;  /* 0x000000042a2a7c20 */ /* 0x000fe20008410000 */
[----:B------:R-:W-:Y:S01]  /*3e00*/  FMNMX.FTZ R3, R56, R57, !PT ;  /* 0x0000003938037209 */ /* 0x000fe20007810000 */
[----:B------:R-:W-:Y:S01]  /*3e10*/  FMUL.FTZ R33, R33, UR4 ;  /* 0x0000000421217c20 */ /* 0x000fe20008410000 */
[----:B------:R-:W-:Y:S01]  /*3e20*/  ISETP.GT.AND P3, PT, R2, 0x11, PT ;  /* 0x000000110200780c */ /* 0x000fe20003f64270 */
[----:B------:R-:W1:Y:S01]  /*3e30*/  MUFU.TANH R48, R48 ;  /* 0x0000003000307308 */ /* 0x000e620000002400 */
[----:B--2---:R-:W-:Y:S01]  /*3e40*/  FSEL R60, R60, -INF , P6 ;  /* 0xff8000003c3c7808 */ /* 0x004fe20003000000 */
[----:B------:R-:W-:Y:S01]  /*3e50*/  FMUL.FTZ R43, R43, UR4 ;  /* 0x000000042b2b7c20 */ /* 0x000fe20008410000 */
[----:B------:R-:W-:Y:S01]  /*3e60*/  FMUL.FTZ R36, R36, UR4 ;  /* 0x0000000424247c20 */ /* 0x000fe20008410000 */
[----:B------:R-:W-:Y:S01]  /*3e70*/  FMUL.FTZ R46, R46, UR4 ;  /* 0x000000042e2e7c20 */ /* 0x000fe20008410000 */
[----:B------:R-:W-:Y:S01]  /*3e80*/  FMNMX.FTZ R4, R60, R3, !PT ;  /* 0x000000033c047209 */ /* 0x000fe20007810000 */
[----:B------:R-:W-:Y:S01]  /*3e90*/  FMUL.FTZ R37, R37, UR4 ;  /* 0x0000000425257c20 */ /* 0x000fe20008410000 */
[----:B------:R-:W-:Y:S01]  /*3ea0*/  FMUL.FTZ R47, R47, UR4 ;  /* 0x000000042f2f7c20 */ /* 0x000fe20008410000 */
[----:B------:R-:W2:Y:S01]  /*3eb0*/  MUFU.TANH R58, R58 ;  /* 0x0000003a003a7308 */ /* 0x000ea20000002400 */
[----:B0-----:R-:W-:Y:S01]  /*3ec0*/  FSEL R61, R61, -INF , P5 ;  /* 0xff8000003d3d7808 */ /* 0x001fe20002800000 */
[----:B------:R-:W-:Y:S01]  /*3ed0*/  FMUL.FTZ R24, R24, UR4 ;  /* 0x0000000418187c20 */ /* 0x000fe20008410000 */
[----:B------:R-:W-:Y:S01]  /*3ee0*/  FMUL.FTZ R34, R34, UR4 ;  /* 0x0000000422227c20 */ /* 0x000fe20008410000 */
[----:B------:R-:W-:Y:S01]  /*3ef0*/  FMUL.FTZ R25, R25, UR4 ;  /* 0x0000000419197c20 */ /* 0x000fe20008410000 */
[----:B------:R-:W-:Y:S01]  /*3f00*/  FMNMX.FTZ R3, R61, R4, !PT ;  /* 0x000000043d037209 */ /* 0x000fe20007810000 */
[----:B------:R-:W-:Y:S01]  /*3f10*/  FMUL.FTZ R35, R35, UR4 ;  /* 0x0000000423237c20 */ /* 0x000fe20008410000 */
[----:B------:R-:W-:Y:S01]  /*3f20*/  FMUL.FTZ R28, R28, UR4 ;  /* 0x000000041c1c7c20 */ /* 0x000fe20008410000 */
[----:B------:R-:W0:Y:S01]  /*3f30*/  MUFU.TANH R49, R49 ;  /* 0x0000003100317308 */ /* 0x000e220000002400 */
[----:B-1----:R-:W-:Y:S01]  /*3f40*/  FSEL R48, R48, -INF , P4 ;  /* 0xff80000030307808 */ /* 0x002fe20002000000 */
[----:B------:R-:W-:Y:S01]  /*3f50*/  FMUL.FTZ R29, R29, UR4 ;  /* 0x000000041d1d7c20 */ /* 0x000fe20008410000 */
[----:B------:R-:W-:Y:S01]  /*3f60*/  FMUL.FTZ R38, R38, UR4 ;  /* 0x0000000426267c20 */ /* 0x000fe20008410000 */
[----:B------:R-:W-:Y:S01]  /*3f70*/  FMUL.FTZ R39, R39, UR4 ;  /* 0x0000000427277c20 */ /* 0x000fe20008410000 */
[----:B------:R-:W-:Y:S01]  /*3f80*/  FMNMX.FTZ R4, R48, R3, !PT ;  /* 0x0000000330047209 */ /* 0x000fe20007810000 */
[----:B------:R-:W-:Y:S01]  /*3f90*/  FMUL.FTZ R26, R26, UR4 ;  /* 0x000000041a1a7c20 */ /* 0x000fe20008410000 */
[----:B------:R-:W-:Y:S01]  /*3fa0*/  FMUL.FTZ R27, R27, UR4 ;  /* 0x000000041b1b7c20 */ /* 0x000fe20008410000 */
[----:B------:R-:W1:Y:S01]  /*3fb0*/  MUFU.TANH R59, R59 ;  /* 0x0000003b003b7308 */ /* 0x000e620000002400 */
[----:B--2---:R-:W-:Y:S01]  /*3fc0*/  FSEL R58, R58, -INF , P2 ;  /* 0xff8000003a3a7808 */ /* 0x004fe20001000000 */
[----:B------:R-:W-:Y:S01]  /*3fd0*/  FMUL.FTZ R30, R30, UR4 ;  /* 0x000000041e1e7c20 */ /* 0x000fe20008410000 */
[----:B------:R-:W-:Y:S01]  /*3fe0*/  ISETP.GT.AND P2, PT, R2, 0x18, PT ;  /* 0x000000180200780c */ /* 0x000fe20003f44270 */
[----:B------:R-:W-:Y:S01]  /*3ff0*/  FMUL.FTZ R31, R31, UR4 ;  /* 0x000000041f1f7c20 */ /* 0x000fe20008410000 */
[----:B------:R-:W-:Y:S01]  /*4000*/  ULDC UR5, c[0x0][0x988] ;  /* 0x0002620000057ab9 */ /* 0x000fe20000000800 */
[----:B------:R-:W-:Y:S01]  /*4010*/  P2R R20, PR, RZ, 0x1 ;  /* 0x00000001ff147803 */ /* 0x000fe20000000000 */
[----:B------:R-:W-:Y:S01]  /*4020*/  UISETP.GE.AND UP0, UPT, UR61, 0x51, UPT ;  /* 0x000000513d00788c */ /* 0x000fe2000bf06270 */
[----:B------:R-:W2:Y:S01]  /*4030*/  MUFU.TANH R52, R52 ;  /* 0x0000003400347308 */ /* 0x000ea20000002400 */
[----:B0-----:R-:W-:-:S02]  /*4040*/  FSEL R49, R49, -INF , P3 ;  /* 0xff80000031317808 */ /* 0x001fc40001800000 */
[----:B------:R-:W-:Y:S02]  /*4050*/  CS2R R150, SRZ ;  /* 0x0000000000967805 */ /* 0x000fe4000001ff00 */
[----:B------:R-:W-:Y:S02]  /*4060*/  CS2R R148, SRZ ;  /* 0x0000000000947805 */ /* 0x000fe4000001ff00 */
[----:B------:R-:W-:Y:S02]  /*4070*/  CS2R R146, SRZ ;  /* 0x0000000000927805 */ /* 0x000fe4000001ff00 */
[----:B------:R-:W-:Y:S02]  /*4080*/  FMNMX.FTZ R3, R49, R4, !PT ;  /* 0x0000000431037209 */ /* 0x000fe40007810000 */
[----:B------:R-:W-:Y:S02]  /*4090*/  CS2R R144, SRZ ;  /* 0x0000000000907805 */ /* 0x000fe4000001ff00 */
[----:B------:R-:W-:Y:S01]  /*40a0*/  CS2R R142, SRZ ;  /* 0x00000000008e7805 */ /* 0x000fe2000001ff00 */
[----:B------:R-:W0:Y:S01]  /*40b0*/  MUFU.TANH R62, R62 ;  /* 0x0000003e003e7308 */ /* 0x000e220000002400 */
[----:B-1----:R-:W-:-:S02]  /*40c0*/  FSEL R59, R59, -INF , P1 ;  /* 0xff8000003b3b7808 */ /* 0x002fc40000800000 */
[----:B------:R-:W-:Y:S02]  /*40d0*/  CS2R R140, SRZ ;  /* 0x00000000008c7805 */ /* 0x000fe4000001ff00 */
[----:B------:R-:W-:Y:S02]  /*40e0*/  ISETP.GT.AND P1, PT, R2, 0x19, PT ;  /* 0x000000190200780c */ /* 0x000fe40003f24270 */
[----:B------:R-:W-:Y:S02]  /*40f0*/  CS2R R138, SRZ ;  /* 0x00000000008a7805 */ /* 0x000fe4000001ff00 */
[----:B------:R-:W-:Y:S02]  /*4100*/  CS2R R136, SRZ ;  /* 0x0000000000887805 */ /* 0x000fe4000001ff00 */
[----:B------:R-:W-:Y:S02]  /*4110*/  CS2R R134, SRZ ;  /* 0x0000000000867805 */ /* 0x000fe4000001ff00 */
[----:B------:R-:W-:Y:S01]  /*4120*/  CS2R R132, SRZ ;  /* 0x0000000000847805 */ /* 0x000fe2000001ff00 */
[----:B------:R-:W1:Y:S01]  /*4130*/  MUFU.TANH R53, R53 ;  /* 0x0000003500357308 */ /* 0x000e620000002400 */
[----:B--2---:R-:W-:-:S02]  /*4140*/  FSEL R52, R52, -INF , P2 ;  /* 0xff80000034347808 */ /* 0x004fc40001000000 */
[----:B------:R-:W-:Y:S02]  /*4150*/  CS2R R130, SRZ ;  /* 0x0000000000827805 */ /* 0x000fe4000001ff00 */
[----:B------:R-:W-:Y:S02]  /*4160*/  CS2R R128, SRZ ;  /* 0x0000000000807805 */ /* 0x000fe4000001ff00 */
[----:B------:R-:W-:Y:S02]  /*4170*/  CS2R R126, SRZ ;  /* 0x00000000007e7805 */ /* 0x000fe4000001ff00 */
[----:B------:R-:W-:Y:S02]  /*4180*/  FMNMX.FTZ R4, R52, R3, !PT ;  /* 0x0000000334047209 */ /* 0x000fe40007810000 */
[----:B------:R-:W-:Y:S02]  /*4190*/  CS2R R124, SRZ ;  /* 0x00000000007c7805 */ /* 0x000fe4000001ff00 */
[----:B------:R-:W-:Y:S01]  /*41a0*/  CS2R R122, SRZ ;  /* 0x00000000007a7805 */ /* 0x000fe2000001ff00 */
[----:B------:R-:W2:Y:S01]  /*41b0*/  MUFU.TANH R63, R63 ;  /* 0x0000003f003f7308 */ /* 0x000ea20000002400 */
[----:B0-----:R-:W-:-:S02]  /*41c0*/  FSEL R62, R62, -INF , P6 ;  /* 0xff8000003e3e7808 */ /* 0x001fc40003000000 */
[----:B------:R-:W-:Y:S02]  /*41d0*/  CS2R R120, SRZ ;  /* 0x0000000000787805 */ /* 0x000fe4000001ff00 */
[----:B------:R-:W-:Y:S02]  /*41e0*/  ISETP.GT.AND P6, PT, R2, 0x20, PT ;  /* 0x000000200200780c */ /* 0x000fe40003fc4270 */
[----:B------:R-:W-:Y:S02]  /*41f0*/  CS2R R118, SRZ ;  /* 0x0000000000767805 */ /* 0x000fe4000001ff00 */
[----:B------:R-:W-:Y:S02]  /*4200*/  CS2R R116, SRZ ;  /* 0x0000000000747805 */ /* 0x000fe4000001ff00 */
[----:B------:R-:W-:Y:S02]  /*4210*/  CS2R R114, SRZ ;  /* 0x0000000000727805 */ /* 0x000fe4000001ff00 */
[----:B------:R-:W-:Y:S01]  /*4220*/  CS2R R112, SRZ ;  /* 0x0000000000707805 */ /* 0x000fe2000001ff00 */
[----:B------:R-:W0:Y:S01]  /*4230*/  MUFU.TANH R40, R40 ;  /* 0x0000002800287308 */ /* 0x000e220000002400 */
[----:B-1----:R-:W-:-:S02]  /*4240*/  FSEL R53, R53, -INF , P1 ;  /* 0xff80000035357808 */ /* 0x002fc40000800000 */
[----:B------:R-:W-:Y:S02]  /*4250*/  CS2R R110, SRZ ;  /* 0x00000000006e7805 */ /* 0x000fe4000001ff00 */
[----:B------:R-:W-:Y:S02]  /*4260*/  CS2R R108, SRZ ;  /* 0x00000000006c7805 */ /* 0x000fe4000001ff00 */
[----:B------:R-:W-:Y:S02]  /*4270*/  CS2R R106, SRZ ;  /* 0x00000000006a7805 */ /* 0x000fe4000001ff00 */
[----:B------:R-:W-:Y:S02]  /*4280*/  FMNMX.FTZ R3, R53, R4, !PT ;  /* 0x0000000435037209 */ /* 0x000fe40007810000 */
[----:B------:R-:W-:Y:S02]  /*4290*/  CS2R R104, SRZ ;  /* 0x0000000000687805 */ /* 0x000fe4000001ff00 */
[----:B------:R-:W-:Y:S01]  /*42a0*/  CS2R R102, SRZ ;  /* 0x0000000000667805 */ /* 0x000fe2000001ff00 */
[----:B------:R-:W1:Y:S01]  /*42b0*/  MUFU.TANH R50, R50 ;  /* 0x0000003200327308 */ /* 0x000e620000002400 */
[----:B--2---:R-:W-:-:S02]  /*42c0*/  FSEL R63, R63, -INF , P5 ;  /* 0xff8000003f3f7808 */ /* 0x004fc40002800000 */
[----:B------:R-:W-:Y:S02]  /*42d0*/  CS2R R100, SRZ ;  /* 0x0000000000647805 */ /* 0x000fe4000001ff00 */
[----:B------:R-:W-:Y:S02]  /*42e0*/  ISETP.GT.AND P5, PT, R2, 0x21, PT ;  /* 0x000000210200780c */ /* 0x000fe40003fa4270 */
[----:B------:R-:W-:Y:S02]  /*42f0*/  CS2R R98, SRZ ;  /* 0x0000000000627805 */ /* 0x000fe4000001ff00 */
[----:B------:R-:W-:Y:S02]  /*4300*/  CS2R R96, SRZ ;  /* 0x0000000000607805 */ /* 0x000fe4000001ff00 */
[----:B------:R-:W-:Y:S02]  /*4310*/  CS2R R94, SRZ ;  /* 0x00000000005e7805 */ /* 0x000fe4000001ff00 */
[----:B------:R-:W-:Y:S01]  /*4320*/  CS2R R92, SRZ ;  /* 0x00000000005c7805 */ /* 0x000fe2000001ff00 */
        /* <DEDUP_REMOVED lines=22> */
[----:B------:R-:W-:Y:S01]  /*4490*/  CS2R R64, SRZ ;  /* 0x0000000000407805 */ /* 0x000fe2000001ff00 */
[----:B------:R-:W2:Y:S01]  /*44a0*/  MUFU.TANH R54, R54 ;  /* 0x0000003600367308 */ /* 0x000ea20000002400 */
[----:B0-----:R-:W-:-:S02]  /*44b0*/  FSEL R51, R51, -INF , P3 ;  /* 0xff80000033337808 */ /* 0x001fc40001800000 */
[----:B------:R-:W-:-:S05]  /*44c0*/  ISETP.GT.AND P3, PT, R2, 0x29, PT ;  /* 0x000000290200780c */ /* 0x000fca0003f64270 */
[----:B------:R-:W0:Y:S01]  /*44d0*/  MUFU.TANH R45, R45 ;  /* 0x0000002d002d7308 */ /* 0x000e220000002400 */
[----:B-1----:R-:W-:-:S04]  /*44e0*/  FSEL R44, R44, -INF , P4 ;  /* 0xff8000002c2c7808 */ /* 0x002fc80002000000 */
[----:B------:R-:W-:-:S03]  /*44f0*/  FMNMX.FTZ R4, R44, R3, !PT ;  /* 0x000000032c047209 */ /* 0x000fc60007810000 */
[----:B------:R-:W1:Y:S01]  /*4500*/  MUFU.TANH R55, R55 ;  /* 0x0000003700377308 */ /* 0x000e620000002400 */
[----:B--2---:R-:W-:Y:S02]  /*4510*/  FSEL R54, R54, -INF , P2 ;  /* 0xff80000036367808 */ /* 0x004fe40001000000 */
[----:B------:R-:W-:-:S05]  /*4520*/  ISETP.GT.AND P2, PT, R2, 0x30, PT ;  /* 0x000000300200780c */ /* 0x000fca0003f44270 */
[----:B------:R-:W2:Y:S01]  /*4530*/  MUFU.TANH R32, R32 ;  /* 0x0000002000207308 */ /* 0x000ea20000002400 */
[----:B0-----:R-:W-:-:S04]  /*4540*/  FSEL R45, R45, -INF , P3 ;  /* 0xff8000002d2d7808 */ /* 0x001fc80001800000 */
[----:B------:R-:W-:-:S03]  /*4550*/  FMNMX.FTZ R3, R45, R4, !PT ;  /* 0x000000042d037209 */ /* 0x000fc60007810000 */
[----:B------:R-:W0:Y:S01]  /*4560*/  MUFU.TANH R42, R42 ;  /* 0x0000002a002a7308 */ /* 0x000e220000002400 */
[----:B-1----:R-:W-:Y:S02]  /*4570*/  FSEL R55, R55, -INF , P1 ;  /* 0xff80000037377808 */ /* 0x002fe40000800000 */
[----:B------:R-:W-:-:S05]  /*4580*/  ISETP.GT.AND P1, PT, R2, 0x31, PT ;  /* 0x000000310200780c */ /* 0x000fca0003f24270 */
        /* <DEDUP_REMOVED lines=44> */
[----:B------:R-:W1:Y:S06]  /*4850*/  SHFL.BFLY PT, R3, R2, 0x2, 0x1f ;  /* 0x0c401f0002037f89 */ /* 0x000e6c00000e0000 */
[----:B------:R-:W3:Y:S01]  /*4860*/  MUFU.TANH R27, R27 ;  /* 0x0000001b001b7308 */ /* 0x000ee20000002400 */
[----:B--2---:R-:W-:-:S07]  /*4870*/  FSEL R39, R39, -INF , P5 ;  /* 0xff80000027277808 */ /* 0x004fce0002800000 */
[----:B------:R-:W2:Y:S01]  /*4880*/  MUFU.TANH R30, R30 ;  /* 0x0000001e001e7308 */ /* 0x000ea20000002400 */
[----:B0-----:R-:W-:-:S07]  /*4890*/  FSEL R26, R26, -INF , P4 ;  /* 0xff8000001a1a7808 */ /* 0x001fce0002000000 */
[----:B------:R-:W0:Y:S01]  /*48a0*/  MUFU.TANH R31, R31 ;  /* 0x0000001f001f7308 */ /* 0x000e220000002400 */
[----:B---3--:R-:W-:Y:S02]  /*48b0*/  FSEL R27, R27, -INF , P3 ;  /* 0xff8000001b1b7808 */ /* 0x008fe40001800000 */
[----:B-1----:R-:W-:-:S05]  /*48c0*/  FMNMX.FTZ R3, R2, R3, !PT ;  /* 0x0000000302037209 */ /* 0x002fca0007810000 */
[----:B------:R-:W1:Y:S01]  /*48d0*/  SHFL.BFLY PT, R4, R3, 0x1, 0x1f ;  /* 0x0c201f0003047f89 */ /* 0x000e6200000e0000 */
[----:B--2---:R-:W-:Y:S02]  /*48e0*/  FSEL R30, R30, -INF , P2 ;  /* 0xff8000001e1e7808 */ /* 0x004fe40001000000 */
[----:B0-----:R-:W-:Y:S02]  /*48f0*/  FSEL R31, R31, -INF , P1 ;  /* 0xff8000001f1f7808 */ /* 0x001fe40000800000 */
[----:B-1----:R-:W-:Y:S02]  /*4900*/  FMNMX.FTZ R4, R3, R4, !PT ;  /* 0x0000000403047209 */ /* 0x002fe40007810000 */
        /* <DEDUP_REMOVED lines=42> */
[----:B------:R-:W-:Y:S02]  /*4bb0*/  F2FP.F16.F32.PACK_AB R208, R57, R56 ;  /* 0x0000003839d0723e */ /* 0x000fe400000000ff */
[----:B------:R-:W-:Y:S02]  /*4bc0*/  CS2R R56, SRZ ;  /* 0x0000000000387805 */ /* 0x000fe4000001ff00 */
[----:B------:R-:W-:Y:S01]  /*4bd0*/  FMNMX.FTZ R2, R38, R3, !PT ;  /* 0x0000000326027209 */ /* 0x000fe20007810000 */
[----:B------:R-:W-:Y:S03]  /*4be0*/  MUFU.EX2 R48, R48 ;  /* 0x0000003000307308 */ /* 0x000fe60000000800 */
        /* <DEDUP_REMOVED lines=9> */
[----:B------:R-:W2:Y:S01]  /*4c80*/  MUFU.EX2 R53, R53 ;  /* 0x0000003500357308 */ /* 0x000ea20000000800 */
[----:B0-----:R-:W-:-:S07]  /*4c90*/  F2FP.F16.F32.PACK_AB R204, R49, R48 ;  /* 0x0000003031cc723e */ /* 0x001fce00000000ff */
[----:B------:R-:W-:Y:S08]  /*4ca0*/  MUFU.EX2 R40, R40 ;  /* 0x0000002800287308 */ /* 0x000ff00000000800 */
[----:B------:R-:W0:Y:S01]  /*4cb0*/  MUFU.EX2 R41, R41 ;  /* 0x0000002900297308 */ /* 0x000e220000000800 */
[----:B--2---:R-:W-:Y:S02]  /*4cc0*/  F2FP.F16.F32.PACK_AB R206, R53, R52 ;  /* 0x0000003435ce723e */ /* 0x004fe400000000ff */
[----:B-1----:R-:W-:-:S05]  /*4cd0*/  FMNMX.FTZ R5, R2, R3, !PT ;  /* 0x0000000302057209 */ /* 0x002fca0007810000 */
[----:B------:R-:W-:Y:S01]  /*4ce0*/  MUFU.EX2 R44, R44 ;  /* 0x0000002c002c7308 */ /* 0x000fe20000000800 */
[----:B------:R-:W1:Y:S07]  /*4cf0*/  SHFL.BFLY PT, R2, R5, 0x1, 0x1f ;  /* 0x0c201f0005027f89 */ /* 0x000e6e00000e0000 */
[----:B------:R-:W2:Y:S01]  /*4d00*/  MUFU.EX2 R45, R45 ;  /* 0x0000002d002d7308 */ /* 0x000ea20000000800 */
[----:B0-----:R-:W-:-:S07]  /*4d10*/  F2FP.F16.F32.PACK_AB R200, R41, R40 ;  /* 0x0000002829c8723e */ /* 0x001fce00000000ff */
[----:B------:R-:W-:Y:S08]  /*4d20*/  MUFU.EX2 R32, R32 ;  /* 0x0000002000207308 */ /* 0x000ff00000000800 */
[----:B------:R-:W-:Y:S01]  /*4d30*/  MUFU.EX2 R33, R33 ;  /* 0x0000002100217308 */ /* 0x000fe20000000800 */
[----:B--2---:R-:W-:Y:S02]  /*4d40*/  F2FP.F16.F32.PACK_AB R202, R45, R44 ;  /* 0x0000002c2dca723e */ /* 0x004fe400000000ff */
[----:B-1----:R-:W-:-:S04]  /*4d50*/  FMNMX.FTZ R3, R5, R2, !PT ;  /* 0x0000000205037209 */ /* 0x002fc80007810000 */
[C---:B------:R-:W-:Y:S01]  /*4d60*/  FSETP.NEU.FTZ.AND P1, PT, R3.reuse, -INF , PT ;  /* 0xff8000000300780b */ /* 0x040fe20003f3d000 */
[----:B------:R-:W-:Y:S01]  /*4d70*/  FMUL.FTZ R2, R3, UR5 ;  /* 0x0000000503027c20 */ /* 0x000fe20008410000 */
[----:B------:R0:W-:Y:S04]  /*4d80*/  MUFU.EX2 R5, R14 ;  /* 0x0000000e00057308 */ /* 0x0001e80000000800 */
[----:B------:R-:W-:Y:S02]  /*4d90*/  FSEL R2, R2, RZ, P1 ;  /* 0x000000ff02027208 */ /* 0x000fe40000800000 */
[----:B------:R-:W-:Y:S02]  /*4da0*/  ISETP.NE.AND P1, PT, R19, RZ, PT ;  /* 0x000000ff1300720c */ /* 0x000fe40003f25270 */
[----:B------:R-:W-:Y:S01]  /*4db0*/  MUFU.EX2 R36, R36 ;  /* 0x0000002400247308 */ /* 0x000fe20000000800 */
[--C-:B------:R-:W-:Y:S01]  /*4dc0*/  FFMA.FTZ R58, R58, UR5, -R2.reuse ;  /* 0x000000053a3a7c23 */ /* 0x100fe20008010802 */
[--C-:B------:R-:W-:Y:S01]  /*4dd0*/  FFMA.FTZ R59, R59, UR5, -R2.reuse ;  /* 0x000000053b3b7c23 */ /* 0x100fe20008010802 */
[--C-:B------:R-:W-:Y:S01]  /*4de0*/  FFMA.FTZ R62, R62, UR5, -R2.reuse ;  /* 0x000000053e3e7c23 */ /* 0x100fe20008010802 */
[--C-:B------:R-:W-:Y:S01]  /*4df0*/  FFMA.FTZ R63, R63, UR5, -R2.reuse ;  /* 0x000000053f3f7c23 */ /* 0x100fe20008010802 */
[--C-:B------:R-:W-:Y:S01]  /*4e00*/  FFMA.FTZ R50, R50, UR5, -R2.reuse ;  /* 0x0000000532327c23 */ /* 0x100fe20008010802 */
[----:B0-----:R-:W-:Y:S01]  /*4e10*/  FADD.FTZ R14, R60, R21 ;  /* 0x000000153c0e7221 */ /* 0x001fe20000010000 */
        /* <DEDUP_REMOVED lines=8> */
[----:B------:R-:W-:Y:S01]  /*4ea0*/  FFMA.FTZ R46, R46, UR5, -R2 ;  /* 0x000000052e2e7c23 */ /* 0x000fe20008010802 */
[----:B------:R-:W0:Y:S01]  /*4eb0*/  MUFU.EX2 R59, R59 ;  /* 0x0000003b003b7308 */ /* 0x000e220000000800 */
[----:B------:R-:W-:-:S02]  /*4ec0*/  @P1 VIADD R0, R0, 0x38840 ;  /* 0x0003884000001836 */ /* 0x000fc40000000000 */
[----:B------:R-:W-:Y:S01]  /*4ed0*/  FADD.FTZ R29, R49, R14 ;  /* 0x0000000e311d7221 */ /* 0x000fe20000010000 */
[--C-:B------:R-:W-:Y:S01]  /*4ee0*/  FFMA.FTZ R47, R47, UR5, -R2.reuse ;  /* 0x000000052f2f7c23 */ /* 0x100fe20008010802 */
[--C-:B------:R-:W-:Y:S01]  /*4ef0*/  FFMA.FTZ R34, R34, UR5, -R2.reuse ;  /* 0x0000000522227c23 */ /* 0x100fe20008010802 */
[----:B------:R-:W-:Y:S01]  /*4f00*/  FFMA.FTZ R35, R35, UR5, -R2 ;  /* 0x0000000523237c23 */ /* 0x000fe20008010802 */
[----:B------:R-:W-:Y:S01]  /*4f10*/  FADD.FTZ R20, R52, R29 ;  /* 0x0000001d34147221 */ /* 0x000fe20000010000 */
[----:B------:R-:W-:Y:S01]  /*4f20*/  @P1 PRMT R0, R23, 0x654, R0 ;  /* 0x0000065417001816 */ /* 0x000fe20000000000 */
[----:B------:R-:W1:Y:S01]  /*4f30*/  MUFU.EX2 R62, R62 ;  /* 0x0000003e003e7308 */ /* 0x000e620000000800 */
[----:B------:R-:W-:Y:S01]  /*4f40*/  FFMA.FTZ R38, R38, UR5, -R2 ;  /* 0x0000000526267c23 */ /* 0x000fe20008010802 */
[----:B------:R-:W-:Y:S01]  /*4f50*/  FADD.FTZ R29, R53, R20 ;  /* 0x00000014351d7221 */ /* 0x000fe20000010000 */
[----:B------:R2:W-:Y:S01]  /*4f60*/  @P1 SYNCS.ARRIVE.TRANS64.RED.A1T0 RZ, [R0+URZ], RZ ;  /* 0x000000ff00ff19a7 */ /* 0x0005e2000810043f */
[--C-:B------:R-:W-:Y:S01]  /*4f70*/  FFMA.FTZ R39, R39, UR5, -R2.reuse ;  /* 0x0000000527277c23 */ /* 0x100fe20008010802 */
[--C-:B------:R-:W-:Y:S01]  /*4f80*/  FFMA.FTZ R26, R26, UR5, -R2.reuse ;  /* 0x000000051a1a7c23 */ /* 0x100fe20008010802 */
[----:B------:R-:W-:Y:S01]  /*4f90*/  FADD.FTZ R20, R40, R29 ;  /* 0x0000001d28147221 */ /* 0x000fe20000010000 */
[----:B------:R-:W-:Y:S01]  /*4fa0*/  FFMA.FTZ R27, R27, UR5, -R2 ;  /* 0x000000051b1b7c23 */ /* 0x000fe20008010802 */
[----:B------:R-:W3:Y:S01]  /*4fb0*/  MUFU.EX2 R63, R63 ;  /* 0x0000003f003f7308 */ /* 0x000ee20000000800 */
[----:B0-----:R-:W-:Y:S01]  /*4fc0*/  FADD.FTZ R21, R58, R59 ;  /* 0x0000003b3a157221 */ /* 0x001fe20000010000 */
[----:B------:R-:W-:Y:S01]  /*4fd0*/  FADD.FTZ R29, R41, R20 ;  /* 0x00000014291d7221 */ /* 0x000fe20000010000 */
[--C-:B------:R-:W-:Y:S01]  /*4fe0*/  FFMA.FTZ R30, R30, UR5, -R2.reuse ;  /* 0x000000051e1e7c23 */ /* 0x100fe20008010802 */
[----:B------:R-:W-:Y:S01]  /*4ff0*/  FFMA.FTZ R2, R31, UR5, -R2 ;  /* 0x000000051f027c23 */ /* 0x000fe20008010802 */
[----:B------:R-:W-:Y:S01]  /*5000*/  PLOP3.LUT P1, PT, PT, PT, UP0, 0x80, 0x0 ;  /* 0x000000000000781c */ /* 0x000fe20003f2f008 */
[----:B--2---:R-:W-:Y:S01]  /*5010*/  FADD.FTZ R0, R44, R29 ;  /* 0x0000001d2c007221 */ /* 0x004fe20000010000 */
[----:B------:R-:W-:Y:S01]  /*5020*/  F2FP.F16.F32.PACK_AB R196, R33, R32 ;  /* 0x0000002021c4723e */ /* 0x000fe200000000ff */
[----:B------:R-:W0:Y:S01]  /*5030*/  MUFU.EX2 R50, R50 ;  /* 0x0000003200327308 */ /* 0x000e220000000800 */
[----:B-1----:R-:W-:Y:S01]  /*5040*/  FADD.FTZ R14, R62, R21 ;  /* 0x000000153e0e7221 */ /* 0x002fe20000010000 */
[----:B------:R-:W-:Y:S01]  /*5050*/  FADD.FTZ R29, R45, R0 ;  /* 0x000000002d1d7221 */ /* 0x000fe20000010000 */
[----:B------:R-:W-:-:S02]  /*5060*/  F2FP.F16.F32.PACK_AB R209, R59, R58 ;  /* 0x0000003a3bd1723e */ /* 0x000fc400000000ff */
[----:B------:R-:W-:Y:S02]  /*5070*/  CS2R R60, SRZ ;  /* 0x00000000003c7805 */ /* 0x000fe4000001ff00 */
[----:B------:R-:W-:Y:S02]  /*5080*/  CS2R R58, SRZ ;  /* 0x00000000003a7805 */ /* 0x000fe4000001ff00 */
[----:B------:R-:W-:Y:S02]  /*5090*/  CS2R R52, SRZ ;  /* 0x0000000000347805 */ /* 0x000fe4000001ff00 */
[----:B------:R-:W-:Y:S01]  /*50a0*/  CS2R R48, SRZ ;  /* 0x0000000000307805 */ /* 0x000fe2000001ff00 */
[----:B------:R-:W1:Y:S01]  /*50b0*/  MUFU.EX2 R51, R51 ;  /* 0x0000003300337308 */ /* 0x000e620000000800 */
[C---:B---3--:R-:W-:Y:S01]  /*50c0*/  FADD.FTZ R21, R63.reuse, R14 ;  /* 0x0000000e3f157221 */ /* 0x048fe20000010000 */
[----:B------:R-:W-:Y:S02]  /*50d0*/  F2FP.F16.F32.PACK_AB R211, R63, R62 ;  /* 0x0000003e3fd3723e */ /* 0x000fe400000000ff */
[----:B------:R-:W-:-:S02]  /*50e0*/  CS2R R62, SRZ ;  /* 0x00000000003e7805 */ /* 0x000fc4000001ff00 */
[----:B------:R-:W-:Y:S02]  /*50f0*/  CS2R R44, SRZ ;  /* 0x00000000002c7805 */ /* 0x000fe4000001ff00 */
[----:B------:R-:W-:Y:S01]  /*5100*/  CS2R R40, SRZ ;  /* 0x0000000000287805 */ /* 0x000fe2000001ff00 */
[----:B------:R-:W2:Y:S01]  /*5110*/  MUFU.EX2 R54, R54 ;  /* 0x0000003600367308 */ /* 0x000ea20000000800 */
[----:B0-----:R-:W-:-:S07]  /*5120*/  FADD.FTZ R14, R50, R21 ;  /* 0x00000015320e7221 */ /* 0x001fce0000010000 */
[----:B------:R-:W0:Y:S01]  /*5130*/  MUFU.EX2 R55, R55 ;  /* 0x0000003700377308 */ /* 0x000e220000000800 */
[C---:B-1----:R-:W-:Y:S01]  /*5140*/  FADD.FTZ R21, R51.reuse, R14 ;  /* 0x0000000e33157221 */ /* 0x042fe20000010000 */
[----:B------:R-:W-:Y:S02]  /*5150*/  F2FP.F16.F32.PACK_AB R205, R51, R50 ;  /* 0x0000003233cd723e */ /* 0x000fe400000000ff */
[----:B------:R-:W-:-:S04]  /*5160*/  CS2R R50, SRZ ;  /* 0x0000000000327805 */ /* 0x000fc8000001ff00 */
[----:B------:R-:W1:Y:S01]  /*5170*/  MUFU.EX2 R42, R42 ;  /* 0x0000002a002a7308 */ /* 0x000e620000000800 */
[----:B--2---:R-:W-:-:S07]  /*5180*/  FADD.FTZ R14, R54, R21 ;  /* 0x00000015360e7221 */ /* 0x004fce0000010000 */
[----:B------:R-:W2:Y:S01]  /*5190*/  MUFU.EX2 R43, R43 ;  /* 0x0000002b002b7308 */ /* 0x000ea20000000800 */
[C---:B0-----:R-:W-:Y:S01]  /*51a0*/  FADD.FTZ R21, R55.reuse, R14 ;  /* 0x0000000e37157221 */ /* 0x041fe20000010000 */
[----:B------:R-:W-:Y:S01]  /*51b0*/  FADD.FTZ R14, R32, R29 ;  /* 0x0000001d200e7221 */ /* 0x000fe20000010000 */
[----:B------:R-:W-:Y:S02]  /*51c0*/  F2FP.F16.F32.PACK_AB R207, R55, R54 ;  /* 0x0000003637cf723e */ /* 0x000fe400000000ff */
[----:B------:R-:W-:Y:S01]  /*51d0*/  CS2R R54, SRZ ;  /* 0x0000000000367805 */ /* 0x000fe2000001ff00 */
[----:B------:R-:W-:Y:S01]  /*51e0*/  FADD.FTZ R29, R33, R14 ;  /* 0x0000000e211d7221 */ /* 0x000fe20000010000 */
[----:B------:R-:W-:Y:S01]  /*51f0*/  CS2R R32, SRZ ;  /* 0x0000000000207805 */ /* 0x000fe2000001ff00 */
[----:B------:R-:W0:Y:S01]  /*5200*/  MUFU.EX2 R46, R46 ;  /* 0x0000002e002e7308 */ /* 0x000e220000000800 */
[----:B-1----:R-:W-:Y:S01]  /*5210*/  FADD.FTZ R0, R42, R21 ;  /* 0x000000152a007221 */ /* 0x002fe20000010000 */
[----:B------:R-:W-:-:S06]  /*5220*/  FADD.FTZ R14, R36, R29 ;  /* 0x0000001d240e7221 */ /* 0x000fcc0000010000 */
[----:B------:R-:W1:Y:S01]  /*5230*/  MUFU.EX2 R47, R47 ;  /* 0x0000002f002f7308 */ /* 0x000e620000000800 */
[C---:B--2---:R-:W-:Y:S01]  /*5240*/  FADD.FTZ R21, R43.reuse, R0 ;  /* 0x000000002b157221 */ /* 0x044fe20000010000 */
[----:B------:R-:W-:Y:S02]  /*5250*/  F2FP.F16.F32.PACK_AB R201, R43, R42 ;  /* 0x0000002a2bc9723e */ /* 0x000fe400000000ff */
[----:B------:R-:W-:-:S04]  /*5260*/  CS2R R42, SRZ ;  /* 0x00000000002a7805 */ /* 0x000fc8000001ff00 */
        /* <DEDUP_REMOVED lines=10> */
[----:B------:R-:W-:Y:S02]  /*5310*/  F2FP.F16.F32.PACK_AB R198, R37, R36 ;  /* 0x0000002425c6723e */ /* 0x000fe400000000ff */
[----:B------:R-:W-:-:S04]  /*5320*/  CS2R R36, SRZ ;  /* 0x0000000000247805 */ /* 0x000fc8000001ff00 */
[----:B------:R-:W0:Y:S01]  /*5330*/  MUFU.EX2 R38, R38 ;  /* 0x0000002600267308 */ /* 0x000e220000000800 */
[C---:B-1----:R-:W-:Y:S01]  /*5340*/  FADD.FTZ R21, R35.reuse, R0 ;  /* 0x0000000023157221 */ /* 0x042fe20000010000 */
[----:B------:R-:W-:Y:S02]  /*5350*/  F2FP.F16.F32.PACK_AB R197, R35, R34 ;  /* 0x0000002223c5723e */ /* 0x000fe400000000ff */
[----:B------:R-:W-:-:S04]  /*5360*/  CS2R R34, SRZ ;  /* 0x0000000000227805 */ /* 0x000fc8000001ff00 */
[----:B------:R-:W1:Y:S01]  /*5370*/  MUFU.EX2 R25, R25 ;  /* 0x0000001900197308 */ /* 0x000e620000000800 */
[----:B--2---:R-:W-:-:S07]  /*5380*/  FADD.FTZ R14, R24, R29 ;  /* 0x0000001d180e7221 */ /* 0x004fce0000010000 */
[----:B------:R-:W2:Y:S01]  /*5390*/  MUFU.EX2 R39, R39 ;  /* 0x0000002700277308 */ /* 0x000ea20000000800 */
[----:B0-----:R-:W-:-:S07]  /*53a0*/  FADD.FTZ R0, R38, R21 ;  /* 0x0000001526007221 */ /* 0x001fce0000010000 */
[----:B------:R-:W0:Y:S01]  /*53b0*/  MUFU.EX2 R28, R28 ;  /* 0x0000001c001c7308 */ /* 0x000e220000000800 */
[C---:B-1----:R-:W-:Y:S01]  /*53c0*/  FADD.FTZ R29, R25.reuse, R14 ;  /* 0x0000000e191d7221 */ /* 0x042fe20000010000 */
[----:B------:R-:W-:Y:S02]  /*53d0*/  F2FP.F16.F32.PACK_AB R192, R25, R24 ;  /* 0x0000001819c0723e */ /* 0x000fe400000000ff */
[----:B------:R-:W-:-:S04]  /*53e0*/  CS2R R24, SRZ ;  /* 0x0000000000187805 */ /* 0x000fc8000001ff00 */
[----:B------:R-:W1:Y:S01]  /*53f0*/  MUFU.EX2 R26, R26 ;  /* 0x0000001a001a7308 */ /* 0x000e620000000800 */
[C---:B--2---:R-:W-:Y:S01]  /*5400*/  FADD.FTZ R21, R39.reuse, R0 ;  /* 0x0000000027157221 */ /* 0x044fe20000010000 */
[----:B------:R-:W-:Y:S02]  /*5410*/  F2FP.F16.F32.PACK_AB R199, R39, R38 ;  /* 0x0000002627c7723e */ /* 0x000fe400000000ff */
[----:B------:R-:W-:-:S04]  /*5420*/  CS2R R38, SRZ ;  /* 0x0000000000267805 */ /* 0x000fc8000001ff00 */
[----:B------:R-:W2:Y:S01]  /*5430*/  MUFU.EX2 R27, R27 ;  /* 0x0000001b001b7308 */ /* 0x000ea20000000800 */
[----:B0-----:R-:W-:Y:S01]  /*5440*/  FADD.FTZ R14, R28, R29 ;  /* 0x0000001d1c0e7221 */ /* 0x001fe20000010000 */
[C---:B------:R-:W-:Y:S02]  /*5450*/  F2FP.F16.F32.PACK_AB R194, R5.reuse, R28 ;  /* 0x0000001c05c2723e */ /* 0x040fe400000000ff */
[----:B------:R-:W-:Y:S01]  /*5460*/  CS2R R28, SRZ ;  /* 0x00000000001c7805 */ /* 0x000fe2000001ff00 */
[----:B------:R-:W-:-:S03]  /*5470*/  FADD.FTZ R14, R5, R14 ;  /* 0x0000000e050e7221 */ /* 0x000fc60000010000 */
[----:B------:R-:W0:Y:S01]  /*5480*/  MUFU.EX2 R30, R30 ;  /* 0x0000001e001e7308 */ /* 0x000e220000000800 */
[----:B-1----:R-:W-:-:S07]  /*5490*/  FADD.FTZ R0, R26, R21 ;  /* 0x000000151a007221 */ /* 0x002fce0000010000 */
[----:B------:R1:W3:Y:S01]  /*54a0*/  MUFU.EX2 R195, R2 ;  /* 0x0000000200c37308 */ /* 0x0002e20000000800 */
[C---:B--2---:R-:W-:Y:S01]  /*54b0*/  FADD.FTZ R5, R27.reuse, R0 ;  /* 0x000000001b057221 */ /* 0x044fe20000010000 */
[----:B------:R-:W-:Y:S02]  /*54c0*/  F2FP.F16.F32.PACK_AB R193, R27, R26 ;  /* 0x0000001a1bc1723e */ /* 0x000fe400000000ff */
[----:B------:R-:W-:Y:S01]  /*54d0*/  CS2R R26, SRZ ;  /* 0x00000000001a7805 */ /* 0x000fe2000001ff00 */
[----:B0-----:R-:W-:Y:S01]  /*54e0*/  FADD.FTZ R0, R30, R5 ;  /* 0x000000051e007221 */ /* 0x001fe20000010000 */
[----:B-1----:R-:W-:-:S03]  /*54f0*/  IMAD.MOV.U32 R2, RZ, RZ, 0x3f800000 ;  /* 0x3f800000ff027424 */ /* 0x002fc600078e00ff */
[C---:B---3--:R-:W-:Y:S01]  /*5500*/  FADD.FTZ R5, R195.reuse, R0 ;  /* 0x00000000c3057221 */ /* 0x048fe20000010000 */
[----:B------:R-:W-:Y:S01]  /*5510*/  F2FP.F16.F32.PACK_AB R195, R195, R30 ;  /* 0x0000001ec3c3723e */ /* 0x000fe200000000ff */
[----:B------:R-:W-:Y:S01]  /*5520*/  IMAD.MOV.U32 R0, RZ, RZ, 0x3f800000 ;  /* 0x3f800000ff007424 */ /* 0x000fe200078e00ff */
[----:B------:R-:W-:Y:S01]  /*5530*/  CS2R R30, SRZ ;  /* 0x00000000001e7805 */ /* 0x000fe2000001ff00 */
[----:B------:R-:W-:Y:S06]  /*5540*/  @!P1 BRA `(.L_x_202) ;  /* 0x0000004000189947 */ /* 0x000fec0003800000 */
[----:B------:R-:W-:Y:S01]  /*5550*/  R2UR UR4, R152 ;  /* 0x00000000980472ca */ /* 0x000fe200000e0000 */
[----:B------:R-:W-:Y:S01]  /*5560*/  IMAD.MOV.U32 R20, RZ, RZ, R3 ;  /* 0x000000ffff147224 */ /* 0x000fe200078e0003 */
[----:B------:R-:W-:Y:S01]  /*5570*/  ULDC UR61, c[0x0][0x9d8] ;  /* 0x00027600003d7ab9 */ /* 0x000fe20000000800 */
[----:B------:R-:W-:Y:S02]  /*5580*/  IMAD.MOV.U32 R21, RZ, RZ, R4 ;  /* 0x000000ffff157224 */ /* 0x000fe400078e0004 */
[----:B------:R-:W-:Y:S02]  /*5590*/  IMAD.U32 R234, RZ, RZ, UR60 ;  /* 0x0000003cffea7e24 */ /* 0x000fe4000f8e00ff */
[----:B------:R-:W-:Y:S02]  /*55a0*/  IMAD.MOV.U32 R0, RZ, RZ, 0x3f800000 ;  /* 0x3f800000ff007424 */ /* 0x000fe400078e00ff */
[----:B------:R-:W-:-:S04]  /*55b0*/  IMAD.MOV.U32 R151, RZ, RZ, RZ ;  /* 0x000000ffff977224 */ /* 0x000fc800078e00ff */
[----:B------:R-:W-:-:S06]  /*55c0*/  UIADD3 UR4, UR4, -0x2, URZ ;  /* 0xfffffffe04047890 */ /* 0x000fcc000fffe03f */
[----:B------:R-:W-:Y:S01]  /*55d0*/  IMAD.U32 R233, RZ, RZ, UR4 ;  /* 0x00000004ffe97e24 */ /* 0x000fe2000f8e00ff */
[----:B------:R-:W-:-:S13]  /*55e0*/  R2UR UR4, R16 ;  /* 0x00000000100472ca */ /* 0x000fda00000e0000 */
[----:B------:R-:W-:-:S07]  /*55f0*/  IMAD.U32 R235, RZ, RZ, UR4 ;  /* 0x00000004ffeb7e24 */ /* 0x000fce000f8e00ff */
.L_x_213:
        /* <DEDUP_REMOVED lines=10> */
.L_x_203:
        /* <DEDUP_REMOVED lines=12> */
.L_x_204:
[----:B-1----:R-:W-:Y:S05]  /*5760*/  @P1 BRA `(.L_x_205) ;  /* 0x00000000000c1947 */ /* 0x002fea0003800000 */
[----:B------:R-:W-:-:S13]  /*5770*/  R2UR UR4, R232 ;  /* 0x00000000e80472ca */ /* 0x000fda00000e0000 */
[----:B------:R-:W1:Y:S02]  /*5780*/  SYNCS.PHASECHK.TRANS64.TRYWAIT P1, [UR4+0x38830], R3 ;  /* 0x03883003ff0075a7 */ /* 0x000e640008020144 */
[----:B-1----:R-:W-:Y:S05]  /*5790*/  @!P1 BRA `(.L_x_206) ;  /* 0x000000c800389947 */ /* 0x002fea0003800000 */
.L_x_205:
        /* <DEDUP_REMOVED lines=195> */
[----:B-1----:R-:W-:-:S06]  /*63d0*/  WARPGROUP.ARRIVE ;  /* 0x00000000000079c5 */ /* 0x002fcc0000000000 */
        /* <DEDUP_REMOVED lines=447> */
.L_x_207:
[----:B------:R-:W-:Y:S02]  /*7fd0*/  R2UR UR6, R4 ;  /* 0x00000000040672ca */ /* 0x000fe400000e0000 */
[----:B------:R-:W-:Y:S02]  /*7fe0*/  R2UR UR4, R234 ;  /* 0x00000000ea0472ca */ /* 0x000fe400000e0000 */
[----:B------:R-:W-:-:S11]  /*7ff0*/  R2UR UR5, R235 ;  /* 0x00000000eb0572ca */ /* 0x000fd600000e0000 */
[----:B------:R-:W-:Y:S02]  /*8000*/  ULEA UR4, UR4, UR6, 0x3 ;  /* 0x0000000604047291 */ /* 0x000fe4000f8e183f */
[----:B------:R-:W-:-:S05]  /*8010*/  IMAD.U32 R0, RZ, RZ, UR5 ;  /* 0x00000005ff007e24 */ /* 0x000fca000f8e00ff */
[----:B------:R-:W-:-:S04]  /*8020*/  SHF.L.U32 R0, R0, 0x1f, RZ ;  /* 0x0000001f00007819 */ /* 0x000fc800000006ff */
[----:B------:R1:W2:Y:S01]  /*8030*/  SYNCS.PHASECHK.TRANS64.TRYWAIT P1, [UR4+0x38850], R0 ;  /* 0x03885000ff0075a7 */ /* 0x0002a20008020144 */
[----:B------:R-:W-:Y:S05]  /*8040*/  @!P0 BRA `(.L_x_208) ;  /* 0x0000000000048947 */ /* 0x000fea0003800000 */
[----:B------:R-:W-:Y:S01]  /*8050*/  BPT.TRAP 0x1 ;  /* 0x000000040000795c */ /* 0x000fe20000300000 */
.L_x_208:
[----:B--2---:R-:W-:Y:S05]  /*8060*/  @P1 BRA `(.L_x_209) ;  /* 0x0000000000081947 */ /* 0x004fea0003800000 */
[----:B------:R-:W2:Y:S02]  /*8070*/  SYNCS.PHASECHK.TRANS64.TRYWAIT P1, [UR4+0x38850], R0 ;  /* 0x03885000ff0075a7 */ /* 0x000ea40008020144 */
[----:B--2---:R-:W-:Y:S05]  /*8080*/  @!P1 BRA `(.L_x_210) ;  /* 0x000000a000189947 */ /* 0x004fea0003800000 */
.L_x_209:
[----:B------:R-:W-:Y:S01]  /*8090*/  R2UR UR5, R4 ;  /* 0x00000000040572ca */ /* 0x000fe200000e0000 */
[----:B------:R-:W-:Y:S01]  /*80a0*/  WARPGROUP.ARRIVE ;  /* 0x00000000000079c5 */ /* 0x000fe20000000000 */
[----:B------:R-:W-:Y:S01]  /*80b0*/  R2UR UR6, R234 ;  /* 0x00000000ea0672ca */ /* 0x000fe200000e0000 */
[----:B------:R-:W-:-:S10]  /*80c0*/  UMOV UR7, 0x40000040 ;  /* 0x4000004000077882 */ /* 0x000fd40000000000 */
[----:B------:R-:W-:-:S04]  /*80d0*/  UIADD3 UR5, UR5, 0x400, URZ ;  /* 0x0000040005057890 */ /* 0x000fc8000fffe03f */
[----:B------:R-:W-:-:S04]  /*80e0*/  USHF.R.U32.HI UR5, URZ, 0x4, UR5 ;  /* 0x000000043f057899 */ /* 0x000fc80008011605 */
[----:B------:R-:W-:-:S04]  /*80f0*/  ULOP3.LUT UR5, UR5, 0x3fff, URZ, 0xc0, !UPT ;  /* 0x00003fff05057892 */ /* 0x000fc8000f8ec03f */
[----:B------:R-:W-:-:S04]  /*8100*/  ULOP3.LUT UR5, UR5, 0x2800000, URZ, 0xfc, !UPT ;  /* 0x0280000005057892 */ /* 0x000fc8000f8efc3f */
[----:B------:R-:W-:-:S07]  /*8110*/  UIMAD UR5, UR6, 0xa00, UR5 ;  /* 0x00000a00060578a4 */ /* 0x000fce000f8e0205 */
[----:B------:R-:W-:Y:S02]  /*8120*/  UMOV UR6, UR5 ;  /* 0x0000000500067c82 */ /* 0x000fe40008000000 */
        /* <DEDUP_REMOVED lines=24> */
[----:B------:R-:W-:Y:S03]  /*82b0*/  HGMMA.64x256x16.F32 R24, R192, gdesc[UR4].tnspB, R24, gsb0 ;  /* 0x43e00004c0187df0 */ /* 0x000fe60008000818 */
[----:B------:R-:W-:Y:S02]  /*82c0*/  WARPGROUP.DEPBAR.LE gsb0, 0x0 ;  /* 0x00008000000079c5 */ /* 0x000fe40000010000 */
[----:B------:R-:W-:Y:S05]  /*82d0*/  @!P0 BRA `(.L_x_211) ;  /* 0x0000000000048947 */ /* 0x000fea0003800000 */
[----:B------:R-:W-:Y:S01]  /*82e0*/  BPT.TRAP 0x1 ;  /* 0x000000040000795c */ /* 0x000fe20000300000 */
.L_x_211:
        /* <DEDUP_REMOVED lines=10> */
[----:B------:R-:W-:Y:S01]  /*8390*/  FMUL.FTZ R178, R178, UR61 ;  /* 0x0000003db2b27c20 */ /* 0x000fe20008410000 */
[----:B------:R-:W-:Y:S01]  /*83a0*/  FMUL.FTZ R177, R177, UR61 ;  /* 0x0000003db1b17c20 */ /* 0x000fe20008410000 */
[----:B------:R-:W-:Y:S01]  /*83b0*/  FMUL.FTZ R179, R179, UR61 ;  /* 0x0000003db3b37c20 */ /* 0x000fe20008410000 */
[----:B------:R-:W-:Y:S01]  /*83c0*/  FMUL.FTZ R180, R180, UR61 ;  /* 0x0000003db4b47c20 */ /* 0x000fe20008410000 */
[----:B------:R-:W2:Y:S01]  /*83d0*/  MUFU.TANH R193, R193 ;  /* 0x000000c100c17308 */ /* 0x000ea20000002400 */
[----:B------:R-:W-:Y:S01]  /*83e0*/  FMUL.FTZ R182, R182, UR61 ;  /* 0x0000003db6b67c20 */ /* 0x000fe20008410000 */
[----:B------:R-:W-:Y:S01]  /*83f0*/  FMUL.FTZ R192, R169, UR61 ;  /* 0x0000003da9c07c20 */ /* 0x000fe20008410000 */
[----:B------:R-:W-:Y:S01]  /*8400*/  FMUL.FTZ R169, R171, UR61 ;  /* 0x0000003daba97c20 */ /* 0x000fe20008410000 */
[----:B------:R-:W-:Y:S01]  /*8410*/  FMUL.FTZ R171, R175, UR61 ;  /* 0x0000003dafab7c20 */ /* 0x000fe20008410000 */
[----:B------:R-:W-:Y:S01]  /*8420*/  FMUL.FTZ R181, R181, UR61 ;  /* 0x0000003db5b57c20 */ /* 0x000fe20008410000 */
[----:B------:R-:W-:Y:S01]  /*8430*/  FMUL.FTZ R175, R161, UR61 ;  /* 0x0000003da1af7c20 */ /* 0x000fe20008410000 */
[----:B------:R-:W-:Y:S01]  /*8440*/  FMUL.FTZ R183, R183, UR61 ;  /* 0x0000003db7b77c20 */ /* 0x000fe20008410000 */
[----:B------:R-:W3:Y:S01]  /*8450*/  MUFU.TANH R185, R185 ;  /* 0x000000b900b97308 */ /* 0x000ee20000002400 */
[----:B01----:R-:W-:Y:S01]  /*8460*/  FMNMX.FTZ R0, R184, R21, !PT ;  /* 0x00000015b8007209 */ /* 0x003fe20007810000 */
[----:B------:R-:W-:Y:S01]  /*8470*/  FMUL.FTZ R161, R163, UR61 ;  /* 0x0000003da3a17c20 */ /* 0x000fe20008410000 */
[----:B------:R-:W-:Y:S01]  /*8480*/  FMUL.FTZ R163, R167, UR61 ;  /* 0x0000003da7a37c20 */ /* 0x000fe20008410000 */
[----:B------:R-:W-:Y:S01]  /*8490*/  FMUL.FTZ R167, R153, UR61 ;  /* 0x0000003d99a77c20 */ /* 0x000fe20008410000 */
[----:B------:R-:W-:Y:S01]  /*84a0*/  FMUL.FTZ R191, R168, UR61 ;  /* 0x0000003da8bf7c20 */ /* 0x000fe20008410000 */
[----:B------:R-:W-:Y:S01]  /*84b0*/  FMUL.FTZ R168, R170, UR61 ;  /* 0x0000003daaa87c20 */ /* 0x000fe20008410000 */
[----:B------:R-:W-:Y:S01]  /*84c0*/  FMUL.FTZ R170, R174, UR61 ;  /* 0x0000003daeaa7c20 */ /* 0x000fe20008410000 */
[----:B------:R-:W0:Y:S01]  /*84d0*/  MUFU.TANH R186, R186 ;  /* 0x000000ba00ba7308 */ /* 0x000e220000002400 */
[----:B--2---:R-:W-:Y:S01]  /*84e0*/  FMNMX.FTZ R3, R193, R20, !PT ;  /* 0x00000014c1037209 */ /* 0x004fe20007810000 */
[----:B------:R-:W-:Y:S01]  /*84f0*/  FMUL.FTZ R172, R172, UR61 ;  /* 0x0000003dacac7c20 */ /* 0x000fe20008410000 */
[----:B------:R-:W-:Y:S01]  /*8500*/  FMUL.FTZ R173, R173, UR61 ;  /* 0x0000003dadad7c20 */ /* 0x000fe20008410000 */
[----:B------:R-:W-:Y:S01]  /*8510*/  FMUL.FTZ R174, R160, UR61 ;  /* 0x0000003da0ae7c20 */ /* 0x000fe20008410000 */
[----:B------:R-:W-:Y:S01]  /*8520*/  FMUL.FTZ R160, R162, UR61 ;  /* 0x0000003da2a07c20 */ /* 0x000fe20008410000 */
[----:B------:R-:W-:Y:S01]  /*8530*/  FMUL.FTZ R162, R166, UR61 ;  /* 0x0000003da6a27c20 */ /* 0x000fe20008410000 */
[----:B------:R-:W-:Y:S01]  /*8540*/  FMUL.FTZ R164, R164, UR61 ;  /* 0x0000003da4a47c20 */ /* 0x000fe20008410000 */
[----:B------:R-:W1:Y:S01]  /*8550*/  MUFU.TANH R187, R187 ;  /* 0x000000bb00bb7308 */ /* 0x000e620000002400 */
[----:B---3--:R-:W-:Y:S01]  /*8560*/  FMNMX.FTZ R0, R185, R0, !PT ;  /* 0x00000000b9007209 */ /* 0x008fe20007810000 */
[----:B------:R-:W-:Y:S01]  /*8570*/  FMUL.FTZ R165, R165, UR61 ;  /* 0x0000003da5a57c20 */ /* 0x000fe20008410000 */
[----:B------:R-:W-:Y:S01]  /*8580*/  FMUL.FTZ R166, R152, UR61 ;  /* 0x0000003d98a67c20 */ /* 0x000fe20008410000 */
[----:B------:R-:W-:Y:S01]  /*8590*/  FMUL.FTZ R152, R154, UR61 ;  /* 0x0000003d9a987c20 */ /* 0x000fe20008410000 */
[----:B------:R-:W-:Y:S01]  /*85a0*/  FMUL.FTZ R154, R158, UR61 ;  /* 0x0000003d9e9a7c20 */ /* 0x000fe20008410000 */
[----:B------:R-:W-:Y:S01]  /*85b0*/  FMUL.FTZ R156, R156, UR61 ;  /* 0x0000003d9c9c7c20 */ /* 0x000fe20008410000 */
[----:B------:R-:W-:Y:S01]  /*85c0*/  FMUL.FTZ R197, R157, UR61 ;  /* 0x0000003d9dc57c20 */ /* 0x000fe20008410000 */
[----:B------:R-:W2:Y:S01]  /*85d0*/  MUFU.TANH R189, R189 ;  /* 0x000000bd00bd7308 */ /* 0x000ea20000002400 */
[----:B0-----:R-:W-:Y:S01]  /*85e0*/  FMNMX.FTZ R2, R186, R3, !PT ;  /* 0x00000003ba027209 */ /* 0x001fe20007810000 */
[----:B------:R-:W-:Y:S01]  /*85f0*/  ULDC UR5, c[0x0][0x988] ;  /* 0x0002620000057ab9 */ /* 0x000fe20000000800 */
[----:B------:R-:W-:-:S02]  /*8600*/  R2UR UR6, R232 ;  /* 0x00000000e80672ca */ /* 0x000fc400000e0000 */
[----:B------:R-:W-:-:S03]  /*8610*/  ISETP.NE.AND P1, PT, R19, RZ, PT ;  /* 0x000000ff1300720c */ /* 0x000fc60003f25270 */
        /* <DEDUP_REMOVED lines=11> */
[----:B0-----:R-:W-:Y:S01]  /*86d0*/  FMNMX.FTZ R2, R178, R153, !PT ;  /* 0x00000099b2027209 */ /* 0x001fe20007810000 */
[----:B------:R-:W-:-:S06]  /*86e0*/  FMUL.FTZ R153, R155, UR61 ;  /* 0x0000003d9b997c20 */ /* 0x000fcc0008410000 */
        /* <DEDUP_REMOVED lines=56> */
[----:B-1----:R-:W-:Y:S02]  /*8a70*/  FMNMX.FTZ R0, R156, R3, !PT ;  /* 0x000000039c007209 */ /* 0x002fe40007810000 */
[----:B--2---:R-:W-:-:S05]  /*8a80*/  FMNMX.FTZ R2, R155, R2, !PT ;  /* 0x000000029b027209 */ /* 0x004fca0007810000 */
[----:B------:R-:W1:Y:S01]  /*8a90*/  SHFL.BFLY PT, R159, R2, 0x2, 0x1f ;  /* 0x0c401f00029f7f89 */ /* 0x000e6200000e0000 */
[----:B0-----:R-:W-:-:S05]  /*8aa0*/  FMNMX.FTZ R0, R197, R0, !PT ;  /* 0x00000000c5007209 */ /* 0x001fca0007810000 */
[----:B------:R-:W0:Y:S01]  /*8ab0*/  SHFL.BFLY PT, R3, R0, 0x2, 0x1f ;  /* 0x0c401f0000037f89 */ /* 0x000e2200000e0000 */
[----:B-1----:R-:W-:-:S05]  /*8ac0*/  FMNMX.FTZ R159, R2, R159, !PT ;  /* 0x0000009f029f7209 */ /* 0x002fca0007810000 */
[----:B------:R-:W1:Y:S01]  /*8ad0*/  SHFL.BFLY PT, R158, R159, 0x1, 0x1f ;  /* 0x0c201f009f9e7f89 */ /* 0x000e6200000e0000 */
[----:B0-----:R-:W-:-:S05]  /*8ae0*/  FMNMX.FTZ R157, R0, R3, !PT ;  /* 0x00000003009d7209 */ /* 0x001fca0007810000 */
[----:B------:R-:W0:Y:S01]  /*8af0*/  SHFL.BFLY PT, R4, R157, 0x1, 0x1f ;  /* 0x0c201f009d047f89 */ /* 0x000e2200000e0000 */
[----:B-1----:R-:W-:-:S05]  /*8b00*/  FMNMX.FTZ R3, R159, R158, !PT ;  /* 0x0000009e9f037209 */ /* 0x002fca0007810000 */
[----:B------:R-:W-:Y:S01]  /*8b10*/  FADD.FTZ R0, -R3, R20 ;  /* 0x0000001403007221 */ /* 0x000fe20000010100 */
[----:B0-----:R-:W-:-:S03]  /*8b20*/  FMNMX.FTZ R4, R157, R4, !PT ;  /* 0x000000049d047209 */ /* 0x001fc60007810000 */
[----:B------:R-:W-:Y:S02]  /*8b30*/  FMUL.FTZ R0, R0, UR5 ;  /* 0x0000000500007c20 */ /* 0x000fe40008410000 */
[C---:B------:R-:W-:Y:S01]  /*8b40*/  FMUL.FTZ R20, R4.reuse, UR5 ;  /* 0x0000000504147c20 */ /* 0x040fe20008410000 */
[----:B------:R-:W-:-:S03]  /*8b50*/  FADD.FTZ R21, -R4, R21 ;  /* 0x0000001504157221 */ /* 0x000fc60000010100 */
[----:B------:R-:W-:Y:S01]  /*8b60*/  MUFU.EX2 R0, R0 ;  /* 0x0000000000007308 */ /* 0x000fe20000000800 */
[--C-:B------:R-:W-:Y:S01]  /*8b70*/  FFMA.FTZ R208, R185, UR5, -R20.reuse ;  /* 0x00000005b9d07c23 */ /* 0x100fe20008010814 */
[--C-:B------:R-:W-:Y:S01]  /*8b80*/  FFMA.FTZ R210, R187, UR5, -R20.reuse ;  /* 0x00000005bbd27c23 */ /* 0x100fe20008010814 */
[--C-:B------:R-:W-:Y:S01]  /*8b90*/  FFMA.FTZ R187, R177, UR5, -R20.reuse ;  /* 0x00000005b1bb7c23 */ /* 0x100fe20008010814 */
[--C-:B------:R-:W-:Y:S01]  /*8ba0*/  FFMA.FTZ R185, R181, UR5, -R20.reuse ;  /* 0x00000005b5b97c23 */ /* 0x100fe20008010814 */
[----:B------:R-:W-:Y:S01]  /*8bb0*/  FMUL.FTZ R158, R21, UR5 ;  /* 0x00000005159e7c20 */ /* 0x000fe20008410000 */
[--C-:B------:R-:W-:Y:S01]  /*8bc0*/  FFMA.FTZ R181, R192, UR5, -R20.reuse ;  /* 0x00000005c0b57c23 */ /* 0x100fe20008010814 */
        /* <DEDUP_REMOVED lines=14> */
[----:B------:R-:W-:Y:S01]  /*8cb0*/  FFMA.FTZ R165, R197, UR5, -R20 ;  /* 0x00000005c5a57c23 */ /* 0x000fe20008010814 */
[----:B------:R-:W-:Y:S01]  /*8cc0*/  FMUL.FTZ R20, R3, UR5 ;  /* 0x0000000503147c20 */ /* 0x000fe20008410000 */
[----:B------:R0:W-:Y:S03]  /*8cd0*/  MUFU.EX2 R2, R158 ;  /* 0x0000009e00027308 */ /* 0x0001e60000000800 */
[--C-:B------:R-:W-:Y:S01]  /*8ce0*/  FFMA.FTZ R209, R193, UR5, -R20.reuse ;  /* 0x00000005c1d17c23 */ /* 0x100fe20008010814 */
[--C-:B------:R-:W-:Y:S01]  /*8cf0*/  FFMA.FTZ R156, R186, UR5, -R20.reuse ;  /* 0x00000005ba9c7c23 */ /* 0x100fe20008010814 */
[--C-:B------:R-:W-:Y:S01]  /*8d00*/  FFMA.FTZ R211, R189, UR5, -R20.reuse ;  /* 0x00000005bdd37c23 */ /* 0x100fe20008010814 */
[--C-:B------:R-:W-:Y:S01]  /*8d10*/  FFMA.FTZ R205, R178, UR5, -R20.reuse ;  /* 0x00000005b2cd7c23 */ /* 0x100fe20008010814 */
[--C-:B------:R-:W-:Y:S01]  /*8d20*/  FFMA.FTZ R164, R179, UR5, -R20.reuse ;  /* 0x00000005b3a47c23 */ /* 0x100fe20008010814 */
[----:B------:R-:W1:Y:S01]  /*8d30*/  MUFU.EX2 R21, R21 ;  /* 0x0000001500157308 */ /* 0x000e620000000800 */
[--C-:B0-----:R-:W-:Y:S01]  /*8d40*/  FFMA.FTZ R158, R190, UR5, -R20.reuse ;  /* 0x00000005be9e7c23 */ /* 0x101fe20008010814 */
[--C-:B------:R-:W-:Y:S01]  /*8d50*/  FFMA.FTZ R207, R182, UR5, -R20.reuse ;  /* 0x00000005b6cf7c23 */ /* 0x100fe20008010814 */
[--C-:B------:R-:W-:Y:S01]  /*8d60*/  FFMA.FTZ R166, R183, UR5, -R20.reuse ;  /* 0x00000005b7a67c23 */ /* 0x100fe20008010814 */
[--C-:B------:R-:W-:Y:S01]  /*8d70*/  FFMA.FTZ R201, R168, UR5, -R20.reuse ;  /* 0x00000005a8c97c23 */ /* 0x100fe20008010814 */
[--C-:B------:R-:W-:Y:S01]  /*8d80*/  FFMA.FTZ R197, R160, UR5, -R20.reuse ;  /* 0x00000005a0c57c23 */ /* 0x100fe20008010814 */
[--C-:B------:R-:W-:Y:S01]  /*8d90*/  FFMA.FTZ R160, R161, UR5, -R20.reuse ;  /* 0x00000005a1a07c23 */ /* 0x100fe20008010814 */
[--C-:B------:R-:W-:Y:S01]  /*8da0*/  FFMA.FTZ R168, R169, UR5, -R20.reuse ;  /* 0x00000005a9a87c23 */ /* 0x100fe20008010814 */
[----:B------:R-:W0:Y:S01]  /*8db0*/  MUFU.EX2 R209, R209 ;  /* 0x000000d100d17308 */ /* 0x000e220000000800 */
[--C-:B------:R-:W-:Y:S01]  /*8dc0*/  FFMA.FTZ R199, R162, UR5, -R20.reuse ;  /* 0x00000005a2c77c23 */ /* 0x100fe20008010814 */
[--C-:B------:R-:W-:Y:S01]  /*8dd0*/  FFMA.FTZ R203, R170, UR5, -R20.reuse ;  /* 0x00000005aacb7c23 */ /* 0x100fe20008010814 */
[--C-:B------:R-:W-:Y:S01]  /*8de0*/  FFMA.FTZ R170, R171, UR5, -R20.reuse ;  /* 0x00000005abaa7c23 */ /* 0x100fe20008010814 */
[----:B------:R-:W-:-:S04]  /*8df0*/  FFMA.FTZ R193, R152, UR5, -R20 ;  /* 0x0000000598c17c23 */ /* 0x000fc80008010814 */
[----:B------:R-:W2:Y:S01]  /*8e00*/  MUFU.EX2 R208, R208 ;  /* 0x000000d000d07308 */ /* 0x000ea20000000800 */
[----:B-1----:R-:W-:-:S07]  /*8e10*/  FFMA.FTZ R167, R2, R14, R21 ;  /* 0x0000000e02a77223 */ /* 0x002fce0000010015 */
[----:B------:R-:W1:Y:S01]  /*8e20*/  MUFU.EX2 R156, R156 ;  /* 0x0000009c009c7308 */ /* 0x000e620000000800 */
[----:B0-----:R-:W-:-:S07]  /*8e30*/  FFMA.FTZ R5, R0, R5, R209 ;  /* 0x0000000500057223 */ /* 0x001fce00000100d1 */
[----:B------:R-:W0:Y:S01]  /*8e40*/  MUFU.EX2 R210, R210 ;  /* 0x000000d200d27308 */ /* 0x000e220000000800 */
[----:B--2---:R-:W-:-:S07]  /*8e50*/  FADD.FTZ R167, R208, R167 ;  /* 0x000000a7d0a77221 */ /* 0x004fce0000010000 */
[----:B------:R-:W2:Y:S01]  /*8e60*/  MUFU.EX2 R211, R211 ;  /* 0x000000d300d37308 */ /* 0x000ea20000000800 */
[----:B-1----:R-:W-:-:S07]  /*8e70*/  FADD.FTZ R14, R156, R5 ;  /* 0x000000059c0e7221 */ /* 0x002fce0000010000 */
[----:B------:R-:W1:Y:S01]  /*8e80*/  MUFU.EX2 R195, R195 ;  /* 0x000000c300c37308 */ /* 0x000e620000000800 */
[----:B0-----:R-:W-:-:S07]  /*8e90*/  FADD.FTZ R172, R210, R167 ;  /* 0x000000a7d2ac7221 */ /* 0x001fce0000010000 */
        /* <DEDUP_REMOVED lines=11> */
[----:B0-----:R-:W-:Y:S01]  /*8f50*/  FADD.FTZ R161, R187, R162 ;  /* 0x000000a2bba17221 */ /* 0x001fe20000010000 */
[----:B------:R-:W-:Y:S01]  /*8f60*/  FFMA.FTZ R162, R163, UR5, -R20 ;  /* 0x00000005a3a27c23 */ /* 0x000fe20008010814 */
[----:B------:R-:W-:-:S05]  /*8f70*/  IMAD.U32 R163, RZ, RZ, UR6 ;  /* 0x00000006ffa37e24 */ /* 0x000fca000f8e00ff */
        /* <DEDUP_REMOVED lines=15> */
[----:B-1----:R-:W-:Y:S01]  /*9070*/  FADD.FTZ R161, R181, R152 ;  /* 0x00000098b5a17221 */ /* 0x002fe20000010000 */
[--C-:B------:R-:W-:Y:S01]  /*9080*/  FFMA.FTZ R152, R153, UR5, -R20.reuse ;  /* 0x0000000599987c23 */ /* 0x100fe20008010814 */
[--C-:B------:R-:W-:Y:S01]  /*9090*/  FFMA.FTZ R153, R154, UR5, -R20.reuse ;  /* 0x000000059a997c23 */ /* 0x100fe20008010814 */
[----:B------:R-:W-:-:S04]  /*90a0*/  FFMA.FTZ R20, R155, UR5, -R20 ;  /* 0x000000059b147c23 */ /* 0x000fc80008010814 */
        /* <DEDUP_REMOVED lines=14> */
[----:B------:R-:W-:-:S05]  /*9190*/  @P1 VIADD R14, R163, 0x38840 ;  /* 0x00038840a30e1836 */ /* 0x000fca0000000000 */
[----:B------:R-:W-:Y:S01]  /*91a0*/  @P1 PRMT R14, R23, 0x654, R14 ;  /* 0x00000654170e1816 */ /* 0x000fe2000000000e */
[----:B------:R-:W0:Y:S01]  /*91b0*/  MUFU.EX2 R198, R198 ;  /* 0x000000c600c67308 */ /* 0x000e220000000800 */
[----:B--2---:R-:W-:Y:S02]  /*91c0*/  FADD.FTZ R161, R173, R154 ;  /* 0x0000009aada17221 */ /* 0x004fe40000010000 */
[----:B------:R2:W-:Y:S05]  /*91d0*/  @P1 SYNCS.ARRIVE.TRANS64.RED.A1T0 RZ, [R14+URZ], RZ ;  /* 0x000000ff0eff19a7 */ /* 0x0005ea000810043f */
[----:B------:R-:W3:Y:S01]  /*91e0*/  MUFU.EX2 R199, R199 ;  /* 0x000000c700c77308 */ /* 0x000ee20000000800 */
[----:B-1----:R-:W-:-:S07]  /*91f0*/  FADD.FTZ R154, R160, R5 ;  /* 0x00000005a09a7221 */ /* 0x002fce0000010000 */
[----:B------:R-:W1:Y:S01]  /*9200*/  MUFU.EX2 R159, R159 ;  /* 0x0000009f009f7308 */ /* 0x000e620000000800 */
[----:B0-----:R-:W-:-:S07]  /*9210*/  FADD.FTZ R172, R198, R161 ;  /* 0x000000a1c6ac7221 */ /* 0x001fce0000010000 */
[----:B------:R-:W2:Y:S01]  /*9220*/  MUFU.EX2 R162, R162 ;  /* 0x000000a200a27308 */ /* 0x000ea20000000800 */
[----:B---3--:R-:W-:-:S07]  /*9230*/  FADD.FTZ R5, R199, R154 ;  /* 0x0000009ac7057221 */ /* 0x008fce0000010000 */
[----:B------:R-:W0:Y:S01]  /*9240*/  MUFU.EX2 R192, R192 ;  /* 0x000000c000c07308 */ /* 0x000e220000000800 */
[----:B-1----:R-:W-:-:S07]  /*9250*/  FADD.FTZ R155, R159, R172 ;  /* 0x000000ac9f9b7221 */ /* 0x002fce0000010000 */
[----:B------:R-:W1:Y:S01]  /*9260*/  MUFU.EX2 R193, R193 ;  /* 0x000000c100c17308 */ /* 0x000e620000000800 */
[----:B--2---:R-:W-:-:S07]  /*9270*/  FADD.FTZ R14, R162, R5 ;  /* 0x00000005a20e7221 */ /* 0x004fce0000010000 */
[----:B------:R-:W2:Y:S01]  /*9280*/  MUFU.EX2 R157, R157 ;  /* 0x0000009d009d7308 */ /* 0x000ea20000000800 */
[----:B0-----:R-:W-:-:S07]  /*9290*/  FADD.FTZ R154, R192, R155 ;  /* 0x0000009bc09a7221 */ /* 0x001fce0000010000 */
        /* <DEDUP_REMOVED lines=9> */
[----:B--2---:R-:W-:Y:S01]  /*9330*/  FADD.FTZ R5, R153, R14 ;  /* 0x0000000e99057221 */ /* 0x004fe20000010000 */
[----:B0-----:R-:W-:-:S03]  /*9340*/  FADD.FTZ R14, R165, R154 ;  /* 0x0000009aa50e7221 */ /* 0x001fc60000010000 */
[----:B-1----:R-:W-:Y:S01]  /*9350*/  FADD.FTZ R5, R20, R5 ;  /* 0x0000000514057221 */ /* 0x002fe20000010000 */
[----:B------:R-:W-:Y:S06]  /*9360*/  @!P0 BRA `(.L_x_212) ;  /* 0x0000000000048947 */ /* 0x000fec0003800000 */
[----:B------:R-:W-:Y:S01]  /*9370*/  BPT.TRAP 0x1 ;  /* 0x000000040000795c */ /* 0x000fe20000300000 */
.L_x_212:
[----:B------:R-:W-:Y:S01]  /*9380*/  ISETP.NE.AND P1, PT, R18, RZ, PT ;  /* 0x000000ff1200720c */ /* 0x000fe20003f25270 */
[----:B------:R-:W-:Y:S01]  /*9390*/  IMAD.U32 R155, RZ, RZ, UR4 ;  /* 0x00000004ff9b7e24 */ /* 0x000fe2000f8e00ff */
[----:B------:R-:W-:Y:S01]  /*93a0*/  R2UR UR6, R233 ;  /* 0x00000000e90672ca */ /* 0x000fe200000e0000 */
[----:B------:R-:W-:Y:S01]  /*93b0*/  IMAD.U32 R234, RZ, RZ, UR60 ;  /* 0x0000003cffea7e24 */ /* 0x000fe2000f8e00ff */
[----:B------:R-:W-:Y:S02]  /*93c0*/  F2FP.F16.F32.PACK_AB R210, R195, R210 ;  /* 0x000000d2c3d2723e */ /* 0x000fe400000000ff */
[----:B------:R-:W-:Y:S01]  /*93d0*/  F2FP.F16.F32.PACK_AB R208, R208, R21 ;  /* 0x00000015d0d0723e */ /* 0x000fe200000000ff */
[----:B------:R-:W-:Y:S01]  /*93e0*/  IMAD.MOV.U32 R21, RZ, RZ, R4 ;  /* 0x000000ffff157224 */ /* 0x000fe200078e0004 */
[----:B------:R-:W-:Y:S01]  /*93f0*/  F2FP.F16.F32.PACK_AB R195, R20, R153 ;  /* 0x0000009914c3723e */ /* 0x000fe200000000ff */
[----:B------:R-:W-:Y:S01]  /*9400*/  IMAD.MOV.U32 R20, RZ, RZ, R3 ;  /* 0x000000ffff147224 */ /* 0x000fe200078e0003 */
[----:B------:R-:W-:-:S02]  /*9410*/  F2FP.F16.F32.PACK_AB R209, R156, R209 ;  /* 0x000000d19cd1723e */ /* 0x000fc400000000ff */
[----:B------:R-:W-:Y:S01]  /*9420*/  F2FP.F16.F32.PACK_AB R211, R158, R211 ;  /* 0x000000d39ed3723e */ /* 0x000fe200000000ff */
[----:B------:R-:W-:Y:S01]  /*9430*/  @P1 VIADD R155, R155, 0x38860 ;  /* 0x000388609b9b1836 */ /* 0x000fe20000000000 */
[----:B------:R-:W-:Y:S01]  /*9440*/  F2FP.F16.F32.PACK_AB R204, R187, R204 ;  /* 0x000000ccbbcc723e */ /* 0x000fe200000000ff */
[----:B------:R-:W-:Y:S01]  /*9450*/  UIADD3 UR4, UR6, -0x1, URZ ;  /* 0xffffffff06047890 */ /* 0x000fe2000fffe03f */
[----:B------:R-:W-:Y:S02]  /*9460*/  F2FP.F16.F32.PACK_AB R205, R164, R205 ;  /* 0x000000cda4cd723e */ /* 0x000fe400000000ff */
[----:B------:R-:W-:Y:S02]  /*9470*/  @P1 PRMT R155, R22, 0x654, R155 ;  /* 0x00000654169b1816 */ /* 0x000fe4000000009b */
[----:B------:R-:W-:Y:S01]  /*9480*/  F2FP.F16.F32.PACK_AB R206, R185, R206 ;  /* 0x000000ceb9ce723e */ /* 0x000fe200000000ff */
[----:B------:R-:W-:Y:S01]  /*9490*/  IMAD.U32 R233, RZ, RZ, UR4 ;  /* 0x00000004ffe97e24 */ /* 0x000fe2000f8e00ff */
[----:B------:R0:W-:Y:S01]  /*94a0*/  @P1 SYNCS.ARRIVE.TRANS64.RED.A1T0 RZ, [R155+URZ], RZ ;  /* 0x000000ff9bff19a7 */ /* 0x0001e2000810043f */
[----:B------:R-:W-:-:S02]  /*94b0*/  ISETP.LT.AND P1, PT, RZ, UR6, PT ;  /* 0x00000006ff007c0c */ /* 0x000fc4000bf21270 */
[----:B------:R-:W-:Y:S02]  /*94c0*/  R2UR UR6, R16 ;  /* 0x00000000100672ca */ /* 0x000fe400000e0000 */
[----:B------:R-:W-:Y:S02]  /*94d0*/  F2FP.F16.F32.PACK_AB R207, R166, R207 ;  /* 0x000000cfa6cf723e */ /* 0x000fe400000000ff */
[----:B------:R-:W-:Y:S02]  /*94e0*/  F2FP.F16.F32.PACK_AB R200, R181, R200 ;  /* 0x000000c8b5c8723e */ /* 0x000fe400000000ff */
[----:B------:R-:W-:Y:S02]  /*94f0*/  F2FP.F16.F32.PACK_AB R201, R168, R201 ;  /* 0x000000c9a8c9723e */ /* 0x000fe400000000ff */
[----:B------:R-:W-:Y:S02]  /*9500*/  F2FP.F16.F32.PACK_AB R202, R177, R202 ;  /* 0x000000cab1ca723e */ /* 0x000fe400000000ff */
[----:B------:R-:W-:-:S02]  /*9510*/  F2FP.F16.F32.PACK_AB R203, R170, R203 ;  /* 0x000000cbaacb723e */ /* 0x000fc400000000ff */
[----:B------:R-:W-:Y:S01]  /*9520*/  F2FP.F16.F32.PACK_AB R196, R173, R196 ;  /* 0x000000c4adc4723e */ /* 0x000fe200000000ff */
[----:B------:R-:W-:Y:S01]  /*9530*/  IMAD.U32 R235, RZ, RZ, UR6 ;  /* 0x00000006ffeb7e24 */ /* 0x000fe2000f8e00ff */
[----:B------:R-:W-:Y:S02]  /*9540*/  F2FP.F16.F32.PACK_AB R197, R160, R197 ;  /* 0x000000c5a0c5723e */ /* 0x000fe400000000ff */
[----:B------:R-:W-:Y:S02]  /*9550*/  F2FP.F16.F32.PACK_AB R198, R159, R198 ;  /* 0x000000c69fc6723e */ /* 0x000fe400000000ff */
[----:B------:R-:W-:Y:S02]  /*9560*/  F2FP.F16.F32.PACK_AB R199, R162, R199 ;  /* 0x000000c7a2c7723e */ /* 0x000fe400000000ff */
[----:B------:R-:W-:Y:S02]  /*9570*/  F2FP.F16.F32.PACK_AB R192, R157, R192 ;  /* 0x000000c09dc0723e */ /* 0x000fe400000000ff */
[----:B------:R-:W-:-:S02]  /*9580*/  F2FP.F16.F32.PACK_AB R193, R152, R193 ;  /* 0x000000c198c1723e */ /* 0x000fc400000000ff */
[----:B------:R-:W-:Y:S01]  /*9590*/  F2FP.F16.F32.PACK_AB R194, R165, R194 ;  /* 0x000000c2a5c2723e */ /* 0x000fe200000000ff */
[----:B0-----:R-:W-:Y:S06]  /*95a0*/  @P1 BRA `(.L_x_213) ;  /* 0xffffffc000141947 */ /* 0x001fec000383ffff */
.L_x_202:
        /* <DEDUP_REMOVED lines=131> */
.L_x_214:
        /* <DEDUP_REMOVED lines=10> */
.L_x_215:
[----:B-1----:R-:W-:Y:S05]  /*9e80*/  @P1 BRA `(.L_x_216) ;  /* 0x0000000000081947 */ /* 0x002fea0003800000 */
[----:B------:R-:W1:Y:S02]  /*9e90*/  SYNCS.PHASECHK.TRANS64.TRYWAIT P1, [UR9+0x38850], R0 ;  /* 0x03885000ff0075a7 */ /* 0x000e640008020149 */
[----:B-1----:R-:W-:Y:S05]  /*9ea0*/  @!P1 BRA `(.L_x_217) ;  /* 0x0000008000a89947 */ /* 0x002fea0003800000 */
.L_x_216:
[----:B------:R-:W-:Y:S01]  /*9eb0*/  UIADD3 UR6, UR4, 0x400, URZ ;  /* 0x0000040004067890 */ /* 0x000fe2000fffe03f */
[----:B------:R-:W-:Y:S01]  /*9ec0*/  WARPGROUP.ARRIVE ;  /* 0x00000000000079c5 */ /* 0x000fe20000000000 */
[----:B------:R-:W-:Y:S01]  /*9ed0*/  UMOV UR7, 0x40000040 ;  /* 0x4000004000077882 */ /* 0x000fe20000000000 */
[----:B-1----:R-:W1:Y:S01]  /*9ee0*/  SHFL.BFLY PT, R7, R14, 0x2, 0x1f ;  /* 0x0c401f000e077f89 */ /* 0x002e6200000e0000 */
[----:B------:R-:W-:Y:S01]  /*9ef0*/  USHF.R.U32.HI UR6, URZ, 0x4, UR6 ;  /* 0x000000043f067899 */ /* 0x000fe20008011606 */
[----:B------:R-:W-:Y:S02]  /*9f00*/  IMAD.MOV.U32 R6, RZ, RZ, RZ ;  /* 0x000000ffff067224 */ /* 0x000fe400078e00ff */
[----:B0-----:R-:W0:Y:S01]  /*9f10*/  SHFL.BFLY PT, R0, R5, 0x2, 0x1f ;  /* 0x0c401f0005007f89 */ /* 0x001e2200000e0000 */
[----:B------:R-:W-:Y:S01]  /*9f20*/  ULOP3.LUT UR6, UR6, 0x3fff, URZ, 0xc0, !UPT ;  /* 0x00003fff06067892 */ /* 0x000fe2000f8ec03f */
[----:B------:R-:W-:-:S03]  /*9f30*/  IMAD.U32 R13, RZ, RZ, UR5 ;  /* 0x00000005ff0d7e24 */ /* 0x000fc6000f8e00ff */
[----:B------:R-:W-:-:S04]  /*9f40*/  ULOP3.LUT UR6, UR6, 0x2800000, URZ, 0xfc, !UPT ;  /* 0x0280000006067892 */ /* 0x000fc8000f8efc3f */
[----:B------:R-:W-:-:S07]  /*9f50*/  UIMAD UR8, UR60, 0xa00, UR6 ;  /* 0x00000a003c0878a4 */ /* 0x000fce000f8e0206 */
[----:B------:R-:W-:Y:S02]  /*9f60*/  UMOV UR6, UR8 ;  /* 0x0000000800067c82 */ /* 0x000fe40008000000 */
[----:B------:R-:W-:Y:S01]  /*9f70*/  HGMMA.64x256x16.F32 R24, R208, gdesc[UR4].tnspB, R24, gsb0 ;  /* 0x43e00004d0187df0 */ /* 0x000fe20008000818 */
[----:B------:R-:W-:Y:S01]  /*9f80*/  UIADD3 UR6, UR8, 0x80, URZ ;  /* 0x0000008008067890 */ /* 0x000fe2000fffe03f */
[----:B-1----:R-:W-:Y:S01]  /*9f90*/  FADD.FTZ R7, R7, R14 ;  /* 0x0000000e07077221 */ /* 0x002fe20000010000 */
[----:B------:R-:W-:Y:S01]  /*9fa0*/  UMOV UR7, 0x40000040 ;  /* 0x4000004000077882 */ /* 0x000fe20000000000 */
[----:B0-----:R-:W-:Y:S01]  /*9fb0*/  FADD.FTZ R2, R0, R5 ;  /* 0x0000000500027221 */ /* 0x001fe20000010000 */
[----:B------:R-:W-:Y:S02]  /*9fc0*/  IMAD.MOV.U32 R5, RZ, RZ, RZ ;  /* 0x000000ffff057224 */ /* 0x000fe400078e00ff */
[----:B------:R-:W0:Y:S04]  /*9fd0*/  SHFL.BFLY PT, R0, R7, 0x1, 0x1f ;  /* 0x0c201f0007007f89 */ /* 0x000e2800000e0000 */
[----:B------:R-:W1:Y:S01]  /*9fe0*/  SHFL.BFLY PT, R9, R2, 0x1, 0x1f ;  /* 0x0c201f0002097f89 */ /* 0x000e6200000e0000 */
[----:B0-----:R-:W-:Y:S01]  /*9ff0*/  FADD.FTZ R11, R7, R0 ;  /* 0x00000000070b7221 */ /* 0x001fe20000010000 */
[----:B------:R-:W-:-:S02]  /*a000*/  IMAD.U32 R7, RZ, RZ, UR5 ;  /* 0x00000005ff077e24 */ /* 0x000fc4000f8e00ff */
[----:B------:R-:W-:Y:S02]  /*a010*/  IMAD.MOV.U32 R0, RZ, RZ, -0x800000 ;  /* 0xff800000ff007424 */ /* 0x000fe400078e00ff */
[----:B-1----:R-:W-:Y:S01]  /*a020*/  FADD.FTZ R12, R2, R9 ;  /* 0x00000009020c7221 */ /* 0x002fe20000010000 */
[----:B------:R-:W-:Y:S01]  /*a030*/  FSETP.NE.FTZ.AND P1, PT, R11, RZ, PT ;  /* 0x000000ff0b00720b */ /* 0x000fe20003f35000 */
[----:B------:R-:W-:-:S03]  /*a040*/  IMAD.MOV.U32 R2, RZ, RZ, -0x800000 ;  /* 0xff800000ff027424 */ /* 0x000fc600078e00ff */
[----:B------:R-:W-:-:S09]  /*a050*/  FSETP.NE.FTZ.AND P2, PT, R12, RZ, PT ;  /* 0x000000ff0c00720b */ /* 0x000fd20003f55000 */
[----:B------:R-:W0:Y:S01]  /*a060*/  @P1 MUFU.LG2 R8, R11 ;  /* 0x0000000b00081308 */ /* 0x000e220000000c00 */
[----:B------:R-:W-:-:S03]  /*a070*/  @P1 FMUL.FTZ R7, R7, 0.69314718246459960938 ;  /* 0x3f31721807071820 */ /* 0x000fc60000410000 */
[----:B------:R-:W-:-:S04]  /*a080*/  @P2 FMUL.FTZ R13, R13, 0.69314718246459960938 ;  /* 0x3f3172180d0d2820 */ /* 0x000fc80000410000 */
[----:B------:R-:W1:Y:S08]  /*a090*/  @P2 MUFU.LG2 R9, R12 ;  /* 0x0000000c00092308 */ /* 0x000e700000000c00 */
[----:B------:R2:W3:Y:S01]  /*a0a0*/  @P1 MUFU.RCP R6, R11 ;  /* 0x0000000b00061308 */ /* 0x0004e20000001000 */
[----:B0-----:R-:W-:-:S04]  /*a0b0*/  @P1 FMUL.FTZ R8, R8, 0.69314718246459960938 ;  /* 0x3f31721808081820 */ /* 0x001fc80000410000 */
[----:B------:R-:W-:-:S03]  /*a0c0*/  @P1 FFMA.FTZ R2, R7, R4, R8 ;  /* 0x0000000407021223 */ /* 0x000fc60000010008 */
[----:B------:R2:W0:Y:S01]  /*a0d0*/  @P2 MUFU.RCP R5, R12 ;  /* 0x0000000c00052308 */ /* 0x0004220000001000 */
[----:B-1----:R-:W-:-:S04]  /*a0e0*/  @P2 FMUL.FTZ R10, R9, 0.69314718246459960938 ;  /* 0x3f317218090a2820 */ /* 0x002fc80000410000 */
        /* <DEDUP_REMOVED lines=18> */
[----:B------:R-:W-:Y:S01]  /*a210*/  UMOV UR7, 0x40000040 ;  /* 0x4000004000077882 */ /* 0x000fe20000000000 */
[----:B------:R-:W-:Y:S02]  /*a220*/  WARPGROUP.DEPBAR.LE gsb0, 0x0 ;  /* 0x00008000000079c5 */ /* 0x000fe40000010000 */
[----:B------:R-:W-:-:S15]  /*a230*/  WARPGROUP.ARRIVE ;  /* 0x00000000000079c5 */ /* 0x000fde0000000000 */
[----:B------:R-:W-:-:S08]  /*a240*/  NOP ;  /* 0x0000000000007918 */ /* 0x000fd00000000000 */
[----:B------:R-:W-:Y:S03]  /*a250*/  HGMMA.64x256x16.F32 R24, R192, gdesc[UR4].tnspB, R24, gsb0 ;  /* 0x43e00004c0187df0 */ /* 0x000fe60008000818 */
[----:B------:R-:W-:Y:S02]  /*a260*/  WARPGROUP.DEPBAR.LE gsb0, 0x0 ;  /* 0x00008000000079c5 */ /* 0x000fe40000010000 */
[----:B0-23--:R-:W-:Y:S05]  /*a270*/  @!P0 BRA `(.L_x_218) ;  /* 0x0000000000048947 */ /* 0x00dfea0003800000 */
[----:B------:R-:W-:Y:S01]  /*a280*/  BPT.TRAP 0x1 ;  /* 0x000000040000795c */ /* 0x000fe20000300000 */
.L_x_218:
[----:B------:R-:W0:Y:S01]  /*a290*/  S2UR UR5, SR_SWINHI ;  /* 0x00000000000579c3 */ /* 0x000e220000002f00 */
[----:B------:R-:W-:Y:S01]  /*a2a0*/  ISETP.NE.AND P0, PT, R18, RZ, PT ;  /* 0x000000ff1200720c */ /* 0x000fe20003f05270 */
[----:B------:R-:W-:Y:S02]  /*a2b0*/  IMAD.U32 R7, RZ, RZ, UR9 ;  /* 0x00000009ff077e24 */ /* 0x000fe4000f8e00ff */
        /* <DEDUP_REMOVED lines=11> */
[----:B------:R-:W-:-:S02]  /*a370*/  @P0 VIADD R7, R7, 0x38860 ;  /* 0x0003886007070836 */ /* 0x000fc40000000000 */
[-C--:B------:R-:W-:Y:S01]  /*a380*/  FMUL.FTZ R185, R125, R6.reuse ;  /* 0x000000067db97220 */ /* 0x080fe20000410000 */
[----:B------:R-:W-:Y:S01]  /*a390*/  FMUL.FTZ R184, R129, R6 ;  /* 0x0000000681b87220 */ /* 0x000fe20000410000 */
[-C--:B------:R-:W-:Y:S01]  /*a3a0*/  FMUL.FTZ R27, R27, R5.reuse ;  /* 0x000000051b1b7220 */ /* 0x080fe20000410000 */
[-C--:B------:R-:W-:Y:S01]  /*a3b0*/  FMUL.FTZ R26, R26, R5.reuse ;  /* 0x000000051a1a7220 */ /* 0x080fe20000410000 */
[----:B------:R-:W-:Y:S01]  /*a3c0*/  @P0 PRMT R7, R22, 0x654, R7 ;  /* 0x0000065416070816 */ /* 0x000fe20000000007 */
[-C--:B------:R-:W-:Y:S01]  /*a3d0*/  FMUL.FTZ R3, R31, R5.reuse ;  /* 0x000000051f037220 */ /* 0x080fe20000410000 */
[-C--:B------:R-:W-:Y:S01]  /*a3e0*/  FMUL.FTZ R21, R30, R5.reuse ;  /* 0x000000051e157220 */ /* 0x080fe20000410000 */
[-C--:B------:R-:W-:Y:S01]  /*a3f0*/  FMUL.FTZ R35, R35, R5.reuse ;  /* 0x0000000523237220 */ /* 0x080fe20000410000 */
[-C--:B------:R-:W-:Y:S01]  /*a400*/  FMUL.FTZ R34, R34, R5.reuse ;  /* 0x0000000522227220 */ /* 0x080fe20000410000 */
[----:B------:R-:W-:Y:S01]  /*a410*/  UMOV UR6, UR4 ;  /* 0x0000000400067c82 */ /* 0x000fe20008000000 */
[----:B0-----:R-:W-:Y:S01]  /*a420*/  UMOV UR7, UR5 ;  /* 0x0000000500077c82 */ /* 0x001fe20008000000 */
[----:B------:R-:W-:Y:S01]  /*a430*/  FMUL.FTZ R39, R39, R5 ;  /* 0x0000000527277220 */ /* 0x000fe20000410000 */
[----:B------:R-:W-:-:S02]  /*a440*/  IMAD.U32 R164, RZ, RZ, UR6 ;  /* 0x00000006ffa47e24 */ /* 0x000fc4000f8e00ff */
[-C--:B------:R-:W-:Y:S01]  /*a450*/  FMUL.FTZ R38, R38, R5.reuse ;  /* 0x0000000526267220 */ /* 0x080fe20000410000 */
[----:B------:R-:W-:Y:S02]  /*a460*/  IMAD.U32 R165, RZ, RZ, UR7 ;  /* 0x00000007ffa57e24 */ /* 0x000fe4000f8e00ff */
[-C--:B------:R-:W-:Y:S01]  /*a470*/  FMUL.FTZ R43, R43, R5.reuse ;  /* 0x000000052b2b7220 */ /* 0x080fe20000410000 */
[-C--:B------:R-:W-:Y:S01]  /*a480*/  FMUL.FTZ R42, R42, R5.reuse ;  /* 0x000000052a2a7220 */ /* 0x080fe20000410000 */
[----:B------:R-:W-:Y:S01]  /*a490*/  FMUL.FTZ R47, R47, R5 ;  /* 0x000000052f2f7220 */ /* 0x000fe20000410000 */
[----:B------:R-:W-:-:S04]  /*a4a0*/  IMAD.WIDE R12, R226, 0x2, R164 ;  /* 0x00000002e20c7825 */ /* 0x000fc800078e02a4 */
[-C--:B------:R-:W-:Y:S01]  /*a4b0*/  FMUL.FTZ R46, R46, R5.reuse ;  /* 0x000000052e2e7220 */ /* 0x080fe20000410000 */
[-C--:B------:R-:W-:Y:S01]  /*a4c0*/  FMUL.FTZ R51, R51, R5.reuse ;  /* 0x0000000533337220 */ /* 0x080fe20000410000 */
[-C--:B------:R-:W-:Y:S01]  /*a4d0*/  FMUL.FTZ R50, R50, R5.reuse ;  /* 0x0000000532327220 */ /* 0x080fe20000410000 */
[-C--:B------:R-:W-:Y:S01]  /*a4e0*/  FMUL.FTZ R55, R55, R5.reuse ;  /* 0x0000000537377220 */ /* 0x080fe20000410000 */
[----:B------:R-:W-:Y:S01]  /*a4f0*/  IADD3 R11, P3, R12, 0xc060, RZ ;  /* 0x0000c0600c0b7810 */ /* 0x000fe20007f7e0ff */
[-C--:B------:R-:W-:Y:S01]  /*a500*/  FMUL.FTZ R54, R54, R5.reuse ;  /* 0x0000000536367220 */ /* 0x080fe20000410000 */
[-C--:B------:R-:W-:Y:S01]  /*a510*/  FMUL.FTZ R59, R59, R5.reuse ;  /* 0x000000053b3b7220 */ /* 0x080fe20000410000 */
[-C--:B------:R-:W-:Y:S01]  /*a520*/  FMUL.FTZ R58, R58, R5.reuse ;  /* 0x000000053a3a7220 */ /* 0x080fe20000410000 */
[----:B------:R-:W-:Y:S01]  /*a530*/  LOP3.LUT R4, R11, 0x380, RZ, 0xc0, !PT ;  /* 0x000003800b047812 */ /* 0x000fe200078ec0ff */
        /* <DEDUP_REMOVED lines=49> */
[----:B------:R0:W-:Y:S01]  /*a850*/  @P0 SYNCS.ARRIVE.TRANS64.RED.A1T0 RZ, [R7+URZ], RZ ;  /* 0x000000ff07ff09a7 */ /* 0x0001e2000810043f */
[----:B------:R-:W-:Y:S01]  /*a860*/  IMAD.X R5, RZ, RZ, R13, P3 ;  /* 0x000000ffff057224 */ /* 0x000fe200018e060d */
[----:B------:R-:W-:Y:S01]  /*a870*/  SHF.R.U64 R4, R4, 0x3, RZ ;  /* 0x0000000304047819 */ /* 0x000fe200000012ff */
[----:B------:R-:W-:Y:S01]  /*a880*/  IMAD R9, R220, 0x40, R17 ;  /* 0x00000040dc097824 */ /* 0x000fe200078e0211 */
[C---:B------:R-:W-:Y:S01]  /*a890*/  IADD3 R115, P4, R12.reuse, 0xc040, RZ ;  /* 0x0000c0400c737810 */ /* 0x040fe20007f9e0ff */
[----:B------:R-:W-:Y:S01]  /*a8a0*/  FMUL.FTZ R199, R53, R6 ;  /* 0x0000000635c77220 */ /* 0x000fe20000410000 */
[C---:B------:R-:W-:Y:S01]  /*a8b0*/  IADD3 R111, P5, R12.reuse, 0xc020, RZ ;  /* 0x0000c0200c6f7810 */ /* 0x040fe20007fbe0ff */
[----:B------:R-:W-:Y:S01]  /*a8c0*/  IMAD.WIDE R164, R9, 0x2, R164 ;  /* 0x0000000209a47825 */ /* 0x000fe200078e02a4 */
[----:B------:R-:W-:-:S03]  /*a8d0*/  IADD3 R107, P6, R12, 0xc000, RZ ;  /* 0x0000c0000c6b7810 */ /* 0x000fc60007fde0ff */
[-C--:B------:R-:W-:Y:S01]  /*a8e0*/  FMUL.FTZ R198, R57, R6.reuse ;  /* 0x0000000639c67220 */ /* 0x080fe20000410000 */
[C---:B------:R-:W-:Y:S01]  /*a8f0*/  IADD3 R69, P0, R12.reuse, 0x8060, RZ ;  /* 0x000080600c457810 */ /* 0x040fe20007f1e0ff */
[----:B------:R-:W-:Y:S01]  /*a900*/  FMUL.FTZ R197, R61, R6 ;  /* 0x000000063dc57220 */ /* 0x000fe20000410000 */
[C---:B------:R-:W-:Y:S01]  /*a910*/  IADD3 R31, P1, R12.reuse, 0x20, RZ ;  /* 0x000000200c1f7810 */ /* 0x040fe20007f3e0ff */
[--C-:B0-----:R-:W-:Y:S01]  /*a920*/  IMAD.X R7, RZ, RZ, R13.reuse, P4 ;  /* 0x000000ffff077224 */ /* 0x101fe200020e060d */
[C---:B------:R-:W-:Y:S01]  /*a930*/  IADD3 R56, P2, R12.reuse, 0x8040, RZ ;  /* 0x000080400c387810 */ /* 0x040fe20007f5e0ff */
[--C-:B------:R-:W-:Y:S01]  /*a940*/  IMAD.X R9, RZ, RZ, R13.reuse, P5 ;  /* 0x000000ffff097224 */ /* 0x100fe200028e060d */
[C---:B------:R-:W-:Y:S01]  /*a950*/  IADD3 R65, P3, R12.reuse, 0x8020, RZ ;  /* 0x000080200c417810 */ /* 0x040fe20007f7e0ff */
[--C-:B------:R-:W-:Y:S01]  /*a960*/  IMAD.X R135, RZ, RZ, R13.reuse, P0 ;  /* 0x000000ffff877224 */ /* 0x100fe200000e060d */
[----:B------:R-:W-:Y:S01]  /*a970*/  LOP3.LUT R131, R12, 0x380, RZ, 0xc0, !PT ;  /* 0x000003800c837812 */ /* 0x000fe200078ec0ff */
[--C-:B------:R-:W-:Y:S01]  /*a980*/  IMAD.X R139, RZ, RZ, R13.reuse, P1 ;  /* 0x000000ffff8b7224 */ /* 0x100fe200008e060d */
[----:B------:R-:W-:Y:S01]  /*a990*/  LOP3.LUT R4, R4, R11, RZ, 0x3c, !PT ;  /* 0x0000000b04047212 */ /* 0x000fe200078e3cff */
[--C-:B------:R-:W-:Y:S01]  /*a9a0*/  IMAD.X R11, RZ, RZ, R13.reuse, P6 ;  /* 0x000000ffff0b7224 */ /* 0x100fe200030e060d */
[C---:B------:R-:W-:Y:S01]  /*a9b0*/  IADD3 R30, P4, R12.reuse, 0x8000, RZ ;  /* 0x000080000c1e7810 */ /* 0x040fe20007f9e0ff */
        /* <DEDUP_REMOVED lines=14> */
[----:B------:R-:W-:-:S02]  /*aaa0*/  IMAD.X R161, RZ, RZ, R13, P2 ;  /* 0x000000ffffa17224 */ /* 0x000fc400010e060d */
[----:B------:R-:W-:Y:S01]  /*aab0*/  FMUL.FTZ R183, R52, R6 ;  /* 0x0000000634b77220 */ /* 0x000fe20000410000 */
[--C-:B------:R-:W-:Y:S01]  /*aac0*/  IMAD.X R163, RZ, RZ, R13.reuse, P3 ;  /* 0x000000ffffa37224 */ /* 0x100fe200018e060d */
[----:B------:R-:W-:Y:S01]  /*aad0*/  LOP3.LUT R130, R131, R12, RZ, 0x3c, !PT ;  /* 0x0000000c83827212 */ /* 0x000fe200078e3cff */
[----:B------:R-:W-:Y:S01]  /*aae0*/  IMAD.MOV.U32 R131, RZ, RZ, R13 ;  /* 0x000000ffff837224 */ /* 0x000fe200078e000d */
[----:B------:R-:W-:Y:S01]  /*aaf0*/  LOP3.LUT R13, R56, 0x380, RZ, 0xc0, !PT ;  /* 0x00000380380d7812 */ /* 0x000fe200078ec0ff */
[-C--:B------:R-:W-:Y:S01]  /*ab00*/  FMUL.FTZ R25, R25, R6.reuse ;  /* 0x0000000619197220 */ /* 0x080fe20000410000 */
[----:B------:R-:W-:Y:S01]  /*ab10*/  LOP3.LUT R12, R31, 0x380, RZ, 0xc0, !PT ;  /* 0x000003801f0c7812 */ /* 0x000fe200078ec0ff */
[-C--:B------:R-:W-:Y:S01]  /*ab20*/  FMUL.FTZ R24, R24, R6.reuse ;  /* 0x0000000618187220 */ /* 0x080fe20000410000 */
[----:B------:R-:W-:Y:S01]  /*ab30*/  SHF.R.U64 R13, R13, 0x3, RZ ;  /* 0x000000030d0d7819 */ /* 0x000fe200000012ff */
[-C--:B------:R-:W-:Y:S01]  /*ab40*/  FMUL.FTZ R29, R29, R6.reuse ;  /* 0x000000061d1d7220 */ /* 0x080fe20000410000 */
[----:B------:R-:W-:Y:S01]  /*ab50*/  SHF.R.U64 R12, R12, 0x3, RZ ;  /* 0x000000030c0c7819 */ /* 0x000fe200000012ff */
[----:B------:R-:W-:Y:S01]  /*ab60*/  FMUL.FTZ R28, R28, R6 ;  /* 0x000000061c1c7220 */ /* 0x000fe20000410000 */
[----:B------:R-:W-:Y:S01]  /*ab70*/  LOP3.LUT R142, R13, R56, RZ, 0x3c, !PT ;  /* 0x000000380d8e7212 */ /* 0x000fe200078e3cff */
[-C--:B------:R-:W-:Y:S01]  /*ab80*/  FMUL.FTZ R33, R33, R6.reuse ;  /* 0x0000000621217220 */ /* 0x080fe20000410000 */
[----:B------:R-:W-:Y:S01]  /*ab90*/  LOP3.LUT R13, R30, 0x380, RZ, 0xc0, !PT ;  /* 0x000003801e0d7812 */ /* 0x000fe200078ec0ff */
[-C--:B------:R-:W-:Y:S01]  /*aba0*/  FMUL.FTZ R32, R32, R6.reuse ;  /* 0x0000000620207220 */ /* 0x080fe20000410000 */
[----:B------:R-:W-:Y:S01]  /*abb0*/  LOP3.LUT R138, R12, R31, RZ, 0x3c, !PT ;  /* 0x0000001f0c8a7212 */ /* 0x000fe200078e3cff */
[-C--:B------:R-:W-:Y:S01]  /*abc0*/  FMUL.FTZ R36, R36, R6.reuse ;  /* 0x0000000624247220 */ /* 0x080fe20000410000 */
[----:B------:R-:W-:Y:S01]  /*abd0*/  SHF.R.U64 R13, R13, 0x3, RZ ;  /* 0x000000030d0d7819 */ /* 0x000fe200000012ff */
[-C--:B------:R-:W-:Y:S01]  /*abe0*/  FMUL.FTZ R41, R41, R6.reuse ;  /* 0x0000000629297220 */ /* 0x080fe20000410000 */
[----:B------:R-:W-:Y:S01]  /*abf0*/  LOP3.LUT R12, R61, 0x380, RZ, 0xc0, !PT ;  /* 0x000003803d0c7812 */ /* 0x000fe200078ec0ff */
[----:B------:R-:W-:Y:S01]  /*ac00*/  FMUL.FTZ R40, R40, R6 ;  /* 0x0000000628287220 */ /* 0x000fe20000410000 */
[----:B------:R-:W-:Y:S01]  /*ac10*/  LOP3.LUT R150, R13, R30, RZ, 0x3c, !PT ;  /* 0x0000001e0d967212 */ /* 0x000fe200078e3cff */
[-C--:B------:R-:W-:Y:S01]  /*ac20*/  FMUL.FTZ R44, R44, R6.reuse ;  /* 0x000000062c2c7220 */ /* 0x080fe20000410000 */
[----:B------:R-:W-:Y:S01]  /*ac30*/  LOP3.LUT R30, R57, 0x380, RZ, 0xc0, !PT ;  /* 0x00000380391e7812 */ /* 0x000fe200078ec0ff */
[-C--:B------:R-:W-:Y:S01]  /*ac40*/  FMUL.FTZ R49, R49, R6.reuse ;  /* 0x0000000631317220 */ /* 0x080fe20000410000 */
[----:B------:R-:W-:Y:S01]  /*ac50*/  LOP3.LUT R52, R65, 0x380, RZ, 0xc0, !PT ;  /* 0x0000038041347812 */ /* 0x000fe200078ec0ff */
[-C--:B------:R-:W-:Y:S01]  /*ac60*/  FMUL.FTZ R48, R48, R6.reuse ;  /* 0x0000000630307220 */ /* 0x080fe20000410000 */
[----:B------:R-:W-:Y:S01]  /*ac70*/  SHF.R.U64 R12, R12, 0x3, RZ ;  /* 0x000000030c0c7819 */ /* 0x000fe200000012ff */
[-C--:B------:R-:W-:Y:S01]  /*ac80*/  FMUL.FTZ R181, R60, R6.reuse ;  /* 0x000000063cb57220 */ /* 0x080fe20000410000 */
[----:B------:R-:W-:Y:S01]  /*ac90*/  LOP3.LUT R13, R20, 0x380, RZ, 0xc0, !PT ;  /* 0x00000380140d7812 */ /* 0x000fe200078ec0ff */
[-C--:B------:R-:W-:Y:S01]  /*aca0*/  FMUL.FTZ R180, R64, R6.reuse ;  /* 0x0000000640b47220 */ /* 0x080fe20000410000 */
[----:B------:R-:W-:Y:S01]  /*acb0*/  SHF.R.U64 R30, R30, 0x3, RZ ;  /* 0x000000031e1e7819 */ /* 0x000fe200000012ff */
[-C--:B------:R-:W-:Y:S01]  /*acc0*/  FMUL.FTZ R179, R68, R6.reuse ;  /* 0x0000000644b37220 */ /* 0x080fe20000410000 */
[----:B------:R-:W-:Y:S01]  /*acd0*/  SHF.R.U64 R52, R52, 0x3, RZ ;  /* 0x0000000334347819 */ /* 0x000fe200000012ff */
[-C--:B------:R-:W-:Y:S01]  /*ace0*/  FMUL.FTZ R73, R73, R6.reuse ;  /* 0x0000000649497220 */ /* 0x080fe20000410000 */
[----:B------:R-:W-:Y:S01]  /*acf0*/  LOP3.LUT R152, R12, R61, RZ, 0x3c, !PT ;  /* 0x0000003d0c987212 */ /* 0x000fe200078e3cff */
[-C--:B------:R-:W-:Y:S01]  /*ad00*/  FMUL.FTZ R72, R72, R6.reuse ;  /* 0x0000000648487220 */ /* 0x080fe20000410000 */
[----:B------:R-:W-:Y:S01]  /*ad10*/  LOP3.LUT R12, R53, 0x380, RZ, 0xc0, !PT ;  /* 0x00000380350c7812 */ /* 0x000fe200078ec0ff */
[-C--:B------:R-:W-:Y:S01]  /*ad20*/  FMUL.FTZ R76, R76, R6.reuse ;  /* 0x000000064c4c7220 */ /* 0x080fe20000410000 */
[----:B------:R-:W-:Y:S01]  /*ad30*/  SHF.R.U64 R13, R13, 0x3, RZ ;  /* 0x000000030d0d7819 */ /* 0x000fe200000012ff */
[-C--:B------:R-:W-:Y:S01]  /*ad40*/  FMUL.FTZ R81, R81, R6.reuse ;  /* 0x0000000651517220 */ /* 0x080fe20000410000 */
[----:B------:R-:W-:Y:S01]  /*ad50*/  LOP3.LUT R156, R30, R57, RZ, 0x3c, !PT ;  /* 0x000000391e9c7212 */ /* 0x000fe200078e3cff */
[-C--:B------:R-:W-:Y:S01]  /*ad60*/  FMUL.FTZ R80, R80, R6.reuse ;  /* 0x0000000650507220 */ /* 0x080fe20000410000 */
[----:B------:R-:W-:Y:S01]  /*ad70*/  IADD3 R30, P3, R164, 0x1000, RZ ;  /* 0x00001000a41e7810 */ /* 0x000fe20007f7e0ff */
[-C--:B------:R-:W-:Y:S01]  /*ad80*/  FMUL.FTZ R84, R84, R6.reuse ;  /* 0x0000000654547220 */ /* 0x080fe20000410000 */
[----:B------:R-:W-:Y:S01]  /*ad90*/  LOP3.LUT R31, R14, 0x380, RZ, 0xc0, !PT ;  /* 0x000003800e1f7812 */ /* 0x000fe200078ec0ff */
[-C--:B------:R-:W-:Y:S01]  /*ada0*/  FMUL.FTZ R89, R89, R6.reuse ;  /* 0x0000000659597220 */ /* 0x080fe20000410000 */
[----:B------:R-:W-:Y:S01]  /*adb0*/  LOP3.LUT R146, R52, R65, RZ, 0x3c, !PT ;  /* 0x0000004134927212 */ /* 0x000fe200078e3cff */
[-C--:B------:R-:W-:Y:S01]  /*adc0*/  FMUL.FTZ R88, R88, R6.reuse ;  /* 0x0000000658587220 */ /* 0x080fe20000410000 */
[----:B------:R-:W-:Y:S01]  /*add0*/  SHF.R.U64 R12, R12, 0x3, RZ ;  /* 0x000000030c0c7819 */ /* 0x000fe200000012ff */
[----:B------:R-:W-:Y:S01]  /*ade0*/  FMUL.FTZ R92, R92, R6 ;  /* 0x000000065c5c7220 */ /* 0x000fe20000410000 */
[----:B------:R-:W-:Y:S01]  /*adf0*/  LOP3.LUT R158, R13, R20, RZ, 0x3c, !PT ;  /* 0x000000140d9e7212 */ /* 0x000fe200078e3cff */
[-C--:B------:R-:W-:Y:S01]  /*ae00*/  FMUL.FTZ R97, R97, R6.reuse ;  /* 0x0000000661617220 */ /* 0x080fe20000410000 */
[----:B------:R-:W-:Y:S01]  /*ae10*/  LOP3.LUT R52, R15, 0x380, RZ, 0xc0, !PT ;  /* 0x000003800f347812 */ /* 0x000fe200078ec0ff */
[-C--:B------:R-:W-:Y:S01]  /*ae20*/  FMUL.FTZ R96, R96, R6.reuse ;  /* 0x0000000660607220 */ /* 0x080fe20000410000 */
[----:B------:R-:W-:Y:S01]  /*ae30*/  IADD3 R20, P4, R164, 0x2000, RZ ;  /* 0x00002000a4147810 */ /* 0x000fe20007f9e0ff */
[-C--:B------:R-:W-:Y:S01]  /*ae40*/  FMUL.FTZ R100, R100, R6.reuse ;  /* 0x0000000664647220 */ /* 0x080fe20000410000 */
[----:B------:R-:W-:Y:S01]  /*ae50*/  LOP3.LUT R13, R30, 0x380, RZ, 0xc0, !PT ;  /* 0x000003801e0d7812 */ /* 0x000fe200078ec0ff */
[-C--:B------:R-:W-:Y:S01]  /*ae60*/  FMUL.FTZ R104, R104, R6.reuse ;  /* 0x0000000668687220 */ /* 0x080fe20000410000 */
[----:B------:R-:W-:Y:S01]  /*ae70*/  SHF.R.U64 R31, R31, 0x3, RZ ;  /* 0x000000031f1f7819 */ /* 0x000fe200000012ff */
[-C--:B------:R-:W-:Y:S01]  /*ae80*/  FMUL.FTZ R108, R108, R6.reuse ;  /* 0x000000066c6c7220 */ /* 0x080fe20000410000 */
[----:B------:R-:W-:Y:S01]  /*ae90*/  LOP3.LUT R154, R12, R53, RZ, 0x3c, !PT ;  /* 0x000000350c9a7212 */ /* 0x000fe200078e3cff */
[-C--:B------:R-:W-:Y:S01]  /*aea0*/  FMUL.FTZ R112, R112, R6.reuse ;  /* 0x0000000670707220 */ /* 0x080fe20000410000 */
[----:B------:R-:W-:Y:S01]  /*aeb0*/  SHF.R.U64 R52, R52, 0x3, RZ ;  /* 0x0000000334347819 */ /* 0x000fe200000012ff */
[-C--:B------:R-:W-:Y:S01]  /*aec0*/  FMUL.FTZ R116, R116, R6.reuse ;  /* 0x0000000674747220 */ /* 0x080fe20000410000 */
[----:B------:R-:W-:Y:S01]  /*aed0*/  LOP3.LUT R12, R20, 0x380, RZ, 0xc0, !PT ;  /* 0x00000380140c7812 */ /* 0x000fe200078ec0ff */
[-C--:B------:R-:W-:Y:S01]  /*aee0*/  FMUL.FTZ R120, R120, R6.reuse ;  /* 0x0000000678787220 */ /* 0x080fe20000410000 */
[----:B------:R-:W-:Y:S01]  /*aef0*/  SHF.R.U64 R13, R13, 0x3, RZ ;  /* 0x000000030d0d7819 */ /* 0x000fe200000012ff */
[----:B------:R-:W-:Y:S01]  /*af00*/  FMUL.FTZ R124, R124, R6 ;  /* 0x000000067c7c7220 */ /* 0x000fe20000410000 */
[----:B------:R-:W-:Y:S01]  /*af10*/  LOP3.LUT R162, R31, R14, RZ, 0x3c, !PT ;  /* 0x0000000e1fa27212 */ /* 0x000fe200078e3cff */
[-C--:B------:R-:W-:Y:S01]  /*af20*/  FMUL.FTZ R128, R128, R6.reuse ;  /* 0x0000000680807220 */ /* 0x080fe20000410000 */
[----:B------:R-:W-:Y:S01]  /*af30*/  IADD3 R31, P5, R164, 0x3000, RZ ;  /* 0x00003000a41f7810 */ /* 0x000fe20007fbe0ff */
        /* <DEDUP_REMOVED lines=17> */
[----:B------:R-:W-:Y:S01]  /*b050*/  LOP3.LUT R30, R30, R31, RZ, 0x3c, !PT ;  /* 0x0000001f1e1e7212 */ /* 0x000fe200078e3cff */
[--C-:B------:R-:W-:Y:S01]  /*b060*/  IMAD.X R31, RZ, RZ, R165.reuse, P5 ;  /* 0x000000ffff1f7224 */ /* 0x100fe200028e06a5 */
[----:B------:R-:W-:Y:S01]  /*b070*/  IADD3 R111, P2, R164, 0x7000, RZ ;  /* 0x00007000a46f7810 */ /* 0x000fe20007f5e0ff */
[----:B------:R-:W-:Y:S01]  /*b080*/  FMUL.FTZ R148, R148, R6 ;  /* 0x0000000694947220 */ /* 0x000fe20000410000 */
[----:B------:R-:W-:Y:S01]  /*b090*/  IADD3 R53, P5, R164, 0xa000, RZ ;  /* 0x0000a000a4357810 */ /* 0x000fe20007fbe0ff */
[----:B------:R-:W0:Y:S01]  /*b0a0*/  LDC R200, c[0x0][0xbe8] ;  /* 0x0002fa00ffc87b82 */ /* 0x000e220000000800 */
[----:B------:R-:W-:Y:S01]  /*b0b0*/  LOP3.LUT R6, R115, 0x380, RZ, 0xc0, !PT ;  /* 0x0000038073067812 */ /* 0x000fe200078ec0ff */
[--C-:B------:R-:W-:Y:S01]  /*b0c0*/  IMAD.X R13, RZ, RZ, R165.reuse, P3 ;  /* 0x000000ffff0d7224 */ /* 0x100fe200018e06a5 */
[----:B------:R-:W-:Y:S01]  /*b0d0*/  LOP3.LUT R14, R15, R20, RZ, 0x3c, !PT ;  /* 0x000000140f0e7212 */ /* 0x000fe200078e3cff */
[----:B------:R-:W-:Y:S01]  /*b0e0*/  ULDC UR10, c[0x0][0xc44] ;  /* 0x00031100000a7ab9 */ /* 0x000fe20000000800 */
[----:B------:R-:W-:Y:S01]  /*b0f0*/  LOP3.LUT R110, R111, 0x380, RZ, 0xc0, !PT ;  /* 0x000003806f6e7812 */ /* 0x000fe200078ec0ff */
[----:B------:R-:W-:Y:S01]  /*b100*/  ULDC.64 UR8, c[0x0][0xb90] ;  /* 0x0002e40000087ab9 */ /* 0x000fe20000000a00 */
[----:B------:R-:W-:Y:S01]  /*b110*/  LOP3.LUT R20, R53, 0x380, RZ, 0xc0, !PT ;  /* 0x0000038035147812 */ /* 0x000fe200078ec0ff */
[----:B------:R-:W-:Y:S01]  /*b120*/  IMAD.X R15, RZ, RZ, R165, P4 ;  /* 0x000000ffff0f7224 */ /* 0x000fe200020e06a5 */
[----:B------:R-:W-:-:S02]  /*b130*/  SHF.R.U64 R6, R6, 0x3, RZ ;  /* 0x0000000306067819 */ /* 0x000fc400000012ff */
[----:B------:R-:W-:Y:S02]  /*b140*/  SHF.R.U64 R110, R110, 0x3, RZ ;  /* 0x000000036e6e7819 */ /* 0x000fe400000012ff */
[----:B------:R-:W-:Y:S02]  /*b150*/  SHF.R.U64 R20, R20, 0x3, RZ ;  /* 0x0000000314147819 */ /* 0x000fe400000012ff */
[----:B------:R-:W-:Y:S02]  /*b160*/  LOP3.LUT R6, R6, R115, RZ, 0x3c, !PT ;  /* 0x0000007306067212 */ /* 0x000fe400078e3cff */
[----:B------:R-:W-:Y:S01]  /*b170*/  LOP3.LUT R110, R110, R111, RZ, 0x3c, !PT ;  /* 0x0000006f6e6e7212 */ /* 0x000fe200078e3cff */
[----:B------:R-:W-:Y:S01]  /*b180*/  IMAD.X R111, RZ, RZ, R165, P2 ;  /* 0x000000ffff6f7224 */ /* 0x000fe200010e06a5 */
[----:B------:R-:W-:Y:S02]  /*b190*/  IADD3 R115, P3, R164, 0x8000, RZ ;  /* 0x00008000a4737810 */ /* 0x000fe40007f7e0ff */
[----:B------:R-:W-:-:S02]  /*b1a0*/  LOP3.LUT R20, R20, R53, RZ, 0x3c, !PT ;  /* 0x0000003514147212 */ /* 0x000fc400078e3cff */
[----:B------:R-:W-:Y:S02]  /*b1b0*/  IADD3 R53, P2, R164, 0xe000, RZ ;  /* 0x0000e000a4357810 */ /* 0x000fe40007f5e0ff */
[----:B------:R-:W-:Y:S02]  /*b1c0*/  LOP3.LUT R114, R115, 0x380, RZ, 0xc0, !PT ;  /* 0x0000038073727812 */ /* 0x000fe400078ec0ff */
[----:B------:R-:W-:Y:S02]  /*b1d0*/  LOP3.LUT R52, R53, 0x380, RZ, 0xc0, !PT ;  /* 0x0000038035347812 */ /* 0x000fe400078ec0ff */
[----:B------:R-:W-:Y:S02]  /*b1e0*/  SHF.R.U64 R114, R114, 0x3, RZ ;  /* 0x0000000372727819 */ /* 0x000fe400000012ff */
[----:B------:R-:W-:Y:S02]  /*b1f0*/  SHF.R.U64 R52, R52, 0x3, RZ ;  /* 0x0000000334347819 */ /* 0x000fe400000012ff */
[----:B------:R-:W-:-:S02]  /*b200*/  F2FP.F16.F32.PACK_AB R24, R25, R24 ;  /* 0x000000181918723e */ /* 0x000fc400000000ff */
[----:B------:R-:W-:Y:S01]  /*b210*/  LOP3.LUT R114, R114, R115, RZ, 0x3c, !PT ;  /* 0x0000007372727212 */ /* 0x000fe200078e3cff */
[--C-:B------:R-:W-:Y:S01]  /*b220*/  IMAD.X R115, RZ, RZ, R165.reuse, P3 ;  /* 0x000000ffff737224 */ /* 0x100fe200018e06a5 */
[----:B------:R-:W-:Y:S02]  /*b230*/  F2FP.F16.F32.PACK_AB R25, R27, R26 ;  /* 0x0000001a1b19723e */ /* 0x000fe400000000ff */
[----:B------:R-:W-:Y:S01]  /*b240*/  LOP3.LUT R52, R52, R53, RZ, 0x3c, !PT ;  /* 0x0000003534347212 */ /* 0x000fe200078e3cff */
[--C-:B------:R-:W-:Y:S01]  /*b250*/  IMAD.X R53, RZ, RZ, R165.reuse, P2 ;  /* 0x000000ffff357224 */ /* 0x100fe200010e06a5 */
[----:B------:R-:W-:Y:S02]  /*b260*/  MOV R201, R130 ;  /* 0x0000008200c97202 */ /* 0x000fe40000000f00 */
[----:B------:R-:W-:Y:S02]  /*b270*/  F2FP.F16.F32.PACK_AB R26, R29, R28 ;  /* 0x0000001c1d1a723e */ /* 0x000fe400000000ff */
[----:B------:R-:W-:Y:S01]  /*b280*/  F2FP.F16.F32.PACK_AB R27, R3, R21 ;  /* 0x00000015031b723e */ /* 0x000fe200000000ff */
[----:B------:R-:W-:Y:S01]  /*b290*/  BAR.SYNC.DEFER_BLOCKING 0x1, 0x100 ;  /* 0x0044000000007b1d */ /* 0x000fe20000010000 */
[----:B------:R-:W-:Y:S01]  /*b2a0*/  IADD3 R130, P3, R164, 0xf000, RZ ;  /* 0x0000f000a4827810 */ /* 0x000fe20007f7e0ff */
[----:B------:R-:W-:Y:S01]  /*b2b0*/  IMAD.X R21, RZ, RZ, R165, P5 ;  /* 0x000000ffff157224 */ /* 0x000fe200028e06a5 */
[----:B0-----:R-:W-:-:S02]  /*b2c0*/  ISETP.NE.AND P2, PT, R200, 0x1, PT ;  /* 0x00000001c800780c */ /* 0x001fc40003f45270 */
[----:B------:R-:W-:Y:S01]  /*b2d0*/  LOP3.LUT R3, R130, 0x380, RZ, 0xc0, !PT ;  /* 0x0000038082037812 */ /* 0x000fe200078ec0ff */
[----:B------:R-:W-:Y:S01]  /*b2e0*/  IMAD.X R131, RZ, RZ, R165, P3 ;  /* 0x000000ffff837224 */ /* 0x000fe200018e06a5 */
[----:B------:R-:W-:Y:S02]  /*b2f0*/  R2UR UR14, R218 ;  /* 0x00000000da0e72ca */ /* 0x000fe400000e0000 */
[----:B------:R-:W-:Y:S02]  /*b300*/  SHF.R.U64 R3, R3, 0x3, RZ ;  /* 0x0000000303037819 */ /* 0x000fe400000012ff */
[----:B------:R-:W-:Y:S02]  /*b310*/  R2UR UR13, R219 ;  /* 0x00000000db0d72ca */ /* 0x000fe400000e0000 */
[----:B------:R-:W-:Y:S02]  /*b320*/  LOP3.LUT R130, R3, R130, RZ, 0x3c, !PT ;  /* 0x0000008203827212 */ /* 0x000fe400078e3cff */
[----:B------:R-:W-:-:S02]  /*b330*/  LOP3.LUT R60, R69, 0x380, RZ, 0xc0, !PT ;  /* 0x00000380453c7812 */ /* 0x000fc400078ec0ff */
[----:B------:R-:W-:Y:S02]  /*b340*/  MOV R3, R4 ;  /* 0x0000000400037202 */ /* 0x000fe40000000f00 */
[----:B------:R-:W0:Y:S01]  /*b350*/  @P2 LDC R4, c[0x0][0xbec] ;  /* 0x0002fb00ff042b82 */ /* 0x000e220000000800 */
[----:B------:R-:W-:Y:S01]  /*b360*/  R2UR UR12, R217 ;  /* 0x00000000d90c72ca */ /* 0x000fe200000e0000 */
[----:B------:R-:W-:Y:S01]  /*b370*/  UIADD3 UR5, -UR14, URZ, URZ ;  /* 0x0000003f0e057290 */ /* 0x000fe2000fffe13f */
[----:B------:R-:W-:Y:S01]  /*b380*/  SHF.R.U64 R60, R60, 0x3, RZ ;  /* 0x000000033c3c7819 */ /* 0x000fe200000012ff */
[----:B------:R1:W-:Y:S02]  /*b390*/  STSM.16.M88.4 [R201], R24 ;  /* 0x00000018c9007844 */ /* 0x0003e40000000200 */
[----:B------:R-:W-:Y:S01]  /*b3a0*/  UIMAD UR10, UR10, UR5, UR13 ;  /* 0x000000050a0a72a4 */ /* 0x000fe2000f8e020d */
[----:B------:R-:W-:Y:S01]  /*b3b0*/  LOP3.LUT R134, R60, R69, RZ, 0x3c, !PT ;  /* 0x000000453c867212 */ /* 0x000fe200078e3cff */
[----:B------:R-:W2:Y:S01]  /*b3c0*/  @P2 LDC R5, c[0x0][0xbf0] ;  /* 0x0002fc00ff052b82 */ /* 0x000ea20000000800 */
[----:B------:R-:W-:Y:S01]  /*b3d0*/  IADD3 R65, P0, R164, 0x5000, RZ ;  /* 0x00005000a4417810 */ /* 0x000fe20007f1e0ff */
[----:B------:R-:W-:Y:S01]  /*b3e0*/  USHF.R.S32.HI UR11, URZ, 0x1f, UR10 ;  /* 0x0000001f3f0b7899 */ /* 0x000fe2000801140a */
[----:B------:R-:W-:Y:S01]  /*b3f0*/  MOV R134, R134 ;  /* 0x0000008600867202 */ /* 0x000fe20000000f00 */
[----:B------:R-:W-:Y:S01]  /*b400*/  IMAD R135, RZ, RZ, -UR13 ;  /* 0x8000000dff877e24 */ /* 0x000fe2000f8e02ff */
[----:B------:R-:W-:Y:S01]  /*b410*/  F2FP.F16.F32.PACK_AB R40, R41, R40 ;  /* 0x000000282928723e */ /* 0x000fe200000000ff */
[----:B------:R-:W-:Y:S01]  /*b420*/  UIMAD UR5, UR11, UR8, URZ ;  /* 0x000000080b0572a4 */ /* 0x000fe2000f8e023f */
[----:B------:R-:W-:Y:S01]  /*b430*/  F2FP.F16.F32.PACK_AB R41, R43, R42 ;  /* 0x0000002a2b29723e */ /* 0x000fe200000000ff */
[----:B------:R-:W-:Y:S01]  /*b440*/  UIMAD.WIDE.U32 UR6, UR10, UR8, URZ ;  /* 0x000000080a0672a5 */ /* 0x000fe2000f8e003f */
[----:B------:R-:W-:Y:S01]  /*b450*/  LOP3.LUT R64, R65, 0x380, RZ, 0xc0, !PT ;  /* 0x0000038041407812 */ /* 0x000fe200078ec0ff */
[----:B------:R-:W-:Y:S01]  /*b460*/  UIMAD UR5, UR10, UR9, UR5 ;  /* 0x000000090a0572a4 */ /* 0x000fe2000f8e0205 */
[----:B------:R-:W-:-:S02]  /*b470*/  F2FP.F16.F32.PACK_AB R43, R47, R46 ;  /* 0x0000002e2f2b723e */ /* 0x000fc400000000ff */
[----:B-1----:R-:W-:Y:S01]  /*b480*/  MOV R26, R6 ;  /* 0x00000006001a7202 */ /* 0x002fe20000000f00 */
[----:B------:R-:W1:Y:S01]  /*b490*/  LDC.64 R24, c[0x0][0xb98] ;  /* 0x0002e600ff187b82 */ /* 0x000e620000000a00 */
[----:B------:R-:W-:Y:S01]  /*b4a0*/  LOP3.LUT R10, R107, 0x380, RZ, 0xc0, !PT ;  /* 0x000003806b0a7812 */ /* 0x000fe200078ec0ff */
[----:B------:R-:W-:Y:S01]  /*b4b0*/  IMAD.U32 R126, RZ, RZ, UR6 ;  /* 0x00000006ff7e7e24 */ /* 0x000fe2000f8e00ff */
[----:B------:R-:W-:Y:S01]  /*b4c0*/  SHF.R.U64 R64, R64, 0x3, RZ ;  /* 0x0000000340407819 */ /* 0x000fe200000012ff */
[----:B------:R-:W-:Y:S01]  /*b4d0*/  UIADD3 UR6, UR7, UR5, URZ ;  /* 0x0000000507067290 */ /* 0x000fe2000fffe03f */
[----:B------:R-:W-:Y:S01]  /*b4e0*/  SHF.R.U64 R10, R10, 0x3, RZ ;  /* 0x000000030a0a7819 */ /* 0x000fe200000012ff */
[----:B------:R-:W-:Y:S01]  /*b4f0*/  IMAD.U32 R127, RZ, RZ, UR7 ;  /* 0x00000007ff7f7e24 */ /* 0x000fe2000f8e00ff */
[----:B------:R-:W-:Y:S01]  /*b500*/  F2FP.F16.F32.PACK_AB R32, R33, R32 ;  /* 0x000000202120723e */ /* 0x000fe200000000ff */
[----:B------:R-:W3:Y:S01]  /*b510*/  LDC R6, c[0x0][0xc38] ;  /* 0x00030e00ff067b82 */ /* 0x000ee20000000800 */
[----:B------:R-:W-:Y:S01]  /*b520*/  F2FP.F16.F32.PACK_AB R33, R35, R34 ;  /* 0x000000222321723e */ /* 0x000fe200000000ff */
[----:B------:R-:W-:Y:S01]  /*b530*/  IMAD.U32 R127, RZ, RZ, UR6 ;  /* 0x00000006ff7f7e24 */ /* 0x000fe2000f8e00ff */
[----:B------:R-:W-:Y:S01]  /*b540*/  LOP3.LUT R64, R64, R65, RZ, 0x3c, !PT ;  /* 0x0000004140407212 */ /* 0x000fe200078e3cff */
[----:B------:R-:W-:Y:S01]  /*b550*/  IMAD.X R65, RZ, RZ, R165, P0 ;  /* 0x000000ffff417224 */ /* 0x000fe200000e06a5 */
[----:B------:R-:W-:Y:S01]  /*b560*/  MOV R138, R138 ;  /* 0x0000008a008a7202 */ /* 0x000fe20000000f00 */
[----:B------:R-:W-:Y:S01]  /*b570*/  ULDC.64 UR6, c[0x0][0xb88] ;  /* 0x0002e20000067ab9 */ /* 0x000fe20000000a00 */
[----:B------:R-:W-:Y:S01]  /*b580*/  F2FP.F16.F32.PACK_AB R34, R178, R36 ;  /* 0x00000024b222723e */ /* 0x000fe200000000ff */
[----:B------:R-:W-:Y:S01]  /*b590*/  ULDC UR5, c[0x0][0xa88] ;  /* 0x0002a20000057ab9 */ /* 0x000fe20000000800 */
[----:B------:R-:W-:Y:S01]  /*b5a0*/  F2FP.F16.F32.PACK_AB R35, R39, R38 ;  /* 0x000000262723723e */ /* 0x000fe200000000ff */
[----:B------:R-:W-:Y:S01]  /*b5b0*/  ULDC.64 UR8, c[0x0][0x208] ;  /* 0x0000820000087ab9 */ /* 0x000fe20000000a00 */
[----:B------:R-:W-:-:S02]  /*b5c0*/  LOP3.LUT R10, R10, R107, RZ, 0x3c, !PT ;  /* 0x0000006b0a0a7212 */ /* 0x000fc400078e3cff */
[C---:B------:R-:W-:Y:S01]  /*b5d0*/  IADD3 R107, P0, R164.reuse, 0xc000, RZ ;  /* 0x0000c000a46b7810 */ /* 0x040fe20007f1e0ff */
[----:B------:R1:W-:Y:S01]  /*b5e0*/  STSM.16.M88.4 [R138], R32 ;  /* 0x000000208a007844 */ /* 0x0003e20000000200 */
[C---:B------:R-:W-:Y:S02]  /*b5f0*/  IADD3 R57, P6, R164.reuse, 0x4000, RZ ;  /* 0x00004000a4397810 */ /* 0x040fe40007fde0ff */
[----:B------:R-:W-:Y:S02]  /*b600*/  IADD3 R69, P1, R164, 0x6000, RZ ;  /* 0x00006000a4457810 */ /* 0x000fe40007f3e0ff */
[----:B------:R-:W-:Y:S02]  /*b610*/  LOP3.LUT R106, R107, 0x380, RZ, 0xc0, !PT ;  /* 0x000003806b6a7812 */ /* 0x000fe400078ec0ff */
[----:B------:R-:W-:Y:S02]  /*b620*/  LOP3.LUT R56, R57, 0x380, RZ, 0xc0, !PT ;  /* 0x0000038039387812 */ /* 0x000fe400078ec0ff */
[----:B------:R-:W-:Y:S01]  /*b630*/  LOP3.LUT R68, R69, 0x380, RZ, 0xc0, !PT ;  /* 0x0000038045447812 */ /* 0x000fe200078ec0ff */
[----:B---3--:R-:W-:Y:S01]  /*b640*/  IMAD R135, R6, R135, UR12 ;  /* 0x0000000c06877e24 */ /* 0x008fe2000f8e0287 */
[----:B------:R-:W-:Y:S01]  /*b650*/  USHF.R.S32.HI UR12, URZ, 0x1f, UR14 ;  /* 0x0000001f3f0c7899 */ /* 0x000fe2000801140e */
[----:B------:R-:W-:-:S02]  /*b660*/  F2FP.F16.F32.PACK_AB R48, R49, R48 ;  /* 0x000000303130723e */ /* 0x000fc400000000ff */
[----:B------:R-:W-:Y:S01]  /*b670*/  IMAD R47, R135, 0x80, R225 ;  /* 0x00000080872f7824 */ /* 0x000fe200078e02e1 */
[----:B------:R-:W-:Y:S02]  /*b680*/  MOV R154, R154 ;  /* 0x0000009a009a7202 */ /* 0x000fe40000000f00 */
[----:B-1----:R-:W-:Y:S01]  /*b690*/  IMAD R32, R24, UR12, RZ ;  /* 0x0000000c18207c24 */ /* 0x002fe2000f8e02ff */
[----:B------:R-:W-:Y:S01]  /*b6a0*/  F2FP.F16.F32.PACK_AB R42, R177, R44 ;  /* 0x0000002cb12a723e */ /* 0x000fe200000000ff */
[----:B0-----:R-:W-:Y:S01]  /*b6b0*/  @P2 IMAD.HI.U32 R4, R47, R4, RZ ;  /* 0x000000042f042227 */ /* 0x001fe200078e00ff */
[----:B------:R-:W-:Y:S02]  /*b6c0*/  F2FP.F16.F32.PACK_AB R49, R51, R50 ;  /* 0x000000323331723e */ /* 0x000fe400000000ff */
[----:B------:R-:W-:Y:S01]  /*b6d0*/  LOP3.LUT R29, R164, 0x380, RZ, 0xc0, !PT ;  /* 0x00000380a41d7812 */ /* 0x000fe200078ec0ff */
[----:B------:R-:W-:Y:S01]  /*b6e0*/  IMAD.MOV.U32 R39, RZ, RZ, R47 ;  /* 0x000000ffff277224 */ /* 0x000fe200078e002f */
[----:B--2---:R-:W-:Y:S01]  /*b6f0*/  @P2 SHF.R.U32.HI R39, RZ, R5, R4 ;  /* 0x00000005ff272219 */ /* 0x004fe20000011604 */
[----:B------:R-:W-:Y:S01]  /*b700*/  IMAD R32, R25, UR14, R32 ;  /* 0x0000000e19207c24 */ /* 0x000fe2000f8e0220 */
[----:B------:R-:W-:Y:S01]  /*b710*/  MOV R162, R162 ;  /* 0x000000a200a27202 */ /* 0x000fe20000000f00 */
[----:B------:R-:W-:Y:S01]  /*b720*/  IMAD.WIDE.U32 R24, R24, UR14, R126 ;  /* 0x0000000e18187c25 */ /* 0x000fe2000f8e007e */
[----:B------:R-:W-:Y:S01]  /*b730*/  F2FP.F16.F32.PACK_AB R50, R199, R183 ;  /* 0x000000b7c732723e */ /* 0x000fe200000000ff */
[----:B------:R-:W-:Y:S01]  /*b740*/  STSM.16.M88.4 [R154], R40 ;  /* 0x000000289a007844 */ /* 0x000fe20000000200 */
[----:B------:R-:W-:Y:S01]  /*b750*/  F2FP.F16.F32.PACK_AB R51, R55, R54 ;  /* 0x000000363733723e */ /* 0x000fe200000000ff */
[----:B------:R-:W-:Y:S01]  /*b760*/  IMAD.MOV R33, RZ, RZ, -R39 ;  /* 0x000000ffff217224 */ /* 0x000fe200078e0a27 */
[----:B------:R-:W-:-:S02]  /*b770*/  SHF.R.U64 R106, R106, 0x3, RZ ;  /* 0x000000036a6a7819 */ /* 0x000fc400000012ff */
[----:B------:R-:W-:Y:S01]  /*b780*/  MOV R160, R160 ;  /* 0x000000a000a07202 */ /* 0x000fe20000000f00 */
[----:B------:R-:W-:Y:S01]  /*b790*/  IMAD R33, R200, R33, R47 ;  /* 0x00000021c8217224 */ /* 0x000fe200078e022f */
[----:B------:R-:W-:Y:S01]  /*b7a0*/  F2FP.F16.F32.PACK_AB R4, R198, R182 ;  /* 0x000000b6c604723e */ /* 0x000fe200000000ff */
[----:B------:R-:W-:Y:S01]  /*b7b0*/  STSM.16.M88.4 [R162], R48 ;  /* 0x00000030a2007844 */ /* 0x000fe20000000200 */
[----:B------:R-:W-:Y:S02]  /*b7c0*/  F2FP.F16.F32.PACK_AB R5, R59, R58 ;  /* 0x0000003a3b05723e */ /* 0x000fe400000000ff */
[----:B------:R-:W-:Y:S02]  /*b7d0*/  F2FP.F16.F32.PACK_AB R6, R197, R181 ;  /* 0x000000b5c506723e */ /* 0x000fe400000000ff */
[----:B------:R-:W-:Y:S02]  /*b7e0*/  F2FP.F16.F32.PACK_AB R7, R63, R62 ;  /* 0x0000003e3f07723e */ /* 0x000fe400000000ff */
[----:B------:R-:W-:-:S02]  /*b7f0*/  SHF.R.U64 R56, R56, 0x3, RZ ;  /* 0x0000000338387819 */ /* 0x000fc400000012ff */
[----:B------:R-:W-:Y:S01]  /*b800*/  SHF.R.U64 R68, R68, 0x3, RZ ;  /* 0x0000000344447819 */ /* 0x000fe200000012ff */
[----:B------:R0:W-:Y:S01]  /*b810*/  STSM.16.M88.4 [R160], R4 ;  /* 0x00000004a0007844 */ /* 0x0001e20000000200 */
[----:B------:R-:W-:Y:S02]  /*b820*/  SHF.R.U64 R29, R29, 0x3, RZ ;  /* 0x000000031d1d7819 */ /* 0x000fe400000012ff */
[----:B------:R-:W-:Y:S01]  /*b830*/  LOP3.LUT R106, R106, R107, RZ, 0x3c, !PT ;  /* 0x0000006b6a6a7212 */ /* 0x000fe200078e3cff */
[--C-:B------:R-:W-:Y:S01]  /*b840*/  IMAD.X R107, RZ, RZ, R165.reuse, P0 ;  /* 0x000000ffff6b7224 */ /* 0x100fe200000e06a5 */
[----:B------:R-:W-:Y:S01]  /*b850*/  LOP3.LUT R56, R56, R57, RZ, 0x3c, !PT ;  /* 0x0000003938387212 */ /* 0x000fe200078e3cff */
[--C-:B------:R-:W-:Y:S01]  /*b860*/  IMAD.X R57, RZ, RZ, R165.reuse, P6 ;  /* 0x000000ffff397224 */ /* 0x100fe200030e06a5 */
[----:B------:R-:W-:Y:S01]  /*b870*/  LOP3.LUT R68, R68, R69, RZ, 0x3c, !PT ;  /* 0x0000004544447212 */ /* 0x000fe200078e3cff */
[----:B------:R-:W-:Y:S01]  /*b880*/  IMAD.X R69, RZ, RZ, R165, P1 ;  /* 0x000000ffff457224 */ /* 0x000fe200008e06a5 */
[----:B------:R-:W-:-:S02]  /*b890*/  IADD3 R123, P4, R164, 0x9000, RZ ;  /* 0x00009000a47b7810 */ /* 0x000fc40007f9e0ff */
[C---:B------:R-:W-:Y:S02]  /*b8a0*/  IADD3 R61, P6, R164.reuse, 0xb000, RZ ;  /* 0x0000b000a43d7810 */ /* 0x040fe40007fde0ff */
[----:B------:R-:W-:Y:S02]  /*b8b0*/  IADD3 R119, P1, R164, 0xd000, RZ ;  /* 0x0000d000a4777810 */ /* 0x000fe40007f3e0ff */
[----:B------:R-:W-:Y:S01]  /*b8c0*/  LOP3.LUT R28, R29, R164, RZ, 0x3c, !PT ;  /* 0x000000a41d1c7212 */ /* 0x000fe200078e3cff */
[----:B------:R-:W-:Y:S01]  /*b8d0*/  IMAD.MOV.U32 R29, RZ, RZ, R165 ;  /* 0x000000ffff1d7224 */ /* 0x000fe200078e00a5 */
[----:B0-----:R-:W-:Y:S02]  /*b8e0*/  SHF.R.S32.HI R5, RZ, 0x1f, R39 ;  /* 0x0000001fff057819 */ /* 0x001fe40000011427 */
[----:B------:R-:W-:Y:S02]  /*b8f0*/  SHF.R.S32.HI R6, RZ, 0x1f, R33 ;  /* 0x0000001fff067819 */ /* 0x000fe40000011421 */
[----:B------:R-:W-:Y:S01]  /*b900*/  IADD3 R4, P0, R39, R24, RZ ;  /* 0x0000001827047210 */ /* 0x000fe20007f1e0ff */
[----:B------:R-:W-:Y:S01]  /*b910*/  IMAD R24, R200, UR5, RZ ;  /* 0x00000005c8187c24 */ /* 0x000fe2000f8e02ff */
[----:B------:R-:W-:Y:S01]  /*b920*/  MOV R27, R8 ;  /* 0x00000008001b7202 */ /* 0x000fe20000000f00 */
[----:B------:R-:W-:Y:S01]  /*b930*/  IMAD R6, R6, UR6, RZ ;  /* 0x0000000606067c24 */ /* 0x000fe2000f8e02ff */
[----:B------:R-:W-:-:S02]  /*b940*/  MOV R164, R10 ;  /* 0x0000000a00a47202 */ /* 0x000fc40000000f00 */
[----:B------:R-:W-:Y:S02]  /*b950*/  MOV R158, R158 ;  /* 0x0000009e009e7202 */ /* 0x000fe40000000f00 */
[----:B------:R-:W-:Y:S02]  /*b960*/  F2FP.F16.F32.PACK_AB R8, R196, R180 ;  /* 0x000000b4c408723e */ /* 0x000fe400000000ff */
[----:B------:R-:W-:Y:S02]  /*b970*/  F2FP.F16.F32.PACK_AB R9, R67, R66 ;  /* 0x000000424309723e */ /* 0x000fe400000000ff */
[----:B------:R-:W-:Y:S02]  /*b980*/  F2FP.F16.F32.PACK_AB R10, R195, R179 ;  /* 0x000000b3c30a723e */ /* 0x000fe400000000ff */
[----:B------:R-:W-:Y:S02]  /*b990*/  F2FP.F16.F32.PACK_AB R11, R71, R70 ;  /* 0x00000046470b723e */ /* 0x000fe400000000ff */
[----:B------:R-:W-:-:S02]  /*b9a0*/  IADD3.X R5, R5, R25, R32, P0, !PT ;  /* 0x0000001905057210 */ /* 0x000fc400007fe420 */
[----:B------:R-:W-:Y:S01]  /*b9b0*/  LOP3.LUT R118, R119, 0x380, RZ, 0xc0, !PT ;  /* 0x0000038077767812 */ /* 0x000fe200078ec0ff */
[----:B------:R0:W-:Y:S01]  /*b9c0*/  STSM.16.M88.4 [R158], R8 ;  /* 0x000000089e007844 */ /* 0x0001e20000000200 */
[----:B------:R-:W-:Y:S01]  /*b9d0*/  F2FP.F16.F32.PACK_AB R72, R73, R72 ;  /* 0x000000484948723e */ /* 0x000fe200000000ff */
[----:B------:R-:W-:Y:S01]  /*b9e0*/  IMAD.WIDE.U32 R4, R33, UR6, R4 ;  /* 0x0000000621047c25 */ /* 0x000fe2000f8e0004 */
[----:B------:R-:W-:Y:S02]  /*b9f0*/  SHF.R.U64 R118, R118, 0x3, RZ ;  /* 0x0000000376767819 */ /* 0x000fe400000012ff */
[----:B------:R-:W-:Y:S02]  /*ba00*/  F2FP.F16.F32.PACK_AB R73, R75, R74 ;  /* 0x0000004a4b49723e */ /* 0x000fe400000000ff */
[----:B------:R-:W-:Y:S02]  /*ba10*/  F2FP.F16.F32.PACK_AB R80, R81, R80 ;  /* 0x000000505150723e */ /* 0x000fe400000000ff */
[----:B------:R-:W-:-:S02]  /*ba20*/  MOV R156, R156 ;  /* 0x0000009c009c7202 */ /* 0x000fc40000000f00 */
[----:B------:R-:W-:Y:S02]  /*ba30*/  F2FP.F16.F32.PACK_AB R74, R194, R76 ;  /* 0x0000004cc24a723e */ /* 0x000fe400000000ff */
[----:B------:R-:W-:Y:S02]  /*ba40*/  F2FP.F16.F32.PACK_AB R75, R79, R78 ;  /* 0x0000004e4f4b723e */ /* 0x000fe400000000ff */
[----:B------:R-:W-:Y:S01]  /*ba50*/  F2FP.F16.F32.PACK_AB R81, R83, R82 ;  /* 0x000000525351723e */ /* 0x000fe200000000ff */
[----:B0-----:R-:W-:Y:S01]  /*ba60*/  IMAD R9, R33, UR7, R6 ;  /* 0x0000000721097c24 */ /* 0x001fe2000f8e0206 */
[----:B------:R-:W-:Y:S01]  /*ba70*/  ULDC.64 UR6, c[0x0][0xb50] ;  /* 0x0002d40000067ab9 */ /* 0x000fe20000000a00 */
[----:B------:R-:W-:Y:S01]  /*ba80*/  IMAD R11, R135, 0x80, R224 ;  /* 0x00000080870b7824 */ /* 0x000fe200078e02e0 */
[----:B------:R-:W-:Y:S01]  /*ba90*/  F2FP.F16.F32.PACK_AB R88, R89, R88 ;  /* 0x000000585958723e */ /* 0x000fe200000000ff */
[----:B------:R-:W-:Y:S01]  /*baa0*/  IMAD.IADD R5, R5, 0x1, R9 ;  /* 0x0000000105057824 */ /* 0x000fe200078e0209 */
[----:B------:R-:W-:Y:S01]  /*bab0*/  LOP3.LUT P0, RZ, R222, 0x3, RZ, 0xc0, !PT ;  /* 0x00000003deff7812 */ /* 0x000fe2000780c0ff */
[----:B------:R-:W-:Y:S01]  /*bac0*/  VIADD R7, R11, 0x8 ;  /* 0x000000080b077836 */ /* 0x000fe20000000000 */
[----:B------:R-:W-:Y:S01]  /*bad0*/  MOV R152, R152 ;  /* 0x0000009800987202 */ /* 0x000fe20000000f00 */
[----:B------:R-:W-:Y:S01]  /*bae0*/  STSM.16.M88.4 [R156], R72 ;  /* 0x000000489c007844 */ /* 0x000fe20000000200 */
[----:B------:R-:W-:-:S02]  /*baf0*/  F2FP.F16.F32.PACK_AB R82, R193, R84 ;  /* 0x00000054c152723e */ /* 0x000fc400000000ff */
[----:B------:R-:W-:Y:S02]  /*bb00*/  F2FP.F16.F32.PACK_AB R83, R87, R86 ;  /* 0x000000565753723e */ /* 0x000fe400000000ff */
[----:B------:R-:W-:Y:S02]  /*bb10*/  F2FP.F16.F32.PACK_AB R89, R91, R90 ;  /* 0x0000005a5b59723e */ /* 0x000fe400000000ff */
[----:B------:R-:W-:Y:S01]  /*bb20*/  F2FP.F16.F32.PACK_AB R96, R97, R96 ;  /* 0x000000606160723e */ /* 0x000fe200000000ff */
[----:B------:R-:W-:Y:S01]  /*bb30*/  STSM.16.M88.4 [R152], R80 ;  /* 0x0000005098007844 */ /* 0x000fe20000000200 */
[----:B------:R-:W-:Y:S02]  /*bb40*/  LEA R8, P3, R4, UR6, 0x2 ;  /* 0x0000000604087c11 */ /* 0x000fe4000f8610ff */
[----:B------:R-:W-:Y:S01]  /*bb50*/  LOP3.LUT R118, R118, R119, RZ, 0x3c, !PT ;  /* 0x0000007776767212 */ /* 0x000fe200078e3cff */
[----:B------:R-:W-:Y:S01]  /*bb60*/  IMAD.X R119, RZ, RZ, R165, P1 ;  /* 0x000000ffff777224 */ /* 0x000fe200008e06a5 */
[----:B------:R-:W-:Y:S01]  /*bb70*/  MOV R150, R150 ;  /* 0x0000009600967202 */ /* 0x000fe20000000f00 */
[----:B------:R-:W-:Y:S01]  /*bb80*/  SHFL.IDX PT, R44, R8, RZ, 0x1c1f ;  /* 0x001c1fff082c7589 */ /* 0x000fe200000e0000 */
[----:B------:R-:W-:-:S02]  /*bb90*/  F2FP.F16.F32.PACK_AB R90, R192, R92 ;  /* 0x0000005cc05a723e */ /* 0x000fc400000000ff */
[----:B------:R-:W-:Y:S01]  /*bba0*/  F2FP.F16.F32.PACK_AB R91, R95, R94 ;  /* 0x0000005e5f5b723e */ /* 0x000fe200000000ff */
[----:B------:R-:W-:Y:S01]  /*bbb0*/  SHFL.IDX PT, R46, R8, 0x1, 0x1c1f ;  /* 0x003c1f00082e7f89 */ /* 0x000fe200000e0000 */
[----:B------:R-:W-:Y:S02]  /*bbc0*/  F2FP.F16.F32.PACK_AB R97, R99, R98 ;  /* 0x000000626361723e */ /* 0x000fe400000000ff */
[----:B------:R-:W-:Y:S01]  /*bbd0*/  MOV R146, R146 ;  /* 0x0000009200927202 */ /* 0x000fe20000000f00 */
[----:B------:R-:W-:Y:S01]  /*bbe0*/  STSM.16.M88.4 [R150], R88 ;  /* 0x0000005896007844 */ /* 0x000fe20000000200 */
[----:B------:R-:W-:Y:S02]  /*bbf0*/  F2FP.F16.F32.PACK_AB R98, R191, R100 ;  /* 0x00000064bf62723e */ /* 0x000fe400000000ff */
[----:B------:R-:W-:Y:S02]  /*bc00*/  F2FP.F16.F32.PACK_AB R99, R103, R102 ;  /* 0x000000666763723e */ /* 0x000fe400000000ff */
[----:B------:R-:W-:-:S02]  /*bc10*/  MOV R142, R142 ;  /* 0x0000008e008e7202 */ /* 0x000fc40000000f00 */
[----:B------:R-:W-:Y:S01]  /*bc20*/  F2FP.F16.F32.PACK_AB R36, R190, R104 ;  /* 0x00000068be24723e */ /* 0x000fe200000000ff */
[----:B------:R-:W-:Y:S01]  /*bc30*/  STSM.16.M88.4 [R146], R96 ;  /* 0x0000006092007844 */ /* 0x000fe20000000200 */
[----:B------:R-:W-:Y:S02]  /*bc40*/  F2FP.F16.F32.PACK_AB R37, R37, R45 ;  /* 0x0000002d2525723e */ /* 0x000fe400000000ff */
[----:B------:R-:W-:Y:S02]  /*bc50*/  F2FP.F16.F32.PACK_AB R38, R189, R108 ;  /* 0x0000006cbd26723e */ /* 0x000fe400000000ff */
[----:B------:R-:W-:Y:S02]  /*bc60*/  F2FP.F16.F32.PACK_AB R39, R77, R85 ;  /* 0x000000554d27723e */ /* 0x000fe400000000ff */
[-C--:B------:R-:W-:Y:S02]  /*bc70*/  ISETP.GE.OR P1, PT, R11, R24.reuse, P0 ;  /* 0x000000180b00720c */ /* 0x080fe40000726670 */
[----:B------:R-:W-:Y:S01]  /*bc80*/  ISETP.GE.OR P0, PT, R7, R24, P0 ;  /* 0x000000180700720c */ /* 0x000fe20000706670 */
[----:B------:R-:W-:Y:S01]  /*bc90*/  STSM.16.M88.4 [R142], R36 ;  /* 0x000000248e007844 */ /* 0x000fe20000000200 */
[----:B------:R-:W-:-:S02]  /*bca0*/  LEA.HI.X R9, R4, UR7, R5, 0x2, P3 ;  /* 0x0000000704097c11 */ /* 0x000fc400098f1405 */
[----:B------:R-:W-:Y:S02]  /*bcb0*/  F2FP.F16.F32.PACK_AB R92, R188, R112 ;  /* 0x00000070bc5c723e */ /* 0x000fe400000000ff */
[----:B------:R-:W-:Y:S01]  /*bcc0*/  F2FP.F16.F32.PACK_AB R93, R93, R101 ;  /* 0x000000655d5d723e */ /* 0x000fe200000000ff */
[----:B------:R-:W0:Y:S01]  /*bcd0*/  SHFL.IDX PT, R45, R9, RZ, 0x1c1f ;  /* 0x001c1fff092d7589 */ /* 0x000e2200000e0000 */
[----:B------:R-:W-:Y:S02]  /*bce0*/  F2FP.F16.F32.PACK_AB R94, R187, R116 ;  /* 0x00000074bb5e723e */ /* 0x000fe400000000ff */
[----:B------:R-:W-:Y:S01]  /*bcf0*/  F2FP.F16.F32.PACK_AB R95, R105, R109 ;  /* 0x0000006d695f723e */ /* 0x000fe200000000ff */
[----:B------:R-:W1:Y:S01]  /*bd00*/  SHFL.IDX PT, R47, R9, 0x1, 0x1c1f ;  /* 0x003c1f00092f7f89 */ /* 0x000e6200000e0000 */
[----:B------:R-:W-:Y:S02]  /*bd10*/  F2FP.F16.F32.PACK_AB R4, R186, R120 ;  /* 0x00000078ba04723e */ /* 0x000fe400000000ff */
[----:B------:R-:W-:Y:S01]  /*bd20*/  F2FP.F16.F32.PACK_AB R5, R113, R117 ;  /* 0x000000757105723e */ /* 0x000fe200000000ff */
[----:B------:R-:W-:Y:S01]  /*bd30*/  STSM.16.M88.4 [R134], R92 ;  /* 0x0000005c86007844 */ /* 0x000fe20000000200 */
[----:B------:R-:W-:-:S02]  /*bd40*/  F2FP.F16.F32.PACK_AB R6, R185, R124 ;  /* 0x0000007cb906723e */ /* 0x000fc400000000ff */
[----:B------:R-:W-:Y:S02]  /*bd50*/  F2FP.F16.F32.PACK_AB R7, R121, R125 ;  /* 0x0000007d7907723e */ /* 0x000fe400000000ff */
[----:B------:R-:W-:Y:S02]  /*bd60*/  F2FP.F16.F32.PACK_AB R184, R184, R128 ;  /* 0x00000080b8b8723e */ /* 0x000fe400000000ff */
[----:B------:R-:W-:Y:S01]  /*bd70*/  F2FP.F16.F32.PACK_AB R185, R129, R166 ;  /* 0x000000a681b9723e */ /* 0x000fe200000000ff */
[----:B------:R-:W-:Y:S01]  /*bd80*/  STSM.16.M88.4 [R164], R4 ;  /* 0x00000004a4007844 */ /* 0x000fe20000000200 */
[----:B------:R-:W-:Y:S02]  /*bd90*/  F2FP.F16.F32.PACK_AB R186, R133, R132 ;  /* 0x0000008485ba723e */ /* 0x000fe400000000ff */
[----:B------:R-:W-:Y:S02]  /*bda0*/  F2FP.F16.F32.PACK_AB R187, R167, R168 ;  /* 0x000000a8a7bb723e */ /* 0x000fe400000000ff */
[----:B------:R-:W-:-:S02]  /*bdb0*/  F2FP.F16.F32.PACK_AB R169, R169, R170 ;  /* 0x000000aaa9a9723e */ /* 0x000fc400000000ff */
[----:B------:R-:W-:Y:S01]  /*bdc0*/  F2FP.F16.F32.PACK_AB R168, R137, R136 ;  /* 0x0000008889a8723e */ /* 0x000fe200000000ff */
[----:B------:R-:W-:Y:S01]  /*bdd0*/  STSM.16.M88.4 [R27], R184 ;  /* 0x000000b81b007844 */ /* 0x000fe20000000200 */
[----:B------:R-:W-:Y:S02]  /*bde0*/  F2FP.F16.F32.PACK_AB R170, R141, R140 ;  /* 0x0000008c8daa723e */ /* 0x000fe400000000ff */
[----:B------:R-:W-:Y:S02]  /*bdf0*/  F2FP.F16.F32.PACK_AB R171, R171, R172 ;  /* 0x000000acabab723e */ /* 0x000fe400000000ff */
[----:B------:R-:W-:Y:S02]  /*be00*/  F2FP.F16.F32.PACK_AB R173, R173, R174 ;  /* 0x000000aeadad723e */ /* 0x000fe400000000ff */
[----:B------:R-:W-:Y:S01]  /*be10*/  F2FP.F16.F32.PACK_AB R172, R145, R144 ;  /* 0x0000009091ac723e */ /* 0x000fe200000000ff */
[----:B------:R-:W-:Y:S01]  /*be20*/  STSM.16.M88.4 [R26], R168 ;  /* 0x000000a81a007844 */ /* 0x000fe20000000200 */
[----:B------:R-:W-:-:S02]  /*be30*/  F2FP.F16.F32.PACK_AB R174, R149, R148 ;  /* 0x0000009495ae723e */ /* 0x000fc400000000ff */
[----:B------:R-:W-:Y:S02]  /*be40*/  F2FP.F16.F32.PACK_AB R175, R175, R176 ;  /* 0x000000b0afaf723e */ /* 0x000fe400000000ff */
[----:B------:R-:W-:Y:S02]  /*be50*/  LOP3.LUT R122, R123, 0x380, RZ, 0xc0, !PT ;  /* 0x000003807b7a7812 */ /* 0x000fe400078ec0ff */
[----:B------:R-:W-:Y:S01]  /*be60*/  LOP3.LUT R60, R61, 0x380, RZ, 0xc0, !PT ;  /* 0x000003803d3c7812 */ /* 0x000fe200078ec0ff */
[----:B------:R2:W-:Y:S01]  /*be70*/  STSM.16.M88.4 [R3], R172 ;  /* 0x000000ac03007844 */ /* 0x0005e20000000200 */
[----:B------:R-:W-:Y:S02]  /*be80*/  SHF.R.U64 R122, R122, 0x3, RZ ;  /* 0x000000037a7a7819 */ /* 0x000fe400000012ff */
[----:B------:R-:W-:Y:S01]  /*be90*/  SHF.R.U64 R60, R60, 0x3, RZ ;  /* 0x000000033c3c7819 */ /* 0x000fe200000012ff */
[----:B------:R-:W-:Y:S01]  /*bea0*/  BAR.SYNC.DEFER_BLOCKING 0x1, 0x100 ;  /* 0x0044000000007b1d */ /* 0x000fe20000010000 */
[----:B------:R-:W-:Y:S01]  /*beb0*/  LOP3.LUT R122, R122, R123, RZ, 0x3c, !PT ;  /* 0x0000007b7a7a7212 */ /* 0x000fe200078e3cff */
[--C-:B------:R-:W-:Y:S01]  /*bec0*/  IMAD.X R123, RZ, RZ, R165.reuse, P4 ;  /* 0x000000ffff7b7224 */ /* 0x100fe200020e06a5 */
[----:B------:R-:W-:Y:S01]  /*bed0*/  LOP3.LUT R60, R60, R61, RZ, 0x3c, !PT ;  /* 0x0000003d3c3c7212 */ /* 0x000fe200078e3cff */
[----:B------:R-:W-:-:S04]  /*bee0*/  IMAD.X R61, RZ, RZ, R165, P6 ;  /* 0x000000ffff3d7224 */ /* 0x000fc800030e06a5 */
[----:B--2---:R-:W2:Y:S01]  /*bef0*/  @P2 LDC R3, c[0x0][0xbec] ;  /* 0x0002fb00ff032b82 */ /* 0x004ea20000000800 */
[----:B0-----:R-:W-:Y:S04]  /*bf00*/  @!P1 ST.E desc[UR8][R44.64], R2 ;  /* 0x000000022c009985 */ /* 0x001fe8000c101908 */
[----:B-1----:R0:W-:Y:S04]  /*bf10*/  @!P0 ST.E desc[UR8][R46.64], R0 ;  /* 0x000000002e008985 */ /* 0x0021e8000c101908 */
[----:B------:R1:W5:Y:S04]  /*bf20*/  LD.E.128 R32, desc[UR8][R12.64] ;  /* 0x000000080c207980 */ /* 0x000368000c101d00 */
[----:B------:R3:W5:Y:S01]  /*bf30*/  LD.E.128 R36, desc[UR8][R14.64] ;  /* 0x000000080e247980 */ /* 0x000762000c101d00 */
[----:B0-----:R-:W-:-:S03]  /*bf40*/  IMAD R0, R215, 0x20, R220 ;  /* 0x00000020d7007824 */ /* 0x001fc600078e02dc */
[----:B------:R0:W5:Y:S01]  /*bf50*/  LD.E.128 R8, desc[UR8][R28.64] ;  /* 0x000000081c087980 */ /* 0x000162000c101d00 */
[----:B-1----:R-:W1:Y:S03]  /*bf60*/  @P2 LDC R13, c[0x0][0xbf0] ;  /* 0x0002fc00ff0d2b82 */ /* 0x002e660000000800 */
[----:B------:R0:W5:Y:S04]  /*bf70*/  LD.E.128 R40, desc[UR8][R30.64] ;  /* 0x000000081e287980 */ /* 0x000168000c101d00 */
[----:B------:R-:W5:Y:S01]  /*bf80*/  LD.E.128 R56, desc[UR8][R56.64] ;  /* 0x0000000838387980 */ /* 0x000f62000c101d00 */
[----:B---3--:R-:W3:Y:S03]  /*bf90*/  LDC.64 R14, c[0x0][0xae0] ;  /* 0x0002b800ff0e7b82 */ /* 0x008ee60000000a00 */
[----:B------:R-:W5:Y:S01]  /*bfa0*/  LD.E.128 R64, desc[UR8][R64.64] ;  /* 0x0000000840407980 */ /* 0x000f62000c101d00 */
[----:B------:R-:W-:-:S03]  /*bfb0*/  IMAD R12, R135, 0x80, R0 ;  /* 0x00000080870c7824 */ /* 0x000fc600078e0200 */
[----:B------:R-:W5:Y:S04]  /*bfc0*/  LD.E.128 R68, desc[UR8][R68.64] ;  /* 0x0000000844447980 */ /* 0x000f68000c101d00 */
[----:B------:R-:W5:Y:S04]  /*bfd0*/  LD.E.128 R108, desc[UR8][R110.64] ;  /* 0x000000086e6c7980 */ /* 0x000f68000c101d00 */
[----:B------:R-:W5:Y:S04]  /*bfe0*/  LD.E.128 R112, desc[UR8][R114.64] ;  /* 0x0000000872707980 */ /* 0x000f68000c101d00 */
[----:B------:R-:W5:Y:S04]  /*bff0*/  LD.E.128 R120, desc[UR8][R122.64] ;  /* 0x000000087a787980 */ /* 0x000f68000c101d00 */
[----:B------:R0:W5:Y:S04]  /*c000*/  LD.E.128 R4, desc[UR8][R20.64] ;  /* 0x0000000814047980 */ /* 0x000168000c101d00 */
[----:B------:R-:W5:Y:S04]  /*c010*/  LD.E.128 R60, desc[UR8][R60.64] ;  /* 0x000000083c3c7980 */ /* 0x000f68000c101d00 */
[----:B------:R-:W5:Y:S04]  /*c020*/  LD.E.128 R104, desc[UR8][R106.64] ;  /* 0x000000086a687980 */ /* 0x000f68000c101d00 */
[----:B------:R-:W5:Y:S04]  /*c030*/  LD.E.128 R116, desc[UR8][R118.64] ;  /* 0x0000000876747980 */ /* 0x000f68000c101d00 */
[----:B------:R-:W5:Y:S04]  /*c040*/  LD.E.128 R52, desc[UR8][R52.64] ;  /* 0x0000000834347980 */ /* 0x000f68000c101d00 */
[----:B------:R-:W5:Y:S01]  /*c050*/  LD.E.128 R128, desc[UR8][R130.64] ;  /* 0x0000000882807980 */ /* 0x000f62000c101d00 */
[----:B------:R-:W-:-:S02]  /*c060*/  ULDC.64 UR8, c[0x0][0xae8] ;  /* 0x0002ba0000087ab9 */ /* 0x000fc40000000a00 */
[----:B------:R-:W-:Y:S01]  /*c070*/  UIMAD UR5, UR11, UR8, URZ ;  /* 0x000000080b0572a4 */ /* 0x000fe2000f8e023f */
[----:B--2---:R-:W-:Y:S01]  /*c080*/  @P2 IMAD.HI.U32 R2, R12, R3, RZ ;  /* 0x000000030c022227 */ /* 0x004fe200078e00ff */
[----:B------:R-:W-:Y:S01]  /*c090*/  UIMAD.WIDE.U32 UR6, UR10, UR8, URZ ;  /* 0x000000080a0672a5 */ /* 0x000fe2000f8e003f */
[----:B------:R-:W-:Y:S01]  /*c0a0*/  R2UR UR13, R216 ;  /* 0x00000000d80d72ca */ /* 0x000fe200000e0000 */
[----:B------:R-:W-:Y:S01]  /*c0b0*/  UIMAD UR5, UR10, UR9, UR5 ;  /* 0x000000090a0572a4 */ /* 0x000fe2000f8e0205 */
[----:B------:R-:W-:Y:S01]  /*c0c0*/  IMAD.MOV.U32 R0, RZ, RZ, R12 ;  /* 0x000000ffff007224 */ /* 0x000fe200078e000c */
[----:B------:R-:W-:Y:S01]  /*c0d0*/  @!PT LDS RZ, [RZ] ;  /* 0x00000000fffff984 */ /* 0x000fe20000000800 */
[----:B------:R-:W-:Y:S01]  /*c0e0*/  @!PT LDS RZ, [RZ] ;  /* 0x00000000fffff984 */ /* 0x000fe20000000800 */
[----:B------:R-:W-:Y:S01]  /*c0f0*/  @!PT LDS RZ, [RZ] ;  /* 0x00000000fffff984 */ /* 0x000fe20000000800 */
[----:B------:R-:W-:Y:S01]  /*c100*/  @!PT LDS RZ, [RZ] ;  /* 0x00000000fffff984 */ /* 0x000fe20000000800 */
[----:B------:R2:W-:Y:S06]  /*c110*/  MEMBAR.ALL.CTA ;  /* 0x0000000000007992 */ /* 0x0005ec0000008000 */
[----:B--2---:R-:W2:Y:S01]  /*c120*/  FENCE.VIEW.ASYNC.S ;  /* 0x00000000000073c6 */ /* 0x004ea20000000000 */
[----:B------:R-:W-:Y:S01]  /*c130*/  ULDC.64 UR8, c[0x0][0xaf0] ;  /* 0x0002bc0000087ab9 */ /* 0x000fe20000000a00 */
[----:B------:R-:W-:Y:S01]  /*c140*/  UIADD3 UR7, UR7, UR5, URZ ;  /* 0x0000000507077290 */ /* 0x000fe2000fffe03f */
[----:B-1----:R-:W-:Y:S01]  /*c150*/  @P2 SHF.R.U32.HI R0, RZ, R13, R2 ;  /* 0x0000000dff002219 */ /* 0x002fe20000011602 */
[----:B------:R-:W-:-:S02]  /*c160*/  UIMAD UR5, UR12, UR8, URZ ;  /* 0x000000080c0572a4 */ /* 0x000fc4000f8e023f */
[----:B------:R-:W-:Y:S01]  /*c170*/  UIMAD.WIDE.U32 UR6, UR14, UR8, UR6 ;  /* 0x000000080e0672a5 */ /* 0x000fe2000f8e0006 */
[--C-:B------:R-:W-:Y:S01]  /*c180*/  SHF.R.S32.HI R3, RZ, 0x1f, R0.reuse ;  /* 0x0000001fff037819 */ /* 0x100fe20000011400 */
[----:B------:R-:W-:Y:S01]  /*c190*/  UIMAD UR5, UR14, UR9, UR5 ;  /* 0x000000090e0572a4 */ /* 0x000fe2000f8e0205 */
[----:B------:R-:W-:Y:S01]  /*c1a0*/  IMAD.MOV R13, RZ, RZ, -R0 ;  /* 0x000000ffff0d7224 */ /* 0x000fe200078e0a00 */
[----:B------:R-:W-:Y:S01]  /*c1b0*/  R2UR UR12, R16 ;  /* 0x00000000100c72ca */ /* 0x000fe200000e0000 */
[----:B------:R-:W-:Y:S01]  /*c1c0*/  ULDC.64 UR8, c[0x0][0xad8] ;  /* 0x0002b60000087ab9 */ /* 0x000fe20000000a00 */
[----:B------:R-:W-:Y:S01]  /*c1d0*/  UIADD3 UR7, UR7, UR5, URZ ;  /* 0x0000000507077290 */ /* 0x000fe2000fffe03f */
[-C--:B---3--:R-:W-:Y:S01]  /*c1e0*/  IMAD R3, R3, R14.reuse, RZ ;  /* 0x0000000e03037224 */ /* 0x088fe200078e02ff */
[----:B------:R-:W-:Y:S01]  /*c1f0*/  UIADD3 UR60, UR60, 0x1, URZ ;  /* 0x000000013c3c7890 */ /* 0x000fe2000fffe03f */
[----:B------:R-:W-:Y:S01]  /*c200*/  IMAD R13, R200, R13, R12 ;  /* 0x0000000dc80d7224 */ /* 0x000fe200078e020c */
[----:B------:R-:W-:Y:S01]  /*c210*/  UIADD3 UR4, UR4, 0x38820, URZ ;  /* 0x0003882004047890 */ /* 0x000fe2000fffe03f */
[C---:B------:R-:W-:Y:S01]  /*c220*/  IMAD R15, R0.reuse, R15, R3 ;  /* 0x0000000f000f7224 */ /* 0x040fe200078e0203 */
[----:B------:R-:W-:Y:S01]  /*c230*/  ULDC.64 UR10, c[0x0][0xa80] ;  /* 0x0002a000000a7ab9 */ /* 0x000fe20000000a00 */
[----:B------:R-:W-:Y:S01]  /*c240*/  IMAD.WIDE.U32 R2, R0, R14, UR6 ;  /* 0x0000000600027e25 */ /* 0x000fe2000f8e000e */
[----:B------:R-:W-:-:S03]  /*c250*/  SHF.R.S32.HI R0, RZ, 0x1f, R13 ;  /* 0x0000001fff007819 */ /* 0x000fc6000001140d */
[----:B------:R-:W-:Y:S02]  /*c260*/  IMAD.IADD R3, R3, 0x1, R15 ;  /* 0x0000000103037824 */ /* 0x000fe400078e020f */
[----:B------:R-:W-:Y:S02]  /*c270*/  IMAD R0, R0, UR8, RZ ;  /* 0x0000000800007c24 */ /* 0x000fe4000f8e02ff */
[----:B------:R-:W-:Y:S01]  /*c280*/  IMAD R135, R135, 0x80, R220 ;  /* 0x0000008087877824 */ /* 0x000fe200078e02dc */
[----:B------:R-:W-:Y:S01]  /*c290*/  ULDC UR5, c[0x0][0xc] ;  /* 0x0000030000057ab9 */ /* 0x000fe20000000800 */
[C---:B------:R-:W-:Y:S01]  /*c2a0*/  IMAD R15, R13.reuse, UR9, R0 ;  /* 0x000000090d0f7c24 */ /* 0x040fe2000f8e0200 */
[----:B------:R-:W-:Y:S01]  /*c2b0*/  UISETP.NE.AND UP0, UPT, UR60, 0x2, UPT ;  /* 0x000000023c00788c */ /* 0x000fe2000bf05270 */
[----:B------:R-:W-:Y:S01]  /*c2c0*/  IMAD.WIDE.U32 R2, R13, UR8, R2 ;  /* 0x000000080d027c25 */ /* 0x000fe2000f8e0002 */
[----:B------:R-:W-:Y:S01]  /*c2d0*/  UMOV UR6, 0x1 ;  /* 0x0000000100067882 */ /* 0x000fe20000000000 */
[----:B------:R-:W-:Y:S01]  /*c2e0*/  UIADD3 UR13, UR5, UR13, URZ ;  /* 0x0000000d050d7290 */ /* 0x000fe2000fffe03f */
[----:B------:R-:W-:Y:S01]  /*c2f0*/  ISETP.GE.AND P2, PT, R135, R24, PT ;  /* 0x000000188700720c */ /* 0x000fe20003f46270 */
[----:B------:R-:W-:Y:S01]  /*c300*/  UPRMT UR5, URZ, 0x654, UR4 ;  /* 0x000006543f057896 */ /* 0x000fe20008000004 */
[----:B------:R-:W-:Y:S01]  /*c310*/  IMAD.IADD R15, R3, 0x1, R15 ;  /* 0x00000001030f7824 */ /* 0x000fe200078e020f */
[----:B------:R-:W-:Y:S01]  /*c320*/  UPRMT UR4, UR6, 0x654, UR4 ;  /* 0x0000065406047896 */ /* 0x000fe20008000004 */
[----:B------:R-:W-:Y:S01]  /*c330*/  LEA R0, P0, R2, UR10, 0x1 ;  /* 0x0000000a02007c11 */ /* 0x000fe2000f8008ff */
[----:B------:R-:W-:Y:S01]  /*c340*/  USEL UR6, URZ, 0x1, UP0 ;  /* 0x000000013f067887 */ /* 0x000fe20008000000 */
[----:B------:R-:W-:-:S02]  /*c350*/  VIADD R13, R135, 0x20 ;  /* 0x00000020870d7836 */ /* 0x000fc40000000000 */
[----:B------:R-:W-:Y:S01]  /*c360*/  LEA.HI.X R25, R2, UR11, R15, 0x1, P0 ;  /* 0x0000000b02197c11 */ /* 0x000fe200080f0c0f */
[----:B------:R-:W-:Y:S01]  /*c370*/  ULOP3.LUT UR12, UR12, UR6, URZ, 0x3c, !UPT ;  /* 0x000000060c0c7292 */ /* 0x000fe2000f8e3c3f */
[----:B------:R-:W-:Y:S01]  /*c380*/  VIADD R3, R135, 0x40 ;  /* 0x0000004087037836 */ /* 0x000fe20000000000 */
[-C--:B------:R-:W-:Y:S01]  /*c390*/  ISETP.GE.AND P1, PT, R13, R24.reuse, PT ;  /* 0x000000180d00720c */ /* 0x080fe20003f26270 */
[----:B--2---:R-:W-:Y:S01]  /*c3a0*/  SYNCS.ARRIVE.TRANS64.RED.A1T0 RZ, [UR5], RZ ;  /* 0x000000ffffff79a7 */ /* 0x004fe20008100405 */
[----:B------:R-:W-:Y:S01]  /*c3b0*/  IMAD.U32 R216, RZ, RZ, UR13 ;  /* 0x0000000dffd87e24 */ /* 0x000fe2000f8e00ff */
[----:B------:R-:W-:Y:S01]  /*c3c0*/  USEL UR60, UR60, URZ, UP0 ;  /* 0x0000003f3c3c7287 */ /* 0x000fe20008000000 */
[----:B------:R0:W1:Y:S01]  /*c3d0*/  SHFL.IDX PT, R12, R0, RZ, 0x181f ;  /* 0x00181fff000c7589 */ /* 0x00006200000e0000 */
[----:B------:R-:W-:Y:S01]  /*c3e0*/  IMAD.U32 R16, RZ, RZ, UR12 ;  /* 0x0000000cff107e24 */ /* 0x000fe2000f8e00ff */
[----:B------:R-:W-:Y:S02]  /*c3f0*/  BSSY B0, `(.L_x_219) ;  /* 0x0000016000007945 */ /* 0x000fe40003800000 */
[----:B------:R0:W2:Y:S01]  /*c400*/  SHFL.IDX PT, R13, R25, RZ, 0x181f ;  /* 0x00181fff190d7589 */ /* 0x0000a200000e0000 */
[----:B------:R-:W-:Y:S01]  /*c410*/  SYNCS.ARRIVE.TRANS64.RED.A1T0 RZ, [UR4], RZ ;  /* 0x000000ffffff79a7 */ /* 0x000fe20008100404 */
[----:B------:R-:W-:Y:S01]  /*c420*/  ISETP.GE.AND P0, PT, R3, R24, PT ;  /* 0x000000180300720c */ /* 0x000fe20003f06270 */
[----:B------:R-:W-:-:S12]  /*c430*/  @P2 BRA `(.L_x_220) ;  /* 0x0000000000442947 */ /* 0x000fd80003800000 */
[----:B------:R-:W-:Y:S01]  /*c440*/  ULDC UR4, c[0x0][0xac8] ;  /* 0x0002b20000047ab9 */ /* 0x000fe20000000800 */
[----:B------:R-:W-:Y:S01]  /*c450*/  ULDC.64 UR6, c[0x0][0x208] ;  /* 0x0000820000067ab9 */ /* 0x000fe20000000a00 */
[----:B------:R-:W-:Y:S02]  /*c460*/  ISETP.GE.AND P4, PT, R214, UR4, PT ;  /* 0x00000004d6007c0c */ /* 0x000fe4000bf86270 */
[----:B------:R-:W-:Y:S02]  /*c470*/  ISETP.GE.AND P3, PT, R213, UR4, PT ;  /* 0x00000004d5007c0c */ /* 0x000fe4000bf66270 */
[----:B------:R-:W-:Y:S02]  /*c480*/  ISETP.GE.AND P2, PT, R212, UR4, PT ;  /* 0x00000004d4007c0c */ /* 0x000fe4000bf46270 */
[----:B------:R-:W-:-:S07]  /*c490*/  ISETP.GE.AND P5, PT, R17, UR4, PT ;  /* 0x0000000411007c0c */ /* 0x000fce000bfa6270 */
[----:B-1----:R-:W-:-:S04]  /*c4a0*/  @!P4 LEA R14, P6, R214, R12, 0x1 ;  /* 0x0000000cd60ec211 */ /* 0x002fc800078c08ff */
[----:B--2---:R-:W-:Y:S02]  /*c4b0*/  @!P4 LEA.HI.X R15, R214, R13, R231, 0x1, P6 ;  /* 0x0000000dd60fc211 */ /* 0x004fe400030f0ce7 */
[----:B0-----:R-:W-:Y:S01]  /*c4c0*/  @!P3 LEA R20, P6, R213, R12, 0x1 ;  /* 0x0000000cd514b211 */ /* 0x001fe200078c08ff */
        /* <DEDUP_REMOVED lines=8> */
.L_x_220:
[----:B------:R-:W-:Y:S05]  /*c550*/  BSYNC B0 ;  /* 0x0000000000007941 */ /* 0x000fea0003800000 */
.L_x_219:
[----:B---3-5:R3:W4:Y:S01]  /*c560*/  SHFL.IDX PT, R9, R25, 0x1, 0x181f ;  /* 0x00381f0019097f89 */ /* 0x02872200000e0000 */
        /* <DEDUP_REMOVED lines=10> */
[-C--:B-1----:R-:W-:Y:S02]  /*c610*/  @!P2 LEA R12, P5, R213, R8.reuse, 0x1 ;  /* 0x00000008d50ca211 */ /* 0x082fe400078a08ff */
[-C--:B----4-:R-:W-:Y:S02]  /*c620*/  @!P3 LEA.HI.X R11, R214, R9.reuse, R231, 0x1, P6 ;  /* 0x00000009d60bb211 */ /* 0x090fe400030f0ce7 */
[C---:B------:R-:W-:Y:S01]  /*c630*/  @!P1 LEA R14, P6, R212.reuse, R8, 0x1 ;  /* 0x00000008d40e9211 */ /* 0x040fe200078c08ff */
[----:B------:R-:W-:Y:S01]  /*c640*/  @!P4 IMAD.WIDE R2, R17, 0x2, R8 ;  /* 0x000000021102c825 */ /* 0x000fe200078e0208 */
[-C--:B--2---:R-:W-:Y:S02]  /*c650*/  @!P2 LEA.HI.X R13, R213, R9.reuse, R230, 0x1, P5 ;  /* 0x00000009d50da211 */ /* 0x084fe400028f0ce6 */
[----:B------:R-:W-:-:S02]  /*c660*/  @!P1 LEA.HI.X R15, R212, R9, R229, 0x1, P6 ;  /* 0x00000009d40f9211 */ /* 0x000fc400030f0ce5 */
[----:B------:R0:W-:Y:S04]  /*c670*/  @!P4 ST.E.128 desc[UR6][R2.64], R32 ;  /* 0x000000200200c985 */ /* 0x0001e8000c101d06 */
[----:B------:R0:W-:Y:S04]  /*c680*/  @!P3 ST.E.128 desc[UR6][R10.64], R64 ;  /* 0x000000400a00b985 */ /* 0x0001e8000c101d06 */
[----:B------:R0:W-:Y:S04]  /*c690*/  @!P2 ST.E.128 desc[UR6][R12.64], R120 ;  /* 0x000000780c00a985 */ /* 0x0001e8000c101d06 */
[----:B------:R0:W-:Y:S02]  /*c6a0*/  @!P1 ST.E.128 desc[UR6][R14.64], R116 ;  /* 0x000000740e009985 */ /* 0x0001e4000c101d06 */
.L_x_222:
[----:B------:R-:W-:Y:S05]  /*c6b0*/  BSYNC B0 ;  /* 0x0000000000007941 */ /* 0x000fea0003800000 */
.L_x_221:
[----:B----4-:R4:W1:Y:S01]  /*c6c0*/  SHFL.IDX PT, R9, R25, 0x2, 0x181f ;  /* 0x00581f0019097f89 */ /* 0x01086200000e0000 */
[----:B------:R-:W-:Y:S03]  /*c6d0*/  BSSY B0, `(.L_x_223) ;  /* 0x0000014000007945 */ /* 0x000fe60003800000 */
[----:B0-----:R4:W0:Y:S01]  /*c6e0*/  SHFL.IDX PT, R8, R0, 0x2, 0x181f ;  /* 0x00581f0000087f89 */ /* 0x00182200000e0000 */
        /* <DEDUP_REMOVED lines=8> */
[-C--:B-1----:R-:W-:Y:S02]  /*c770*/  @!P5 LEA R12, P1, R213, R8.reuse, 0x1 ;  /* 0x00000008d50cd211 */ /* 0x082fe400078208ff */
[----:B------:R-:W-:Y:S02]  /*c780*/  @!P6 LEA R14, P2, R212, R8, 0x1 ;  /* 0x00000008d40ee211 */ /* 0x000fe400078408ff */
[----:B------:R-:W-:Y:S01]  /*c790*/  @!P3 IMAD.WIDE R2, R17, 0x2, R8 ;  /* 0x000000021102b825 */ /* 0x000fe200078e0208 */
[-C--:B------:R-:W-:Y:S02]  /*c7a0*/  @!P4 LEA.HI.X R11, R214, R9.reuse, R231, 0x1, P0 ;  /* 0x00000009d60bc211 */ /* 0x080fe400000f0ce7 */
[-C--:B--2---:R-:W-:Y:S02]  /*c7b0*/  @!P5 LEA.HI.X R13, R213, R9.reuse, R230, 0x1, P1 ;  /* 0x00000009d50dd211 */ /* 0x084fe400008f0ce6 */
[----:B------:R-:W-:Y:S01]  /*c7c0*/  @!P6 LEA.HI.X R15, R212, R9, R229, 0x1, P2 ;  /* 0x00000009d40fe211 */ /* 0x000fe200010f0ce5 */
[----:B------:R0:W-:Y:S04]  /*c7d0*/  @!P3 ST.E.128 desc[UR6][R2.64], R36 ;  /* 0x000000240200b985 */ /* 0x0001e8000c101d06 */
[----:B------:R0:W-:Y:S04]  /*c7e0*/  @!P4 ST.E.128 desc[UR6][R10.64], R68 ;  /* 0x000000440a00c985 */ /* 0x0001e8000c101d06 */
[----:B------:R0:W-:Y:S04]  /*c7f0*/  @!P5 ST.E.128 desc[UR6][R12.64], R4 ;  /* 0x000000040c00d985 */ /* 0x0001e8000c101d06 */
[----:B------:R0:W-:Y:S02]  /*c800*/  @!P6 ST.E.128 desc[UR6][R14.64], R52 ;  /* 0x000000340e00e985 */ /* 0x0001e4000c101d06 */
.L_x_224:
[----:B------:R-:W-:Y:S05]  /*c810*/  BSYNC B0 ;  /* 0x0000000000007941 */ /* 0x000fea0003800000 */
.L_x_223:
        /* <DEDUP_REMOVED lines=20> */
[-C--:B-1----:R-:W-:Y:S02]  /*c960*/  @!P5 LEA.HI.X R9, R213, R5.reuse, R230, 0x1, P1 ;  /* 0x00000005d509d211 */ /* 0x082fe400008f0ce6 */
[----:B------:R-:W-:Y:S01]  /*c970*/  @!P6 LEA.HI.X R11, R212, R5, R229, 0x1, P2 ;  /* 0x00000005d40be211 */ /* 0x000fe200010f0ce5 */
[----:B------:R0:W-:Y:S04]  /*c980*/  @!P3 ST.E.128 desc[UR6][R2.64], R40 ;  /* 0x000000280200b985 */ /* 0x0001e8000c101d06 */
[----:B------:R0:W-:Y:S04]  /*c990*/  @!P4 ST.E.128 desc[UR6][R6.64], R108 ;  /* 0x0000006c0600c985 */ /* 0x0001e8000c101d06 */
[----:B------:R0:W-:Y:S04]  /*c9a0*/  @!P5 ST.E.128 desc[UR6][R8.64], R60 ;  /* 0x0000003c0800d985 */ /* 0x0001e8000c101d06 */
[----:B------:R0:W-:Y:S02]  /*c9b0*/  @!P6 ST.E.128 desc[UR6][R10.64], R128 ;  /* 0x000000800a00e985 */ /* 0x0001e4000c101d06 */
.L_x_226:
[----:B------:R-:W-:Y:S05]  /*c9c0*/  BSYNC B0 ;  /* 0x0000000000007941 */ /* 0x000fea0003800000 */
.L_x_225:
[----:B0--34-:R-:W0:Y:S01]  /*c9d0*/  LDC R0, c[0x0][0xc34] ;  /* 0x00030d00ff007b82 */ /* 0x019e220000000800 */
[----:B------:R-:W-:-:S13]  /*c9e0*/  R2UR UR4, R216 ;  /* 0x00000000d80472ca */ /* 0x000fda00000e0000 */
[----:B0-----:R-:W-:-:S13]  /*c9f0*/  ISETP.LE.AND P0, PT, R0, UR4, PT ;  /* 0x0000000400007c0c */ /* 0x001fda000bf03270 */
[----:B------:R-:W-:Y:S05]  /*ca00*/  @!P0 BRA `(.L_x_227) ;  /* 0xffffff4800408947 */ /* 0x000fea000383ffff */
[----:B------:R-:W-:Y:S05]  /*ca10*/  EXIT ;  /* 0x000000000000794d */ /* 0x000fea0003800000 */
.L_x_193:
        /* <DEDUP_REMOVED lines=10> */
[----:B------:R-:W2:Y:S01]  /*cac0*/  LDL R4, [R1+0x30] ;  /* 0x0000300001047983 */ /* 0x000ea20000100800 */
[----:B------:R-:W1:Y:S01]  /*cad0*/  S2UR UR4, SR_CgaCtaId ;  /* 0x00000000000479c3 */ /* 0x000e620000008800 */
[C---:B------:R-:W-:Y:S01]  /*cae0*/  IMAD.SHL.U32 R2, R0.reuse, 0x8, RZ ;  /* 0x0000000800027824 */ /* 0x040fe200078e00ff */
[C---:B------:R-:W-:Y:S01]  /*caf0*/  LOP3.LUT R5, R0.reuse, 0x7f, RZ, 0xc0, !PT ;  /* 0x0000007f00057812 */ /* 0x040fe200078ec0ff */
[----:B------:R-:W-:Y:S01]  /*cb00*/  UMOV UR36, 0x400 ;  /* 0x0000040000247882 */ /* 0x000fe20000000000 */
[----:B------:R-:W-:Y:S01]  /*cb10*/  LOP3.LUT P0, RZ, R0, 0x1f, RZ, 0xc0, !PT ;  /* 0x0000001f00ff7812 */ /* 0x000fe2000780c0ff */
[----:B------:R-:W-:Y:S01]  /*cb20*/  IMAD.MOV.U32 R19, RZ, RZ, RZ ;  /* 0x000000ffff137224 */ /* 0x000fe200078e00ff */
[----:B0-----:R-:W-:Y:S01]  /*cb30*/  LOP3.LUT R3, R2, 0x1f8, RZ, 0xc0, !PT ;  /* 0x000001f802037812 */ /* 0x001fe200078ec0ff */
[----:B------:R-:W-:Y:S01]  /*cb40*/  ULDC.64 UR38, c[0x0][0x198] ;  /* 0x0000660000267ab9 */ /* 0x000fe20000000a00 */
[C---:B------:R-:W-:Y:S01]  /*cb50*/  ISETP.NE.AND P1, PT, R5.reuse, RZ, PT ;  /* 0x000000ff0500720c */ /* 0x040fe20003f25270 */
[----:B------:R-:W-:Y:S01]  /*cb60*/  ULDC UR40, c[0x0][0xc] ;  /* 0x0000030000287ab9 */ /* 0x000fe20000000800 */
[----:B------:R-:W-:-:S02]  /*cb70*/  ISETP.NE.OR P0, PT, R5, RZ, !P0 ;  /* 0x000000ff0500720c */ /* 0x000fc40004705670 */
[----:B------:R-:W-:Y:S02]  /*cb80*/  LOP3.LUT R18, R18, 0xfffffffe, RZ, 0xc0, !PT ;  /* 0xfffffffe12127812 */ /* 0x000fe400078ec0ff */
[----:B------:R-:W-:-:S07]  /*cb90*/  LOP3.LUT R2, R2, 0x38, RZ, 0xc0, !PT ;  /* 0x0000003802027812 */ /* 0x000fce00078ec0ff */
[----:B------:R-:W-:Y:S01]  /*cba0*/  @P1 LOP3.LUT R18, R18, 0x1, RZ, 0xfc, !PT ;  /* 0x0000000112121812 */ /* 0x000fe200078efcff */
[----:B-1----:R-:W-:-:S03]  /*cbb0*/  ULEA UR36, UR4, UR36, 0x18 ;  /* 0x0000002404247291 */ /* 0x002fc6000f8ec03f */
[----:B------:R-:W-:-:S04]  /*cbc0*/  LOP3.LUT R18, R18, 0xfffffffd, RZ, 0xc0, !PT ;  /* 0xfffffffd12127812 */ /* 0x000fc800078ec0ff */
[----:B------:R-:W-:Y:S02]  /*cbd0*/  @P0 LOP3.LUT R18, R18, 0x2, RZ, 0xfc, !PT ;  /* 0x0000000212120812 */ /* 0x000fe400078efcff */
[----:B--2---:R-:W-:Y:S02]  /*cbe0*/  R2UR UR5, R4 ;  /* 0x00000000040572ca */ /* 0x004fe400000e0000 */
[----:B------:R-:W-:Y:S01]  /*cbf0*/  LOP3.LUT R4, R3, 0x38, R0, 0x78, !PT ;  /* 0x0000003803047812 */ /* 0x000fe200078e7800 */
[----:B------:R-:W-:Y:S02]  /*cc00*/  IMAD.SHL.U32 R3, R5, 0x8, RZ ;  /* 0x0000000805037824 */ /* 0x000fe400078e00ff */
[----:B------:R-:W-:-:S03]  /*cc10*/  IMAD.SHL.U32 R0, R0, 0x10, RZ ;  /* 0x0000001000007824 */ /* 0x000fc600078e00ff */
[----:B------:R-:W-:Y:S02]  /*cc20*/  LOP3.LUT R3, R4, 0x200, R3, 0xf8, !PT ;  /* 0x0000020004037812 */ /* 0x000fe400078ef803 */
[----:B------:R-:W-:-:S03]  /*cc30*/  SHF.R.U32.HI R4, RZ, 0x3, R5 ;  /* 0x00000003ff047819 */ /* 0x000fc60000011605 */
[----:B------:R-:W-:Y:S01]  /*cc40*/  ULOP3.LUT UR37, UR5, 0x2, URZ, 0xfc, !UPT ;  /* 0x0000000205257892 */ /* 0x000fe2000f8efc3f */
[----:B------:R-:W0:Y:S01]  /*cc50*/  S2UR UR5, SR_CTAID.X ;  /* 0x00000000000579c3 */ /* 0x000e220000002500 */
[----:B------:R-:W-:Y:S02]  /*cc60*/  LOP3.LUT R4, R4, 0x70, R0, 0xf8, !PT ;  /* 0x0000007004047812 */ /* 0x000fe400078ef800 */
[----:B------:R-:W-:Y:S02]  /*cc70*/  LEA R0, R3, UR36, 0x1 ;  /* 0x0000002403007c11 */ /* 0x000fe4000f8e08ff */
[----:B------:R-:W-:-:S03]  /*cc80*/  LOP3.LUT R4, R2, 0x40, RZ, 0xfc, !PT ;  /* 0x0000004002047812 */ /* 0x000fc600078efcff */
[----:B------:R1:W-:Y:S02]  /*cc90*/  STL [R1+0x10], R0 ;  /* 0x0000100001007387 */ /* 0x0003e40000100800 */
[----:B-1----:R-:W-:Y:S02]  /*cca0*/  IMAD.MOV.U32 R0, RZ, RZ, 0x1 ;  /* 0x00000001ff007424 */ /* 0x002fe400078e00ff */
[----:B0-----:R-:W-:-:S05]  /*ccb0*/  IMAD.U32 R3, RZ, RZ, UR5 ;  /* 0x00000005ff037e24 */ /* 0x001fca000f8e00ff */
[----:B------:R0:W-:Y:S04]  /*ccc0*/  STL [R1+0x24], R3 ;  /* 0x0000240301007387 */ /* 0x0001e80000100800 */
[----:B------:R-:W-:Y:S04]  /*ccd0*/  STL [R1+0x2c], RZ ;  /* 0x00002cff01007387 */ /* 0x000fe80000100800 */
[----:B------:R1:W-:Y:S01]  /*cce0*/  STL [R1], R0 ;  /* 0x0000000001007387 */ /* 0x0003e20000100800 */
[C---:B0-----:R-:W-:Y:S02]  /*ccf0*/  LOP3.LUT R3, R2.reuse, 0x80, RZ, 0xfc, !PT ;  /* 0x0000008002037812 */ /* 0x041fe400078efcff */
[----:B-1----:R-:W-:-:S07]  /*cd00*/  LOP3.LUT R0, R2, 0xc0, RZ, 0xfc, !PT ;  /* 0x000000c002007812 */ /* 0x002fce00078efcff */
.L_x_323:
[----:B------:R-:W2:Y:S01]  /*cd10*/  LDL R2, [R1+0x24] ;  /* 0x0000240001027983 */ /* 0x000ea20000100800 */
[----:B0-----:R-:W0:Y:S01]  /*cd20*/  LDC R0, c[0x0][0xc38] ;  /* 0x00030e00ff007b82 */ /* 0x001e220000000800 */
[----:B------:R-:W-:Y:S05]  /*cd30*/  YIELD ;  /* 0x0000000000007946 */ /* 0x000fea0003800000 */
[----:B------:R-:W-:Y:S02]  /*cd40*/  ULDC.64 UR4, c[0x0][0x418] ;  /* 0x0001060000047ab9 */ /* 0x000fe40000000a00 */
[----:B------:R-:W1:Y:S01]  /*cd50*/  LDC R16, c[0x0][0xc44] ;  /* 0x00031100ff107b82 */ /* 0x000e620000000800 */
[----:B------:R-:W-:-:S03]  /*cd60*/  UISETP.NE.U32.AND UP0, UPT, UR4, URZ, UPT ;  /* 0x0000003f0400728c */ /* 0x000fc6000bf05070 */
[----:B------:R-:W-:Y:S01]  /*cd70*/  ULDC UR4, c[0x0][0x424] ;  /* 0x0001090000047ab9 */ /* 0x000fe20000000800 */
[----:B------:R-:W-:-:S04]  /*cd80*/  UISETP.NE.AND.EX UP0, UPT, UR5, URZ, UPT, UP0 ;  /* 0x0000003f0500728c */ /* 0x000fc8000bf05300 */
[----:B------:R-:W-:Y:S01]  /*cd90*/  USEL UR4, UR4, 0x1, UP0 ;  /* 0x0000000104047887 */ /* 0x000fe20008000000 */
[----:B0-----:R-:W-:Y:S02]  /*cda0*/  ISETP.NE.AND P0, PT, R0, 0x1, PT ;  /* 0x000000010000780c */ /* 0x001fe40003f05270 */
[----:B-1----:R-:W-:-:S11]  /*cdb0*/  ISETP.NE.AND P1, PT, R16, 0x1, PT ;  /* 0x000000011000780c */ /* 0x002fd60003f25270 */
[----:B------:R-:W2:Y:S08]  /*cdc0*/  @P0 LDC R0, c[0x0][0xc3c] ;  /* 0x00030f00ff000b82 */ /* 0x000eb00000000800 */
[----:B------:R-:W0:Y:S01]  /*cdd0*/  @P0 LDC R3, c[0x0][0xc40] ;  /* 0x00031000ff030b82 */ /* 0x000e220000000800 */
[----:B--2---:R-:W-:-:S04]  /*cde0*/  @P0 IMAD.HI.U32 R0, R2, R0, RZ ;  /* 0x0000000002000227 */ /* 0x004fc800078e00ff */
[----:B------:R-:W-:Y:S01]  /*cdf0*/  IMAD.MOV.U32 R4, RZ, RZ, R2 ;  /* 0x000000ffff047224 */ /* 0x000fe200078e0002 */
[----:B0-----:R-:W-:Y:S02]  /*ce00*/  @P0 SHF.R.U32.HI R4, RZ, R3, R0 ;  /* 0x00000003ff040219 */ /* 0x001fe40000011600 */
[----:B------:R-:W0:Y:S03]  /*ce10*/  @P1 LDC.64 R2, c[0x0][0xc48] ;  /* 0x00031200ff021b82 */ /* 0x000e260000000a00 */
[----:B------:R-:W-:Y:S01]  /*ce20*/  IMAD.MOV.U32 R5, RZ, RZ, R4 ;  /* 0x000000ffff057224 */ /* 0x000fe200078e0004 */
[----:B------:R-:W-:Y:S04]  /*ce30*/  STL [R1+0x1c], R4 ;  /* 0x00001c0401007387 */ /* 0x000fe80000100800 */
[----:B------:R-:W1:Y:S01]  /*ce40*/  LDC R0, c[0x0][0x2f0] ;  /* 0x0000bc00ff007b82 */ /* 0x000e620000000800 */
[----:B0-----:R-:W-:-:S05]  /*ce50*/  @P1 IMAD.HI.U32 R2, R4, R2, RZ ;  /* 0x0000000204021227 */ /* 0x001fca00078e00ff */
[----:B------:R-:W-:Y:S01]  /*ce60*/  @P1 SHF.R.U32.HI R5, RZ, R3, R2 ;  /* 0x00000003ff051219 */ /* 0x000fe20000011602 */
[----:B-1----:R-:W-:Y:S01]  /*ce70*/  IMAD R0, R0, UR4, RZ ;  /* 0x0000000400007c24 */ /* 0x002fe2000f8e02ff */
[----:B------:R-:W-:-:S03]  /*ce80*/  UIADD3 UR4, UR36, 0x24400, URZ ;  /* 0x0002440024047890 */ /* 0x000fc6000fffe03f */
[----:B------:R-:W-:Y:S01]  /*ce90*/  STL [R1+0x14], R5 ;  /* 0x0000140501007387 */ /* 0x000fe20000100800 */
[----:B------:R-:W-:Y:S01]  /*cea0*/  IMAD.MOV R3, RZ, RZ, -R5 ;  /* 0x000000ffff037224 */ /* 0x000fe200078e0a05 */
[----:B------:R-:W-:Y:S02]  /*ceb0*/  ULOP3.LUT UP0, URZ, UR4, 0x3ff, URZ, 0xc0, !UPT ;  /* 0x000003ff043f7892 */ /* 0x000fe4000f80c03f */
[----:B------:R0:W-:Y:S01]  /*cec0*/  STL [R1+0x28], R0 ;  /* 0x0000280001007387 */ /* 0x0001e20000100800 */
[----:B------:R-:W-:-:S03]  /*ced0*/  IMAD R16, R16, R3, R4 ;  /* 0x0000000310107224 */ /* 0x000fc600078e0204 */
[----:B------:R-:W-:Y:S01]  /*cee0*/  PLOP3.LUT P0, PT, PT, PT, UP0, 0x80, 0x0 ;  /* 0x000000000000781c */ /* 0x000fe20003f0f008 */
[----:B0-----:R-:W-:-:S04]  /*cef0*/  VIADD R0, R0, 0x4f ;  /* 0x0000004f00007836 */ /* 0x001fc80000000000 */
[----:B------:R-:W-:-:S05]  /*cf00*/  IMAD.HI R0, R0, 0x66666667, RZ ;  /* 0x6666666700007827 */ /* 0x000fca00078e02ff */
[----:B------:R-:W-:-:S04]  /*cf10*/  SHF.R.U32.HI R2, RZ, 0x1f, R0 ;  /* 0x0000001fff027819 */ /* 0x000fc80000011600 */
[----:B------:R-:W-:-:S05]  /*cf20*/  LEA.HI.SX32 R0, R0, R2, 0x1b ;  /* 0x0000000200007211 */ /* 0x000fca00078fdaff */
[----:B------:R0:W-:Y:S01]  /*cf30*/  STL [R1+0x20], R0 ;  /* 0x0000200001007387 */ /* 0x0001e20000100800 */
[----:B------:R-:W-:Y:S05]  /*cf40*/  @!P0 BRA `(.L_x_229) ;  /* 0x0000000000408947 */ /* 0x000fea0003800000 */
[----:B------:R-:W-:Y:S01]  /*cf50*/  MOV R2, 0x0 ;  /* 0x0000000000027802 */ /* 0x000fe20000000f00 */
[----:B------:R-:W-:Y:S01]  /*cf60*/  ULDC.64 UR6, c[0x4][0xa8] ;  /* 0x01002a0000067ab9 */ /* 0x000fe20000000a00 */
[----:B------:R-:W-:Y:S01]  /*cf70*/  ULDC.64 UR8, c[0x4][0xb0] ;  /* 0x01002c0000087ab9 */ /* 0x000fe20000000a00 */
[----:B------:R-:W-:Y:S01]  /*cf80*/  ULDC.64 UR4, c[0x4][0x8] ;  /* 0x0100020000047ab9 */ /* 0x000fe20000000a00 */
[----:B------:R-:W-:Y:S02]  /*cf90*/  IMAD.U32 R4, RZ, RZ, UR6 ;  /* 0x00000006ff047e24 */ /* 0x000fe4000f8e00ff */
[----:B------:R-:W1:Y:S01]  /*cfa0*/  LDC.64 R2, c[0x4][R2] ;  /* 0x0100000002027b82 */ /* 0x000e620000000a00 */
[----:B------:R-:W-:Y:S02]  /*cfb0*/  IMAD.U32 R5, RZ, RZ, UR7 ;  /* 0x00000007ff057e24 */ /* 0x000fe4000f8e00ff */
[----:B------:R-:W-:Y:S02]  /*cfc0*/  IMAD.U32 R6, RZ, RZ, UR8 ;  /* 0x00000008ff067e24 */ /* 0x000fe4000f8e00ff */
[----:B------:R-:W-:-:S02]  /*cfd0*/  IMAD.U32 R7, RZ, RZ, UR9 ;  /* 0x00000009ff077e24 */ /* 0x000fc4000f8e00ff */
[----:B------:R-:W-:Y:S02]  /*cfe0*/  IMAD.U32 R10, RZ, RZ, UR4 ;  /* 0x00000004ff0a7e24 */ /* 0x000fe4000f8e00ff */
[----:B------:R-:W-:Y:S02]  /*cff0*/  IMAD.U32 R11, RZ, RZ, UR5 ;  /* 0x00000005ff0b7e24 */ /* 0x000fe4000f8e00ff */
[----:B------:R-:W-:Y:S02]  /*d000*/  IMAD.MOV.U32 R8, RZ, RZ, 0x70 ;  /* 0x00000070ff087424 */ /* 0x000fe400078e00ff */
[----:B------:R-:W-:Y:S02]  /*d010*/  IMAD.MOV.U32 R12, RZ, RZ, 0x1 ;  /* 0x00000001ff0c7424 */ /* 0x000fe400078e00ff */
[----:B------:R-:W-:-:S07]  /*d020*/  IMAD.MOV.U32 R13, RZ, RZ, RZ ;  /* 0x000000ffff0d7224 */ /* 0x000fce00078e00ff */
[----:B------:R-:W-:-:S07]  /*d030*/  LEPC R20, `(.L_x_229) ;  /* 0x000000001014794e */ /* 0x000fce0000000000 */
[----:B01----:R-:W-:Y:S05]  /*d040*/  CALL.ABS.NOINC R2 ;  /* 0x0000000002007343 */ /* 0x003fea0003c00000 */
.L_x_229:
        /* <DEDUP_REMOVED lines=8> */
[----:B------:R1:W2:Y:S01]  /*d0d0*/  LDC.64 R2, c[0x4][R17] ;  /* 0x0100000011027b82 */ /* 0x0002a20000000a00 */
[----:B------:R-:W-:Y:S02]  /*d0e0*/  IMAD.U32 R4, RZ, RZ, UR6 ;  /* 0x00000006ff047e24 */ /* 0x000fe4000f8e00ff */
[----:B------:R-:W-:Y:S02]  /*d0f0*/  IMAD.U32 R5, RZ, RZ, UR7 ;  /* 0x00000007ff057e24 */ /* 0x000fe4000f8e00ff */
[----:B------:R-:W-:Y:S02]  /*d100*/  IMAD.U32 R6, RZ, RZ, UR8 ;  /* 0x00000008ff067e24 */ /* 0x000fe4000f8e00ff */
[----:B------:R-:W-:-:S02]  /*d110*/  IMAD.U32 R7, RZ, RZ, UR9 ;  /* 0x00000009ff077e24 */ /* 0x000fc4000f8e00ff */
[----:B------:R-:W-:Y:S02]  /*d120*/  IMAD.U32 R10, RZ, RZ, UR4 ;  /* 0x00000004ff0a7e24 */ /* 0x000fe4000f8e00ff */
[----:B------:R-:W-:Y:S02]  /*d130*/  IMAD.U32 R11, RZ, RZ, UR5 ;  /* 0x00000005ff0b7e24 */ /* 0x000fe4000f8e00ff */
[----:B------:R-:W-:Y:S02]  /*d140*/  IMAD.MOV.U32 R8, RZ, RZ, 0x70 ;  /* 0x00000070ff087424 */ /* 0x000fe400078e00ff */
[----:B------:R-:W-:Y:S02]  /*d150*/  IMAD.MOV.U32 R12, RZ, RZ, 0x1 ;  /* 0x00000001ff0c7424 */ /* 0x000fe400078e00ff */
[----:B-1----:R-:W-:-:S07]  /*d160*/  IMAD.MOV.U32 R13, RZ, RZ, RZ ;  /* 0x000000ffff0d7224 */ /* 0x002fce00078e00ff */
[----:B------:R-:W-:-:S07]  /*d170*/  LEPC R20, `(.L_x_231) ;  /* 0x000000001014794e */ /* 0x000fce0000000000 */
[----:B0-2---:R-:W-:Y:S05]  /*d180*/  CALL.ABS.NOINC R2 ;  /* 0x0000000002007343 */ /* 0x005fea0003c00000 */
.L_x_231:
[----:B------:R0:W1:Y:S01]  /*d190*/  LDC.64 R2, c[0x4][R17] ;  /* 0x0100000011027b82 */ /* 0x0000620000000a00 */
[----:B------:R-:W-:Y:S01]  /*d1a0*/  ULDC.64 UR6, c[0x4][0xa8] ;  /* 0x01002a0000067ab9 */ /* 0x000fe20000000a00 */
[----:B------:R-:W-:Y:S01]  /*d1b0*/  ULDC.64 UR8, c[0x4][0xb0] ;  /* 0x01002c0000087ab9 */ /* 0x000fe20000000a00 */
[----:B------:R-:W-:Y:S01]  /*d1c0*/  ULDC.64 UR4, c[0x4][0x18] ;  /* 0x0100060000047ab9 */ /* 0x000fe20000000a00 */
        /* <DEDUP_REMOVED lines=8> */
[----:B0-----:R-:W-:-:S07]  /*d250*/  IMAD.MOV.U32 R13, RZ, RZ, RZ ;  /* 0x000000ffff0d7224 */ /* 0x001fce00078e00ff */
[----:B------:R-:W-:-:S07]  /*d260*/  LEPC R20, `(.L_x_230) ;  /* 0x000000001014794e */ /* 0x000fce0000000000 */
[----:B-1----:R-:W-:Y:S05]  /*d270*/  CALL.ABS.NOINC R2 ;  /* 0x0000000002007343 */ /* 0x002fea0003c00000 */
.L_x_230:
[----:B------:R-:W2:Y:S01]  /*d280*/  LDL R2, [R1+0x20] ;  /* 0x0000200001027983 */ /* 0x000ea20000100800 */
[----:B------:R-:W-:-:S03]  /*d290*/  ULDC.64 UR4, c[0x0][0x9f8] ;  /* 0x00027e0000047ab9 */ /* 0x000fc60000000a00 */
[----:B0-----:R-:W3:Y:S01]  /*d2a0*/  LDL R0, [R1+0x14] ;  /* 0x0000140001007983 */ /* 0x001ee20000100800 */
[----:B------:R-:W-:Y:S01]  /*d2b0*/  ISETP.NE.U32.AND P0, PT, RZ, UR4, PT ;  /* 0x00000004ff007c0c */ /* 0x000fe2000bf05070 */
[----:B------:R-:W-:-:S03]  /*d2c0*/  ULDC.64 UR6, c[0x0][0x208] ;  /* 0x0000820000067ab9 */ /* 0x000fc60000000a00 */
[----:B------:R-:W-:Y:S01]  /*d2d0*/  ISETP.NE.AND.EX P0, PT, RZ, UR5, PT, P0 ;  /* 0x00000005ff007c0c */ /* 0x000fe2000bf05300 */
[----:B--2---:R-:W-:-:S12]  /*d2e0*/  IMAD.MOV.U32 R17, RZ, RZ, R2 ;  /* 0x000000ffff117224 */ /* 0x004fd800078e0002 */
[----:B------:R-:W3:Y:S02]  /*d2f0*/  @P0 LDC.64 R2, c[0x0][0x9f8] ;  /* 0x00027e00ff020b82 */ /* 0x000ee40000000a00 */
[----:B---3--:R-:W-:-:S05]  /*d300*/  @P0 IMAD.WIDE R2, R0, 0x4, R2 ;  /* 0x0000000400020825 */ /* 0x008fca00078e0202 */
[----:B------:R0:W2:Y:S01]  /*d310*/  @P0 LDG.E R0, desc[UR6][R2.64] ;  /* 0x0000000602000981 */ /* 0x0000a2000c1e1900 */
[----:B------:R-:W-:Y:S01]  /*d320*/  VIADD R9, R17, 0xffffffff ;  /* 0xffffffff11097836 */ /* 0x000fe20000000000 */
[----:B------:R-:W-:Y:S01]  /*d330*/  UMOV UR4, 0xffffffff ;  /* 0xffffffff00047882 */ /* 0x000fe20000000000 */
[----:B------:R-:W-:-:S03]  /*d340*/  LOP3.LUT R18, R18, 0xfffffffb, RZ, 0xc0, !PT ;  /* 0xfffffffb12127812 */ /* 0x000fc600078ec0ff */
[----:B------:R1:W-:Y:S01]  /*d350*/  STL [R1+0x18], R9 ;  /* 0x0000180901007387 */ /* 0x0003e20000100800 */
[----:B0-----:R-:W0:Y:S02]  /*d360*/  LDC.64 R2, c[0x0][0x418] ;  /* 0x00010600ff027b82 */ /* 0x001e240000000a00 */
[----:B0-----:R-:W-:-:S04]  /*d370*/  ISETP.NE.U32.AND P0, PT, R2, RZ, PT ;  /* 0x000000ff0200720c */ /* 0x001fc80003f05070 */
[----:B------:R-:W-:-:S13]  /*d380*/  ISETP.NE.AND.EX P1, PT, R3, RZ, PT, P0 ;  /* 0x000000ff0300720c */ /* 0x000fda0003f25300 */
[----:B------:R-:W-:Y:S02]  /*d390*/  @P1 LOP3.LUT R18, R18, 0x4, RZ, 0xfc, !PT ;  /* 0x0000000412121812 */ /* 0x000fe400078efcff */
[----:B--2---:R-:W-:Y:S01]  /*d3a0*/  SHF.R.S32.HI R8, RZ, 0x1f, R0 ;  /* 0x0000001fff087819 */ /* 0x004fe20000011400 */
[----:B------:R1:W-:Y:S01]  /*d3b0*/  STL [R1+0x8], R0 ;  /* 0x0000080001007387 */ /* 0x0003e20000100800 */
[----:B------:R-:W-:-:S03]  /*d3c0*/  SEL R17, R0, RZ, !P1 ;  /* 0x000000ff00117207 */ /* 0x000fc60004800000 */
[----:B------:R1:W-:Y:S01]  /*d3d0*/  STL [R1+0xc], R8 ;  /* 0x00000c0801007387 */ /* 0x0003e20000100800 */
[----:B------:R-:W-:Y:S05]  /*d3e0*/  BRA.DIV UR4, `(.L_x_232) ;  /* 0x0000004e04707947 */ /* 0x000fea000b800000 */
[----:B------:R-:W0:Y:S02]  /*d3f0*/  S2R R4, SR_TID.X ;  /* 0x0000000000047919 */ /* 0x000e240000002100 */
[----:B0-----:R-:W-:-:S04]  /*d400*/  SHF.R.U32.HI R4, RZ, 0x5, R4 ;  /* 0x00000005ff047819 */ /* 0x001fc80000011604 */
[----:B------:R-:W-:-:S05]  /*d410*/  LOP3.LUT R4, R4, 0x3, RZ, 0xc0, !PT ;  /* 0x0000000304047812 */ /* 0x000fca00078ec0ff */
[----:B------:R0:W2:Y:S02]  /*d420*/  SHFL.IDX PT, R14, R4, RZ, 0x1f ;  /* 0x00001fff040e7589 */ /* 0x0000a400000e0000 */
.L_x_339:
[----:B--2---:R-:W-:Y:S02]  /*d430*/  ISETP.NE.AND P0, PT, R14, RZ, PT ;  /* 0x000000ff0e00720c */ /* 0x004fe40003f05270 */
[----:B------:R-:W-:Y:S02]  /*d440*/  PLOP3.LUT P2, PT, PT, PT, PT, 0x8, 0x0 ;  /* 0x000000000000781c */ /* 0x000fe40003f4e170 */
[----:B------:R-:W-:-:S11]  /*d450*/  LOP3.LUT R18, R18, 0xfffffff7, RZ, 0xc0, !PT ;  /* 0xfffffff712127812 */ /* 0x000fd600078ec0ff */
[----:B------:R-:W-:Y:S01]  /*d460*/  @P2 LOP3.LUT R18, R18, 0x8, RZ, 0xfc, !PT ;  /* 0x0000000812122812 */ /* 0x000fe200078efcff */
[----:B------:R-:W-:Y:S06]  /*d470*/  @P0 BRA `(.L_x_233) ;  /* 0x0000000400600947 */ /* 0x000fec0003800000 */
[----:B------:R-:W-:-:S03]  /*d480*/  UMOV UR4, 0xffffffff ;  /* 0xffffffff00047882 */ /* 0x000fc60000000000 */
[----:B------:R-:W-:Y:S05]  /*d490*/  BRA.DIV UR4, `(.L_x_234) ;  /* 0x0000004e04787947 */ /* 0x000fea000b800000 */
[----:B------:R-:W-:-:S13]  /*d4a0*/  ELECT P6, URZ, PT ;  /* 0x00000000003f782f */ /* 0x000fda00038c0000 */
.L_x_342:
[----:B------:R-:W-:Y:S05]  /*d4b0*/  @!P6 BRA `(.L_x_233) ;  /* 0x000000040050e947 */ /* 0x000fea0003800000 */
[----:B------:R2:W-:Y:S01]  /*d4c0*/  STL [R1+0x4], R9 ;  /* 0x0000040901007387 */ /* 0x0005e20000100800 */
[----:B------:R-:W-:Y:S05]  /*d4d0*/  @!P1 BRA `(.L_x_235) ;  /* 0x00000000004c9947 */ /* 0x000fea0003800000 */
[----:B------:R-:W3:Y:S01]  /*d4e0*/  LDC R7, c[0x0][0x43c] ;  /* 0x00010f00ff077b82 */ /* 0x000ee20000000800 */
[----:B------:R-:W-:Y:S01]  /*d4f0*/  ULDC.64 UR4, c[0x0][0x428] ;  /* 0x00010a0000047ab9 */ /* 0x000fe20000000a00 */
[----:B------:R-:W-:Y:S01]  /*d500*/  ULDC.64 UR6, c[0x0][0x208] ;  /* 0x0000820000067ab9 */ /* 0x000fe20000000a00 */
[----:B---3--:R-:W-:-:S13]  /*d510*/  ISETP.NE.AND P0, PT, R7, 0x1, PT ;  /* 0x000000010700780c */ /* 0x008fda0003f05270 */
[----:B0-----:R-:W0:Y:S02]  /*d520*/  @P0 LDC.64 R4, c[0x0][0x440] ;  /* 0x00011000ff040b82 */ /* 0x001e240000000a00 */
[----:B0-----:R-:W-:-:S04]  /*d530*/  @P0 IMAD.HI.U32 R6, R9, R4, RZ ;  /* 0x0000000409060227 */ /* 0x001fc800078e00ff */
[----:B------:R-:W-:Y:S01]  /*d540*/  IMAD.MOV.U32 R4, RZ, RZ, R9 ;  /* 0x000000ffff047224 */ /* 0x000fe200078e0009 */
[----:B------:R-:W-:-:S05]  /*d550*/  @P0 SHF.R.U32.HI R4, RZ, R5, R6 ;  /* 0x00000005ff040219 */ /* 0x000fca0000011606 */
[----:B------:R-:W-:-:S04]  /*d560*/  IMAD.MOV R5, RZ, RZ, -R4 ;  /* 0x000000ffff057224 */ /* 0x000fc800078e0a04 */
[----:B------:R-:W-:Y:S01]  /*d570*/  IMAD R6, R7, R5, R9 ;  /* 0x0000000507067224 */ /* 0x000fe200078e0209 */
[----:B------:R-:W-:-:S04]  /*d580*/  SHF.R.S32.HI R5, RZ, 0x1f, R4 ;  /* 0x0000001fff057819 */ /* 0x000fc80000011404 */
[----:B------:R0:W-:Y:S01]  /*d590*/  STL [R1+0x4], R6 ;  /* 0x0000040601007387 */ /* 0x0001e20000100800 */
[----:B------:R-:W-:-:S03]  /*d5a0*/  IMAD.WIDE.U32 R4, R0, UR4, R4 ;  /* 0x0000000400047c25 */ /* 0x000fc6000f8e0004 */
[----:B------:R-:W-:Y:S01]  /*d5b0*/  LEA R2, P0, R4, R2, 0x2 ;  /* 0x0000000204027211 */ /* 0x000fe200078010ff */
[----:B0-----:R-:W-:-:S04]  /*d5c0*/  IMAD R6, R8, UR4, RZ ;  /* 0x0000000408067c24 */ /* 0x001fc8000f8e02ff */
[----:B-1----:R-:W-:-:S04]  /*d5d0*/  IMAD R0, R0, UR5, R6 ;  /* 0x0000000500007c24 */ /* 0x002fc8000f8e0206 */
[----:B------:R-:W-:-:S05]  /*d5e0*/  IMAD.IADD R0, R5, 0x1, R0 ;  /* 0x0000000105007824 */ /* 0x000fca00078e0200 */
[----:B------:R-:W-:-:S05]  /*d5f0*/  LEA.HI.X R3, R4, R3, R0, 0x2, P0 ;  /* 0x0000000304037211 */ /* 0x000fca00000f1400 */
[----:B------:R3:W5:Y:S02]  /*d600*/  LDG.E R0, desc[UR6][R2.64] ;  /* 0x0000000602007981 */ /* 0x000764000c1e1900 */
.L_x_235:
[----:B---3--:R-:W3:Y:S01]  /*d610*/  LDL R3, [R1] ;  /* 0x0000000001037983 */ /* 0x008ee20000100800 */
[----:B------:R-:W-:Y:S02]  /*d620*/  LEA R2, R19, UR36, 0x3 ;  /* 0x0000002413027c11 */ /* 0x000fe4000f8e18ff */
[----:B---3--:R-:W-:-:S04]  /*d630*/  SHF.L.U32 R3, R3, 0x1f, RZ ;  /* 0x0000001f03037819 */ /* 0x008fc800000006ff */
[----:B------:R-:W3:Y:S02]  /*d640*/  SYNCS.PHASECHK.TRANS64.TRYWAIT P0, [R2+URZ+0x38840], R3 ;  /* 0x03884003020075a7 */ /* 0x000ee4000800017f */
[----:B---3--:R-:W-:Y:S05]  /*d650*/  @!P0 BRA `(.L_x_236) ;  /* 0x0000004c00288947 */ /* 0x008fea0003800000 */
.L_x_343:
[----:B0-----:R-:W0:Y:S01]  /*d660*/  S2R R4, SR_TID.X ;  /* 0x0000000000047919 */ /* 0x001e220000002100 */
[----:B------:R-:W-:-:S04]  /*d670*/  UPRMT UR4, UR37, 0x9910, URZ ;  /* 0x0000991025047896 */ /* 0x000fc8000800003f */
[----:B------:R-:W-:Y:S01]  /*d680*/  UISETP.NE.AND UP0, UPT, UR4, 0x2, UPT ;  /* 0x000000020400788c */ /* 0x000fe2000bf05270 */
[----:B0-----:R-:W-:-:S04]  /*d690*/  LOP3.LUT R4, R4, 0x7f, RZ, 0xc0, !PT ;  /* 0x0000007f04047812 */ /* 0x001fc800078ec0ff */
[----:B------:R-:W-:-:S13]  /*d6a0*/  ISETP.NE.AND P0, PT, R4, RZ, PT ;  /* 0x000000ff0400720c */ /* 0x000fda0003f05270 */
[----:B---3--:R-:W-:-:S04]  /*d6b0*/  @!P0 IMAD.MOV.U32 R3, RZ, RZ, 0xa000 ;  /* 0x0000a000ff038424 */ /* 0x008fc800078e00ff */
[----:B------:R0:W-:Y:S01]  /*d6c0*/  @!P0 SYNCS.ARRIVE.TRANS64 RZ, [R2+URZ+0x38830], R3 ;  /* 0x0388300302ff89a7 */ /* 0x0001e2000800003f */
[----:B------:R-:W-:-:S13]  /*d6d0*/  PLOP3.LUT P0, PT, PT, PT, UP0, 0x80, 0x0 ;  /* 0x000000000000781c */ /* 0x000fda0003f0f008 */
[----:B0-----:R-:W-:Y:S05]  /*d6e0*/  @P0 BRA `(.L_x_237) ;  /* 0x0000000000040947 */ /* 0x001fea0003800000 */
[----:B------:R-:W-:Y:S01]  /*d6f0*/  BPT.TRAP 0x1 ;  /* 0x000000040000795c */ /* 0x000fe20000300000 */
.L_x_237:
[----:B------:R-:W-:-:S13]  /*d700*/  LOP3.LUT P0, RZ, R18, 0x2, RZ, 0xc0, !PT ;  /* 0x0000000212ff7812 */ /* 0x000fda000780c0ff */
[----:B------:R-:W-:Y:S05]  /*d710*/  @P0 BRA `(.L_x_238) ;  /* 0x0000000000040947 */ /* 0x000fea0003800000 */
[----:B------:R-:W-:Y:S01]  /*d720*/  BPT.TRAP 0x1 ;  /* 0x000000040000795c */ /* 0x000fe20000300000 */
.L_x_238:
[----:B------:R-:W3:Y:S01]  /*d730*/  LDL R4, [R1+0x4] ;  /* 0x0000040001047983 */ /* 0x000ee20000100800 */
[----:B------:R-:W-:Y:S01]  /*d740*/  R2UR UR9, R2 ;  /* 0x00000000020972ca */ /* 0x000fe200000e0000 */
[----:B------:R-:W-:Y:S01]  /*d750*/  UIADD3 UR4, UP0, UR38, 0x370, URZ ;  /* 0x0000037026047890 */ /* 0x000fe2000ff1e03f */
[----:B------:R-:W-:Y:S01]  /*d760*/  R2UR UR12, R16 ;  /* 0x00000000100c72ca */ /* 0x000fe200000e0000 */
[----:B------:R-:W0:Y:S01]  /*d770*/  S2R R5, SR_CgaCtaId ;  /* 0x0000000000057919 */ /* 0x000e220000008800 */
[----:B-----5:R-:W-:Y:S01]  /*d780*/  R2UR UR13, R0 ;  /* 0x00000000000d72ca */ /* 0x020fe200000e0000 */
[----:B------:R-:W-:Y:S01]  /*d790*/  UMOV UR10, URZ ;  /* 0x0000003f000a7c82 */ /* 0x000fe20008000000 */
[----:B------:R-:W-:Y:S01]  /*d7a0*/  UMOV UR19, 0x30000 ;  /* 0x0003000000137882 */ /* 0x000fe20000000000 */
[----:B------:R-:W4:Y:S01]  /*d7b0*/  S2R R3, SR_CgaCtaId ;  /* 0x0000000000037919 */ /* 0x000f220000008800 */
[----:B------:R-:W-:Y:S01]  /*d7c0*/  UMOV UR6, 0x0 ;  /* 0x0000000000067882 */ /* 0x000fe20000000000 */
[----:B------:R-:W-:Y:S01]  /*d7d0*/  UMOV UR7, 0x14f00000 ;  /* 0x14f0000000077882 */ /* 0x000fe20000000000 */
[----:B------:R-:W-:Y:S01]  /*d7e0*/  UMOV UR16, 0x40 ;  /* 0x0000004000107882 */ /* 0x000fe20000000000 */
[----:B------:R-:W-:Y:S01]  /*d7f0*/  PLOP3.LUT P0, PT, PT, PT, PT, 0x80, 0x0 ;  /* 0x000000000000781c */ /* 0x000fe20003f0f070 */
[----:B------:R-:W-:Y:S01]  /*d800*/  IMAD.MOV.U32 R17, RZ, RZ, R0 ;  /* 0x000000ffff117224 */ /* 0x000fe200078e0000 */
[----:B------:R-:W-:Y:S01]  /*d810*/  UIADD3 UR9, UR9, 0x38830, URZ ;  /* 0x0003883009097890 */ /* 0x000fe2000fffe03f */
[----:B------:R-:W-:-:S10]  /*d820*/  LOP3.LUT R18, R18, 0xfffffff7, RZ, 0xc0, !PT ;  /* 0xfffffff712127812 */ /* 0x000fd400078ec0ff */
[----:B------:R-:W-:Y:S02]  /*d830*/  @P0 LOP3.LUT R18, R18, 0x8, RZ, 0xfc, !PT ;  /* 0x0000000812120812 */ /* 0x000fe400078efcff */
[----:B0-----:R-:W-:Y:S02]  /*d840*/  LOP3.LUT R5, R5, 0x1, RZ, 0xc0, !PT ;  /* 0x0000000105057812 */ /* 0x001fe400078ec0ff */
[----:B----4-:R-:W-:-:S03]  /*d850*/  LOP3.LUT R3, R3, 0x1, RZ, 0xc0, !PT ;  /* 0x0000000103037812 */ /* 0x010fc600078ec0ff */
[----:B------:R-:W-:-:S04]  /*d860*/  IMAD R5, R5, 0xa00, RZ ;  /* 0x00000a0005057824 */ /* 0x000fc800078e02ff */
[----:B------:R-:W-:Y:S02]  /*d870*/  IMAD R2, R19, 0x5000, R5 ;  /* 0x0000500013027824 */ /* 0x000fe400078e0205 */
[----:B------:R-:W-:-:S03]  /*d880*/  IMAD R3, R3, 0x28, RZ ;  /* 0x0000002803037824 */ /* 0x000fc600078e02ff */
[----:B------:R-:W-:Y:S02]  /*d890*/  R2UR UR5, R2 ;  /* 0x00000000020572ca */ /* 0x000fe400000e0000 */
[----:B------:R-:W-:-:S11]  /*d8a0*/  R2UR UR8, R3 ;  /* 0x00000000030872ca */ /* 0x000fd600000e0000 */
[----:B------:R-:W-:Y:S02]  /*d8b0*/  ULEA UR14, UR5, UR36, 0x1 ;  /* 0x00000024050e7291 */ /* 0x000fe4000f8e083f */
[----:B------:R-:W-:Y:S02]  /*d8c0*/  UIADD3.X UR5, URZ, UR39, URZ, UP0, !UPT ;  /* 0x000000273f057290 */ /* 0x000fe400087fe43f */
[----:B------:R-:W-:Y:S02]  /*d8d0*/  UIADD3 UR15, UR14, 0x26c00, URZ ;  /* 0x00026c000e0f7890 */ /* 0x000fe4000fffe03f */
[----:B------:R-:W-:Y:S02]  /*d8e0*/  UIADD3 UR17, UR14, 0x29400, URZ ;  /* 0x000294000e117890 */ /* 0x000fe4000fffe03f */
[----:B------:R-:W-:Y:S01]  /*d8f0*/  UIADD3 UR18, UR14, 0x2bc00, URZ ;  /* 0x0002bc000e127890 */ /* 0x000fe2000fffe03f */
[----:B---3--:R-:W-:-:S13]  /*d900*/  R2UR UR11, R4 ;  /* 0x00000000040b72ca */ /* 0x008fda00000e0000 */
[----:B------:R-:W-:Y:S02]  /*d910*/  UIMAD UR11, UR11, 0x50, UR8 ;  /* 0x000000500b0b78a4 */ /* 0x000fe4000f8e0208 */
[----:B------:R-:W-:-:S03]  /*d920*/  UIADD3 UR8, UR14, 0x24400, URZ ;  /* 0x000244000e087890 */ /* 0x000fc6000fffe03f */
[----:B------:R-:W-:-:S06]  /*d930*/  UMOV UR14, 0x80 ;  /* 0x00000080000e7882 */ /* 0x000fcc0000000000 */
[----:B------:R0:W-:Y:S02]  /*d940*/  UTMALDG.4D.MULTICAST [UR8], [UR4], UR19, desc[UR6] ;  /* 0x00000608040073b4 */ /* 0x0001e40008019813 */
[----:B0-----:R-:W-:Y:S01]  /*d950*/  UMOV UR8, UR15 ;  /* 0x0000000f00087c82 */ /* 0x001fe20008000000 */
[----:B------:R-:W-:Y:S02]  /*d960*/  UMOV UR10, UR16 ;  /* 0x00000010000a7c82 */ /* 0x000fe40008000000 */
[----:B------:R0:W-:Y:S02]  /*d970*/  UTMALDG.4D.MULTICAST [UR8], [UR4], UR19, desc[UR6] ;  /* 0x00000608040073b4 */ /* 0x0001e40008019813 */
[----:B0-----:R-:W-:Y:S01]  /*d980*/  UMOV UR8, UR17 ;  /* 0x0000001100087c82 */ /* 0x001fe20008000000 */
[----:B------:R-:W-:Y:S01]  /*d990*/  UMOV UR10, UR14 ;  /* 0x0000000e000a7c82 */ /* 0x000fe20008000000 */
[----:B------:R-:W-:Y:S01]  /*d9a0*/  UMOV UR14, 0xc0 ;  /* 0x000000c0000e7882 */ /* 0x000fe20000000000 */
[----:B------:R0:W-:Y:S02]  /*d9b0*/  UTMALDG.4D.MULTICAST [UR8], [UR4], UR19, desc[UR6] ;  /* 0x00000608040073b4 */ /* 0x0001e40008019813 */
[----:B0-----:R-:W-:Y:S01]  /*d9c0*/  UMOV UR8, UR18 ;  /* 0x0000001200087c82 */ /* 0x001fe20008000000 */
[----:B------:R-:W-:-:S02]  /*d9d0*/  UMOV UR10, UR14 ;  /* 0x0000000e000a7c82 */ /* 0x000fc40008000000 */
[----:B------:R3:W-:Y:S02]  /*d9e0*/  UTMALDG.4D.MULTICAST [UR8], [UR4], UR19, desc[UR6] ;  /* 0x00000608040073b4 */ /* 0x0007e40008019813 */
[----:B---3--:R-:W-:Y:S01]  /*d9f0*/  NOP ;  /* 0x0000000000007918 */ /* 0x008fe20000000000 */
.L_x_233:
        /* <DEDUP_REMOVED lines=10> */
[----:B0-----:R-:W-:Y:S02]  /*daa0*/  IMAD.U32 R4, RZ, RZ, UR6 ;  /* 0x00000006ff047e24 */ /* 0x001fe4000f8e00ff */
[----:B------:R-:W0:Y:S01]  /*dab0*/  LDC.64 R2, c[0x4][R2] ;  /* 0x0100000002027b82 */ /* 0x000e220000000a00 */
[----:B------:R-:W-:Y:S02]  /*dac0*/  IMAD.U32 R5, RZ, RZ, UR7 ;  /* 0x00000007ff057e24 */ /* 0x000fe4000f8e00ff */
[----:B------:R-:W-:Y:S02]  /*dad0*/  IMAD.U32 R6, RZ, RZ, UR8 ;  /* 0x00000008ff067e24 */ /* 0x000fe4000f8e00ff */
[----:B------:R-:W-:-:S02]  /*dae0*/  IMAD.U32 R7, RZ, RZ, UR9 ;  /* 0x00000009ff077e24 */ /* 0x000fc4000f8e00ff */
[----:B------:R-:W-:Y:S02]  /*daf0*/  IMAD.U32 R10, RZ, RZ, UR4 ;  /* 0x00000004ff0a7e24 */ /* 0x000fe4000f8e00ff */
[----:B------:R-:W-:Y:S02]  /*db00*/  IMAD.U32 R11, RZ, RZ, UR5 ;  /* 0x00000005ff0b7e24 */ /* 0x000fe4000f8e00ff */
[----:B-1----:R-:W-:Y:S02]  /*db10*/  IMAD.MOV.U32 R8, RZ, RZ, 0x70 ;  /* 0x00000070ff087424 */ /* 0x002fe400078e00ff */
[----:B------:R-:W-:Y:S02]  /*db20*/  IMAD.MOV.U32 R12, RZ, RZ, 0x1 ;  /* 0x00000001ff0c7424 */ /* 0x000fe400078e00ff */
[----:B------:R-:W-:-:S07]  /*db30*/  IMAD.MOV.U32 R13, RZ, RZ, RZ ;  /* 0x000000ffff0d7224 */ /* 0x000fce00078e00ff */
[----:B------:R-:W-:-:S07]  /*db40*/  LEPC R20, `(.L_x_239) ;  /* 0x000000001014794e */ /* 0x000fce0000000000 */
[----:B0-2---:R-:W-:Y:S05]  /*db50*/  CALL.ABS.NOINC R2 ;  /* 0x0000000002007343 */ /* 0x005fea0003c00000 */
.L_x_239:
[----:B0-----:R-:W3:Y:S01]  /*db60*/  LDL.LU R4, [R1+0x14] ;  /* 0x0000140001047983 */ /* 0x001ee20000300800 */
[----:B-1----:R-:W-:Y:S01]  /*db70*/  SHF.R.S32.HI R0, RZ, 0x1f, R16 ;  /* 0x0000001fff007819 */ /* 0x002fe20000011410 */
[----:B------:R-:W-:Y:S01]  /*db80*/  ULDC.64 UR4, c[0x0][0x2d8] ;  /* 0x0000b60000047ab9 */ /* 0x000fe20000000a00 */
[----:B------:R-:W0:Y:S01]  /*db90*/  LDC R8, c[0x0][0x448] ;  /* 0x00011200ff087b82 */ /* 0x000e220000000800 */
[----:B------:R-:W4:Y:S04]  /*dba0*/  LDL.LU R7, [R1+0x1c] ;  /* 0x00001c0001077983 */ /* 0x000f280000300800 */
[----:B------:R-:W5:Y:S01]  /*dbb0*/  LDL R5, [R1+0x24] ;  /* 0x0000240001057983 */ /* 0x000f620000100800 */
[----:B------:R-:W-:Y:S02]  /*dbc0*/  IMAD R0, R0, UR4, RZ ;  /* 0x0000000400007c24 */ /* 0x000fe4000f8e02ff */
[C---:B------:R-:W-:Y:S01]  /*dbd0*/  IMAD.WIDE.U32 R2, R16.reuse, UR4, RZ ;  /* 0x0000000410027c25 */ /* 0x040fe2000f8e00ff */
[----:B------:R-:W1:Y:S03]  /*dbe0*/  S2R R10, SR_TID.X ;  /* 0x00000000000a7919 */ /* 0x000e660000002100 */
[----:B------:R-:W-:Y:S01]  /*dbf0*/  IMAD R0, R16, UR5, R0 ;  /* 0x0000000510007c24 */ /* 0x000fe2000f8e0200 */
[----:B------:R-:W-:-:S03]  /*dc00*/  ULDC.64 UR4, c[0x0][0x2e0] ;  /* 0x0000b80000047ab9 */ /* 0x000fc60000000a00 */
[----:B------:R-:W-:Y:S01]  /*dc10*/  IMAD.IADD R3, R3, 0x1, R0 ;  /* 0x0000000103037824 */ /* 0x000fe200078e0200 */
[----:B0-----:R-:W-:-:S13]  /*dc20*/  ISETP.NE.AND P0, PT, R8, 0x1, PT ;  /* 0x000000010800780c */ /* 0x001fda0003f05270 */
[----:B------:R-:W0:Y:S01]  /*dc30*/  @P0 LDC R6, c[0x0][0x44c] ;  /* 0x00011300ff060b82 */ /* 0x000e220000000800 */
[----:B-1----:R-:W-:-:S05]  /*dc40*/  IMAD.SHL.U32 R10, R10, 0x8, RZ ;  /* 0x000000080a0a7824 */ /* 0x002fca00078e00ff */
[----:B------:R-:W-:-:S04]  /*dc50*/  LOP3.LUT R10, R10, 0x38, RZ, 0xc0, !PT ;  /* 0x000000380a0a7812 */ /* 0x000fc800078ec0ff */
[C---:B------:R-:W-:Y:S02]  /*dc60*/  LOP3.LUT R12, R10.reuse, 0x40, RZ, 0xfc, !PT ;  /* 0x000000400a0c7812 */ /* 0x040fe400078efcff */
[C---:B------:R-:W-:Y:S02]  /*dc70*/  LOP3.LUT R11, R10.reuse, 0x80, RZ, 0xfc, !PT ;  /* 0x000000800a0b7812 */ /* 0x040fe400078efcff */
[----:B------:R-:W-:Y:S02]  /*dc80*/  LOP3.LUT R10, R10, 0xc0, RZ, 0xfc, !PT ;  /* 0x000000c00a0a7812 */ /* 0x000fe400078efcff */
[----:B---3--:R-:W-:Y:S01]  /*dc90*/  SHF.R.S32.HI R0, RZ, 0x1f, R4 ;  /* 0x0000001fff007819 */ /* 0x008fe20000011404 */
[----:B------:R-:W-:-:S04]  /*dca0*/  IMAD.WIDE.U32 R2, R4, UR4, R2 ;  /* 0x0000000404027c25 */ /* 0x000fc8000f8e0002 */
[----:B------:R-:W-:Y:S01]  /*dcb0*/  IMAD R0, R0, UR4, RZ ;  /* 0x0000000400007c24 */ /* 0x000fe2000f8e02ff */
[----:B------:R-:W-:-:S03]  /*dcc0*/  ULDC UR4, c[0x0][0xc38] ;  /* 0x00030e0000047ab9 */ /* 0x000fc60000000800 */
[----:B------:R-:W-:Y:S02]  /*dcd0*/  IMAD R0, R4, UR5, R0 ;  /* 0x0000000504007c24 */ /* 0x000fe4000f8e0200 */
[----:B------:R-:W1:Y:S02]  /*dce0*/  S2R R4, SR_TID.X ;  /* 0x0000000000047919 */ /* 0x000e640000002100 */
[----:B------:R-:W-:Y:S02]  /*dcf0*/  IMAD.IADD R3, R3, 0x1, R0 ;  /* 0x0000000103037824 */ /* 0x000fe400078e0200 */
[----:B----4-:R-:W-:Y:S02]  /*dd00*/  IMAD.MOV R0, RZ, RZ, -R7 ;  /* 0x000000ffff007224 */ /* 0x010fe400078e0a07 */
[----:B------:R-:W3:Y:S02]  /*dd10*/  @P0 LDC R7, c[0x0][0x450] ;  /* 0x00011400ff070b82 */ /* 0x000ee40000000800 */
[----:B-----5:R-:W-:Y:S01]  /*dd20*/  IMAD R0, R0, UR4, R5 ;  /* 0x0000000400007c24 */ /* 0x020fe2000f8e0205 */
[----:B------:R-:W-:-:S03]  /*dd30*/  ULDC.64 UR4, c[0x0][0x2d0] ;  /* 0x0000b40000047ab9 */ /* 0x000fc60000000a00 */
[----:B------:R-:W-:Y:S01]  /*dd40*/  IMAD.SHL.U32 R5, R0, 0x80, RZ ;  /* 0x0000008000057824 */ /* 0x000fe200078e00ff */
[----:B-1----:R-:W-:-:S04]  /*dd50*/  LOP3.LUT R4, R4, 0x7f, RZ, 0xc0, !PT ;  /* 0x0000007f04047812 */ /* 0x002fc800078ec0ff */
[----:B--2---:R-:W-:Y:S02]  /*dd60*/  SHF.R.U32.HI R9, RZ, 0x3, R4 ;  /* 0x00000003ff097819 */ /* 0x004fe40000011604 */
[----:B------:R-:W1:Y:S02]  /*dd70*/  S2R R4, SR_TID.X ;  /* 0x0000000000047919 */ /* 0x000e640000002100 */
[----:B-1----:R-:W-:-:S05]  /*dd80*/  IMAD.SHL.U32 R4, R4, 0x10, RZ ;  /* 0x0000001004047824 */ /* 0x002fca00078e00ff */
[----:B------:R-:W-:Y:S02]  /*dd90*/  LOP3.LUT R4, R9, 0x70, R4, 0xf8, !PT ;  /* 0x0000007009047812 */ /* 0x000fe400078ef804 */
[----:B------:R-:W1:Y:S02]  /*dda0*/  S2R R9, SR_TID.X ;  /* 0x0000000000097919 */ /* 0x000e640000002100 */
[----:B------:R-:W-:-:S05]  /*ddb0*/  LOP3.LUT R0, R4, R5, RZ, 0xfc, !PT ;  /* 0x0000000504007212 */ /* 0x000fca00078efcff */
[----:B0-----:R-:W-:-:S04]  /*ddc0*/  @P0 IMAD.HI.U32 R6, R0, R6, RZ ;  /* 0x0000000600060227 */ /* 0x001fc800078e00ff */
[----:B------:R-:W-:Y:S01]  /*ddd0*/  IMAD.MOV.U32 R4, RZ, RZ, R0 ;  /* 0x000000ffff047224 */ /* 0x000fe200078e0000 */
[----:B---3--:R-:W-:-:S05]  /*dde0*/  @P0 SHF.R.U32.HI R4, RZ, R7, R6 ;  /* 0x00000007ff040219 */ /* 0x008fca0000011606 */
[----:B------:R-:W-:Y:S02]  /*ddf0*/  IMAD.MOV R6, RZ, RZ, -R4 ;  /* 0x000000ffff067224 */ /* 0x000fe400078e0a04 */
[----:B------:R-:W-:-:S04]  /*de00*/  IMAD.WIDE.U32 R2, R4, UR4, R2 ;  /* 0x0000000404027c25 */ /* 0x000fc8000f8e0002 */
[----:B------:R-:W-:Y:S01]  /*de10*/  IMAD R0, R8, R6, R0 ;  /* 0x0000000608007224 */ /* 0x000fe200078e0200 */
[----:B------:R-:W-:-:S05]  /*de20*/  SHF.R.S32.HI R6, RZ, 0x1f, R4 ;  /* 0x0000001fff067819 */ /* 0x000fca0000011404 */
[----:B------:R-:W-:Y:S02]  /*de30*/  IMAD R6, R6, UR4, RZ ;  /* 0x0000000406067c24 */ /* 0x000fe4000f8e02ff */
[----:B-1----:R-:W-:Y:S02]  /*de40*/  IMAD.SHL.U32 R9, R9, 0x8, RZ ;  /* 0x0000000809097824 */ /* 0x002fe400078e00ff */
[----:B------:R-:W-:Y:S01]  /*de50*/  IMAD R6, R4, UR5, R6 ;  /* 0x0000000504067c24 */ /* 0x000fe2000f8e0206 */
[----:B------:R-:W-:Y:S01]  /*de60*/  SHF.R.S32.HI R4, RZ, 0x1f, R0 ;  /* 0x0000001fff047819 */ /* 0x000fe20000011400 */
[----:B------:R-:W-:Y:S01]  /*de70*/  ULDC.64 UR4, c[0x0][0x2c8] ;  /* 0x0000b20000047ab9 */ /* 0x000fe20000000a00 */
[----:B------:R-:W-:Y:S01]  /*de80*/  LOP3.LUT R9, R9, 0x38, RZ, 0xc0, !PT ;  /* 0x0000003809097812 */ /* 0x000fe200078ec0ff */
[----:B------:R-:W-:Y:S02]  /*de90*/  IMAD.IADD R3, R3, 0x1, R6 ;  /* 0x0000000103037824 */ /* 0x000fe400078e0206 */
[----:B------:R-:W-:-:S02]  /*dea0*/  IMAD R4, R4, UR4, RZ ;  /* 0x0000000404047c24 */ /* 0x000fc4000f8e02ff */
[----:B------:R-:W-:-:S04]  /*deb0*/  IMAD.WIDE.U32 R2, R0, UR4, R2 ;  /* 0x0000000400027c25 */ /* 0x000fc8000f8e0002 */
[----:B------:R-:W-:Y:S01]  /*dec0*/  IMAD R4, R0, UR5, R4 ;  /* 0x0000000500047c24 */ /* 0x000fe2000f8e0204 */
[----:B------:R-:W-:-:S03]  /*ded0*/  ULDC.64 UR4, c[0x0][0x280] ;  /* 0x0000a00000047ab9 */ /* 0x000fc60000000a00 */
[----:B------:R-:W-:Y:S01]  /*dee0*/  IMAD.IADD R3, R3, 0x1, R4 ;  /* 0x0000000103037824 */ /* 0x000fe200078e0204 */
[C---:B------:R-:W-:Y:S01]  /*def0*/  LEA R4, P0, R2.reuse, UR4, 0x1 ;  /* 0x0000000402047c11 */ /* 0x040fe2000f8008ff */
[----:B------:R-:W-:Y:S02]  /*df00*/  ULDC UR4, c[0x0][0x2b8] ;  /* 0x0000ae0000047ab9 */ /* 0x000fe40000000800 */
[----:B------:R-:W-:Y:S02]  /*df10*/  ISETP.GE.AND P4, PT, R9, UR4, PT ;  /* 0x0000000409007c0c */ /* 0x000fe4000bf86270 */
[----:B------:R-:W-:Y:S01]  /*df20*/  LEA.HI.X R3, R2, UR5, R3, 0x1, P0 ;  /* 0x0000000502037c11 */ /* 0x000fe200080f0c03 */
[----:B------:R-:W-:Y:S01]  /*df30*/  UMOV UR5, 0xffffffff ;  /* 0xffffffff00057882 */ /* 0x000fe20000000000 */
[----:B------:R-:W-:Y:S02]  /*df40*/  ISETP.GE.AND P3, PT, R12, UR4, PT ;  /* 0x000000040c007c0c */ /* 0x000fe4000bf66270 */
[----:B------:R-:W-:-:S02]  /*df50*/  ISETP.GE.AND P0, PT, R11, UR4, PT ;  /* 0x000000040b007c0c */ /* 0x000fc4000bf06270 */
[----:B------:R-:W-:Y:S01]  /*df60*/  ISETP.GE.AND P1, PT, R10, UR4, PT ;  /* 0x000000040a007c0c */ /* 0x000fe2000bf26270 */
[----:B------:R-:W-:-:S12]  /*df70*/  BRA.DIV UR5, `(.L_x_240) ;  /* 0x0000004205f47947 */ /* 0x000fd8000b800000 */
[----:B------:R-:W2:Y:S01]  /*df80*/  LDL R10, [R1+0x10] ;  /* 0x00001000010a7983 */ /* 0x000ea20000100800 */
[----:B------:R-:W-:Y:S01]  /*df90*/  ULDC UR4, c[0x0][0x288] ;  /* 0x0000a20000047ab9 */ /* 0x000fe20000000800 */
[----:B------:R-:W0:Y:S02]  /*dfa0*/  S2R R6, SR_TID.X ;  /* 0x0000000000067919 */ /* 0x000e240000002100 */
[----:B------:R-:W1:Y:S01]  /*dfb0*/  SHFL.IDX PT, R7, R4, RZ, 0x181f ;  /* 0x00181fff04077589 */ /* 0x000e6200000e0000 */
[----:B------:R-:W-:Y:S01]  /*dfc0*/  IMAD R2, R8, UR4, RZ ;  /* 0x0000000408027c24 */ /* 0x000fe2000f8e02ff */
[----:B0-----:R-:W-:-:S04]  /*dfd0*/  LOP3.LUT R6, R6, 0x7f, RZ, 0xc0, !PT ;  /* 0x0000007f06067812 */ /* 0x001fc800078ec0ff */
[----:B------:R-:W-:Y:S02]  /*dfe0*/  SHF.R.U32.HI R11, RZ, 0x3, R6 ;  /* 0x00000003ff0b7819 */ /* 0x000fe40000011606 */
[----:B------:R-:W0:Y:S03]  /*dff0*/  SHFL.IDX PT, R6, R3, RZ, 0x181f ;  /* 0x00181fff03067589 */ /* 0x000e2600000e0000 */
[----:B------:R-:W-:-:S05]  /*e000*/  IMAD.IADD R0, R11, 0x1, R5 ;  /* 0x000000010b007824 */ /* 0x000fca00078e0205 */
[----:B------:R-:W-:-:S13]  /*e010*/  ISETP.GE.AND P2, PT, R0, R2, PT ;  /* 0x000000020000720c */ /* 0x000fda0003f46270 */
[----:B-1----:R-:W-:-:S05]  /*e020*/  @!P2 LEA R7, P5, R9, R7, 0x1 ;  /* 0x000000070907a211 */ /* 0x002fca00078a08ff */
[----:B0-----:R-:W-:-:S05]  /*e030*/  @!P2 IMAD.X R6, RZ, RZ, R6, P5 ;  /* 0x000000ffff06a224 */ /* 0x001fca00028e0606 */
[----:B------:R-:W-:-:S04]  /*e040*/  @!P2 LOP3.LUT R7, R7, R6, RZ, 0x3c, !PT ;  /* 0x000000060707a212 */ /* 0x000fc800078e3cff */
[----:B------:R-:W-:Y:S01]  /*e050*/  @!P2 LOP3.LUT R6, R7, R6, RZ, 0x3c, !PT ;  /* 0x000000060706a212 */ /* 0x000fe200078e3cff */
[----:B------:R-:W-:-:S03]  /*e060*/  ULDC.64 UR6, c[0x0][0x208] ;  /* 0x0000820000067ab9 */ /* 0x000fc60000000a00 */
[----:B------:R-:W-:Y:S01]  /*e070*/  @!P2 LOP3.LUT R7, R7, R6, RZ, 0x3c, !PT ;  /* 0x000000060707a212 */ /* 0x000fe200078e3cff */
[----:B------:R-:W-:-:S04]  /*e080*/  VIADD R5, R0, 0x10 ;  /* 0x0000001000057836 */ /* 0x000fc80000000000 */
[----:B------:R-:W-:Y:S01]  /*e090*/  @!PT LDS RZ, [RZ] ;  /* 0x00000000fffff984 */ /* 0x000fe20000000800 */
[----:B--2---:R-:W-:Y:S04]  /*e0a0*/  @!P2 LDGSTS.E.BYPASS.LTC128B.128 [R10+0x14400], desc[UR6][R6.64], !P4 ;  /* 0x14400000060aafae */ /* 0x004fe8000e101d46 */
[----:B------:R-:W-:Y:S04]  /*e0b0*/  @!P2 LDGSTS.E.BYPASS.LTC128B.128 [R10+0x18400], desc[UR6][R6.64+0x80], !P3 ;  /* 0x18400080060aafae */ /* 0x000fe8000d901d46 */
[----:B------:R-:W-:Y:S04]  /*e0c0*/  @!P2 LDGSTS.E.BYPASS.LTC128B.128 [R10+0x1c400], desc[UR6][R6.64+0x100], !P0 ;  /* 0x1c400100060aafae */ /* 0x000fe8000c101d46 */
[----:B------:R0:W-:Y:S01]  /*e0d0*/  @!P2 LDGSTS.E.BYPASS.LTC128B.128 [R10+0x20400], desc[UR6][R6.64+0x180], !P1 ;  /* 0x20400180060aafae */ /* 0x0001e2000c901d46 */
[----:B------:R-:W-:-:S03]  /*e0e0*/  ISETP.GE.AND P2, PT, R5, R2, PT ;  /* 0x000000020500720c */ /* 0x000fc60003f46270 */
[----:B0-----:R-:W0:Y:S04]  /*e0f0*/  SHFL.IDX PT, R7, R4, 0x1, 0x181f ;  /* 0x00381f0004077f89 */ /* 0x001e2800000e0000 */
[----:B------:R-:W1:Y:S06]  /*e100*/  SHFL.IDX PT, R6, R3, 0x1, 0x181f ;  /* 0x00381f0003067f89 */ /* 0x000e6c00000e0000 */
[----:B0-----:R-:W-:-:S05]  /*e110*/  @!P2 LEA R7, P5, R9, R7, 0x1 ;  /* 0x000000070907a211 */ /* 0x001fca00078a08ff */
[----:B-1----:R-:W-:-:S05]  /*e120*/  @!P2 IMAD.X R6, RZ, RZ, R6, P5 ;  /* 0x000000ffff06a224 */ /* 0x002fca00028e0606 */
[----:B------:R-:W-:-:S04]  /*e130*/  @!P2 LOP3.LUT R7, R7, R6, RZ, 0x3c, !PT ;  /* 0x000000060707a212 */ /* 0x000fc800078e3cff */
[----:B------:R-:W-:-:S04]  /*e140*/  @!P2 LOP3.LUT R6, R7, R6, RZ, 0x3c, !PT ;  /* 0x000000060706a212 */ /* 0x000fc800078e3cff */
[----:B------:R-:W-:-:S05]  /*e150*/  @!P2 LOP3.LUT R7, R7, R6, RZ, 0x3c, !PT ;  /* 0x000000060707a212 */ /* 0x000fca00078e3cff */
[----:B------:R-:W-:Y:S04]  /*e160*/  @!P2 LDGSTS.E.BYPASS.LTC128B.128 [R10+0x14c00], desc[UR6][R6.64], !P4 ;  /* 0x14c00000060aafae */ /* 0x000fe8000e101d46 */
[----:B------:R-:W-:Y:S04]  /*e170*/  @!P2 LDGSTS.E.BYPASS.LTC128B.128 [R10+0x18c00], desc[UR6][R6.64+0x80], !P3 ;  /* 0x18c00080060aafae */ /* 0x000fe8000d901d46 */
[----:B------:R-:W-:Y:S04]  /*e180*/  @!P2 LDGSTS.E.BYPASS.LTC128B.128 [R10+0x1cc00], desc[UR6][R6.64+0x100], !P0 ;  /* 0x1cc00100060aafae */ /* 0x000fe8000c101d46 */
[----:B------:R0:W-:Y:S01]  /*e190*/  @!P2 LDGSTS.E.BYPASS.LTC128B.128 [R10+0x20c00], desc[UR6][R6.64+0x180], !P1 ;  /* 0x20c00180060aafae */ /* 0x0001e2000c901d46 */
[----:B------:R-:W-:-:S03]  /*e1a0*/  VIADD R5, R0, 0x20 ;  /* 0x0000002000057836 */ /* 0x000fc60000000000 */
[----:B0-----:R-:W0:Y:S04]  /*e1b0*/  SHFL.IDX PT, R7, R4, 0x2, 0x181f ;  /* 0x00581f0004077f89 */ /* 0x001e2800000e0000 */
[----:B------:R-:W1:Y:S01]  /*e1c0*/  SHFL.IDX PT, R6, R3, 0x2, 0x181f ;  /* 0x00581f0003067f89 */ /* 0x000e6200000e0000 */
[----:B------:R-:W-:-:S13]  /*e1d0*/  ISETP.GE.AND P2, PT, R5, R2, PT ;  /* 0x000000020500720c */ /* 0x000fda0003f46270 */
        /* <DEDUP_REMOVED lines=56> */
[----:B------:R-:W-:Y:S01]  /*e560*/  @!P2 LOP3.LUT R7, R7, R6, RZ, 0x3c, !PT ;  /* 0x000000060707a212 */ /* 0x000fe200078e3cff */
[----:B------:R0:W1:Y:S04]  /*e570*/  SHFL.IDX PT, R5, R3, 0x7, 0x181f ;  /* 0x00f81f0003057f89 */ /* 0x00006800000e0000 */
[----:B------:R0:W-:Y:S04]  /*e580*/  @!P2 LDGSTS.E.BYPASS.LTC128B.128 [R10+0x17400], desc[UR6][R6.64], !P4 ;  /* 0x17400000060aafae */ /* 0x0001e8000e101d46 */
[----:B------:R0:W-:Y:S04]  /*e590*/  @!P2 LDGSTS.E.BYPASS.LTC128B.128 [R10+0x1b400], desc[UR6][R6.64+0x80], !P3 ;  /* 0x1b400080060aafae */ /* 0x0001e8000d901d46 */
[----:B------:R0:W-:Y:S04]  /*e5a0*/  @!P2 LDGSTS.E.BYPASS.LTC128B.128 [R10+0x1f400], desc[UR6][R6.64+0x100], !P0 ;  /* 0x1f400100060aafae */ /* 0x0001e8000c101d46 */
[----:B------:R0:W-:Y:S04]  /*e5b0*/  @!P2 LDGSTS.E.BYPASS.LTC128B.128 [R10+0x23400], desc[UR6][R6.64+0x180], !P1 ;  /* 0x23400180060aafae */ /* 0x0001e8000c901d46 */
[----:B------:R0:W2:Y:S02]  /*e5c0*/  SHFL.IDX PT, R3, R4, 0x7, 0x181f ;  /* 0x00f81f0004037f89 */ /* 0x0000a400000e0000 */
.L_x_360:
[----:B------:R-:W-:Y:S01]  /*e5d0*/  VIADD R0, R0, 0x70 ;  /* 0x0000007000007836 */ /* 0x000fe20000000000 */
[----:B------:R-:W-:Y:S04]  /*e5e0*/  BSSY B0, `(.L_x_241) ;  /* 0x000000e000007945 */ /* 0x000fe80003800000 */
[----:B------:R-:W-:-:S13]  /*e5f0*/  ISETP.GE.AND P2, PT, R0, R2, PT ;  /* 0x000000020000720c */ /* 0x000fda0003f46270 */
[----:B------:R-:W-:Y:S05]  /*e600*/  @P2 BRA `(.L_x_242) ;  /* 0x00000000002c2947 */ /* 0x000fea0003800000 */
[----:B0-----:R-:W3:Y:S01]  /*e610*/  LDL R4, [R1+0x10] ;  /* 0x0000100001047983 */ /* 0x001ee20000100800 */
[----:B--2---:R-:W-:Y:S01]  /*e620*/  LEA R2, P2, R9, R3, 0x1 ;  /* 0x0000000309027211 */ /* 0x004fe200078408ff */
[----:B------:R-:W-:-:S04]  /*e630*/  ULDC.64 UR4, c[0x0][0x208] ;  /* 0x0000820000047ab9 */ /* 0x000fc80000000a00 */
[----:B-1----:R-:W-:-:S05]  /*e640*/  IMAD.X R3, RZ, RZ, R5, P2 ;  /* 0x000000ffff037224 */ /* 0x002fca00010e0605 */
[----:B------:R-:W-:Y:S01]  /*e650*/  @!PT LDS RZ, [RZ] ;  /* 0x00000000fffff984 */ /* 0x000fe20000000800 */
[----:B------:R-:W-:Y:S01]  /*e660*/  @!PT LDS RZ, [RZ] ;  /* 0x00000000fffff984 */ /* 0x000fe20000000800 */
[----:B------:R-:W-:Y:S01]  /*e670*/  @!PT LDS RZ, [RZ] ;  /* 0x00000000fffff984 */ /* 0x000fe20000000800 */
[----:B---3--:R3:W-:Y:S04]  /*e680*/  LDGSTS.E.BYPASS.LTC128B.128 [R4+0x17c00], desc[UR4][R2.64], !P4 ;  /* 0x17c0000002047fae */ /* 0x0087e8000e101d44 */
[----:B------:R3:W-:Y:S04]  /*e690*/  LDGSTS.E.BYPASS.LTC128B.128 [R4+0x1bc00], desc[UR4][R2.64+0x80], !P3 ;  /* 0x1bc0008002047fae */ /* 0x0007e8000d901d44 */
[----:B------:R3:W-:Y:S04]  /*e6a0*/  LDGSTS.E.BYPASS.LTC128B.128 [R4+0x1fc00], desc[UR4][R2.64+0x100], !P0 ;  /* 0x1fc0010002047fae */ /* 0x0007e8000c101d44 */
[----:B------:R3:W-:Y:S02]  /*e6b0*/  LDGSTS.E.BYPASS.LTC128B.128 [R4+0x23c00], desc[UR4][R2.64+0x180], !P1 ;  /* 0x23c0018002047fae */ /* 0x0007e4000c901d44 */
.L_x_242:
[----:B------:R-:W-:Y:S05]  /*e6c0*/  BSYNC B0 ;  /* 0x0000000000007941 */ /* 0x000fea0003800000 */
.L_x_241:
        /* <DEDUP_REMOVED lines=10> */
[----:B------:R-:W4:Y:S01]  /*e770*/  SYNCS.PHASECHK.TRANS64.TRYWAIT P0, [UR36+0x38820], R0 ;  /* 0x03882000ff0075a7 */ /* 0x000f220008000164 */
[----:B---3--:R-:W-:Y:S02]  /*e780*/  ISETP.GE.AND P1, PT, R2, 0x51, PT ;  /* 0x000000510200780c */ /* 0x008fe40003f26270 */
[----:B----4-:R-:W-:Y:S11]  /*e790*/  @!P0 BRA `(.L_x_244) ;  /* 0x0000004800148947 */ /* 0x010ff60003800000 */
.L_x_361:
[----:B------:R-:W-:Y:S05]  /*e7a0*/  BSYNC B0 ;  /* 0x0000000000007941 */ /* 0x000fea0003800000 */
.L_x_243:
[----:B------:R-:W-:Y:S05]  /*e7b0*/  @!P1 BRA `(.L_x_245) ;  /* 0x0000002c00449947 */ /* 0x000fea0003800000 */
[----:B---3--:R-:W3:Y:S01]  /*e7c0*/  LDL R2, [R1+0x20] ;  /* 0x0000200001027983 */ /* 0x008ee20000100800 */
[----:B------:R-:W-:Y:S02]  /*e7d0*/  IMAD.MOV.U32 R0, RZ, RZ, 0x1 ;  /* 0x00000001ff007424 */ /* 0x000fe400078e00ff */
[----:B---3--:R-:W-:-:S05]  /*e7e0*/  IMAD.MOV R9, RZ, RZ, -R2 ;  /* 0x000000ffff097224 */ /* 0x008fca00078e0a02 */
[----:B------:R-:W-:-:S05]  /*e7f0*/  VIADDMNMX R9, R9, R0, 0xffffffff, !PT ;  /* 0xffffffff09097446 */ /* 0x000fca0007800100 */
[----:B------:R-:W-:-:S05]  /*e800*/  IMAD.IADD R0, R2, 0x1, R9 ;  /* 0x0000000102007824 */ /* 0x000fca00078e0209 */
[----:B------:R-:W-:-:S04]  /*e810*/  LOP3.LUT R0, R0, 0x1, RZ, 0xc0, !PT ;  /* 0x0000000100007812 */ /* 0x000fc800078ec0ff */
[----:B------:R-:W-:Y:S01]  /*e820*/  ISETP.NE.U32.AND P0, PT, R0, 0x1, PT ;  /* 0x000000010000780c */ /* 0x000fe20003f05070 */
[----:B------:R-:W-:-:S12]  /*e830*/  VIADD R0, R2, 0xfffffffe ;  /* 0xfffffffe02007836 */ /* 0x000fd80000000000 */
[----:B------:R-:W-:Y:S05]  /*e840*/  @P0 BRA `(.L_x_246) ;  /* 0x0000000c00b40947 */ /* 0x000fea0003800000 */
[----:B------:R-:W3:Y:S01]  /*e850*/  LDL R2, [R1] ;  /* 0x0000000001027983 */ /* 0x000ee20000100800 */
[----:B------:R-:W-:Y:S01]  /*e860*/  LOP3.LUT P2, RZ, R18, 0x8, RZ, 0xc0, !PT ;  /* 0x0000000812ff7812 */ /* 0x000fe2000784c0ff */
[----:B0-----:R-:W-:Y:S01]  /*e870*/  VIADD R4, R19, 0x1 ;  /* 0x0000000113047836 */ /* 0x001fe20000000000 */
[----:B------:R-:W-:Y:S04]  /*e880*/  BSSY B0, `(.L_x_247) ;  /* 0x00000e5000007945 */ /* 0x000fe80003800000 */
[----:B------:R-:W-:-:S04]  /*e890*/  ISETP.NE.AND P0, PT, R4, 0x2, PT ;  /* 0x000000020400780c */ /* 0x000fc80003f05270 */
[----:B------:R-:W-:Y:S02]  /*e8a0*/  SEL R8, RZ, 0x1, P0 ;  /* 0x00000001ff087807 */ /* 0x000fe40000000000 */
[----:B------:R-:W-:Y:S02]  /*e8b0*/  SEL R4, R4, RZ, P0 ;  /* 0x000000ff04047207 */ /* 0x000fe40000000000 */
[----:B---3--:R-:W-:Y:S01]  /*e8c0*/  LOP3.LUT R8, R2, R8, RZ, 0x3c, !PT ;  /* 0x0000000802087212 */ /* 0x008fe200078e3cff */
[----:B------:R-:W-:Y:S06]  /*e8d0*/  @!P2 BRA `(.L_x_248) ;  /* 0x0000000c007ca947 */ /* 0x000fec0003800000 */
[----:B------:R-:W-:Y:S01]  /*e8e0*/  LOP3.LUT P2, RZ, R18, 0x4, RZ, 0xc0, !PT ;  /* 0x0000000412ff7812 */ /* 0x000fe2000784c0ff */
[----:B------:R-:W-:-:S12]  /*e8f0*/  IMAD.MOV.U32 R6, RZ, RZ, R17 ;  /* 0x000000ffff067224 */ /* 0x000fd800078e0011 */
[----:B------:R-:W-:Y:S05]  /*e900*/  @!P2 BRA `(.L_x_249) ;  /* 0x000000000054a947 */ /* 0x000fea0003800000 */
[----:B------:R-:W3:Y:S01]  /*e910*/  LDL R10, [R1+0xc] ;  /* 0x00000c00010a7983 */ /* 0x000ee20000100800 */
[----:B------:R-:W0:Y:S01]  /*e920*/  LDC R6, c[0x0][0x43c] ;  /* 0x00010f00ff067b82 */ /* 0x000e220000000800 */
[----:B------:R-:W-:Y:S02]  /*e930*/  ULDC.64 UR4, c[0x0][0x428] ;  /* 0x00010a0000047ab9 */ /* 0x000fe40000000a00 */
[----:B------:R-:W4:Y:S01]  /*e940*/  LDL R7, [R1+0x8] ;  /* 0x0000080001077983 */ /* 0x000f220000100800 */
[----:B------:R-:W-:Y:S01]  /*e950*/  ULDC.64 UR6, c[0x0][0x208] ;  /* 0x0000820000067ab9 */ /* 0x000fe20000000a00 */
[----:B0-----:R-:W-:-:S13]  /*e960*/  ISETP.NE.AND P0, PT, R6, 0x1, PT ;  /* 0x000000010600780c */ /* 0x001fda0003f05270 */
[----:B--2---:R-:W1:Y:S02]  /*e970*/  @P0 LDC.64 R2, c[0x0][0x440] ;  /* 0x00011000ff020b82 */ /* 0x004e640000000a00 */
[----:B-1----:R-:W-:-:S04]  /*e980*/  @P0 IMAD.HI.U32 R5, R0, R2, RZ ;  /* 0x0000000200050227 */ /* 0x002fc800078e00ff */
[----:B------:R-:W-:Y:S01]  /*e990*/  IMAD.MOV.U32 R2, RZ, RZ, R0 ;  /* 0x000000ffff027224 */ /* 0x000fe200078e0000 */
[----:B------:R-:W-:-:S05]  /*e9a0*/  @P0 SHF.R.U32.HI R2, RZ, R3, R5 ;  /* 0x00000003ff020219 */ /* 0x000fca0000011605 */
[----:B------:R-:W-:-:S04]  /*e9b0*/  IMAD.MOV R3, RZ, RZ, -R2 ;  /* 0x000000ffff037224 */ /* 0x000fc800078e0a02 */
[----:B------:R-:W-:Y:S01]  /*e9c0*/  IMAD R0, R6, R3, R0 ;  /* 0x0000000306007224 */ /* 0x000fe200078e0200 */
[----:B------:R-:W-:Y:S01]  /*e9d0*/  SHF.R.S32.HI R3, RZ, 0x1f, R2 ;  /* 0x0000001fff037819 */ /* 0x000fe20000011402 */
[----:B---3--:R-:W-:-:S04]  /*e9e0*/  IMAD R5, R10, UR4, RZ ;  /* 0x000000040a057c24 */ /* 0x008fc8000f8e02ff */
[C---:B----4-:R-:W-:Y:S02]  /*e9f0*/  IMAD R5, R7.reuse, UR5, R5 ;  /* 0x0000000507057c24 */ /* 0x050fe4000f8e0205 */
[----:B------:R-:W-:Y:S01]  /*ea00*/  IMAD.WIDE.U32 R2, R7, UR4, R2 ;  /* 0x0000000407027c25 */ /* 0x000fe2000f8e0002 */
[----:B------:R-:W-:-:S03]  /*ea10*/  ULDC.64 UR4, c[0x0][0x418] ;  /* 0x0001060000047ab9 */ /* 0x000fc60000000a00 */
[----:B------:R-:W-:Y:S01]  /*ea20*/  IMAD.IADD R3, R5, 0x1, R3 ;  /* 0x0000000105037824 */ /* 0x000fe200078e0203 */
[----:B------:R-:W-:-:S04]  /*ea30*/  LEA R6, P0, R2, UR4, 0x2 ;  /* 0x0000000402067c11 */ /* 0x000fc8000f8010ff */
[----:B------:R-:W-:-:S05]  /*ea40*/  LEA.HI.X R7, R2, UR5, R3, 0x2, P0 ;  /* 0x0000000502077c11 */ /* 0x000fca00080f1403 */
[----:B------:R0:W5:Y:S04]  /*ea50*/  LDG.E R6, desc[UR6][R6.64] ;  /* 0x0000000606067981 */ /* 0x000168000c1e1900 */
.L_x_249:
[----:B--2---:R-:W-:Y:S01]  /*ea60*/  LEA R3, R4, UR36, 0x3 ;  /* 0x0000002404037c11 */ /* 0x004fe2000f8e18ff */
[----:B------:R-:W-:Y:S01]  /*ea70*/  BSSY B1, `(.L_x_250) ;  /* 0x0000004000017945 */ /* 0x000fe20003800000 */
[----:B------:R-:W-:-:S04]  /*ea80*/  SHF.L.U32 R2, R8, 0x1f, RZ ;  /* 0x0000001f08027819 */ /* 0x000fc800000006ff */
[----:B------:R-:W2:Y:S02]  /*ea90*/  SYNCS.PHASECHK.TRANS64.TRYWAIT P0, [R3+URZ+0x38840], R2 ;  /* 0x03884002030075a7 */ /* 0x000ea4000800017f */
[----:B--2---:R-:W-:Y:S05]  /*eaa0*/  @!P0 BRA `(.L_x_251) ;  /* 0x0000004400688947 */ /* 0x004fea0003800000 */
.L_x_362:
[----:B------:R-:W-:Y:S05]  /*eab0*/  BSYNC B1 ;  /* 0x0000000000017941 */ /* 0x000fea0003800000 */
.L_x_250:
[----:B-1----:R-:W1:Y:S01]  /*eac0*/  S2R R5, SR_TID.X ;  /* 0x0000000000057919 */ /* 0x002e620000002100 */
[----:B------:R-:W-:Y:S01]  /*ead0*/  UPRMT UR4, UR37, 0x9910, URZ ;  /* 0x0000991025047896 */ /* 0x000fe2000800003f */
[----:B-1----:R-:W-:-:S04]  /*eae0*/  LOP3.LUT R5, R5, 0x7f, RZ, 0xc0, !PT ;  /* 0x0000007f05057812 */ /* 0x002fc800078ec0ff */
[----:B------:R-:W-:-:S13]  /*eaf0*/  ISETP.NE.AND P0, PT, R5, RZ, PT ;  /* 0x000000ff0500720c */ /* 0x000fda0003f05270 */
[----:B--2---:R-:W-:-:S04]  /*eb00*/  @!P0 IMAD.MOV.U32 R2, RZ, RZ, 0xa000 ;  /* 0x0000a000ff028424 */ /* 0x004fc800078e00ff */
[----:B------:R1:W-:Y:S02]  /*eb10*/  @!P0 SYNCS.ARRIVE.TRANS64 RZ, [R3+URZ+0x38830], R2 ;  /* 0x0388300203ff89a7 */ /* 0x0003e4000800003f */
[----:B-1----:R-:W-:-:S05]  /*eb20*/  IMAD.U32 R2, RZ, RZ, UR4 ;  /* 0x00000004ff027e24 */ /* 0x002fca000f8e00ff */
[----:B------:R-:W-:-:S13]  /*eb30*/  ISETP.NE.AND P1, PT, R2, 0x2, PT ;  /* 0x000000020200780c */ /* 0x000fda0003f25270 */
[----:B------:R-:W-:Y:S05]  /*eb40*/  @P1 BRA `(.L_x_252) ;  /* 0x0000000000041947 */ /* 0x000fea0003800000 */
[----:B------:R-:W-:Y:S01]  /*eb50*/  BPT.TRAP 0x1 ;  /* 0x000000040000795c */ /* 0x000fe20000300000 */
.L_x_252:
[----:B------:R-:W-:Y:S01]  /*eb60*/  LOP3.LUT P0, RZ, R18, 0x2, RZ, 0xc0, !PT ;  /* 0x0000000212ff7812 */ /* 0x000fe2000780c0ff */
[----:B------:R-:W-:-:S12]  /*eb70*/  BSSY B1, `(.L_x_253) ;  /* 0x0000003000017945 */ /* 0x000fd80003800000 */
[----:B------:R-:W-:Y:S05]  /*eb80*/  @P0 BRA `(.L_x_254) ;  /* 0x0000000000040947 */ /* 0x000fea0003800000 */
[----:B------:R-:W-:Y:S01]  /*eb90*/  BPT.TRAP 0x1 ;  /* 0x000000040000795c */ /* 0x000fe20000300000 */
.L_x_254:
[----:B------:R-:W-:Y:S05]  /*eba0*/  BSYNC B1 ;  /* 0x0000000000017941 */ /* 0x000fea0003800000 */
.L_x_253:
[----:B------:R-:W1:Y:S01]  /*ebb0*/  S2R R2, SR_CgaCtaId ;  /* 0x0000000000027919 */ /* 0x000e620000008800 */
[----:B------:R-:W-:Y:S01]  /*ebc0*/  IMAD.MOV.U32 R10, RZ, RZ, RZ ;  /* 0x000000ffff0a7224 */ /* 0x000fe200078e00ff */
[----:B------:R-:W-:Y:S01]  /*ebd0*/  UIADD3 UR4, UP0, UR38, 0x370, URZ ;  /* 0x0000037026047890 */ /* 0x000fe2000ff1e03f */
[----:B------:R-:W-:Y:S01]  /*ebe0*/  PLOP3.LUT P0, PT, PT, PT, PT, 0x80, 0x0 ;  /* 0x000000000000781c */ /* 0x000fe20003f0f070 */
[----:B------:R-:W-:Y:S01]  /*ebf0*/  VIADD R3, R3, 0x38830 ;  /* 0x0003883003037836 */ /* 0x000fe20000000000 */
[----:B------:R-:W-:Y:S01]  /*ec00*/  UMOV UR6, 0x30000 ;  /* 0x0003000000067882 */ /* 0x000fe20000000000 */
[----:B------:R-:W-:Y:S01]  /*ec10*/  R2UR UR10, R10 ;  /* 0x000000000a0a72ca */ /* 0x000fe200000e0000 */
[----:B------:R-:W-:Y:S01]  /*ec20*/  UIADD3.X UR5, URZ, UR39, URZ, UP0, !UPT ;  /* 0x000000273f057290 */ /* 0x000fe200087fe43f */
[----:B------:R-:W-:Y:S01]  /*ec30*/  UMOV UR14, 0x0 ;  /* 0x00000000000e7882 */ /* 0x000fe20000000000 */
[----:B------:R-:W-:Y:S01]  /*ec40*/  UMOV UR15, 0x14f00000 ;  /* 0x14f00000000f7882 */ /* 0x000fe20000000000 */
[----:B-1----:R-:W-:-:S05]  /*ec50*/  LOP3.LUT R2, R2, 0x1, RZ, 0xc0, !PT ;  /* 0x0000000102027812 */ /* 0x002fca00078ec0ff */
[----:B------:R-:W-:-:S04]  /*ec60*/  IMAD R2, R2, 0xa00, RZ ;  /* 0x00000a0002027824 */ /* 0x000fc800078e02ff */
[----:B------:R-:W-:Y:S02]  /*ec70*/  IMAD R5, R4, 0x5000, R2 ;  /* 0x0000500004057824 */ /* 0x000fe400078e0202 */
[----:B------:R-:W1:Y:S03]  /*ec80*/  S2R R2, SR_CgaCtaId ;  /* 0x0000000000027919 */ /* 0x000e660000008800 */
[----:B------:R-:W-:-:S05]  /*ec90*/  LEA R5, R5, UR36, 0x1 ;  /* 0x0000002405057c11 */ /* 0x000fca000f8e08ff */
[----:B0-----:R-:W-:Y:S01]  /*eca0*/  VIADD R7, R5, 0x24400 ;  /* 0x0002440005077836 */ /* 0x001fe20000000000 */
[----:B-1----:R-:W-:-:S05]  /*ecb0*/  LOP3.LUT R2, R2, 0x1, RZ, 0xc0, !PT ;  /* 0x0000000102027812 */ /* 0x002fca00078ec0ff */
[----:B------:R-:W-:-:S04]  /*ecc0*/  IMAD R2, R2, 0x28, RZ ;  /* 0x0000002802027824 */ /* 0x000fc800078e02ff */
[----:B------:R-:W-:-:S07]  /*ecd0*/  IMAD R2, R0, 0x50, R2 ;  /* 0x0000005000027824 */ /* 0x000fce00078e0202 */
.L_x_255:
        /* <DEDUP_REMOVED lines=8> */
[----:B------:R0:W-:Y:S02]  /*ed60*/  UTMALDG.4D.MULTICAST [UR8], [UR4], UR6, desc[UR14] ;  /* 0x00000e08040073b4 */ /* 0x0001e40008019806 */
[----:B0-----:R-:W-:Y:S05]  /*ed70*/  @P0 BRA.U.ANY `(.L_x_255) ;  /* 0xfffffffd00d80947 */ /* 0x001fea000393ffff */
[----:B------:R-:W-:Y:S01]  /*ed80*/  IMAD.MOV.U32 R13, RZ, RZ, 0x40 ;  /* 0x00000040ff0d7424 */ /* 0x000fe200078e00ff */
[----:B------:R-:W-:Y:S01]  /*ed90*/  PLOP3.LUT P0, PT, PT, PT, PT, 0x80, 0x0 ;  /* 0x000000000000781c */ /* 0x000fe20003f0f070 */
[----:B------:R-:W-:Y:S01]  /*eda0*/  VIADD R7, R5, 0x26c00 ;  /* 0x00026c0005077836 */ /* 0x000fe20000000000 */
[----:B------:R-:W-:Y:S01]  /*edb0*/  UMOV UR6, 0x30000 ;  /* 0x0003000000067882 */ /* 0x000fe20000000000 */
[----:B------:R-:W-:Y:S01]  /*edc0*/  UMOV UR14, 0x0 ;  /* 0x00000000000e7882 */ /* 0x000fe20000000000 */
[----:B------:R-:W-:Y:S01]  /*edd0*/  R2UR UR10, R13 ;  /* 0x000000000d0a72ca */ /* 0x000fe200000e0000 */
[----:B------:R-:W-:-:S14]  /*ede0*/  UMOV UR15, 0x14f00000 ;  /* 0x14f00000000f7882 */ /* 0x000fdc0000000000 */
.L_x_256:
        /* <DEDUP_REMOVED lines=17> */
.L_x_257:
        /* <DEDUP_REMOVED lines=17> */
.L_x_258:
        /* <DEDUP_REMOVED lines=10> */
[----:B------:R-:W2:Y:S01]  /*f0b0*/  LDL.LU R7, [R1] ;  /* 0x0000000001077983 */ /* 0x000ea20000300800 */
[----:B------:R-:W-:Y:S01]  /*f0c0*/  LEA R2, R19, UR36, 0x3 ;  /* 0x0000002413027c11 */ /* 0x000fe2000f8e18ff */
[----:B------:R-:W-:Y:S01]  /*f0d0*/  BSSY B1, `(.L_x_259) ;  /* 0x0000004000017945 */ /* 0x000fe20003800000 */
[----:B--2---:R-:W-:-:S04]  /*f0e0*/  SHF.L.U32 R3, R7, 0x1f, RZ ;  /* 0x0000001f07037819 */ /* 0x004fc800000006ff */
[----:B------:R-:W0:Y:S02]  /*f0f0*/  SYNCS.PHASECHK.TRANS64.TRYWAIT P0, [R2+URZ+0x38860], R3 ;  /* 0x03886003020075a7 */ /* 0x000e24000800017f */
[----:B0-----:R-:W-:Y:S05]  /*f100*/  @!P0 BRA `(.L_x_260) ;  /* 0x0000003c00e48947 */ /* 0x001fea0003800000 */
.L_x_363:
[----:B------:R-:W-:Y:S05]  /*f110*/  BSYNC B1 ;  /* 0x0000000000017941 */ /* 0x000fea0003800000 */
.L_x_259:
[----:B------:R-:W1:Y:S02]  /*f120*/  S2R R5, SR_TID.X ;  /* 0x0000000000057919 */ /* 0x000e640000002100 */
[----:B-1----:R-:W-:-:S04]  /*f130*/  LOP3.LUT R5, R5, 0x7f, RZ, 0xc0, !PT ;  /* 0x0000007f05057812 */ /* 0x002fc800078ec0ff */
[----:B------:R-:W-:-:S13]  /*f140*/  ISETP.NE.AND P0, PT, R5, RZ, PT ;  /* 0x000000ff0500720c */ /* 0x000fda0003f05270 */
[----:B0-----:R-:W-:-:S04]  /*f150*/  @!P0 IMAD.MOV.U32 R3, RZ, RZ, 0xa000 ;  /* 0x0000a000ff038424 */ /* 0x001fc800078e00ff */
[----:B------:R0:W-:Y:S01]  /*f160*/  @!P0 SYNCS.ARRIVE.TRANS64 RZ, [R2+URZ+0x38850], R3 ;  /* 0x0388500302ff89a7 */ /* 0x0001e2000800003f */
[----:B------:R-:W-:Y:S05]  /*f170*/  @P1 BRA `(.L_x_261) ;  /* 0x0000000000041947 */ /* 0x000fea0003800000 */
[----:B------:R-:W-:Y:S01]  /*f180*/  BPT.TRAP 0x1 ;  /* 0x000000040000795c */ /* 0x000fe20000300000 */
.L_x_261:
[----:B------:R-:W-:Y:S01]  /*f190*/  LOP3.LUT P0, RZ, R18, 0x2, RZ, 0xc0, !PT ;  /* 0x0000000212ff7812 */ /* 0x000fe2000780c0ff */
[----:B------:R-:W-:-:S12]  /*f1a0*/  BSSY B1, `(.L_x_262) ;  /* 0x0000003000017945 */ /* 0x000fd80003800000 */
[----:B------:R-:W-:Y:S05]  /*f1b0*/  @P0 BRA `(.L_x_263) ;  /* 0x0000000000040947 */ /* 0x000fea0003800000 */
[----:B------:R-:W-:Y:S01]  /*f1c0*/  BPT.TRAP 0x1 ;  /* 0x000000040000795c */ /* 0x000fe20000300000 */
.L_x_263:
[----:B------:R-:W-:Y:S05]  /*f1d0*/  BSYNC B1 ;  /* 0x0000000000017941 */ /* 0x000fea0003800000 */
.L_x_262:
[----:B------:R-:W2:Y:S01]  /*f1e0*/  LDL.LU R5, [R1+0x4] ;  /* 0x0000040001057983 */ /* 0x000ea20000300800 */
[----:B0-----:R-:W0:Y:S01]  /*f1f0*/  S2R R3, SR_CgaCtaId ;  /* 0x0000000000037919 */ /* 0x001e220000008800 */
[----:B------:R-:W1:Y:S01]  /*f200*/  S2R R7, SR_CgaCtaId ;  /* 0x0000000000077919 */ /* 0x000e620000008800 */
[----:B------:R-:W-:Y:S01]  /*f210*/  R2UR UR10, R10 ;  /* 0x000000000a0a72ca */ /* 0x000fe200000e0000 */
[----:B------:R-:W-:Y:S01]  /*f220*/  UIADD3 UR4, UP0, UR38, 0x470, URZ ;  /* 0x0000047026047890 */ /* 0x000fe2000ff1e03f */
[----:B------:R-:W-:Y:S01]  /*f230*/  PLOP3.LUT P0, PT, PT, PT, PT, 0x80, 0x0 ;  /* 0x000000000000781c */ /* 0x000fe20003f0f070 */
[----:B------:R-:W-:Y:S01]  /*f240*/  VIADD R2, R2, 0x38850 ;  /* 0x0003885002027836 */ /* 0x000fe20000000000 */
[----:B------:R-:W-:Y:S01]  /*f250*/  UMOV UR6, 0x30000 ;  /* 0x0003000000067882 */ /* 0x000fe20000000000 */
[----:B------:R-:W-:Y:S01]  /*f260*/  UIADD3.X UR5, URZ, UR39, URZ, UP0, !UPT ;  /* 0x000000273f057290 */ /* 0x000fe200087fe43f */
[----:B0-----:R-:W-:-:S05]  /*f270*/  LOP3.LUT R3, R3, 0x1, RZ, 0xc0, !PT ;  /* 0x0000000103037812 */ /* 0x001fca00078ec0ff */
[----:B------:R-:W-:Y:S01]  /*f280*/  IMAD R3, R3, 0xa00, RZ ;  /* 0x00000a0003037824 */ /* 0x000fe200078e02ff */
[----:B-1----:R-:W-:-:S03]  /*f290*/  LOP3.LUT R7, R7, 0x1, RZ, 0xc0, !PT ;  /* 0x0000000107077812 */ /* 0x002fc600078ec0ff */
[----:B------:R-:W-:Y:S02]  /*f2a0*/  IMAD R3, R19, 0x5000, R3 ;  /* 0x0000500013037824 */ /* 0x000fe400078e0203 */
[----:B------:R-:W-:-:S03]  /*f2b0*/  IMAD R7, R7, 0x28, RZ ;  /* 0x0000002807077824 */ /* 0x000fc600078e02ff */
[----:B------:R-:W-:Y:S01]  /*f2c0*/  LEA R3, R3, UR36, 0x1 ;  /* 0x0000002403037c11 */ /* 0x000fe2000f8e08ff */
[----:B------:R-:W-:Y:S01]  /*f2d0*/  UMOV UR14, 0x0 ;  /* 0x00000000000e7882 */ /* 0x000fe20000000000 */
[----:B------:R-:W-:Y:S01]  /*f2e0*/  UMOV UR15, 0x14f00000 ;  /* 0x14f00000000f7882 */ /* 0x000fe20000000000 */
[----:B--2---:R-:W-:Y:S02]  /*f2f0*/  IMAD R5, R5, 0x50, R7 ;  /* 0x0000005005057824 */ /* 0x004fe400078e0207 */
[----:B------:R-:W-:-:S07]  /*f300*/  VIADD R7, R3, 0x400 ;  /* 0x0000040003077836 */ /* 0x000fce0000000000 */
.L_x_264:
        /* <DEDUP_REMOVED lines=10> */
[----:B------:R-:W-:Y:S01]  /*f3b0*/  R2UR UR10, R13 ;  /* 0x000000000d0a72ca */ /* 0x000fe200000e0000 */
[----:B------:R-:W-:Y:S01]  /*f3c0*/  VIADD R7, R3, 0x2c00 ;  /* 0x00002c0003077836 */ /* 0x000fe20000000000 */
[----:B------:R-:W-:Y:S01]  /*f3d0*/  PLOP3.LUT P0, PT, PT, PT, PT, 0x80, 0x0 ;  /* 0x000000000000781c */ /* 0x000fe20003f0f070 */
[----:B------:R-:W-:Y:S01]  /*f3e0*/  UMOV UR6, 0x30000 ;  /* 0x0003000000067882 */ /* 0x000fe20000000000 */
[----:B------:R-:W-:Y:S01]  /*f3f0*/  UMOV UR14, 0x0 ;  /* 0x00000000000e7882 */ /* 0x000fe20000000000 */
[----:B------:R-:W-:-:S10]  /*f400*/  UMOV UR15, 0x14f00000 ;  /* 0x14f00000000f7882 */ /* 0x000fd40000000000 */
.L_x_265:
        /* <DEDUP_REMOVED lines=16> */
.L_x_266:
        /* <DEDUP_REMOVED lines=16> */
.L_x_267:
        /* <DEDUP_REMOVED lines=10> */
[----:B------:R0:W-:Y:S01]  /*f6b0*/  STL [R1+0x4], R0 ;  /* 0x0000040001007387 */ /* 0x0001e20000100800 */
[----:B------:R-:W-:-:S07]  /*f6c0*/  IMAD.MOV.U32 R17, RZ, RZ, R6 ;  /* 0x000000ffff117224 */ /* 0x000fce00078e0006 */
.L_x_248:
[----:B------:R-:W-:Y:S05]  /*f6d0*/  BSYNC B0 ;  /* 0x0000000000007941 */ /* 0x000fea0003800000 */
.L_x_247:
[----:B0-----:R-:W3:Y:S01]  /*f6e0*/  LDL.LU R0, [R1+0x20] ;  /* 0x0000200001007983 */ /* 0x001ee20000300800 */
[----:B------:R-:W-:-:S03]  /*f6f0*/  IMAD.MOV.U32 R19, RZ, RZ, R4 ;  /* 0x000000ffff137224 */ /* 0x000fc600078e0004 */
[----:B------:R4:W-:Y:S02]  /*f700*/  STL [R1], R8 ;  /* 0x0000000801007387 */ /* 0x0009e40000100800 */
[----:B---34-:R-:W-:-:S07]  /*f710*/  VIADD R0, R0, 0xfffffffd ;  /* 0xfffffffd00007836 */ /* 0x018fce0000000000 */
.L_x_246:
[----:B------:R-:W3:Y:S01]  /*f720*/  LDL.LU R2, [R1+0x18] ;  /* 0x0000180001027983 */ /* 0x000ee20000300800 */
[----:B------:R-:W-:Y:S01]  /*f730*/  IMAD.MOV R9, RZ, RZ, -R9 ;  /* 0x000000ffff097224 */ /* 0x000fe200078e0a09 */
[----:B------:R-:W-:Y:S04]  /*f740*/  BSSY B0, `(.L_x_245) ;  /* 0x00001d8000007945 */ /* 0x000fe80003800000 */
[----:B---3--:R-:W-:-:S13]  /*f750*/  ISETP.NE.AND P0, PT, R2, R9, PT ;  /* 0x000000090200720c */ /* 0x008fda0003f05270 */
[----:B------:R-:W-:Y:S05]  /*f760*/  @!P0 BRA `(.L_x_268) ;  /* 0x0000001c00548947 */ /* 0x000fea0003800000 */
[----:B0-----:R-:W-:-:S07]  /*f770*/  IMAD.MOV.U32 R6, RZ, RZ, R17 ;  /* 0x000000ffff067224 */ /* 0x001fce00078e0011 */
.L_x_311:
[----:B---3--:R-:W3:Y:S01]  /*f780*/  LDL R2, [R1] ;  /* 0x0000000001027983 */ /* 0x008ee20000100800 */
[----:B------:R-:W-:Y:S01]  /*f790*/  LOP3.LUT P1, RZ, R18, 0x8, RZ, 0xc0, !PT ;  /* 0x0000000812ff7812 */ /* 0x000fe2000782c0ff */
[----:B------:R-:W-:Y:S01]  /*f7a0*/  VIADD R4, R19, 0x1 ;  /* 0x0000000113047836 */ /* 0x000fe20000000000 */
[----:B------:R-:W-:Y:S04]  /*f7b0*/  BSSY B1, `(.L_x_269) ;  /* 0x00000e5000017945 */ /* 0x000fe80003800000 */
[----:B------:R-:W-:-:S04]  /*f7c0*/  ISETP.NE.AND P0, PT, R4, 0x2, PT ;  /* 0x000000020400780c */ /* 0x000fc80003f05270 */
[----:B-1----:R-:W-:Y:S02]  /*f7d0*/  SEL R5, RZ, 0x1, P0 ;  /* 0x00000001ff057807 */ /* 0x002fe40000000000 */
[----:B------:R-:W-:Y:S02]  /*f7e0*/  SEL R4, R4, RZ, P0 ;  /* 0x000000ff04047207 */ /* 0x000fe40000000000 */
[----:B---3--:R-:W-:Y:S01]  /*f7f0*/  LOP3.LUT R5, R2, R5, RZ, 0x3c, !PT ;  /* 0x0000000502057212 */ /* 0x008fe200078e3cff */
[----:B0-----:R-:W-:Y:S06]  /*f800*/  @!P1 BRA `(.L_x_270) ;  /* 0x0000000c007c9947 */ /* 0x001fec0003800000 */
        /* <DEDUP_REMOVED lines=9> */
[----:B--2---:R-:W0:Y:S02]  /*f8a0*/  @P0 LDC.64 R2, c[0x0][0x440] ;  /* 0x00011000ff020b82 */ /* 0x004e240000000a00 */
[----:B0-----:R-:W-:-:S04]  /*f8b0*/  @P0 IMAD.HI.U32 R6, R0, R2, RZ ;  /* 0x0000000200060227 */ /* 0x001fc800078e00ff */
        /* <DEDUP_REMOVED lines=13> */
.L_x_271:
[----:B--2---:R-:W-:Y:S01]  /*f990*/  LEA R3, R4, UR36, 0x3 ;  /* 0x0000002404037c11 */ /* 0x004fe2000f8e18ff */
[----:B------:R-:W-:Y:S01]  /*f9a0*/  BSSY B2, `(.L_x_272) ;  /* 0x0000004000027945 */ /* 0x000fe20003800000 */
[----:B------:R-:W-:-:S04]  /*f9b0*/  SHF.L.U32 R2, R5, 0x1f, RZ ;  /* 0x0000001f05027819 */ /* 0x000fc800000006ff */
[----:B------:R-:W1:Y:S02]  /*f9c0*/  SYNCS.PHASECHK.TRANS64.TRYWAIT P0, [R3+URZ+0x38840], R2 ;  /* 0x03884002030075a7 */ /* 0x000e64000800017f */
[----:B-1----:R-:W-:Y:S05]  /*f9d0*/  @!P0 BRA `(.L_x_273) ;  /* 0x0000003400c48947 */ /* 0x002fea0003800000 */
.L_x_364:
[----:B------:R-:W-:Y:S05]  /*f9e0*/  BSYNC B2 ;  /* 0x0000000000027941 */ /* 0x000fea0003800000 */
.L_x_272:
[----:B0-----:R-:W0:Y:S01]  /*f9f0*/  S2R R7, SR_TID.X ;  /* 0x0000000000077919 */ /* 0x001e220000002100 */
[----:B------:R-:W-:Y:S01]  /*fa00*/  UPRMT UR4, UR37, 0x9910, URZ ;  /* 0x0000991025047896 */ /* 0x000fe2000800003f */
[----:B0-----:R-:W-:-:S04]  /*fa10*/  LOP3.LUT R7, R7, 0x7f, RZ, 0xc0, !PT ;  /* 0x0000007f07077812 */ /* 0x001fc800078ec0ff */
[----:B------:R-:W-:-:S13]  /*fa20*/  ISETP.NE.AND P0, PT, R7, RZ, PT ;  /* 0x000000ff0700720c */ /* 0x000fda0003f05270 */
[----:B-1----:R-:W-:-:S04]  /*fa30*/  @!P0 IMAD.MOV.U32 R2, RZ, RZ, 0xa000 ;  /* 0x0000a000ff028424 */ /* 0x002fc800078e00ff */
[----:B------:R0:W-:Y:S02]  /*fa40*/  @!P0 SYNCS.ARRIVE.TRANS64 RZ, [R3+URZ+0x38830], R2 ;  /* 0x0388300203ff89a7 */ /* 0x0001e4000800003f */
[----:B0-----:R-:W-:-:S05]  /*fa50*/  IMAD.U32 R2, RZ, RZ, UR4 ;  /* 0x00000004ff027e24 */ /* 0x001fca000f8e00ff */
[----:B------:R-:W-:-:S13]  /*fa60*/  ISETP.NE.AND P1, PT, R2, 0x2, PT ;  /* 0x000000020200780c */ /* 0x000fda0003f25270 */
[----:B------:R-:W-:Y:S05]  /*fa70*/  @P1 BRA `(.L_x_274) ;  /* 0x0000000000041947 */ /* 0x000fea0003800000 */
[----:B------:R-:W-:Y:S01]  /*fa80*/  BPT.TRAP 0x1 ;  /* 0x000000040000795c */ /* 0x000fe20000300000 */
.L_x_274:
[----:B------:R-:W-:Y:S01]  /*fa90*/  LOP3.LUT P0, RZ, R18, 0x2, RZ, 0xc0, !PT ;  /* 0x0000000212ff7812 */ /* 0x000fe2000780c0ff */
[----:B------:R-:W-:-:S12]  /*faa0*/  BSSY B2, `(.L_x_275) ;  /* 0x0000003000027945 */ /* 0x000fd80003800000 */
[----:B------:R-:W-:Y:S05]  /*fab0*/  @P0 BRA `(.L_x_276) ;  /* 0x0000000000040947 */ /* 0x000fea0003800000 */
[----:B------:R-:W-:Y:S01]  /*fac0*/  BPT.TRAP 0x1 ;  /* 0x000000040000795c */ /* 0x000fe20000300000 */
.L_x_276:
[----:B------:R-:W-:Y:S05]  /*fad0*/  BSYNC B2 ;  /* 0x0000000000027941 */ /* 0x000fea0003800000 */
.L_x_275:
[----:B------:R-:W0:Y:S01]  /*fae0*/  S2R R2, SR_CgaCtaId ;  /* 0x0000000000027919 */ /* 0x000e220000008800 */
        /* <DEDUP_REMOVED lines=9> */
[----:B0-----:R-:W-:-:S05]  /*fb80*/  LOP3.LUT R2, R2, 0x1, RZ, 0xc0, !PT ;  /* 0x0000000102027812 */ /* 0x001fca00078ec0ff */
[----:B------:R-:W-:-:S04]  /*fb90*/  IMAD R2, R2, 0xa00, RZ ;  /* 0x00000a0002027824 */ /* 0x000fc800078e02ff */
[----:B------:R-:W-:Y:S02]  /*fba0*/  IMAD R7, R4, 0x5000, R2 ;  /* 0x0000500004077824 */ /* 0x000fe400078e0202 */
[----:B------:R-:W0:Y:S03]  /*fbb0*/  S2R R2, SR_CgaCtaId ;  /* 0x0000000000027919 */ /* 0x000e260000008800 */
[----:B------:R-:W-:-:S05]  /*fbc0*/  LEA R7, R7, UR36, 0x1 ;  /* 0x0000002407077c11 */ /* 0x000fca000f8e08ff */
[----:B------:R-:W-:Y:S01]  /*fbd0*/  VIADD R9, R7, 0x24400 ;  /* 0x0002440007097836 */ /* 0x000fe20000000000 */
[----:B0-----:R-:W-:-:S05]  /*fbe0*/  LOP3.LUT R2, R2, 0x1, RZ, 0xc0, !PT ;  /* 0x0000000102027812 */ /* 0x001fca00078ec0ff */
[----:B------:R-:W-:-:S04]  /*fbf0*/  IMAD R2, R2, 0x28, RZ ;  /* 0x0000002802027824 */ /* 0x000fc800078e02ff */
[----:B------:R-:W-:-:S07]  /*fc00*/  IMAD R2, R8, 0x50, R2 ;  /* 0x0000005008027824 */ /* 0x000fce00078e0202 */
.L_x_277:
        /* <DEDUP_REMOVED lines=17> */
.L_x_278:
        /* <DEDUP_REMOVED lines=17> */
.L_x_279:
        /* <DEDUP_REMOVED lines=17> */
.L_x_280:
        /* <DEDUP_REMOVED lines=16> */
.L_x_365:
[----:B------:R-:W-:Y:S05]  /*10040*/  BSYNC B2 ;  /* 0x0000000000027941 */ /* 0x000fea0003800000 */
.L_x_281:
[----:B------:R-:W1:Y:S02]  /*10050*/  S2R R7, SR_TID.X ;  /* 0x0000000000077919 */ /* 0x000e640000002100 */
[----:B-1----:R-:W-:-:S04]  /*10060*/  LOP3.LUT R7, R7, 0x7f, RZ, 0xc0, !PT ;  /* 0x0000007f07077812 */ /* 0x002fc800078ec0ff */
[----:B------:R-:W-:-:S13]  /*10070*/  ISETP.NE.AND P0, PT, R7, RZ, PT ;  /* 0x000000ff0700720c */ /* 0x000fda0003f05270 */
[----:B0-----:R-:W-:-:S04]  /*10080*/  @!P0 IMAD.MOV.U32 R3, RZ, RZ, 0xa000 ;  /* 0x0000a000ff038424 */ /* 0x001fc800078e00ff */
[----:B------:R0:W-:Y:S01]  /*10090*/  @!P0 SYNCS.ARRIVE.TRANS64 RZ, [R2+URZ+0x38850], R3 ;  /* 0x0388500302ff89a7 */ /* 0x0001e2000800003f */
[----:B------:R-:W-:Y:S05]  /*100a0*/  @P1 BRA `(.L_x_283) ;  /* 0x0000000000041947 */ /* 0x000fea0003800000 */
[----:B------:R-:W-:Y:S01]  /*100b0*/  BPT.TRAP 0x1 ;  /* 0x000000040000795c */ /* 0x000fe20000300000 */
.L_x_283:
[----:B------:R-:W-:Y:S01]  /*100c0*/  LOP3.LUT P0, RZ, R18, 0x2, RZ, 0xc0, !PT ;  /* 0x0000000212ff7812 */ /* 0x000fe2000780c0ff */
[----:B------:R-:W-:-:S12]  /*100d0*/  BSSY B2, `(.L_x_284) ;  /* 0x0000003000027945 */ /* 0x000fd80003800000 */
[----:B------:R-:W-:Y:S05]  /*100e0*/  @P0 BRA `(.L_x_285) ;  /* 0x0000000000040947 */ /* 0x000fea0003800000 */
[----:B------:R-:W-:Y:S01]  /*100f0*/  BPT.TRAP 0x1 ;  /* 0x000000040000795c */ /* 0x000fe20000300000 */
.L_x_285:
[----:B------:R-:W-:Y:S05]  /*10100*/  BSYNC B2 ;  /* 0x0000000000027941 */ /* 0x000fea0003800000 */
.L_x_284:
        /* <DEDUP_REMOVED lines=19> */
.L_x_286:
        /* <DEDUP_REMOVED lines=16> */
.L_x_287:
        /* <DEDUP_REMOVED lines=16> */
.L_x_288:
        /* <DEDUP_REMOVED lines=16> */
.L_x_289:
        /* <DEDUP_REMOVED lines=12> */
.L_x_270:
[----:B------:R-:W-:Y:S05]  /*10600*/  BSYNC B1 ;  /* 0x0000000000017941 */ /* 0x000fea0003800000 */
.L_x_269:
[----:B------:R-:W-:Y:S01]  /*10610*/  VIADD R19, R4, 0x1 ;  /* 0x0000000104137836 */ /* 0x000fe20000000000 */
[----:B------:R-:W-:Y:S01]  /*10620*/  LOP3.LUT P1, RZ, R18, 0x8, RZ, 0xc0, !PT ;  /* 0x0000000812ff7812 */ /* 0x000fe2000782c0ff */
[----:B------:R-:W-:Y:S03]  /*10630*/  BSSY B1, `(.L_x_290) ;  /* 0x00000e5000017945 */ /* 0x000fe60003800000 */
[----:B------:R-:W-:-:S04]  /*10640*/  ISETP.NE.AND P0, PT, R19, 0x2, PT ;  /* 0x000000021300780c */ /* 0x000fc80003f05270 */
[----:B------:R-:W-:Y:S02]  /*10650*/  SEL R2, RZ, 0x1, P0 ;  /* 0x00000001ff027807 */ /* 0x000fe40000000000 */
[----:B------:R-:W-:Y:S02]  /*10660*/  SEL R19, R19, RZ, P0 ;  /* 0x000000ff13137207 */ /* 0x000fe40000000000 */
[----:B------:R-:W-:-:S05]  /*10670*/  LOP3.LUT R9, R5, R2, RZ, 0x3c, !PT ;  /* 0x0000000205097212 */ /* 0x000fca00078e3cff */
[----:B------:R1:W-:Y:S01]  /*10680*/  STL [R1], R9 ;  /* 0x0000000901007387 */ /* 0x0003e20000100800 */
[----:B------:R-:W-:Y:S05]  /*10690*/  @!P1 BRA `(.L_x_291) ;  /* 0x0000000c00789947 */ /* 0x000fea0003800000 */
[----:B------:R-:W-:Y:S01]  /*106a0*/  LOP3.LUT P1, RZ, R18, 0x4, RZ, 0xc0, !PT ;  /* 0x0000000412ff7812 */ /* 0x000fe2000782c0ff */
[----:B0-----:R-:W-:-:S12]  /*106b0*/  VIADD R8, R0, 0xffffffff ;  /* 0xffffffff00087836 */ /* 0x001fd80000000000 */
        /* <DEDUP_REMOVED lines=22> */
.L_x_292:
[----:B--2---:R-:W-:Y:S01]  /*10820*/  LEA R3, R19, UR36, 0x3 ;  /* 0x0000002413037c11 */ /* 0x004fe2000f8e18ff */
[----:B------:R-:W-:Y:S01]  /*10830*/  BSSY B2, `(.L_x_293) ;  /* 0x0000004000027945 */ /* 0x000fe20003800000 */
[----:B------:R-:W-:-:S04]  /*10840*/  SHF.L.U32 R2, R9, 0x1f, RZ ;  /* 0x0000001f09027819 */ /* 0x000fc800000006ff */
[----:B------:R-:W2:Y:S02]  /*10850*/  SYNCS.PHASECHK.TRANS64.TRYWAIT P0, [R3+URZ+0x38840], R2 ;  /* 0x03884002030075a7 */ /* 0x000ea4000800017f */
[----:B--2---:R-:W-:Y:S05]  /*10860*/  @!P0 BRA `(.L_x_294) ;  /* 0x0000002800488947 */ /* 0x004fea0003800000 */
.L_x_366:
[----:B------:R-:W-:Y:S05]  /*10870*/  BSYNC B2 ;  /* 0x0000000000027941 */ /* 0x000fea0003800000 */
.L_x_293:
[----:B0-----:R-:W0:Y:S01]  /*10880*/  S2R R7, SR_TID.X ;  /* 0x0000000000077919 */ /* 0x001e220000002100 */
[----:B------:R-:W-:Y:S01]  /*10890*/  UPRMT UR4, UR37, 0x9910, URZ ;  /* 0x0000991025047896 */ /* 0x000fe2000800003f */
[----:B0-----:R-:W-:-:S04]  /*108a0*/  LOP3.LUT R7, R7, 0x7f, RZ, 0xc0, !PT ;  /* 0x0000007f07077812 */ /* 0x001fc800078ec0ff */
[----:B------:R-:W-:-:S13]  /*108b0*/  ISETP.NE.AND P0, PT, R7, RZ, PT ;  /* 0x000000ff0700720c */ /* 0x000fda0003f05270 */
[----:B--2---:R-:W-:-:S04]  /*108c0*/  @!P0 IMAD.MOV.U32 R2, RZ, RZ, 0xa000 ;  /* 0x0000a000ff028424 */ /* 0x004fc800078e00ff */
[----:B------:R0:W-:Y:S02]  /*108d0*/  @!P0 SYNCS.ARRIVE.TRANS64 RZ, [R3+URZ+0x38830], R2 ;  /* 0x0388300203ff89a7 */ /* 0x0001e4000800003f */
[----:B0-----:R-:W-:-:S05]  /*108e0*/  IMAD.U32 R2, RZ, RZ, UR4 ;  /* 0x00000004ff027e24 */ /* 0x001fca000f8e00ff */
[----:B------:R-:W-:-:S13]  /*108f0*/  ISETP.NE.AND P1, PT, R2, 0x2, PT ;  /* 0x000000020200780c */ /* 0x000fda0003f25270 */
[----:B------:R-:W-:Y:S05]  /*10900*/  @P1 BRA `(.L_x_295) ;  /* 0x0000000000041947 */ /* 0x000fea0003800000 */
[----:B------:R-:W-:Y:S01]  /*10910*/  BPT.TRAP 0x1 ;  /* 0x000000040000795c */ /* 0x000fe20000300000 */
.L_x_295:
[----:B------:R-:W-:Y:S01]  /*10920*/  LOP3.LUT P0, RZ, R18, 0x2, RZ, 0xc0, !PT ;  /* 0x0000000212ff7812 */ /* 0x000fe2000780c0ff */
[----:B------:R-:W-:-:S12]  /*10930*/  BSSY B2, `(.L_x_296) ;  /* 0x0000003000027945 */ /* 0x000fd80003800000 */
[----:B------:R-:W-:Y:S05]  /*10940*/  @P0 BRA `(.L_x_297) ;  /* 0x0000000000040947 */ /* 0x000fea0003800000 */
[----:B------:R-:W-:Y:S01]  /*10950*/  BPT.TRAP 0x1 ;  /* 0x000000040000795c */ /* 0x000fe20000300000 */
.L_x_297:
[----:B------:R-:W-:Y:S05]  /*10960*/  BSYNC B2 ;  /* 0x0000000000027941 */ /* 0x000fea0003800000 */
.L_x_296:
        /* <DEDUP_REMOVED lines=15> */
[----:B-1----:R-:W-:Y:S01]  /*10a60*/  VIADD R9, R7, 0x24400 ;  /* 0x0002440007097836 */ /* 0x002fe20000000000 */
[----:B0-----:R-:W-:-:S05]  /*10a70*/  LOP3.LUT R2, R2, 0x1, RZ, 0xc0, !PT ;  /* 0x0000000102027812 */ /* 0x001fca00078ec0ff */
[----:B------:R-:W-:-:S04]  /*10a80*/  IMAD R2, R2, 0x28, RZ ;  /* 0x0000002802027824 */ /* 0x000fc800078e02ff */
[----:B------:R-:W-:-:S07]  /*10a90*/  IMAD R2, R8, 0x50, R2 ;  /* 0x0000005008027824 */ /* 0x000fce00078e0202 */
.L_x_298:
        /* <DEDUP_REMOVED lines=17> */
.L_x_299:
        /* <DEDUP_REMOVED lines=17> */
.L_x_300:
        /* <DEDUP_REMOVED lines=17> */
.L_x_301:
        /* <DEDUP_REMOVED lines=10> */
[----:B------:R-:W-:Y:S01]  /*10e70*/  SHF.L.U32 R5, R5, 0x1f, RZ ;  /* 0x0000001f05057819 */ /* 0x000fe200000006ff */
[----:B------:R-:W-:Y:S01]  /*10e80*/  BSSY B2, `(.L_x_302) ;  /* 0x0000004000027945 */ /* 0x000fe20003800000 */
[----:B------:R-:W-:-:S04]  /*10e90*/  LEA R2, R4, UR36, 0x3 ;  /* 0x0000002404027c11 */ /* 0x000fc8000f8e18ff */
[----:B------:R-:W0:Y:S02]  /*10ea0*/  SYNCS.PHASECHK.TRANS64.TRYWAIT P0, [R2+URZ+0x38860], R5 ;  /* 0x03886005020075a7 */ /* 0x000e24000800017f */
[----:B0-----:R-:W-:Y:S05]  /*10eb0*/  @!P0 BRA `(.L_x_303) ;  /* 0x0000002000c88947 */ /* 0x001fea0003800000 */
.L_x_367:
[----:B------:R-:W-:Y:S05]  /*10ec0*/  BSYNC B2 ;  /* 0x0000000000027941 */ /* 0x000fea0003800000 */
.L_x_302:
[----:B------:R-:W1:Y:S02]  /*10ed0*/  S2R R3, SR_TID.X ;  /* 0x0000000000037919 */ /* 0x000e640000002100 */
[----:B-1----:R-:W-:-:S04]  /*10ee0*/  LOP3.LUT R3, R3, 0x7f, RZ, 0xc0, !PT ;  /* 0x0000007f03037812 */ /* 0x002fc800078ec0ff */
[----:B------:R-:W-:-:S13]  /*10ef0*/  ISETP.NE.AND P0, PT, R3, RZ, PT ;  /* 0x000000ff0300720c */ /* 0x000fda0003f05270 */
[----:B------:R-:W-:-:S04]  /*10f00*/  @!P0 IMAD.MOV.U32 R3, RZ, RZ, 0xa000 ;  /* 0x0000a000ff038424 */ /* 0x000fc800078e00ff */
[----:B------:R1:W-:Y:S01]  /*10f10*/  @!P0 SYNCS.ARRIVE.TRANS64 RZ, [R2+URZ+0x38850], R3 ;  /* 0x0388500302ff89a7 */ /* 0x0003e2000800003f */
[----:B------:R-:W-:Y:S05]  /*10f20*/  @P1 BRA `(.L_x_304) ;  /* 0x0000000000041947 */ /* 0x000fea0003800000 */
[----:B------:R-:W-:Y:S01]  /*10f30*/  BPT.TRAP 0x1 ;  /* 0x000000040000795c */ /* 0x000fe20000300000 */
.L_x_304:
[----:B------:R-:W-:Y:S01]  /*10f40*/  LOP3.LUT P0, RZ, R18, 0x2, RZ, 0xc0, !PT ;  /* 0x0000000212ff7812 */ /* 0x000fe2000780c0ff */
[----:B------:R-:W-:-:S12]  /*10f50*/  BSSY B2, `(.L_x_305) ;  /* 0x0000003000027945 */ /* 0x000fd80003800000 */
[----:B------:R-:W-:Y:S05]  /*10f60*/  @P0 BRA `(.L_x_306) ;  /* 0x0000000000040947 */ /* 0x000fea0003800000 */
[----:B------:R-:W-:Y:S01]  /*10f70*/  BPT.TRAP 0x1 ;  /* 0x000000040000795c */ /* 0x000fe20000300000 */
.L_x_306:
[----:B------:R-:W-:Y:S05]  /*10f80*/  BSYNC B2 ;  /* 0x0000000000027941 */ /* 0x000fea0003800000 */
.L_x_305:
[----:B0-----:R-:W2:Y:S01]  /*10f90*/  LDL.LU R5, [R1+0x4] ;  /* 0x0000040001057983 */ /* 0x001ea20000300800 */
[----:B-1----:R-:W0:Y:S01]  /*10fa0*/  S2R R3, SR_CgaCtaId ;  /* 0x0000000000037919 */ /* 0x002e220000008800 */
        /* <DEDUP_REMOVED lines=17> */
.L_x_307:
        /* <DEDUP_REMOVED lines=16> */
.L_x_308:
        /* <DEDUP_REMOVED lines=16> */
.L_x_309:
        /* <DEDUP_REMOVED lines=16> */
.L_x_310:
        /* <DEDUP_REMOVED lines=12> */
.L_x_291:
[----:B------:R-:W-:Y:S05]  /*11480*/  BSYNC B1 ;  /* 0x0000000000017941 */ /* 0x000fea0003800000 */
.L_x_290:
[C---:B------:R-:W-:Y:S01]  /*11490*/  ISETP.GT.AND P0, PT, R0.reuse, 0x1, PT ;  /* 0x000000010000780c */ /* 0x040fe20003f04270 */
[----:B------:R-:W-:-:S12]  /*114a0*/  VIADD R0, R0, 0xfffffffe ;  /* 0xfffffffe00007836 */ /* 0x000fd80000000000 */
[----:B------:R-:W-:Y:S05]  /*114b0*/  @P0 BRA `(.L_x_311) ;  /* 0xffffffe000b00947 */ /* 0x000fea000383ffff */
.L_x_268:
[----:B------:R-:W-:Y:S05]  /*114c0*/  BSYNC B0 ;  /* 0x0000000000007941 */ /* 0x000fea0003800000 */
.L_x_245:
[----:B------:R-:W-:Y:S01]  /*114d0*/  LOP3.LUT P0, RZ, R18, 0x8, RZ, 0xc0, !PT ;  /* 0x0000000812ff7812 */ /* 0x000fe2000780c0ff */
[----:B------:R-:W-:-:S12]  /*114e0*/  BSSY B0, `(.L_x_312) ;  /* 0x0000065000007945 */ /* 0x000fd80003800000 */
[----:B------:R-:W-:Y:S05]  /*114f0*/  @!P0 BRA `(.L_x_313) ;  /* 0x00000004008c8947 */ /* 0x000fea0003800000 */
[----:B---3--:R-:W3:Y:S01]  /*11500*/  LDL R2, [R1] ;  /* 0x0000000001027983 */ /* 0x008ee20000100800 */
[----:B------:R-:W-:Y:S01]  /*11510*/  LEA R0, R19, UR36, 0x3 ;  /* 0x0000002413007c11 */ /* 0x000fe2000f8e18ff */
[----:B------:R-:W-:Y:S01]  /*11520*/  BSSY B1, `(.L_x_314) ;  /* 0x0000004000017945 */ /* 0x000fe20003800000 */
[----:B---3--:R-:W-:-:S04]  /*11530*/  SHF.L.U32 R2, R2, 0x1f, RZ ;  /* 0x0000001f02027819 */ /* 0x008fc800000006ff */
[----:B------:R-:W3:Y:S02]  /*11540*/  SYNCS.PHASECHK.TRANS64.TRYWAIT P0, [R0+URZ+0x38860], R2 ;  /* 0x03886002000075a7 */ /* 0x000ee4000800017f */
[----:B---3--:R-:W-:Y:S05]  /*11550*/  @!P0 BRA `(.L_x_315) ;  /* 0x0000001c00348947 */ /* 0x008fea0003800000 */
.L_x_368:
[----:B------:R-:W-:Y:S05]  /*11560*/  BSYNC B1 ;  /* 0x0000000000017941 */ /* 0x000fea0003800000 */
.L_x_314:
[----:B0-2---:R-:W0:Y:S01]  /*11570*/  S2R R3, SR_TID.X ;  /* 0x0000000000037919 */ /* 0x005e220000002100 */
        /* <DEDUP_REMOVED lines=9> */
.L_x_316:
[----:B------:R-:W-:Y:S01]  /*11610*/  LOP3.LUT P0, RZ, R18, 0x2, RZ, 0xc0, !PT ;  /* 0x0000000212ff7812 */ /* 0x000fe2000780c0ff */
[----:B------:R-:W-:-:S12]  /*11620*/  BSSY B1, `(.L_x_317) ;  /* 0x0000003000017945 */ /* 0x000fd80003800000 */
[----:B------:R-:W-:Y:S05]  /*11630*/  @P0 BRA `(.L_x_318) ;  /* 0x0000000000040947 */ /* 0x000fea0003800000 */
[----:B------:R-:W-:Y:S01]  /*11640*/  BPT.TRAP 0x1 ;  /* 0x000000040000795c */ /* 0x000fe20000300000 */
.L_x_318:
[----:B------:R-:W-:Y:S05]  /*11650*/  BSYNC B1 ;  /* 0x0000000000017941 */ /* 0x000fea0003800000 */
.L_x_317:
[----:B------:R-:W2:Y:S01]  /*11660*/  LDL R3, [R1+0x4] ;  /* 0x0000040001037983 */ /* 0x000ea20000100800 */
[----:B------:R-:W0:Y:S01]  /*11670*/  S2R R2, SR_CgaCtaId ;  /* 0x0000000000027919 */ /* 0x000e220000008800 */
[----:B------:R-:W3:Y:S01]  /*11680*/  S2R R4, SR_CgaCtaId ;  /* 0x0000000000047919 */ /* 0x000ee20000008800 */
[----:B------:R-:W-:Y:S01]  /*11690*/  UIADD3 UR4, UP0, UR38, 0x470, URZ ;  /* 0x0000047026047890 */ /* 0x000fe2000ff1e03f */
[----:B------:R-:W-:Y:S01]  /*116a0*/  PLOP3.LUT P0, PT, PT, PT, PT, 0x80, 0x0 ;  /* 0x000000000000781c */ /* 0x000fe20003f0f070 */
[----:B------:R-:W-:Y:S01]  /*116b0*/  VIADD R0, R0, 0x38850 ;  /* 0x0003885000007836 */ /* 0x000fe20000000000 */
[----:B------:R-:W-:Y:S01]  /*116c0*/  UMOV UR6, 0x30000 ;  /* 0x0003000000067882 */ /* 0x000fe20000000000 */
[----:B------:R-:W-:Y:S01]  /*116d0*/  UIADD3.X UR5, URZ, UR39, URZ, UP0, !UPT ;  /* 0x000000273f057290 */ /* 0x000fe200087fe43f */
[----:B0-----:R-:W-:Y:S02]  /*116e0*/  LOP3.LUT R2, R2, 0x1, RZ, 0xc0, !PT ;  /* 0x0000000102027812 */ /* 0x001fe400078ec0ff */
[----:B---3--:R-:W-:-:S03]  /*116f0*/  LOP3.LUT R4, R4, 0x1, RZ, 0xc0, !PT ;  /* 0x0000000104047812 */ /* 0x008fc600078ec0ff */
[----:B------:R-:W-:-:S04]  /*11700*/  IMAD R2, R2, 0xa00, RZ ;  /* 0x00000a0002027824 */ /* 0x000fc800078e02ff */
[----:B------:R-:W-:Y:S02]  /*11710*/  IMAD R2, R19, 0x5000, R2 ;  /* 0x0000500013027824 */ /* 0x000fe400078e0202 */
[----:B------:R-:W-:-:S03]  /*11720*/  IMAD R4, R4, 0x28, RZ ;  /* 0x0000002804047824 */ /* 0x000fc600078e02ff */
[----:B------:R-:W-:Y:S01]  /*11730*/  LEA R2, R2, UR36, 0x1 ;  /* 0x0000002402027c11 */ /* 0x000fe2000f8e08ff */
[----:B------:R-:W-:Y:S01]  /*11740*/  UMOV UR14, 0x0 ;  /* 0x00000000000e7882 */ /* 0x000fe20000000000 */
[----:B------:R-:W-:Y:S01]  /*11750*/  UMOV UR15, 0x14f00000 ;  /* 0x14f00000000f7882 */ /* 0x000fe20000000000 */
[----:B------:R-:W-:Y:S01]  /*11760*/  UMOV UR10, URZ ;  /* 0x0000003f000a7c82 */ /* 0x000fe20008000000 */
[----:B--2---:R-:W-:Y:S02]  /*11770*/  IMAD R3, R3, 0x50, R4 ;  /* 0x0000005003037824 */ /* 0x004fe400078e0204 */
[----:B------:R-:W-:-:S07]  /*11780*/  VIADD R4, R2, 0x400 ;  /* 0x0000040002047836 */ /* 0x000fce0000000000 */
.L_x_319:
        /* <DEDUP_REMOVED lines=10> */
[----:B------:R-:W-:Y:S01]  /*11830*/  PLOP3.LUT P0, PT, PT, PT, PT, 0x80, 0x0 ;  /* 0x000000000000781c */ /* 0x000fe20003f0f070 */
[----:B------:R-:W-:Y:S01]  /*11840*/  VIADD R4, R2, 0x2c00 ;  /* 0x00002c0002047836 */ /* 0x000fe20000000000 */
[----:B------:R-:W-:Y:S01]  /*11850*/  UMOV UR6, 0x30000 ;  /* 0x0003000000067882 */ /* 0x000fe20000000000 */
[----:B------:R-:W-:Y:S01]  /*11860*/  UMOV UR14, 0x0 ;  /* 0x00000000000e7882 */ /* 0x000fe20000000000 */
[----:B------:R-:W-:Y:S01]  /*11870*/  UMOV UR15, 0x14f00000 ;  /* 0x14f00000000f7882 */ /* 0x000fe20000000000 */
[----:B------:R-:W-:-:S08]  /*11880*/  UMOV UR10, 0x40 ;  /* 0x00000040000a7882 */ /* 0x000fd00000000000 */
.L_x_320:
        /* <DEDUP_REMOVED lines=16> */
.L_x_321:
        /* <DEDUP_REMOVED lines=16> */
.L_x_322:
        /* <DEDUP_REMOVED lines=9> */
[----:B----4-:R-:W-:Y:S05]  /*11b20*/  @P0 BRA.U.ANY `(.L_x_322) ;  /* 0xfffffffd00d80947 */ /* 0x010fea000393ffff */
.L_x_313:
[----:B------:R-:W-:Y:S05]  /*11b30*/  BSYNC B0 ;  /* 0x0000000000007941 */ /* 0x000fea0003800000 */
.L_x_312:
[----:B0-----:R-:W4:Y:S01]  /*11b40*/  LDL.LU R6, [R1+0x24] ;  /* 0x0000240001067983 */ /* 0x001f220000300800 */
[----:B------:R-:W-:Y:S01]  /*11b50*/  VIADD R19, R19, 0x1 ;  /* 0x0000000113137836 */ /* 0x000fe20000000000 */
[----:B------:R-:W-:Y:S02]  /*11b60*/  ULDC UR4, c[0x0][0xc34] ;  /* 0x00030d0000047ab9 */ /* 0x000fe40000000800 */
[----:B-1----:R-:W5:Y:S04]  /*11b70*/  LDL.LU R5, [R1] ;  /* 0x0000000001057983 */ /* 0x002f680000300800 */
[----:B------:R-:W2:Y:S01]  /*11b80*/  LDL.LU R4, [R1+0x2c] ;  /* 0x00002c0001047983 */ /* 0x000ea20000300800 */
[----:B------:R-:W-:-:S04]  /*11b90*/  ISETP.NE.AND P0, PT, R19, 0x2, PT ;  /* 0x000000021300780c */ /* 0x000fc80003f05270 */
[----:B---3--:R-:W-:Y:S02]  /*11ba0*/  SEL R0, RZ, 0x1, P0 ;  /* 0x00000001ff007807 */ /* 0x008fe40000000000 */
        /* <DEDUP_REMOVED lines=10> */
.L_x_228:
[----:B0-----:R-:W0:Y:S01]  /*11c50*/  S2R R3, SR_CgaCtaId ;  /* 0x0000000000037919 */ /* 0x001e220000008800 */
[----:B------:R-:W-:Y:S01]  /*11c60*/  MOV R0, 0x400 ;  /* 0x0000040000007802 */ /* 0x000fe20000000f00 */
[----:B------:R-:W-:Y:S03]  /*11c70*/  BSSY B0, `(.L_x_324) ;  /* 0x0000005000007945 */ /* 0x000fe60003800000 */
[----:B0-----:R-:W-:Y:S02]  /*11c80*/  LEA R0, R3, R0, 0x18 ;  /* 0x0000000003007211 */ /* 0x001fe400078ec0ff */
[----:B------:R-:W-:-:S04]  /*11c90*/  SHF.L.U32 R3, R2, 0x1f, RZ ;  /* 0x0000001f02037819 */ /* 0x000fc800000006ff */
[----:B------:R-:W0:Y:S02]  /*11ca0*/  SYNCS.PHASECHK.TRANS64.TRYWAIT P0, [R0+URZ+0x38820], R3 ;  /* 0x03882003000075a7 */ /* 0x000e24000800017f */
[----:B0-----:R-:W-:Y:S05]  /*11cb0*/  @!P0 BRA `(.L_x_325) ;  /* 0x0000001400708947 */ /* 0x001fea0003800000 */
.L_x_369:
[----:B------:R-:W-:Y:S05]  /*11cc0*/  BSYNC B0 ;  /* 0x0000000000007941 */ /* 0x000fea0003800000 */
.L_x_324:
[----:B------:R-:W-:-:S03]  /*11cd0*/  UMOV UR4, 0xffffffff ;  /* 0xffffffff00047882 */ /* 0x000fc60000000000 */
[----:B------:R-:W-:Y:S05]  /*11ce0*/  BRA.DIV UR4, `(.L_x_326) ;  /* 0x0000001604787947 */ /* 0x000fea000b800000 */
[----:B------:R-:W1:Y:S02]  /*11cf0*/  S2R R2, SR_TID.X ;  /* 0x0000000000027919 */ /* 0x000e640000002100 */
[----:B-1----:R-:W-:-:S04]  /*11d00*/  SHF.R.U32.HI R2, RZ, 0x5, R2 ;  /* 0x00000005ff027819 */ /* 0x002fc80000011602 */
[----:B------:R-:W-:-:S05]  /*11d10*/  LOP3.LUT R2, R2, 0x3, RZ, 0xc0, !PT ;  /* 0x0000000302027812 */ /* 0x000fca00078ec0ff */
[----:B------:R1:W2:Y:S02]  /*11d20*/  SHFL.IDX PT, R14, R2, RZ, 0x1f ;  /* 0x00001fff020e7589 */ /* 0x0002a400000e0000 */
.L_x_372:
[----:B--2---:R-:W-:Y:S01]  /*11d30*/  ISETP.NE.AND P0, PT, R14, RZ, PT ;  /* 0x000000ff0e00720c */ /* 0x004fe20003f05270 */
[----:B------:R-:W-:-:S12]  /*11d40*/  BSSY B0, `(.L_x_327) ;  /* 0x0000027000007945 */ /* 0x000fd80003800000 */
[----:B------:R-:W-:Y:S05]  /*11d50*/  @P0 BRA `(.L_x_328) ;  /* 0x0000000000940947 */ /* 0x000fea0003800000 */
[----:B------:R-:W-:-:S03]  /*11d60*/  UMOV UR4, 0xffffffff ;  /* 0xffffffff00047882 */ /* 0x000fc60000000000 */
[----:B------:R-:W-:Y:S05]  /*11d70*/  BRA.DIV UR4, `(.L_x_329) ;  /* 0x0000001604887947 */ /* 0x000fea000b800000 */
[----:B------:R-:W-:-:S13]  /*11d80*/  ELECT P6, URZ, PT ;  /* 0x00000000003f782f */ /* 0x000fda00038c0000 */
.L_x_375:
        /* <DEDUP_REMOVED lines=8> */
.L_x_330:
[----:B------:R-:W2:Y:S01]  /*11e10*/  LDL.LU R7, [R1] ;  /* 0x0000000001077983 */ /* 0x000ea20000300800 */
[----:B------:R-:W-:Y:S02]  /*11e20*/  VIADD R2, R0, 0x38840 ;  /* 0x0003884000027836 */ /* 0x000fe40000000000 */
[C---:B0-----:R-:W-:Y:S02]  /*11e30*/  VIADD R3, R19.reuse, 0x1 ;  /* 0x0000000113037836 */ /* 0x041fe40000000000 */
[----:B------:R-:W-:-:S03]  /*11e40*/  IMAD R6, R19, 0x8, R2 ;  /* 0x0000000813067824 */ /* 0x000fc600078e0202 */
[----:B------:R-:W-:-:S04]  /*11e50*/  ISETP.NE.AND P1, PT, R3, 0x2, PT ;  /* 0x000000020300780c */ /* 0x000fc80003f25270 */
[----:B------:R-:W-:Y:S02]  /*11e60*/  SEL R4, RZ, 0x1, P1 ;  /* 0x00000001ff047807 */ /* 0x000fe40000800000 */
[----:B------:R-:W-:Y:S02]  /*11e70*/  SEL R3, R3, RZ, P1 ;  /* 0x000000ff03037207 */ /* 0x000fe40000800000 */
[C---:B--2---:R-:W-:Y:S02]  /*11e80*/  SHF.L.U32 R5, R7.reuse, 0x1f, RZ ;  /* 0x0000001f07057819 */ /* 0x044fe400000006ff */
[----:B------:R-:W-:Y:S01]  /*11e90*/  LOP3.LUT R4, R7, R4, RZ, 0x3c, !PT ;  /* 0x0000000407047212 */ /* 0x000fe200078e3cff */
[----:B------:R-:W-:Y:S01]  /*11ea0*/  IMAD R7, R3, 0x8, R2 ;  /* 0x0000000803077824 */ /* 0x000fe200078e0202 */
[----:B------:R-:W0:Y:S02]  /*11eb0*/  SYNCS.PHASECHK.TRANS64.TRYWAIT P0, [R6+URZ], R5 ;  /* 0x00000005060075a7 */ /* 0x000e24000800017f */
[----:B------:R-:W-:Y:S01]  /*11ec0*/  SHF.L.U32 R2, R4, 0x1f, RZ ;  /* 0x0000001f04027819 */ /* 0x000fe200000006ff */
[----:B0-----:R-:W-:Y:S06]  /*11ed0*/  @!P0 BRA `(.L_x_331) ;  /* 0x0000001400508947 */ /* 0x001fec0003800000 */
.L_x_376:
[----:B------:R-:W1:Y:S02]  /*11ee0*/  SYNCS.PHASECHK.TRANS64.TRYWAIT P0, [R7+URZ], R2 ;  /* 0x00000002070075a7 */ /* 0x000e64000800017f */
[----:B-1----:R-:W-:Y:S05]  /*11ef0*/  @!P0 BRA `(.L_x_332) ;  /* 0x00000014005c8947 */ /* 0x002fea0003800000 */
.L_x_377:
[----:B------:R-:W-:Y:S05]  /*11f00*/  @!P2 BRA `(.L_x_333) ;  /* 0x000000000004a947 */ /* 0x000fea0003800000 */
[----:B------:R-:W-:Y:S01]  /*11f10*/  BPT.TRAP 0x1 ;  /* 0x000000040000795c */ /* 0x000fe20000300000 */
.L_x_333:
[----:B------:R-:W-:-:S04]  /*11f20*/  VIADD R0, R0, 0x38860 ;  /* 0x0003886000007836 */ /* 0x000fc80000000000 */
[----:B------:R-:W-:-:S04]  /*11f30*/  IMAD R4, R19, 0x8, R0 ;  /* 0x0000000813047824 */ /* 0x000fc800078e0200 */
[----:B------:R-:W2:Y:S02]  /*11f40*/  SYNCS.PHASECHK.TRANS64.TRYWAIT P0, [R4+URZ], R5 ;  /* 0x00000005040075a7 */ /* 0x000ea4000800017f */
[----:B--2---:R-:W-:Y:S05]  /*11f50*/  @!P0 BRA `(.L_x_334) ;  /* 0x0000001400588947 */ /* 0x004fea0003800000 */
.L_x_378:
[----:B------:R-:W-:-:S07]  /*11f60*/  IMAD R3, R3, 0x8, R0 ;  /* 0x0000000803037824 */ /* 0x000fce00078e0200 */
.L_x_335:
[----:B---3--:R3:W4:Y:S02]  /*11f70*/  SYNCS.PHASECHK.TRANS64.TRYWAIT P0, [R3+URZ], R2 ;  /* 0x00000002030075a7 */ /* 0x008724000800017f */
[----:B----4-:R-:W-:Y:S05]  /*11f80*/  @!P0 NANOSLEEP.SYNCS 0x989680 ;  /* 0x009896800000895d */ /* 0x010fea0003900000 */
[----:B------:R-:W4:Y:S02]  /*11f90*/  @!P0 SYNCS.PHASECHK.TRANS64 P0, [R3+URZ], R2 ;  /* 0x00000002030085a7 */ /* 0x000f24000800007f */
[----:B----4-:R-:W-:Y:S05]  /*11fa0*/  @!P0 BRA `(.L_x_335) ;  /* 0xfffffffc00f08947 */ /* 0x010fea000383ffff */
.L_x_328:
[----:B------:R-:W-:Y:S05]  /*11fb0*/  BSYNC B0 ;  /* 0x0000000000007941 */ /* 0x000fea0003800000 */
.L_x_327:
[----:B------:R-:W-:Y:S05]  /*11fc0*/  EXIT ;  /* 0x000000000000794d */ /* 0x000fea0003800000 */
.L_x_196:
[----:B0-----:R-:W-:-:S04]  /*11fd0*/  IMAD.U32 R3, RZ, RZ, UR36 ;  /* 0x00000024ff037e24 */ /* 0x001fc8000f8e00ff */
[----:B------:R0:W1:Y:S03]  /*11fe0*/  SYNCS.PHASECHK.TRANS64.TRYWAIT P1, [R3+URZ+0x38800], R0 ;  /* 0x03880000030075a7 */ /* 0x000066000802017f */
[----:B-1----:R-:W-:Y:S05]  /*11ff0*/  @!P1 NANOSLEEP.SYNCS 0x989680 ;  /* 0x009896800000995d */ /* 0x002fea0003900000 */
[----:B------:R-:W1:Y:S02]  /*12000*/  @!P1 SYNCS.PHASECHK.TRANS64 P1, [R3+URZ+0x38800], R0 ;  /* 0x03880000030095a7 */ /* 0x000e64000802007f */
[----:B-1----:R-:W-:Y:S05]  /*12010*/  @!P1 BRA `(.L_x_196) ;  /* 0xfffffffc00ec9947 */ /* 0x002fea000383ffff */
[----:B------:R-:W-:Y:S05]  /*12020*/  BRA `(.L_x_336) ;  /* 0xfffffef400d07947 */ /* 0x000fea000383ffff */
.L_x_200:
[----:B-1----:R1:W2:Y:S02]  /*12030*/  SYNCS.PHASECHK.TRANS64.TRYWAIT P1, [R0+URZ+0x38830], R3 ;  /* 0x03883003000075a7 */ /* 0x0022a4000802017f */
[----:B--2---:R-:W-:Y:S05]  /*12040*/  @!P1 NANOSLEEP.SYNCS 0x989680 ;  /* 0x009896800000995d */ /* 0x004fea0003900000 */
[----:B------:R-:W2:Y:S02]  /*12050*/  @!P1 SYNCS.PHASECHK.TRANS64 P1, [R0+URZ+0x38830], R3 ;  /* 0x03883003000095a7 */ /* 0x000ea4000802007f */
[----:B--2---:R-:W-:Y:S05]  /*12060*/  @!P1 BRA `(.L_x_200) ;  /* 0xfffffffc00f09947 */ /* 0x004fea000383ffff */
[----:B------:R-:W-:Y:S05]  /*12070*/  BRA `(.L_x_199) ;  /* 0xfffffef400f07947 */ /* 0x000fea000383ffff */
.L_x_206:
[----:B------:R-:W-:-:S13]  /*12080*/  R2UR UR4, R232 ;  /* 0x00000000e80472ca */ /* 0x000fda00000e0000 */
[----:B-1----:R-:W-:-:S04]  /*12090*/  IMAD.U32 R152, RZ, RZ, UR4 ;  /* 0x00000004ff987e24 */ /* 0x002fc8000f8e00ff */
[----:B------:R1:W2:Y:S03]  /*120a0*/  SYNCS.PHASECHK.TRANS64.TRYWAIT P1, [R152+URZ+0x38830], R3 ;  /* 0x03883003980075a7 */ /* 0x0002a6000802017f */
[----:B--2---:R-:W-:Y:S05]  /*120b0*/  @!P1 NANOSLEEP.SYNCS 0x989680 ;  /* 0x009896800000995d */ /* 0x004fea0003900000 */
[----:B------:R-:W2:Y:S02]  /*120c0*/  @!P1 SYNCS.PHASECHK.TRANS64 P1, [R152+URZ+0x38830], R3 ;  /* 0x03883003980095a7 */ /* 0x000ea4000802007f */
[----:B--2---:R-:W-:Y:S05]  /*120d0*/  @!P1 BRA `(.L_x_206) ;  /* 0xfffffffc00e89947 */ /* 0x004fea000383ffff */
[----:B------:R-:W-:Y:S05]  /*120e0*/  BRA `(.L_x_205) ;  /* 0xffffff3400ac7947 */ /* 0x000fea000383ffff */
.L_x_210:
[----:B0-----:R-:W-:-:S04]  /*120f0*/  IMAD.U32 R3, RZ, RZ, UR4 ;  /* 0x00000004ff037e24 */ /* 0x001fc8000f8e00ff */
[----:B------:R0:W2:Y:S03]  /*12100*/  SYNCS.PHASECHK.TRANS64.TRYWAIT P1, [R3+URZ+0x38850], R0 ;  /* 0x03885000030075a7 */ /* 0x0000a6000802017f */
[----:B--2---:R-:W-:Y:S05]  /*12110*/  @!P1 NANOSLEEP.SYNCS 0x989680 ;  /* 0x009896800000995d */ /* 0x004fea0003900000 */
[----:B------:R-:W2:Y:S02]  /*12120*/  @!P1 SYNCS.PHASECHK.TRANS64 P1, [R3+URZ+0x38850], R0 ;  /* 0x03885000030095a7 */ /* 0x000ea4000802007f */
[----:B--2---:R-:W-:Y:S05]  /*12130*/  @!P1 BRA `(.L_x_210) ;  /* 0xfffffffc00ec9947 */ /* 0x004fea000383ffff */
[----:B------:R-:W-:Y:S05]  /*12140*/  BRA `(.L_x_209) ;  /* 0xffffff5c00d07947 */ /* 0x000fea000383ffff */
.L_x_217:
[----:B-1----:R-:W-:-:S04]  /*12150*/  IMAD.U32 R7, RZ, RZ, UR9 ;  /* 0x00000009ff077e24 */ /* 0x002fc8000f8e00ff */
[----:B------:R1:W2:Y:S03]  /*12160*/  SYNCS.PHASECHK.TRANS64.TRYWAIT P1, [R7+URZ+0x38850], R0 ;  /* 0x03885000070075a7 */ /* 0x0002a6000802017f */
[----:B--2---:R-:W-:Y:S05]  /*12170*/  @!P1 NANOSLEEP.SYNCS 0x989680 ;  /* 0x009896800000995d */ /* 0x004fea0003900000 */
[----:B------:R-:W2:Y:S02]  /*12180*/  @!P1 SYNCS.PHASECHK.TRANS64 P1, [R7+URZ+0x38850], R0 ;  /* 0x03885000070095a7 */ /* 0x000ea4000802007f */
[----:B--2---:R-:W-:Y:S05]  /*12190*/  @!P1 BRA `(.L_x_217) ;  /* 0xfffffffc00ec9947 */ /* 0x004fea000383ffff */
[----:B------:R-:W-:Y:S05]  /*121a0*/  BRA `(.L_x_216) ;  /* 0xffffff7c00407947 */ /* 0x000fea000383ffff */
.L_x_232:
[----:B------:R-:W0:Y:S01]  /*121b0*/  S2R R5, SR_TID.X ;  /* 0x0000000000057919 */ /* 0x000e220000002100 */
[----:B------:R-:W-:Y:S01]  /*121c0*/  BSSY B0, `(.L_x_337) ;  /* 0x000000a000007945 */ /* 0x000fe20003800000 */
[----:B------:R-:W-:Y:S02]  /*121d0*/  IMAD.MOV.U32 R12, RZ, RZ, RZ ;  /* 0x000000ffff0c7224 */ /* 0x000fe400078e00ff */
[----:B------:R-:W-:Y:S02]  /*121e0*/  IMAD.MOV.U32 R11, RZ, RZ, 0x1f ;  /* 0x0000001fff0b7424 */ /* 0x000fe400078e00ff */
[----:B------:R-:W-:Y:S01]  /*121f0*/  IMAD.MOV.U32 R15, RZ, RZ, -0x1 ;  /* 0xffffffffff0f7424 */ /* 0x000fe200078e00ff */
[----:B0-----:R-:W-:-:S04]  /*12200*/  SHF.R.U32.HI R5, RZ, 0x5, R5 ;  /* 0x00000005ff057819 */ /* 0x001fc80000011605 */
[----:B------:R-:W-:-:S05]  /*12210*/  LOP3.LUT R5, R5, 0x3, RZ, 0xc0, !PT ;  /* 0x0000000305057812 */ /* 0x000fca00078ec0ff */
[----:B------:R-:W-:-:S07]  /*12220*/  IMAD.MOV.U32 R13, RZ, RZ, R5 ;  /* 0x000000ffff0d7224 */ /* 0x000fce00078e0005 */
[----:B-1----:R-:W-:Y:S05]  /*12230*/  WARPSYNC.COLLECTIVE R15, `(.L_x_338) ;  /* 0x000000000f087348 */ /* 0x002fea0003c00000 */
[----:B------:R0:W2:Y:S02]  /*12240*/  SHFL.IDX P6, R14, R13, R12, R11 ;  /* 0x0000000c0d0e7389 */ /* 0x0000a400000c000b */
[----:B012---:R-:W-:Y:S01]  /*12250*/  ENDCOLLECTIVE ;  /* 0x000000000000791b */ /* 0x007fe20003800000 */
.L_x_338:
[----:B------:R-:W-:Y:S05]  /*12260*/  BSYNC B0 ;  /* 0x0000000000007941 */ /* 0x000fea0003800000 */
.L_x_337:
[----:B------:R-:W-:Y:S05]  /*12270*/  BRA `(.L_x_339) ;  /* 0xffffffb0006c7947 */ /* 0x000fea000383ffff */
.L_x_234:
[----:B------:R-:W-:Y:S01]  /*12280*/  BSSY B0, `(.L_x_340) ;  /* 0x0000006000007945 */ /* 0x000fe20003800000 */
[----:B------:R-:W-:-:S07]  /*12290*/  IMAD.MOV.U32 R15, RZ, RZ, -0x1 ;  /* 0xffffffffff0f7424 */ /* 0x000fce00078e00ff */
[----:B01----:R-:W-:Y:S05]  /*122a0*/  WARPSYNC.COLLECTIVE R15, `(.L_x_341) ;  /* 0x000000000f0c7348 */ /* 0x003fea0003c00000 */
[----:B------:R-:W-:Y:S02]  /*122b0*/  ELECT P6, UR62, PT ;  /* 0x00000000003e782f */ /* 0x000fe400038c0000 */
[----:B------:R-:W-:Y:S01]  /*122c0*/  MOV R14, UR62 ;  /* 0x0000003e000e7c02 */ /* 0x000fe20008000f00 */
[----:B01----:R-:W-:Y:S10]  /*122d0*/  ENDCOLLECTIVE ;  /* 0x000000000000791b */ /* 0x003ff40003800000 */
.L_x_341:
[----:B------:R-:W-:Y:S05]  /*122e0*/  BSYNC B0 ;  /* 0x0000000000007941 */ /* 0x000fea0003800000 */
.L_x_340:
[----:B------:R-:W-:Y:S05]  /*122f0*/  BRA `(.L_x_342) ;  /* 0xffffffb0006c7947 */ /* 0x000fea000383ffff */
.L_x_236:
[----:B---3--:R3:W4:Y:S02]  /*12300*/  SYNCS.PHASECHK.TRANS64.TRYWAIT P0, [R2+URZ+0x38840], R3 ;  /* 0x03884003020075a7 */ /* 0x008724000800017f */
[----:B----4-:R-:W-:Y:S05]  /*12310*/  @!P0 NANOSLEEP.SYNCS 0x989680 ;  /* 0x009896800000895d */ /* 0x010fea0003900000 */
[----:B------:R-:W4:Y:S02]  /*12320*/  @!P0 SYNCS.PHASECHK.TRANS64 P0, [R2+URZ+0x38840], R3 ;  /* 0x03884003020085a7 */ /* 0x000f24000800007f */
[----:B----4-:R-:W-:Y:S05]  /*12330*/  @!P0 BRA `(.L_x_236) ;  /* 0xfffffffc00f08947 */ /* 0x010fea000383ffff */
[----:B------:R-:W-:Y:S05]  /*12340*/  BRA `(.L_x_343) ;  /* 0xffffffb000c47947 */ /* 0x000fea000383ffff */
.L_x_240:
[----:B------:R0:W5:Y:S01]  /*12350*/  LDL R10, [R1+0x10] ;  /* 0x00001000010a7983 */ /* 0x0001620000100800 */
[----:B------:R-:W-:Y:S02]  /*12360*/  IMAD.MOV.U32 R13, RZ, RZ, R3 ;  /* 0x000000ffff0d7224 */ /* 0x000fe400078e0003 */
[----:B------:R-:W-:Y:S01]  /*12370*/  IMAD.MOV.U32 R12, RZ, RZ, RZ ;  /* 0x000000ffff0c7224 */ /* 0x000fe200078e00ff */
[----:B------:R-:W1:Y:S01]  /*12380*/  S2R R7, SR_TID.X ;  /* 0x0000000000077919 */ /* 0x000e620000002100 */
[----:B------:R-:W-:Y:S02]  /*12390*/  IMAD.MOV.U32 R11, RZ, RZ, 0x181f ;  /* 0x0000181fff0b7424 */ /* 0x000fe400078e00ff */
[----:B------:R-:W-:-:S07]  /*123a0*/  IMAD.MOV.U32 R15, RZ, RZ, -0x1 ;  /* 0xffffffffff0f7424 */ /* 0x000fce00078e00ff */
[----:B01---5:R-:W-:Y:S05]  /*123b0*/  WARPSYNC.COLLECTIVE R15, `(.L_x_344) ;  /* 0x000000000f087348 */ /* 0x023fea0003c00000 */
[----:B------:R2:W3:Y:S02]  /*123c0*/  SHFL.IDX P6, R14, R13, R12, R11 ;  /* 0x0000000c0d0e7389 */ /* 0x0004e400000c000b */
[----:B0123-5:R-:W-:Y:S01]  /*123d0*/  ENDCOLLECTIVE ;  /* 0x000000000000791b */ /* 0x02ffe20003800000 */
.L_x_344:
[----:B------:R-:W-:Y:S02]  /*123e0*/  IMAD.MOV.U32 R13, RZ, RZ, R4 ;  /* 0x000000ffff0d7224 */ /* 0x000fe400078e0004 */
[----:B------:R-:W-:Y:S01]  /*123f0*/  IMAD.MOV.U32 R6, RZ, RZ, R14 ;  /* 0x000000ffff067224 */ /* 0x000fe200078e000e */
[----:B------:R-:W-:-:S07]  /*12400*/  LOP3.LUT R7, R7, 0x7f, RZ, 0xc0, !PT ;  /* 0x0000007f07077812 */ /* 0x000fce00078ec0ff */
[----:B------:R-:W-:Y:S05]  /*12410*/  WARPSYNC.COLLECTIVE R15, `(.L_x_345) ;  /* 0x000000000f087348 */ /* 0x000fea0003c00000 */
[----:B------:R0:W1:Y:S02]  /*12420*/  SHFL.IDX P6, R14, R13, R12, R11 ;  /* 0x0000000c0d0e7389 */ /* 0x00006400000c000b */
[----:B01----:R-:W-:Y:S01]  /*12430*/  ENDCOLLECTIVE ;  /* 0x000000000000791b */ /* 0x003fe20003800000 */
.L_x_345:
[----:B------:R-:W-:Y:S01]  /*12440*/  ULDC UR4, c[0x0][0x288] ;  /* 0x0000a20000047ab9 */ /* 0x000fe20000000800 */
[----:B------:R-:W-:Y:S01]  /*12450*/  ULDC.64 UR6, c[0x0][0x208] ;  /* 0x0000820000067ab9 */ /* 0x000fe20000000a00 */
[----:B------:R-:W-:Y:S01]  /*12460*/  SHF.R.U32.HI R0, RZ, 0x3, R7 ;  /* 0x00000003ff007819 */ /* 0x000fe20000011607 */
[----:B------:R-:W-:-:S04]  /*12470*/  IMAD R2, R8, UR4, RZ ;  /* 0x0000000408027c24 */ /* 0x000fc8000f8e02ff */
        /* <DEDUP_REMOVED lines=8> */
[----:B------:R-:W-:-:S04]  /*12500*/  @!P2 LOP3.LUT R7, R7, R6, RZ, 0x3c, !PT ;  /* 0x000000060707a212 */ /* 0x000fc800078e3cff */
[----:B------:R-:W-:-:S04]  /*12510*/  @!P2 LOP3.LUT R6, R7, R6, RZ, 0x3c, !PT ;  /* 0x000000060706a212 */ /* 0x000fc800078e3cff */
[----:B------:R-:W-:-:S05]  /*12520*/  @!P2 LOP3.LUT R7, R7, R6, RZ, 0x3c, !PT ;  /* 0x000000060707a212 */ /* 0x000fca00078e3cff */
[----:B------:R-:W-:Y:S01]  /*12530*/  @!PT LDS RZ, [RZ] ;  /* 0x00000000fffff984 */ /* 0x000fe20000000800 */
[----:B------:R-:W-:Y:S01]  /*12540*/  @!PT LDS RZ, [RZ] ;  /* 0x00000000fffff984 */ /* 0x000fe20000000800 */
[----:B------:R-:W-:Y:S01]  /*12550*/  @!PT LDS RZ, [RZ] ;  /* 0x00000000fffff984 */ /* 0x000fe20000000800 */
[----:B------:R0:W-:Y:S04]  /*12560*/  @!P2 LDGSTS.E.BYPASS.LTC128B.128 [R10+0x14400], desc[UR6][R6.64], !P4 ;  /* 0x14400000060aafae */ /* 0x0001e8000e101d46 */
[----:B------:R0:W-:Y:S04]  /*12570*/  @!P2 LDGSTS.E.BYPASS.LTC128B.128 [R10+0x18400], desc[UR6][R6.64+0x80], !P3 ;  /* 0x18400080060aafae */ /* 0x0001e8000d901d46 */
[----:B------:R0:W-:Y:S04]  /*12580*/  @!P2 LDGSTS.E.BYPASS.LTC128B.128 [R10+0x1c400], desc[UR6][R6.64+0x100], !P0 ;  /* 0x1c400100060aafae */ /* 0x0001e8000c101d46 */
[----:B------:R0:W-:Y:S01]  /*12590*/  @!P2 LDGSTS.E.BYPASS.LTC128B.128 [R10+0x20400], desc[UR6][R6.64+0x180], !P1 ;  /* 0x20400180060aafae */ /* 0x0001e2000c901d46 */
[----:B------:R-:W-:Y:S01]  /*125a0*/  ISETP.GE.AND P2, PT, R5, R2, PT ;  /* 0x000000020500720c */ /* 0x000fe20003f46270 */
[----:B------:R-:W-:-:S12]  /*125b0*/  VIADD R5, R0, 0x20 ;  /* 0x0000002000057836 */ /* 0x000fd80000000000 */
[----:B0-----:R-:W-:Y:S05]  /*125c0*/  WARPSYNC.COLLECTIVE R15, `(.L_x_346) ;  /* 0x000000000f087348 */ /* 0x001fea0003c00000 */
[----:B------:R1:W2:Y:S02]  /*125d0*/  SHFL.IDX P6, R14, R13, R12, R11 ;  /* 0x0000000c0d0e7389 */ /* 0x0002a400000c000b */
[----:B012---:R-:W-:Y:S01]  /*125e0*/  ENDCOLLECTIVE ;  /* 0x000000000000791b */ /* 0x007fe20003800000 */
.L_x_346:
[----:B------:R-:W-:Y:S02]  /*125f0*/  IMAD.MOV.U32 R13, RZ, RZ, R4 ;  /* 0x000000ffff0d7224 */ /* 0x000fe400078e0004 */
[----:B------:R-:W-:-:S07]  /*12600*/  IMAD.MOV.U32 R6, RZ, RZ, R14 ;  /* 0x000000ffff067224 */ /* 0x000fce00078e000e */
[----:B------:R-:W-:Y:S05]  /*12610*/  WARPSYNC.COLLECTIVE R15, `(.L_x_347) ;  /* 0x000000000f087348 */ /* 0x000fea0003c00000 */
[----:B------:R0:W1:Y:S02]  /*12620*/  SHFL.IDX P6, R14, R13, R12, R11 ;  /* 0x0000000c0d0e7389 */ /* 0x00006400000c000b */
[----:B01----:R-:W-:Y:S01]  /*12630*/  ENDCOLLECTIVE ;  /* 0x000000000000791b */ /* 0x003fe20003800000 */
.L_x_347:
[----:B------:R-:W-:Y:S01]  /*12640*/  ULDC.64 UR4, c[0x0][0x208] ;  /* 0x0000820000047ab9 */ /* 0x000fe20000000a00 */
[----:B------:R-:W-:Y:S02]  /*12650*/  IMAD.MOV.U32 R13, RZ, RZ, R3 ;  /* 0x000000ffff0d7224 */ /* 0x000fe400078e0003 */
[----:B------:R-:W-:Y:S02]  /*12660*/  IMAD.MOV.U32 R12, RZ, RZ, 0x2 ;  /* 0x00000002ff0c7424 */ /* 0x000fe400078e00ff */
[----:B------:R-:W-:-:S05]  /*12670*/  IMAD.MOV.U32 R7, RZ, RZ, R14 ;  /* 0x000000ffff077224 */ /* 0x000fca00078e000e */
        /* <DEDUP_REMOVED lines=17> */
.L_x_348:
[----:B------:R-:W-:Y:S02]  /*12790*/  IMAD.MOV.U32 R13, RZ, RZ, R4 ;  /* 0x000000ffff0d7224 */ /* 0x000fe400078e0004 */
[----:B------:R-:W-:-:S07]  /*127a0*/  IMAD.MOV.U32 R6, RZ, RZ, R14 ;  /* 0x000000ffff067224 */ /* 0x000fce00078e000e */
[----:B------:R-:W-:Y:S05]  /*127b0*/  WARPSYNC.COLLECTIVE R15, `(.L_x_349) ;  /* 0x000000000f087348 */ /* 0x000fea0003c00000 */
[----:B------:R0:W1:Y:S02]  /*127c0*/  SHFL.IDX P6, R14, R13, R12, R11 ;  /* 0x0000000c0d0e7389 */ /* 0x00006400000c000b */
[----:B01----:R-:W-:Y:S01]  /*127d0*/  ENDCOLLECTIVE ;  /* 0x000000000000791b */ /* 0x003fe20003800000 */
.L_x_349:
        /* <DEDUP_REMOVED lines=21> */
.L_x_350:
[----:B------:R-:W-:Y:S02]  /*12930*/  IMAD.MOV.U32 R13, RZ, RZ, R4 ;  /* 0x000000ffff0d7224 */ /* 0x000fe400078e0004 */
[----:B------:R-:W-:-:S07]  /*12940*/  IMAD.MOV.U32 R6, RZ, RZ, R14 ;  /* 0x000000ffff067224 */ /* 0x000fce00078e000e */
[----:B------:R-:W-:Y:S05]  /*12950*/  WARPSYNC.COLLECTIVE R15, `(.L_x_351) ;  /* 0x000000000f087348 */ /* 0x000fea0003c00000 */
[----:B------:R0:W1:Y:S02]  /*12960*/  SHFL.IDX P6, R14, R13, R12, R11 ;  /* 0x0000000c0d0e7389 */ /* 0x00006400000c000b */
[----:B01----:R-:W-:Y:S01]  /*12970*/  ENDCOLLECTIVE ;  /* 0x000000000000791b */ /* 0x003fe20003800000 */
.L_x_351:
        /* <DEDUP_REMOVED lines=21> */
.L_x_352:
[----:B------:R-:W-:Y:S02]  /*12ad0*/  IMAD.MOV.U32 R13, RZ, RZ, R4 ;  /* 0x000000ffff0d7224 */ /* 0x000fe400078e0004 */
[----:B------:R-:W-:-:S07]  /*12ae0*/  IMAD.MOV.U32 R6, RZ, RZ, R14 ;  /* 0x000000ffff067224 */ /* 0x000fce00078e000e */
[----:B------:R-:W-:Y:S05]  /*12af0*/  WARPSYNC.COLLECTIVE R15, `(.L_x_353) ;  /* 0x000000000f087348 */ /* 0x000fea0003c00000 */
[----:B------:R0:W1:Y:S02]  /*12b00*/  SHFL.IDX P6, R14, R13, R12, R11 ;  /* 0x0000000c0d0e7389 */ /* 0x00006400000c000b */
[----:B01----:R-:W-:Y:S01]  /*12b10*/  ENDCOLLECTIVE ;  /* 0x000000000000791b */ /* 0x003fe20003800000 */
.L_x_353:
        /* <DEDUP_REMOVED lines=21> */
.L_x_354:
[----:B------:R-:W-:Y:S02]  /*12c70*/  IMAD.MOV.U32 R13, RZ, RZ, R4 ;  /* 0x000000ffff0d7224 */ /* 0x000fe400078e0004 */
[----:B------:R-:W-:-:S07]  /*12c80*/  IMAD.MOV.U32 R6, RZ, RZ, R14 ;  /* 0x000000ffff067224 */ /* 0x000fce00078e000e */
[----:B------:R-:W-:Y:S05]  /*12c90*/  WARPSYNC.COLLECTIVE R15, `(.L_x_355) ;  /* 0x000000000f087348 */ /* 0x000fea0003c00000 */
[----:B------:R0:W1:Y:S02]  /*12ca0*/  SHFL.IDX P6, R14, R13, R12, R11 ;  /* 0x0000000c0d0e7389 */ /* 0x00006400000c000b */
[----:B01----:R-:W-:Y:S01]  /*12cb0*/  ENDCOLLECTIVE ;  /* 0x000000000000791b */ /* 0x003fe20003800000 */
.L_x_355:
        /* <DEDUP_REMOVED lines=20> */
.L_x_356:
[----:B------:R-:W-:Y:S02]  /*12e00*/  IMAD.MOV.U32 R13, RZ, RZ, R4 ;  /* 0x000000ffff0d7224 */ /* 0x000fe400078e0004 */
[----:B------:R-:W-:-:S07]  /*12e10*/  IMAD.MOV.U32 R6, RZ, RZ, R14 ;  /* 0x000000ffff067224 */ /* 0x000fce00078e000e */
[----:B------:R-:W-:Y:S05]  /*12e20*/  WARPSYNC.COLLECTIVE R15, `(.L_x_357) ;  /* 0x000000000f087348 */ /* 0x000fea0003c00000 */
[----:B------:R0:W1:Y:S02]  /*12e30*/  SHFL.IDX P6, R14, R13, R12, R11 ;  /* 0x0000000c0d0e7389 */ /* 0x00006400000c000b */
[----:B01----:R-:W-:Y:S01]  /*12e40*/  ENDCOLLECTIVE ;  /* 0x000000000000791b */ /* 0x003fe20003800000 */
.L_x_357:
        /* <DEDUP_REMOVED lines=19> */
.L_x_358:
[----:B------:R-:W-:Y:S02]  /*12f80*/  IMAD.MOV.U32 R13, RZ, RZ, R4 ;  /* 0x000000ffff0d7224 */ /* 0x000fe400078e0004 */
[----:B------:R-:W-:-:S07]  /*12f90*/  IMAD.MOV.U32 R5, RZ, RZ, R14 ;  /* 0x000000ffff057224 */ /* 0x000fce00078e000e */
[----:B------:R-:W-:Y:S05]  /*12fa0*/  WARPSYNC.COLLECTIVE R15, `(.L_x_359) ;  /* 0x000000000f087348 */ /* 0x000fea0003c00000 */
[----:B------:R0:W1:Y:S02]  /*12fb0*/  SHFL.IDX P6, R14, R13, R12, R11 ;  /* 0x0000000c0d0e7389 */ /* 0x00006400000c000b */
[----:B01----:R-:W-:Y:S01]  /*12fc0*/  ENDCOLLECTIVE ;  /* 0x000000000000791b */ /* 0x003fe20003800000 */
.L_x_359:
[----:B------:R-:W-:Y:S01]  /*12fd0*/  IMAD.MOV.U32 R3, RZ, RZ, R14 ;  /* 0x000000ffff037224 */ /* 0x000fe200078e000e */
[----:B------:R-:W-:Y:S06]  /*12fe0*/  BRA `(.L_x_360) ;  /* 0xffffffb400787947 */ /* 0x000fec000383ffff */
.L_x_244:
[----:B---3--:R-:W-:-:S04]  /*12ff0*/  IMAD.U32 R2, RZ, RZ, UR36 ;  /* 0x00000024ff027e24 */ /* 0x008fc8000f8e00ff */
[----:B------:R3:W4:Y:S03]  /*13000*/  SYNCS.PHASECHK.TRANS64.TRYWAIT P0, [R2+URZ+0x38820], R0 ;  /* 0x03882000020075a7 */ /* 0x000726000800017f */
[----:B----4-:R-:W-:Y:S05]  /*13010*/  @!P0 NANOSLEEP.SYNCS 0x989680 ;  /* 0x009896800000895d */ /* 0x010fea0003900000 */
[----:B------:R-:W4:Y:S02]  /*13020*/  @!P0 SYNCS.PHASECHK.TRANS64 P0, [R2+URZ+0x38820], R0 ;  /* 0x03882000020085a7 */ /* 0x000f24000800007f */
[----:B----4-:R-:W-:Y:S05]  /*13030*/  @!P0 BRA `(.L_x_244) ;  /* 0xfffffffc00ec8947 */ /* 0x010fea000383ffff */
[----:B------:R-:W-:Y:S05]  /*13040*/  BRA `(.L_x_361) ;  /* 0xffffffb400d47947 */ /* 0x000fea000383ffff */
.L_x_251:
[----:B--2---:R2:W3:Y:S02]  /*13050*/  SYNCS.PHASECHK.TRANS64.TRYWAIT P0, [R3+URZ+0x38840], R2 ;  /* 0x03884002030075a7 */ /* 0x0044e4000800017f */
[----:B---3--:R-:W-:Y:S05]  /*13060*/  @!P0 NANOSLEEP.SYNCS 0x989680 ;  /* 0x009896800000895d */ /* 0x008fea0003900000 */
[----:B------:R-:W3:Y:S02]  /*13070*/  @!P0 SYNCS.PHASECHK.TRANS64 P0, [R3+URZ+0x38840], R2 ;  /* 0x03884002030085a7 */ /* 0x000ee4000800007f */
[----:B---3--:R-:W-:Y:S05]  /*13080*/  @!P0 BRA `(.L_x_251) ;  /* 0xfffffffc00f08947 */ /* 0x008fea000383ffff */
[----:B------:R-:W-:Y:S05]  /*13090*/  BRA `(.L_x_362) ;  /* 0xffffffb800847947 */ /* 0x000fea000383ffff */
.L_x_260:
[----:B0-----:R0:W1:Y:S02]  /*130a0*/  SYNCS.PHASECHK.TRANS64.TRYWAIT P0, [R2+URZ+0x38860], R3 ;  /* 0x03886003020075a7 */ /* 0x001064000800017f */
[----:B-1----:R-:W-:Y:S05]  /*130b0*/  @!P0 NANOSLEEP.SYNCS 0x989680 ;  /* 0x009896800000895d */ /* 0x002fea0003900000 */
[----:B------:R-:W1:Y:S02]  /*130c0*/  @!P0 SYNCS.PHASECHK.TRANS64 P0, [R2+URZ+0x38860], R3 ;  /* 0x03886003020085a7 */ /* 0x000e64000800007f */
[----:B-1----:R-:W-:Y:S05]  /*130d0*/  @!P0 BRA `(.L_x_260) ;  /* 0xfffffffc00f08947 */ /* 0x002fea000383ffff */
[----:B------:R-:W-:Y:S05]  /*130e0*/  BRA `(.L_x_363) ;  /* 0xffffffc000087947 */ /* 0x000fea000383ffff */
.L_x_273:
[----:B-1----:R1:W2:Y:S02]  /*130f0*/  SYNCS.PHASECHK.TRANS64.TRYWAIT P0, [R3+URZ+0x38840], R2 ;  /* 0x03884002030075a7 */ /* 0x0022a4000800017f */
[----:B--2---:R-:W-:Y:S05]  /*13100*/  @!P0 NANOSLEEP.SYNCS 0x989680 ;  /* 0x009896800000895d */ /* 0x004fea0003900000 */
[----:B------:R-:W2:Y:S02]  /*13110*/  @!P0 SYNCS.PHASECHK.TRANS64 P0, [R3+URZ+0x38840], R2 ;  /* 0x03884002030085a7 */ /* 0x000ea4000800007f */
[----:B--2---:R-:W-:Y:S05]  /*13120*/  @!P0 BRA `(.L_x_273) ;  /* 0xfffffffc00f08947 */ /* 0x004fea000383ffff */
[----:B------:R-:W-:Y:S05]  /*13130*/  BRA `(.L_x_364) ;  /* 0xffffffc800287947 */ /* 0x000fea000383ffff */
.L_x_282:
[----:B0-----:R0:W1:Y:S02]  /*13140*/  SYNCS.PHASECHK.TRANS64.TRYWAIT P0, [R2+URZ+0x38860], R3 ;  /* 0x03886003020075a7 */ /* 0x001064000800017f */
[----:B-1----:R-:W-:Y:S05]  /*13150*/  @!P0 NANOSLEEP.SYNCS 0x989680 ;  /* 0x009896800000895d */ /* 0x002fea0003900000 */
[----:B------:R-:W1:Y:S02]  /*13160*/  @!P0 SYNCS.PHASECHK.TRANS64 P0, [R2+URZ+0x38860], R3 ;  /* 0x03886003020085a7 */ /* 0x000e64000800007f */
[----:B-1----:R-:W-:Y:S05]  /*13170*/  @!P0 BRA `(.L_x_282) ;  /* 0xfffffffc00f08947 */ /* 0x002fea000383ffff */
[----:B------:R-:W-:Y:S05]  /*13180*/  BRA `(.L_x_365) ;  /* 0xffffffcc00ac7947 */ /* 0x000fea000383ffff */
.L_x_294:
[----:B--2---:R2:W3:Y:S02]  /*13190*/  SYNCS.PHASECHK.TRANS64.TRYWAIT P0, [R3+URZ+0x38840], R2 ;  /* 0x03884002030075a7 */ /* 0x0044e4000800017f */
[----:B---3--:R-:W-:Y:S05]  /*131a0*/  @!P0 NANOSLEEP.SYNCS 0x989680 ;  /* 0x009896800000895d */ /* 0x008fea0003900000 */
[----:B------:R-:W3:Y:S02]  /*131b0*/  @!P0 SYNCS.PHASECHK.TRANS64 P0, [R3+URZ+0x38840], R2 ;  /* 0x03884002030085a7 */ /* 0x000ee4000800007f */
[----:B---3--:R-:W-:Y:S05]  /*131c0*/  @!P0 BRA `(.L_x_294) ;  /* 0xfffffffc00f08947 */ /* 0x008fea000383ffff */
[----:B------:R-:W-:Y:S05]  /*131d0*/  BRA `(.L_x_366) ;  /* 0xffffffd400a47947 */ /* 0x000fea000383ffff */
.L_x_303:
[----:B0-----:R0:W1:Y:S02]  /*131e0*/  SYNCS.PHASECHK.TRANS64.TRYWAIT P0, [R2+URZ+0x38860], R5 ;  /* 0x03886005020075a7 */ /* 0x001064000800017f */
[----:B-1----:R-:W-:Y:S05]  /*131f0*/  @!P0 NANOSLEEP.SYNCS 0x989680 ;  /* 0x009896800000895d */ /* 0x002fea0003900000 */
[----:B------:R-:W1:Y:S02]  /*13200*/  @!P0 SYNCS.PHASECHK.TRANS64 P0, [R2+URZ+0x38860], R5 ;  /* 0x03886005020085a7 */ /* 0x000e64000800007f */
[----:B-1----:R-:W-:Y:S05]  /*13210*/  @!P0 BRA `(.L_x_303) ;  /* 0xfffffffc00f08947 */ /* 0x002fea000383ffff */
[----:B------:R-:W-:Y:S05]  /*13220*/  BRA `(.L_x_367) ;  /* 0xffffffdc00247947 */ /* 0x000fea000383ffff */
.L_x_315:
[----:B---3--:R3:W4:Y:S02]  /*13230*/  SYNCS.PHASECHK.TRANS64.TRYWAIT P0, [R0+URZ+0x38860], R2 ;  /* 0x03886002000075a7 */ /* 0x008724000800017f */
[----:B----4-:R-:W-:Y:S05]  /*13240*/  @!P0 NANOSLEEP.SYNCS 0x989680 ;  /* 0x009896800000895d */ /* 0x010fea0003900000 */
[----:B------:R-:W4:Y:S02]  /*13250*/  @!P0 SYNCS.PHASECHK.TRANS64 P0, [R0+URZ+0x38860], R2 ;  /* 0x03886002000085a7 */ /* 0x000f24000800007f */
[----:B----4-:R-:W-:Y:S05]  /*13260*/  @!P0 BRA `(.L_x_315) ;  /* 0xfffffffc00f08947 */ /* 0x010fea000383ffff */
[----:B------:R-:W-:Y:S05]  /*13270*/  BRA `(.L_x_368) ;  /* 0xffffffe000b87947 */ /* 0x000fea000383ffff */
.L_x_325:
[----:B0-----:R0:W1:Y:S02]  /*13280*/  SYNCS.PHASECHK.TRANS64.TRYWAIT P0, [R0+URZ+0x38820], R3 ;  /* 0x03882003000075a7 */ /* 0x001064000800017f */
[----:B-1----:R-:W-:Y:S05]  /*13290*/  @!P0 NANOSLEEP.SYNCS 0x989680 ;  /* 0x009896800000895d */ /* 0x002fea0003900000 */
[----:B------:R-:W1:Y:S02]  /*132a0*/  @!P0 SYNCS.PHASECHK.TRANS64 P0, [R0+URZ+0x38820], R3 ;  /* 0x03882003000085a7 */ /* 0x000e64000800007f */
[----:B-1----:R-:W-:Y:S05]  /*132b0*/  @!P0 BRA `(.L_x_325) ;  /* 0xfffffffc00f08947 */ /* 0x002fea000383ffff */
[----:B------:R-:W-:Y:S05]  /*132c0*/  BRA `(.L_x_369) ;  /* 0xffffffe8007c7947 */ /* 0x000fea000383ffff */
.L_x_326:
        /* <DEDUP_REMOVED lines=11> */
.L_x_371:
[----:B------:R-:W-:Y:S05]  /*13380*/  BSYNC B0 ;  /* 0x0000000000007941 */ /* 0x000fea0003800000 */
.L_x_370:
[----:B------:R-:W-:Y:S05]  /*13390*/  BRA `(.L_x_372) ;  /* 0xffffffe800647947 */ /* 0x000fea000383ffff */
.L_x_329:
[----:B------:R-:W-:Y:S01]  /*133a0*/  BSSY B1, `(.L_x_373) ;  /* 0x0000006000017945 */ /* 0x000fe20003800000 */
[----:B------:R-:W-:-:S07]  /*133b0*/  IMAD.MOV.U32 R15, RZ, RZ, -0x1 ;  /* 0xffffffffff0f7424 */ /* 0x000fce00078e00ff */
[----:B01----:R-:W-:Y:S05]  /*133c0*/  WARPSYNC.COLLECTIVE R15, `(.L_x_374) ;  /* 0x000000000f0c7348 */ /* 0x003fea0003c00000 */
[----:B------:R-:W-:Y:S02]  /*133d0*/  ELECT P6, UR62, PT ;  /* 0x00000000003e782f */ /* 0x000fe400038c0000 */
[----:B------:R-:W-:Y:S01]  /*133e0*/  MOV R14, UR62 ;  /* 0x0000003e000e7c02 */ /* 0x000fe20008000f00 */
[----:B01----:R-:W-:Y:S10]  /*133f0*/  ENDCOLLECTIVE ;  /* 0x000000000000791b */ /* 0x003ff40003800000 */
.L_x_374:
[----:B------:R-:W-:Y:S05]  /*13400*/  BSYNC B1 ;  /* 0x0000000000017941 */ /* 0x000fea0003800000 */
.L_x_373:
[----:B------:R-:W-:Y:S05]  /*13410*/  BRA `(.L_x_375) ;  /* 0xffffffe8005c7947 */ /* 0x000fea000383ffff */
.L_x_331:
[----:B0-----:R0:W1:Y:S02]  /*13420*/  SYNCS.PHASECHK.TRANS64.TRYWAIT P0, [R6+URZ], R5 ;  /* 0x00000005060075a7 */ /* 0x001064000800017f */
[----:B-1----:R-:W-:Y:S05]  /*13430*/  @!P0 NANOSLEEP.SYNCS 0x989680 ;  /* 0x009896800000895d */ /* 0x002fea0003900000 */
[----:B------:R-:W1:Y:S02]  /*13440*/  @!P0 SYNCS.PHASECHK.TRANS64 P0, [R6+URZ], R5 ;  /* 0x00000005060085a7 */ /* 0x000e64000800007f */
[----:B-1----:R-:W-:Y:S05]  /*13450*/  @!P0 BRA `(.L_x_331) ;  /* 0xfffffffc00f08947 */ /* 0x002fea000383ffff */
[----:B------:R-:W-:Y:S05]  /*13460*/  BRA `(.L_x_376) ;  /* 0xffffffe8009c7947 */ /* 0x000fea000383ffff */
.L_x_332:
[----:B-1----:R1:W2:Y:S02]  /*13470*/  SYNCS.PHASECHK.TRANS64.TRYWAIT P0, [R7+URZ], R2 ;  /* 0x00000002070075a7 */ /* 0x0022a4000800017f */
[----:B--2---:R-:W-:Y:S05]  /*13480*/  @!P0 NANOSLEEP.SYNCS 0x989680 ;  /* 0x009896800000895d */ /* 0x004fea0003900000 */
[----:B------:R-:W2:Y:S02]  /*13490*/  @!P0 SYNCS.PHASECHK.TRANS64 P0, [R7+URZ], R2 ;  /* 0x00000002070085a7 */ /* 0x000ea4000800007f */
[----:B--2---:R-:W-:Y:S05]  /*134a0*/  @!P0 BRA `(.L_x_332) ;  /* 0xfffffffc00f08947 */ /* 0x004fea000383ffff */
[----:B------:R-:W-:Y:S05]  /*134b0*/  BRA `(.L_x_377) ;  /* 0xffffffe800907947 */ /* 0x000fea000383ffff */
.L_x_334:
[----:B--2---:R2:W3:Y:S02]  /*134c0*/  SYNCS.PHASECHK.TRANS64.TRYWAIT P0, [R4+URZ], R5 ;  /* 0x00000005040075a7 */ /* 0x0044e4000800017f */
[----:B---3--:R-:W-:Y:S05]  /*134d0*/  @!P0 NANOSLEEP.SYNCS 0x989680 ;  /* 0x009896800000895d */ /* 0x008fea0003900000 */
[----:B------:R-:W3:Y:S02]  /*134e0*/  @!P0 SYNCS.PHASECHK.TRANS64 P0, [R4+URZ], R5 ;  /* 0x00000005040085a7 */ /* 0x000ee4000800007f */
[----:B---3--:R-:W-:Y:S05]  /*134f0*/  @!P0 BRA `(.L_x_334) ;  /* 0xfffffffc00f08947 */ /* 0x008fea000383ffff */
[----:B------:R-:W-:Y:S05]  /*13500*/  BRA `(.L_x_378) ;  /* 0xffffffe800947947 */ /* 0x000fea000383ffff */
.L_x_379:
        /* <DEDUP_REMOVED lines=15> */
.L_x_3425:


//--------------------- .text._ZN7cutlass13device_kernelIN5flash11enable_sm90INS1_16FlashAttnFwdSm90INS1_25CollectiveMainloopFwdSm90ILi2EN4cute5tupleIJNS5_1CILi1EEES8_S8_EEENS6_IJNS7_ILi128EEENS7_ILi80EEENS7_ILi256EEEEEELi256ENS_6half_tEfNS_4arch4Sm90ELb0ELb0ELb1ELb1ELb0ELb0ELb0ELb1ELb1ELb1ELb0ELb0EEENS1_21CollectiveEpilogueFwdINS6_IJSA_SC_SB_EEES9_SE_SG_Li256ELb1ELb1ELb0ELb0EEENS1_36VarlenDynamicPersistentTileSchedulerILi128ELi80ELi256ELi128ELb0ELb1ELb1ELb0ELb1ELb1EEEEEEEEEvNT_6ParamsE --------------------------
	.section	.text._ZN7cutlass13device_kernelIN5flash11enable_sm90INS1_16FlashAttnFwdSm90INS1_25CollectiveMainloopFwdSm90ILi2EN4cute5tupleIJNS5_1CILi1EEES8_S8_EEENS6_IJNS7_ILi128EEENS7_ILi80EEENS7_ILi256EEEEEELi256ENS_6half_tEfNS_4arch4Sm90ELb0ELb0ELb1ELb1ELb0ELb0ELb0ELb1ELb1ELb1ELb0ELb0EEENS1_21CollectiveEpilogueFwdINS6_IJSA_SC_SB_EEES9_SE_SG_Li256ELb1ELb1ELb0ELb0EEENS1_36VarlenDynamicPersistentTileSchedulerILi128ELi80ELi256ELi128ELb0ELb1ELb1ELb0ELb1ELb1EEEEEEEEEvNT_6ParamsE,"ax",@progbits
	.align	128
.text._ZN7cutlass13device_kernelIN5flash11enable_sm90INS1_16FlashAttnFwdSm90INS1_25CollectiveMainloopFwdSm90ILi2EN4cute5tupleIJNS5_1CILi1EEES8_S8_EEENS6_IJNS7_ILi128EEENS7_ILi80EEENS7_ILi256EEEEEELi256ENS_6half_tEfNS_4arch4Sm90ELb0ELb0ELb1ELb1ELb0ELb0ELb0ELb1ELb1ELb1ELb0ELb0EEENS1_21CollectiveEpilogueFwdINS6_IJSA_SC_SB_EEES9_SE_SG_Li256ELb1ELb1ELb0ELb0EEENS1_36VarlenDynamicPersistentTileSchedulerILi128ELi80ELi256ELi128ELb0ELb1ELb1ELb0ELb1ELb1EEEEEEEEEvNT_6ParamsE:
        .type           _ZN7cutlass13device_kernelIN5flash11enable_sm90INS1_16FlashAttnFwdSm90INS1_25CollectiveMainloopFwdSm90ILi2EN4cute5tupleIJNS5_1CILi1EEES8_S8_EEENS6_IJNS7_ILi128EEENS7_ILi80EEENS7_ILi256EEEEEELi256ENS_6half_tEfNS_4arch4Sm90ELb0ELb0ELb1ELb1ELb0ELb0ELb0ELb1ELb1ELb1ELb0ELb0EEENS1_21CollectiveEpilogueFwdINS6_IJSA_SC_SB_EEES9_SE_SG_Li256ELb1ELb1ELb0ELb0EEENS1_36VarlenDynamicPersistentTileSchedulerILi128ELi80ELi256ELi128ELb0ELb1ELb1ELb0ELb1ELb1EEEEEEEEEvNT_6ParamsE,@function
        .size           _ZN7cutlass13device_kernelIN5flash11enable_sm90INS1_16FlashAttnFwdSm90INS1_25CollectiveMainloopFwdSm90ILi2EN4cute5tupleIJNS5_1CILi1EEES8_S8_EEENS6_IJNS7_ILi128EEENS7_ILi80EEENS7_ILi256EEEEEELi256ENS_6half_tEfNS_4arch4Sm90ELb0ELb0ELb1ELb1ELb0ELb0ELb0ELb1ELb1ELb1ELb0ELb0EEENS1_21CollectiveEpilogueFwdINS6_IJSA_SC_SB_EEES9_SE_SG_Li256ELb1ELb1ELb0ELb0EEENS1_36VarlenDynamicPersistentTileSchedulerILi128ELi80ELi256ELi128ELb0ELb1ELb1ELb0ELb1ELb1EEEEEEEEEvNT_6ParamsE,(.L_x_3426 - _ZN7cutlass13device_kernelIN5flash11enable_sm90INS1_16FlashAttnFwdSm90INS1_25CollectiveMainloopFwdSm90ILi2EN4cute5tupleIJNS5_1CILi1EEES8_S8_EEENS6_IJNS7_ILi128EEENS7_ILi80EEENS7_ILi256EEEEEELi256ENS_6half_tEfNS_4arch4Sm90ELb0ELb0ELb1ELb1ELb0ELb0ELb0ELb1ELb1ELb1ELb0ELb0EEENS1_21CollectiveEpilogueFwdINS6_IJSA_SC_SB_EEES9_SE_SG_Li256ELb1ELb1ELb0ELb0EEENS1_36VarlenDynamicPersistentTileSchedulerILi128ELi80ELi256ELi128ELb0ELb1ELb1ELb0ELb1ELb1EEEEEEEEEvNT_6ParamsE)
        .other          _ZN7cutlass13device_kernelIN5flash11enable_sm90INS1_16FlashAttnFwdSm90INS1_25CollectiveMainloopFwdSm90ILi2EN4cute5tupleIJNS5_1CILi1EEES8_S8_EEENS6_IJNS7_ILi128EEENS7_ILi80EEENS7_ILi256EEEEEELi256ENS_6half_tEfNS_4arch4Sm90ELb0ELb0ELb1ELb1ELb0ELb0ELb0ELb1ELb1ELb1ELb0ELb0EEENS1_21CollectiveEpilogueFwdINS6_IJSA_SC_SB_EEES9_SE_SG_Li256ELb1ELb1ELb0ELb0EEENS1_36VarlenDynamicPersistentTileSchedulerILi128ELi80ELi256ELi128ELb0ELb1ELb1ELb0ELb1ELb1EEEEEEEEEvNT_6ParamsE,@"STO_CUDA_ENTRY STV_DEFAULT"
_ZN7cutlass13device_kernelIN5flash11enable_sm90INS1_16FlashAttnFwdSm90INS1_25CollectiveMainloopFwdSm90ILi2EN4cute5tupleIJNS5_1CILi1EEES8_S8_EEENS6_IJNS7_ILi128EEENS7_ILi80EEENS7_ILi256EEEEEELi256ENS_6half_tEfNS_4arch4Sm90ELb0ELb0ELb1ELb1ELb0ELb0ELb0ELb1ELb1ELb1ELb0ELb0EEENS1_21CollectiveEpilogueFwdINS6_IJSA_SC_SB_EEES9_SE_SG_Li256ELb1ELb1ELb0ELb0EEENS1_36VarlenDynamicPersistentTileSchedulerILi128ELi80ELi256ELi128ELb0ELb1ELb1ELb0ELb1ELb1EEEEEEEEEvNT_6ParamsE:
        /* <DEDUP_REMOVED lines=18> */
.L_x_381:
[----:B------:R-:W-:Y:S05]  /*0120*/  BSYNC B0 ;  /* 0x0000000000007941 */ /* 0x000fea0003800000 */
.L_x_380:
        /* <DEDUP_REMOVED lines=41> */
.L_x_382:
        /* <DEDUP_REMOVED lines=22> */
.L_x_383:
        /* <DEDUP_REMOVED lines=18> */
.L_x_384:
        /* <DEDUP_REMOVED lines=22> */
.L_x_385:
        /* <DEDUP_REMOVED lines=22> */
.L_x_386:
        /* <DEDUP_REMOVED lines=8> */
.L_x_388:
[----:B------:R-:W-:-:S08]  /*0980*/  NOP ;  /* 0x0000000000007918 */ /* 0x000fd00000000000 */
[----:B------:R-:W1:Y:S02]  /*0990*/  USETMAXREG.TRY_ALLOC.CTAPOOL UP0, 0xf0 ;  /* 0x000000f0000079c8 */ /* 0x000e640008000600 */
[----:B-1----:R-:W-:-:S13]  /*09a0*/  PLOP3.LUT P0, PT, PT, PT, UP0, 0x80, 0x0 ;  /* 0x000000000000781c */ /* 0x002fda0003f0f008 */
[----:B------:R-:W-:Y:S05]  /*09b0*/  @!P0 BRA `(.L_x_388) ;  /* 0xfffffffc00f08947 */ /* 0x000fea000383ffff */
[----:B------:R-:W1:Y:S08]  /*09c0*/  S2UR UR5, SR_CgaCtaId ;  /* 0x00000000000579c3 */ /* 0x000e700000008800 */
[----:B------:R-:W-:Y:S06]  /*09d0*/  BAR.ARV 0x8, 0x180 ;  /* 0x0206000000007b1d */ /* 0x000fec0000002000 */
[----:B------:R-:W-:-:S02]  /*09e0*/  UMOV UR4, 0x400 ;  /* 0x0000040000047882 */ /* 0x000fc40000000000 */
[----:B------:R-:W-:Y:S01]  /*09f0*/  BAR.SYNC.DEFER_BLOCKING 0x5, 0x180 ;  /* 0x0146000000007b1d */ /* 0x000fe20000010000 */
[----:B-1----:R-:W-:-:S09]  /*0a00*/  ULEA UR4, UR5, UR4, 0x18 ;  /* 0x0000000405047291 */ /* 0x002fd2000f8ec03f */
[----:B------:R-:W1:Y:S01]  /*0a10*/  LDS.128 R12, [UR4+0x388d0] ;  /* 0x0388d004ff0c7984 */ /* 0x000e620008000c00 */
[----:B------:R-:W-:Y:S01]  /*0a20*/  ULDC UR4, c[0x0][0xc3c] ;  /* 0x00030f0000047ab9 */ /* 0x000fe20000000800 */
[----:B------:R-:W-:Y:S06]  /*0a30*/  BAR.ARV 0x4, 0x180 ;  /* 0x0106000000007b1d */ /* 0x000fec0000002000 */
[----:B-1----:R-:W-:-:S13]  /*0a40*/  ISETP.GE.AND P0, PT, R15, UR4, PT ;  /* 0x000000040f007c0c */ /* 0x002fda000bf06270 */
[----:B------:R-:W-:Y:S05]  /*0a50*/  @P0 EXIT ;  /* 0x000000000000094d */ /* 0x000fea0003800000 */
[----:B0-----:R-:W2:Y:S01]  /*0a60*/  LDL R2, [R1+0x5c] ;  /* 0x00005c0001027983 */ /* 0x001ea20000100800 */
[----:B------:R-:W-:Y:S01]  /*0a70*/  R2UR UR6, R13 ;  /* 0x000000000d0672ca */ /* 0x000fe200000e0000 */
[----:B------:R-:W-:Y:S01]  /*0a80*/  IMAD.MOV.U32 R218, RZ, RZ, RZ ;  /* 0x000000ffffda7224 */ /* 0x000fe200078e00ff */
[----:B------:R-:W-:Y:S01]  /*0a90*/  R2UR UR5, R14 ;  /* 0x000000000e0572ca */ /* 0x000fe200000e0000 */
[----:B------:R-:W0:Y:S01]  /*0aa0*/  S2R R0, SR_TID.X ;  /* 0x0000000000007919 */ /* 0x000e220000002100 */
[----:B------:R-:W-:Y:S01]  /*0ab0*/  CS2R R16, SRZ ;  /* 0x0000000000107805 */ /* 0x000fe2000001ff00 */
[----:B0-----:R-:W-:-:S05]  /*0ac0*/  VIADD R231, R0, 0xffffff80 ;  /* 0xffffff8000e77836 */ /* 0x001fca0000000000 */
[----:B------:R-:W-:-:S04]  /*0ad0*/  SHF.R.S32.HI R0, RZ, 0x1f, R231 ;  /* 0x0000001fff007819 */ /* 0x000fc800000114e7 */
[CC--:B------:R-:W-:Y:S02]  /*0ae0*/  LEA.HI R3, R0.reuse, R231.reuse, RZ, 0x4 ;  /* 0x000000e700037211 */ /* 0x0c0fe400078f20ff */
[----:B------:R-:W-:Y:S02]  /*0af0*/  LEA.HI R4, R0, R231, RZ, 0x5 ;  /* 0x000000e700047211 */ /* 0x000fe400078f28ff */
[----:B------:R-:W-:-:S03]  /*0b00*/  SHF.R.S32.HI R6, RZ, 0x4, R3 ;  /* 0x00000004ff067819 */ /* 0x000fc60000011403 */
[----:B------:R-:W-:Y:S01]  /*0b10*/  IMAD.SHL.U32 R5, R4, 0x20, RZ ;  /* 0x0000002004057824 */ /* 0x000fe200078e00ff */
[C---:B------:R-:W-:Y:S02]  /*0b20*/  LOP3.LUT R4, R3.reuse, 0x3fffff0, RZ, 0xc0, !PT ;  /* 0x03fffff003047812 */ /* 0x040fe400078ec0ff */
[----:B------:R-:W-:Y:S02]  /*0b30*/  LEA.HI R3, R3, R6, RZ, 0x1 ;  /* 0x0000000603037211 */ /* 0x000fe400078f08ff */
[----:B------:R-:W-:Y:S01]  /*0b40*/  LOP3.LUT R5, R5, 0xfffffc00, RZ, 0xc0, !PT ;  /* 0xfffffc0005057812 */ /* 0x000fe200078ec0ff */
[----:B------:R-:W-:Y:S01]  /*0b50*/  IMAD.IADD R4, R231, 0x1, -R4 ;  /* 0x00000001e7047824 */ /* 0x000fe200078e0a04 */
[----:B------:R-:W-:-:S03]  /*0b60*/  LOP3.LUT R3, R3, 0x1ffffffe, RZ, 0xc0, !PT ;  /* 0x1ffffffe03037812 */ /* 0x000fc600078ec0ff */
[----:B------:R-:W-:Y:S01]  /*0b70*/  IMAD R4, R4, 0x40, R5 ;  /* 0x0000004004047824 */ /* 0x000fe200078e0205 */
[----:B------:R-:W-:Y:S01]  /*0b80*/  LEA.HI R5, R0, R231, RZ, 0x2 ;  /* 0x000000e700057211 */ /* 0x000fe200078f10ff */
[----:B------:R-:W-:Y:S02]  /*0b90*/  IMAD.IADD R3, R6, 0x1, -R3 ;  /* 0x0000000106037824 */ /* 0x000fe400078e0a03 */
[----:B------:R-:W-:Y:S02]  /*0ba0*/  IMAD.MOV.U32 R6, RZ, RZ, -0x2 ;  /* 0xfffffffeff067424 */ /* 0x000fe400078e00ff */
[----:B------:R-:W-:Y:S01]  /*0bb0*/  IMAD R225, R3, 0x8, R4 ;  /* 0x0000000803e17824 */ /* 0x000fe200078e0204 */
[----:B------:R-:W-:-:S05]  /*0bc0*/  LOP3.LUT R4, R5, 0xfffffffc, RZ, 0xc0, !PT ;  /* 0xfffffffc05047812 */ /* 0x000fca00078ec0ff */
[----:B------:R-:W-:-:S05]  /*0bd0*/  IMAD.IADD R4, R231, 0x1, -R4 ;  /* 0x00000001e7047824 */ /* 0x000fca00078e0a04 */
[----:B------:R-:W-:-:S04]  /*0be0*/  LEA.HI R3, R4, R4, RZ, 0x1 ;  /* 0x0000000404037211 */ /* 0x000fc800078f08ff */
[----:B------:R-:W-:-:S05]  /*0bf0*/  LOP3.LUT R3, R3, 0x1ffffffe, RZ, 0xc0, !PT ;  /* 0x1ffffffe03037812 */ /* 0x000fca00078ec0ff */
[----:B------:R-:W-:Y:S01]  /*0c00*/  IMAD.IADD R3, R4, 0x1, -R3 ;  /* 0x0000000104037824 */ /* 0x000fe200078e0a03 */
[----:B--2---:R-:W-:Y:S02]  /*0c10*/  R2UR UR4, R2 ;  /* 0x00000000020472ca */ /* 0x004fe400000e0000 */
[CC--:B------:R-:W-:Y:S02]  /*0c20*/  LEA.HI R2, R0.reuse, R231.reuse, RZ, 0x7 ;  /* 0x000000e700027211 */ /* 0x0c0fe400078f38ff */
[----:B------:R-:W-:Y:S02]  /*0c30*/  LEA.HI R0, R0, R231, RZ, 0x3 ;  /* 0x000000e700007211 */ /* 0x000fe400078f18ff */
[C---:B------:R-:W-:Y:S02]  /*0c40*/  LOP3.LUT R220, R2.reuse, 0xffffff80, RZ, 0xc0, !PT ;  /* 0xffffff8002dc7812 */ /* 0x040fe400078ec0ff */
[----:B------:R-:W-:Y:S02]  /*0c50*/  SHF.R.S32.HI R221, RZ, 0x7, R2 ;  /* 0x00000007ffdd7819 */ /* 0x000fe40000011402 */
[----:B------:R-:W-:Y:S01]  /*0c60*/  SHF.R.S32.HI R217, RZ, 0x3, R0 ;  /* 0x00000003ffd97819 */ /* 0x000fe20000011400 */
[----:B------:R-:W-:Y:S01]  /*0c70*/  IMAD.IADD R220, R231, 0x1, -R220 ;  /* 0x00000001e7dc7824 */ /* 0x000fe200078e0adc */
[----:B------:R-:W-:Y:S01]  /*0c80*/  LEA.HI R2, R2, R221, RZ, 0x1 ;  /* 0x000000dd02027211 */ /* 0x000fe200078f08ff */
[----:B------:R-:W-:-:S03]  /*0c90*/  ULOP3.LUT UR4, UR4, 0x1, URZ, 0xfc, !UPT ;  /* 0x0000000104047892 */ /* 0x000fc6000f8efc3f */
[----:B------:R-:W-:Y:S02]  /*0ca0*/  SHF.R.S32.HI R7, RZ, 0x1f, R220 ;  /* 0x0000001fff077819 */ /* 0x000fe400000114dc */
[----:B------:R-:W-:Y:S01]  /*0cb0*/  LOP3.LUT R2, R2, 0x3fffffe, RZ, 0xc0, !PT ;  /* 0x03fffffe02027812 */ /* 0x000fe200078ec0ff */
[----:B------:R-:W-:Y:S01]  /*0cc0*/  IMAD.U32 R226, RZ, RZ, UR4 ;  /* 0x00000004ffe27e24 */ /* 0x000fe2000f8e00ff */
[CC--:B------:R-:W-:Y:S02]  /*0cd0*/  LEA.HI R8, R7.reuse, R220.reuse, RZ, 0x2 ;  /* 0x000000dc07087211 */ /* 0x0c0fe400078f10ff */
[----:B------:R-:W-:Y:S01]  /*0ce0*/  LEA.HI R7, R7, R220, RZ, 0x5 ;  /* 0x000000dc07077211 */ /* 0x000fe200078f28ff */
[----:B------:R-:W-:Y:S01]  /*0cf0*/  IMAD.IADD R222, R221, 0x1, -R2 ;  /* 0x00000001ddde7824 */ /* 0x000fe200078e0a02 */
[--C-:B------:R-:W-:Y:S02]  /*0d00*/  SHF.R.S32.HI R9, RZ, 0x2, R8.reuse ;  /* 0x00000002ff097819 */ /* 0x100fe40000011408 */
[----:B------:R-:W-:-:S02]  /*0d10*/  SHF.R.S32.HI R10, RZ, 0x1f, R8 ;  /* 0x0000001fff0a7819 */ /* 0x000fc40000011408 */
[----:B------:R-:W-:Y:S02]  /*0d20*/  LOP3.LUT R2, R0, 0xfffffff8, RZ, 0xc0, !PT ;  /* 0xfffffff800027812 */ /* 0x000fe400078ec0ff */
[----:B------:R-:W-:Y:S02]  /*0d30*/  LEA.HI R10, R10, R9, RZ, 0x3 ;  /* 0x000000090a0a7211 */ /* 0x000fe400078f18ff */
[----:B------:R-:W-:Y:S01]  /*0d40*/  SHF.R.S32.HI R7, RZ, 0x5, R7 ;  /* 0x00000005ff077819 */ /* 0x000fe20000011407 */
[----:B------:R-:W-:Y:S01]  /*0d50*/  IMAD.IADD R213, R231, 0x1, -R2 ;  /* 0x00000001e7d57824 */ /* 0x000fe200078e0a02 */
[----:B------:R-:W-:Y:S02]  /*0d60*/  LOP3.LUT R10, R10, 0xfffffff8, RZ, 0xc0, !PT ;  /* 0xfffffff80a0a7812 */ /* 0x000fe400078ec0ff */
[----:B------:R-:W-:Y:S01]  /*0d70*/  LOP3.LUT R5, R8, 0x7ffffffc, RZ, 0xc0, !PT ;  /* 0x7ffffffc08057812 */ /* 0x000fe200078ec0ff */
[----:B------:R-:W-:Y:S02]  /*0d80*/  IMAD.SHL.U32 R18, R213, 0x8, RZ ;  /* 0x00000008d5127824 */ /* 0x000fe400078e00ff */
[----:B------:R-:W-:-:S02]  /*0d90*/  IMAD.IADD R10, R9, 0x1, -R10 ;  /* 0x00000001090a7824 */ /* 0x000fc400078e0a0a */
[C---:B------:R-:W-:Y:S01]  /*0da0*/  VIADD R23, R18.reuse, 0x40 ;  /* 0x0000004012177836 */ /* 0x040fe20000000000 */
[----:B------:R-:W-:Y:S01]  /*0db0*/  SHF.R.S32.HI R230, RZ, 0x1f, R18 ;  /* 0x0000001fffe67819 */ /* 0x000fe20000011412 */
[----:B------:R-:W-:Y:S02]  /*0dc0*/  IMAD R7, R7, 0x10, R10 ;  /* 0x0000001007077824 */ /* 0x000fe400078e020a */
[C---:B------:R-:W-:Y:S01]  /*0dd0*/  VIADD R22, R18.reuse, 0x80 ;  /* 0x0000008012167836 */ /* 0x040fe20000000000 */
[----:B------:R-:W-:Y:S01]  /*0de0*/  SHF.R.S32.HI R229, RZ, 0x1f, R23 ;  /* 0x0000001fffe57819 */ /* 0x000fe20000011417 */
[----:B------:R-:W-:Y:S02]  /*0df0*/  VIADD R212, R18, 0xc0 ;  /* 0x000000c012d47836 */ /* 0x000fe40000000000 */
[----:B------:R-:W-:Y:S01]  /*0e00*/  IMAD.IADD R5, R220, 0x1, -R5 ;  /* 0x00000001dc057824 */ /* 0x000fe200078e0a05 */
[----:B------:R-:W-:Y:S01]  /*0e10*/  SHF.R.S32.HI R228, RZ, 0x1f, R22 ;  /* 0x0000001fffe47819 */ /* 0x000fe20000011416 */
[----:B------:R-:W-:Y:S01]  /*0e20*/  IMAD R222, R222, 0x40, R7 ;  /* 0x00000040dede7824 */ /* 0x000fe200078e0207 */
[----:B------:R-:W-:Y:S01]  /*0e30*/  SHF.R.S32.HI R227, RZ, 0x1f, R212 ;  /* 0x0000001fffe37819 */ /* 0x000fe200000114d4 */
[----:B------:R-:W-:-:S02]  /*0e40*/  IMAD R223, R5, R6, 0x50 ;  /* 0x0000005005df7424 */ /* 0x000fc400078e0206 */
[----:B------:R-:W-:Y:S02]  /*0e50*/  IMAD.MOV.U32 R7, RZ, RZ, R15 ;  /* 0x000000ffff077224 */ /* 0x000fe400078e000f */
[----:B------:R-:W-:-:S07]  /*0e60*/  IMAD R224, R3, 0x8, R222 ;  /* 0x0000000803e07824 */ /* 0x000fce00078e02de */
.L_x_431:
[----:B0-23--:R-:W0:Y:S01]  /*0e70*/  LDC.64 R2, c[0x0][0xc88] ;  /* 0x00032200ff027b82 */ /* 0x00de220000000a00 */
[----:B------:R-:W-:Y:S01]  /*0e80*/  ULDC.64 UR12, c[0x0][0x208] ;  /* 0x00008200000c7ab9 */ /* 0x000fe20000000a00 */
[----:B------:R-:W-:Y:S01]  /*0e90*/  ULDC.64 UR8, c[0x0][0xa28] ;  /* 0x00028a0000087ab9 */ /* 0x000fe20000000a00 */
[----:B------:R-:W-:Y:S01]  /*0ea0*/  ULDC.64 UR10, c[0x0][0xa20] ;  /* 0x00028800000a7ab9 */ /* 0x000fe20000000a00 */
[----:B0-----:R-:W-:-:S06]  /*0eb0*/  IMAD.WIDE R2, R7, 0x4, R2 ;  /* 0x0000000407027825 */ /* 0x001fcc00078e0202 */
[----:B------:R-:W2:Y:S01]  /*0ec0*/  LDG.E R2, desc[UR12][R2.64] ;  /* 0x0000000c02027981 */ /* 0x000ea2000c1e1900 */
[----:B------:R-:W-:Y:S02]  /*0ed0*/  UISETP.NE.U32.AND UP0, UPT, UR8, URZ, UPT ;  /* 0x0000003f0800728c */ /* 0x000fe4000bf05070 */
[----:B------:R-:W-:Y:S02]  /*0ee0*/  UISETP.NE.U32.AND UP1, UPT, UR10, URZ, UPT ;  /* 0x0000003f0a00728c */ /* 0x000fe4000bf25070 */
[----:B------:R-:W-:Y:S02]  /*0ef0*/  UISETP.NE.AND.EX UP0, UPT, UR9, URZ, UPT, UP0 ;  /* 0x0000003f0900728c */ /* 0x000fe4000bf05300 */
[----:B------:R-:W-:-:S04]  /*0f00*/  UISETP.NE.AND.EX UP1, UPT, UR11, URZ, UPT, UP1 ;  /* 0x0000003f0b00728c */ /* 0x000fc8000bf25310 */
[----:B------:R-:W-:Y:S02]  /*0f10*/  PLOP3.LUT P0, PT, PT, PT, UP0, 0x80, 0x0 ;  /* 0x000000000000781c */ /* 0x000fe40003f0f008 */
[----:B------:R-:W-:Y:S02]  /*0f20*/  PLOP3.LUT P1, PT, PT, PT, UP1, 0x80, 0x0 ;  /* 0x000000000000781c */ /* 0x000fe40003f2f018 */
[----:B--2---:R-:W-:-:S13]  /*0f30*/  R2UR UR4, R2 ;  /* 0x00000000020472ca */ /* 0x004fda00000e0000 */
[----:B------:R-:W-:Y:S02]  /*0f40*/  USHF.R.S32.HI UR7, URZ, 0x1f, UR4 ;  /* 0x0000001f3f077899 */ /* 0x000fe40008011404 */
[----:B------:R-:W-:Y:S01]  /*0f50*/  IMAD.U32 R216, RZ, RZ, UR4 ;  /* 0x00000004ffd87e24 */ /* 0x000fe2000f8e00ff */
[----:B------:R-:W-:Y:S02]  /*0f60*/  @UP0 ULEA UR8, UP2, UR4, UR8, 0x2 ;  /* 0x0000000804080291 */ /* 0x000fe4000f84103f */
[----:B------:R-:W-:Y:S02]  /*0f70*/  @UP1 ULEA UR10, UP3, UR4, UR10, 0x2 ;  /* 0x0000000a040a1291 */ /* 0x000fe4000f86103f */
[----:B------:R-:W-:Y:S01]  /*0f80*/  @UP0 ULEA.HI.X UR9, UR4, UR9, UR7, 0x2, UP2 ;  /* 0x0000000904090291 */ /* 0x000fe200090f1407 */
[----:B------:R-:W-:Y:S01]  /*0f90*/  IMAD.U32 R214, RZ, RZ, UR6 ;  /* 0x00000006ffd67e24 */ /* 0x000fe2000f8e00ff */
[----:B------:R-:W-:Y:S01]  /*0fa0*/  @UP1 ULEA.HI.X UR11, UR4, UR11, UR7, 0x2, UP3 ;  /* 0x0000000b040b1291 */ /* 0x000fe200098f1407 */
[----:B------:R-:W-:Y:S01]  /*0fb0*/  IMAD.U32 R2, RZ, RZ, UR8 ;  /* 0x00000008ff027e24 */ /* 0x000fe2000f8e00ff */
[----:B------:R-:W-:Y:S01]  /*0fc0*/  ULDC UR6, c[0x0][0x2f0] ;  /* 0x0000bc0000067ab9 */ /* 0x000fe20000000800 */
[----:B------:R-:W-:Y:S01]  /*0fd0*/  IMAD.U32 R4, RZ, RZ, UR10 ;  /* 0x0000000aff047e24 */ /* 0x000fe2000f8e00ff */
[----:B------:R-:W-:Y:S01]  /*0fe0*/  ULDC UR4, c[0x0][0x424] ;  /* 0x0001090000047ab9 */ /* 0x000fe20000000800 */
[----:B------:R-:W-:Y:S01]  /*0ff0*/  IMAD.U32 R3, RZ, RZ, UR9 ;  /* 0x00000009ff037e24 */ /* 0x000fe2000f8e00ff */
[----:B------:R-:W-:Y:S01]  /*1000*/  ULDC.64 UR8, c[0x0][0x418] ;  /* 0x0001060000087ab9 */ /* 0x000fe20000000a00 */
[----:B------:R-:W-:Y:S01]  /*1010*/  IMAD.U32 R5, RZ, RZ, UR11 ;  /* 0x0000000bff057e24 */ /* 0x000fe2000f8e00ff */
[----:B------:R-:W-:Y:S01]  /*1020*/  UMOV UR60, URZ ;  /* 0x0000003f003c7c82 */ /* 0x000fe20008000000 */
[----:B------:R-:W-:Y:S01]  /*1030*/  IMAD.U32 R219, RZ, RZ, UR7 ;  /* 0x00000007ffdb7e24 */ /* 0x000fe2000f8e00ff */
[----:B------:R-:W2:Y:S04]  /*1040*/  @P0 LDG.E R2, desc[UR12][R2.64] ;  /* 0x0000000c02020981 */ /* 0x000ea8000c1e1900 */
[----:B------:R-:W3:Y:S01]  /*1050*/  @P1 LDG.E R4, desc[UR12][R4.64] ;  /* 0x0000000c04041981 */ /* 0x000ee2000c1e1900 */
[----:B------:R-:W-:Y:S01]  /*1060*/  UISETP.NE.U32.AND UP0, UPT, UR8, URZ, UPT ;  /* 0x0000003f0800728c */ /* 0x000fe2000bf05070 */
[----:B------:R-:W-:Y:S01]  /*1070*/  IMAD.MOV.U32 R0, RZ, RZ, RZ ;  /* 0x000000ffff007224 */ /* 0x000fe200078e00ff */
[----:B------:R-:W-:-:S02]  /*1080*/  CS2R R150, SRZ ;  /* 0x0000000000967805 */ /* 0x000fc4000001ff00 */
[----:B------:R-:W-:Y:S01]  /*1090*/  CS2R R148, SRZ ;  /* 0x0000000000947805 */ /* 0x000fe2000001ff00 */
[----:B------:R-:W-:Y:S01]  /*10a0*/  UISETP.NE.AND.EX UP0, UPT, UR9, URZ, UPT, UP0 ;  /* 0x0000003f0900728c */ /* 0x000fe2000bf05300 */
[----:B------:R-:W-:Y:S02]  /*10b0*/  CS2R R146, SRZ ;  /* 0x0000000000927805 */ /* 0x000fe4000001ff00 */
[----:B------:R-:W-:Y:S02]  /*10c0*/  CS2R R144, SRZ ;  /* 0x0000000000907805 */ /* 0x000fe4000001ff00 */
[----:B------:R-:W-:Y:S01]  /*10d0*/  CS2R R142, SRZ ;  /* 0x00000000008e7805 */ /* 0x000fe2000001ff00 */
[----:B------:R-:W-:Y:S01]  /*10e0*/  USEL UR4, UR4, 0x1, UP0 ;  /* 0x0000000104047887 */ /* 0x000fe20008000000 */
[----:B------:R-:W-:Y:S02]  /*10f0*/  CS2R R140, SRZ ;  /* 0x00000000008c7805 */ /* 0x000fe4000001ff00 */
[----:B------:R-:W-:-:S02]  /*1100*/  CS2R R138, SRZ ;  /* 0x00000000008a7805 */ /* 0x000fc4000001ff00 */
[----:B------:R-:W-:Y:S01]  /*1110*/  CS2R R136, SRZ ;  /* 0x0000000000887805 */ /* 0x000fe2000001ff00 */
[----:B------:R-:W-:Y:S01]  /*1120*/  UIMAD UR4, UR4, UR6, URZ ;  /* 0x00000006040472a4 */ /* 0x000fe2000f8e023f */
        /* <DEDUP_REMOVED lines=19> */
[----:B------:R-:W-:Y:S01]  /*1260*/  CS2R R96, SRZ ;  /* 0x0000000000607805 */ /* 0x000fe2000001ff00 */
[----:B------:R-:W-:Y:S01]  /*1270*/  IMAD.MOV.U32 R165, RZ, RZ, RZ ;  /* 0x000000ffffa57224 */ /* 0x000fe200078e00ff */
[----:B------:R-:W-:Y:S02]  /*1280*/  CS2R R86, SRZ ;  /* 0x0000000000567805 */ /* 0x000fe4000001ff00 */
[----:B------:R-:W-:Y:S02]  /*1290*/  CS2R R92, SRZ ;  /* 0x00000000005c7805 */ /* 0x000fe4000001ff00 */
[----:B------:R-:W-:-:S02]  /*12a0*/  CS2R R90, SRZ ;  /* 0x00000000005a7805 */ /* 0x000fc4000001ff00 */
[----:B------:R-:W-:Y:S02]  /*12b0*/  CS2R R88, SRZ ;  /* 0x0000000000587805 */ /* 0x000fe4000001ff00 */
[----:B------:R-:W-:Y:S02]  /*12c0*/  CS2R R82, SRZ ;  /* 0x0000000000527805 */ /* 0x000fe4000001ff00 */
[----:B-1----:R-:W-:Y:S02]  /*12d0*/  CS2R R84, SRZ ;  /* 0x0000000000547805 */ /* 0x002fe4000001ff00 */
[----:B------:R-:W-:Y:S01]  /*12e0*/  CS2R R80, SRZ ;  /* 0x0000000000507805 */ /* 0x000fe2000001ff00 */
[----:B------:R-:W-:Y:S01]  /*12f0*/  IMAD.MOV.U32 R19, RZ, RZ, RZ ;  /* 0x000000ffff137224 */ /* 0x000fe200078e00ff */
[----:B------:R-:W-:Y:S02]  /*1300*/  CS2R R74, SRZ ;  /* 0x00000000004a7805 */ /* 0x000fe4000001ff00 */
[----:B------:R-:W-:-:S02]  /*1310*/  CS2R R76, SRZ ;  /* 0x00000000004c7805 */ /* 0x000fc4000001ff00 */
[----:B------:R-:W-:Y:S02]  /*1320*/  MOV R153, RZ ;  /* 0x000000ff00997202 */ /* 0x000fe40000000f00 */
        /* <DEDUP_REMOVED lines=15> */
[----:B------:R-:W-:Y:S01]  /*1420*/  CS2R R44, SRZ ;  /* 0x00000000002c7805 */ /* 0x000fe2000001ff00 */
[----:B------:R-:W-:Y:S02]  /*1430*/  IMAD.MOV.U32 R41, RZ, RZ, RZ ;  /* 0x000000ffff297224 */ /* 0x000fe400078e00ff */
[----:B------:R-:W-:Y:S01]  /*1440*/  IMAD.U32 R215, RZ, RZ, UR5 ;  /* 0x00000005ffd77e24 */ /* 0x000fe2000f8e00ff */
[----:B--2---:R-:W-:-:S02]  /*1450*/  @P0 R2UR UR60, R2 ;  /* 0x00000000023c02ca */ /* 0x004fc400000e0000 */
[----:B------:R-:W-:Y:S02]  /*1460*/  CS2R R2, SRZ ;  /* 0x0000000000027805 */ /* 0x000fe4000001ff00 */
[----:B------:R-:W-:Y:S02]  /*1470*/  PLOP3.LUT P0, PT, PT, PT, PT, 0x80, 0x0 ;  /* 0x000000000000781c */ /* 0x000fe40003f0f070 */
[----:B---3--:R-:W-:Y:S01]  /*1480*/  @P1 R2UR UR4, R4 ;  /* 0x00000000040412ca */ /* 0x008fe200000e0000 */
[----:B----4-:R-:W-:-:S14]  /*1490*/  @P1 BRA `(.L_x_389) ;  /* 0x00000000003c1947 */ /* 0x010fdc0003800000 */
[----:B------:R-:W-:Y:S02]  /*14a0*/  ULDC.64 UR6, c[0x0][0xa08] ;  /* 0x0002820000067ab9 */ /* 0x000fe40000000a00 */
[----:B------:R-:W-:-:S04]  /*14b0*/  ISETP.NE.U32.AND P1, PT, RZ, UR6, PT ;  /* 0x00000006ff007c0c */ /* 0x000fc8000bf25070 */
[----:B------:R-:W-:-:S13]  /*14c0*/  ISETP.NE.AND.EX P1, PT, RZ, UR7, PT, P1 ;  /* 0x00000007ff007c0c */ /* 0x000fda000bf25310 */
[----:B------:R-:W-:Y:S05]  /*14d0*/  @!P1 BRA `(.L_x_389) ;  /* 0x00000000002c9947 */ /* 0x000fea0003800000 */
[----:B------:R-:W-:Y:S01]  /*14e0*/  R2UR UR8, R216 ;  /* 0x00000000d80872ca */ /* 0x000fe200000e0000 */
[----:B------:R-:W-:Y:S01]  /*14f0*/  ULDC.64 UR4, c[0x0][0xa08] ;  /* 0x0002820000047ab9 */ /* 0x000fe20000000a00 */
[----:B------:R-:W-:-:S11]  /*1500*/  ULDC.64 UR6, c[0x0][0x208] ;  /* 0x0000820000067ab9 */ /* 0x000fd60000000a00 */
[----:B------:R-:W-:-:S06]  /*1510*/  UIMAD.WIDE UR4, UR8, 0x4, UR4 ;  /* 0x00000004080478a5 */ /* 0x000fcc000f8e0204 */
[----:B------:R-:W-:Y:S02]  /*1520*/  IMAD.U32 R4, RZ, RZ, UR4 ;  /* 0x00000004ff047e24 */ /* 0x000fe4000f8e00ff */
[----:B------:R-:W-:-:S05]  /*1530*/  IMAD.U32 R5, RZ, RZ, UR5 ;  /* 0x00000005ff057e24 */ /* 0x000fca000f8e00ff */
[----:B------:R-:W2:Y:S04]  /*1540*/  LDG.E R7, desc[UR6][R4.64] ;  /* 0x0000000604077981 */ /* 0x000ea8000c1e1900 */
[----:B------:R-:W3:Y:S01]  /*1550*/  LDG.E R6, desc[UR6][R4.64+0x4] ;  /* 0x0000040604067981 */ /* 0x000ee2000c1e1900 */
[----:B--2---:R-:W-:Y:S02]  /*1560*/  R2UR UR4, R7 ;  /* 0x00000000070472ca */ /* 0x004fe400000e0000 */
[----:B---3--:R-:W-:-:S13]  /*1570*/  R2UR UR5, R6 ;  /* 0x00000000060572ca */ /* 0x008fda00000e0000 */
[----:B------:R-:W-:-:S12]  /*1580*/  UIADD3 UR4, -UR4, UR5, URZ ;  /* 0x0000000504047290 */ /* 0x000fd8000fffe13f */
.L_x_389:
[----:B------:R-:W-:Y:S01]  /*1590*/  UIADD3 UR60, -UR60, UR4, URZ ;  /* 0x000000043c3c7290 */ /* 0x000fe2000fffe13f */
[----:B------:R-:W-:Y:S01]  /*15a0*/  IMAD.MOV.U32 R40, RZ, RZ, RZ ;  /* 0x000000ffff287224 */ /* 0x000fe200078e00ff */
[----:B------:R-:W-:Y:S02]  /*15b0*/  CS2R R162, SRZ ;  /* 0x0000000000a27805 */ /* 0x000fe4000001ff00 */
[----:B------:R-:W-:Y:S01]  /*15c0*/  CS2R R34, SRZ ;  /* 0x0000000000227805 */ /* 0x000fe2000001ff00 */
[----:B------:R-:W-:Y:S01]  /*15d0*/  UIADD3 UR4, UR60, 0x4f, URZ ;  /* 0x0000004f3c047890 */ /* 0x000fe2000fffe03f */
[----:B------:R-:W-:Y:S01]  /*15e0*/  CS2R R36, SRZ ;  /* 0x0000000000247805 */ /* 0x000fe2000001ff00 */
[----:B------:R-:W-:Y:S01]  /*15f0*/  UISETP.GE.AND UP0, UPT, UR60, 0x1, UPT ;  /* 0x000000013c00788c */ /* 0x000fe2000bf06270 */
[----:B------:R-:W-:Y:S01]  /*1600*/  CS2R R32, SRZ ;  /* 0x0000000000207805 */ /* 0x000fe2000001ff00 */
[----:B------:R-:W-:Y:S01]  /*1610*/  UIMAD.WIDE UR4, UR4, 0x66666667, URZ ;  /* 0x66666667040478a5 */ /* 0x000fe2000f8e023f */
[----:B------:R-:W-:Y:S01]  /*1620*/  IMAD.MOV.U32 R8, RZ, RZ, RZ ;  /* 0x000000ffff087224 */ /* 0x000fe200078e00ff */
[----:B------:R-:W-:-:S02]  /*1630*/  CS2R R26, SRZ ;  /* 0x00000000001a7805 */ /* 0x000fc4000001ff00 */
[----:B------:R-:W-:Y:S02]  /*1640*/  CS2R R28, SRZ ;  /* 0x00000000001c7805 */ /* 0x000fe4000001ff00 */
[----:B------:R-:W-:Y:S01]  /*1650*/  PLOP3.LUT P1, PT, PT, PT, UP0, 0x80, 0x0 ;  /* 0x000000000000781c */ /* 0x000fe20003f2f008 */
[----:B------:R-:W-:Y:S01]  /*1660*/  USHF.R.U32.HI UR4, URZ, 0x1f, UR5 ;  /* 0x0000001f3f047899 */ /* 0x000fe20008011605 */
[----:B------:R-:W-:Y:S01]  /*1670*/  IMAD.MOV.U32 R164, RZ, RZ, RZ ;  /* 0x000000ffffa47224 */ /* 0x000fe200078e00ff */
[----:B------:R-:W-:Y:S02]  /*1680*/  CS2R R24, SRZ ;  /* 0x0000000000187805 */ /* 0x000fe4000001ff00 */
[----:B------:R-:W-:-:S06]  /*1690*/  ULEA.HI.SX32 UR4, UR5, UR4, 0x1b ;  /* 0x0000000405047291 */ /* 0x000fcc000f8fda3f */
[----:B------:R-:W-:Y:S02]  /*16a0*/  IMAD.U32 R152, RZ, RZ, UR4 ;  /* 0x00000004ff987e24 */ /* 0x000fe4000f8e00ff */
[----:B------:R-:W-:Y:S05]  /*16b0*/  @!P1 BRA `(.L_x_390) ;  /* 0x0000009c00649947 */ /* 0x000fea0003800000 */
[----:B------:R-:W0:Y:S01]  /*16c0*/  SHFL.IDX PT, R0, R221, RZ, 0x1f ;  /* 0x00001fffdd007589 */ /* 0x000e2200000e0000 */
[----:B------:R-:W1:Y:S01]  /*16d0*/  S2UR UR7, SR_CgaCtaId ;  /* 0x00000000000779c3 */ /* 0x000e620000008800 */
[----:B------:R-:W-:Y:S01]  /*16e0*/  UMOV UR6, 0x400 ;  /* 0x0000040000067882 */ /* 0x000fe20000000000 */
[----:B0-----:R-:W-:Y:S01]  /*16f0*/  R2UR UR4, R0 ;  /* 0x00000000000472ca */ /* 0x001fe200000e0000 */
[----:B-1----:R-:W-:-:S04]  /*1700*/  ULEA UR6, UR7, UR6, 0x18 ;  /* 0x0000000607067291 */ /* 0x002fc8000f8ec03f */
[----:B------:R-:W-:-:S04]  /*1710*/  UIADD3 UR6, UR6, 0x14400, URZ ;  /* 0x0001440006067890 */ /* 0x000fc8000fffe03f */
[----:B------:R-:W-:-:S04]  /*1720*/  ULOP3.LUT UP0, URZ, UR6, 0x9f, URZ, 0xc0, !UPT ;  /* 0x0000009f063f7892 */ /* 0x000fc8000f80c03f */
[----:B------:R-:W-:Y:S02]  /*1730*/  ULEA.HI UR5, UR4, UR4, URZ, 0x1 ;  /* 0x0000000404057291 */ /* 0x000fe4000f8f083f */
[----:B------:R-:W-:Y:S02]  /*1740*/  PLOP3.LUT P0, PT, PT, PT, UP0, 0x80, 0x0 ;  /* 0x000000000000781c */ /* 0x000fe40003f0f008 */
[----:B------:R-:W-:-:S04]  /*1750*/  ULOP3.LUT UR5, UR5, 0x1e, URZ, 0xc0, !UPT ;  /* 0x0000001e05057892 */ /* 0x000fc8000f8ec03f */
[----:B------:R-:W-:-:S04]  /*1760*/  UIADD3 UR5, UR4, -UR5, URZ ;  /* 0x8000000504057290 */ /* 0x000fc8000fffe03f */
[----:B------:R-:W-:-:S04]  /*1770*/  ULEA UR5, UR5, UR6, 0xd ;  /* 0x0000000605057291 */ /* 0x000fc8000f8e683f */
[----:B------:R-:W-:-:S04]  /*1780*/  USHF.R.U32.HI UR5, URZ, 0x4, UR5 ;  /* 0x000000043f057899 */ /* 0x000fc80008011605 */
[----:B------:R-:W-:Y:S01]  /*1790*/  ULOP3.LUT UR36, UR5, 0x3fff, URZ, 0xc0, !UPT ;  /* 0x00003fff05247892 */ /* 0x000fe2000f8ec03f */
[----:B------:R-:W-:Y:S11]  /*17a0*/  @!P0 BRA `(.L_x_391) ;  /* 0x0000000000408947 */ /* 0x000ff60003800000 */
        /* <DEDUP_REMOVED lines=16> */
.L_x_391:
[----:B------:R-:W0:Y:S01]  /*18b0*/  S2UR UR5, SR_CgaCtaId ;  /* 0x00000000000579c3 */ /* 0x000e220000008800 */
[----:B------:R-:W-:Y:S01]  /*18c0*/  LEA.HI R0, R218, R218, RZ, 0x1 ;  /* 0x000000dada007211 */ /* 0x000fe200078f08ff */
[----:B------:R-:W-:Y:S01]  /*18d0*/  UMOV UR4, 0x400 ;  /* 0x0000040000047882 */ /* 0x000fe20000000000 */
[----:B------:R-:W-:Y:S01]  /*18e0*/  R2UR UR6, R226 ;  /* 0x00000000e20672ca */ /* 0x000fe200000e0000 */
[----:B------:R-:W-:Y:S01]  /*18f0*/  BSSY B0, `(.L_x_392) ;  /* 0x000000a000007945 */ /* 0x000fe20003800000 */
[----:B------:R-:W-:-:S05]  /*1900*/  LOP3.LUT R3, R0, 0xfffffffe, RZ, 0xc0, !PT ;  /* 0xfffffffe00037812 */ /* 0x000fca00078ec0ff */
[----:B------:R-:W-:-:S05]  /*1910*/  IMAD.IADD R0, R218, 0x1, -R3 ;  /* 0x00000001da007824 */ /* 0x000fca00078e0a03 */
[----:B------:R-:W-:Y:S01]  /*1920*/  SHF.L.U32 R0, R0, 0x1f, RZ ;  /* 0x0000001f00007819 */ /* 0x000fe200000006ff */
[----:B------:R-:W-:-:S05]  /*1930*/  IMAD.U32 R2, RZ, RZ, UR6 ;  /* 0x00000006ff027e24 */ /* 0x000fca000f8e00ff */
[----:B------:R-:W-:Y:S01]  /*1940*/  ISETP.NE.AND P0, PT, R2, 0x3, PT ;  /* 0x000000030200780c */ /* 0x000fe20003f05270 */
[----:B0-----:R-:W-:-:S06]  /*1950*/  ULEA UR4, UR5, UR4, 0x18 ;  /* 0x0000000405047291 */ /* 0x001fcc000f8ec03f */
[----:B------:R-:W-:-:S04]  /*1960*/  IMAD.U32 R5, RZ, RZ, UR4 ;  /* 0x00000004ff057e24 */ /* 0x000fc8000f8e00ff */
[----:B------:R-:W0:Y:S02]  /*1970*/  SYNCS.PHASECHK.TRANS64.TRYWAIT P1, [R5+URZ+0x38800], R0 ;  /* 0x03880000050075a7 */ /* 0x000e24000802017f */
[----:B0-----:R-:W-:Y:S05]  /*1980*/  @!P1 BRA `(.L_x_393) ;  /* 0x0000013800349947 */ /* 0x001fea0003800000 */
.L_x_567:
[----:B------:R-:W-:Y:S05]  /*1990*/  BSYNC B0 ;  /* 0x0000000000007941 */ /* 0x000fea0003800000 */
.L_x_392:
[----:B------:R-:W-:Y:S05]  /*19a0*/  @!P0 BRA `(.L_x_394) ;  /* 0x0000000000048947 */ /* 0x000fea0003800000 */
[----:B------:R-:W-:Y:S01]  /*19b0*/  BPT.TRAP 0x1 ;  /* 0x000000040000795c */ /* 0x000fe20000300000 */
.L_x_394:
[----:B0-----:R-:W-:Y:S01]  /*19c0*/  IMAD R0, R16, 0x8, R5 ;  /* 0x0000000810007824 */ /* 0x001fe200078e0205 */
[----:B------:R-:W-:-:S04]  /*19d0*/  SHF.L.U32 R3, R17, 0x1f, RZ ;  /* 0x0000001f11037819 */ /* 0x000fc800000006ff */
[----:B------:R0:W1:Y:S01]  /*19e0*/  SYNCS.PHASECHK.TRANS64.TRYWAIT P2, [R0+URZ+0x38830], R3 ;  /* 0x03883003000075a7 */ /* 0x000062000804017f */
[----:B------:R-:W-:Y:S05]  /*19f0*/  @!P0 BRA `(.L_x_395) ;  /* 0x0000000000048947 */ /* 0x000fea0003800000 */
[----:B------:R-:W-:Y:S01]  /*1a00*/  BPT.TRAP 0x1 ;  /* 0x000000040000795c */ /* 0x000fe20000300000 */
.L_x_395:
[----:B------:R-:W2:Y:S01]  /*1a10*/  S2R R2, SR_TID.X ;  /* 0x0000000000027919 */ /* 0x000ea20000002100 */
[----:B------:R-:W-:Y:S01]  /*1a20*/  IMAD.MOV.U32 R151, RZ, RZ, RZ ;  /* 0x000000ffff977224 */ /* 0x000fe200078e00ff */
[----:B--2---:R-:W-:Y:S01]  /*1a30*/  LOP3.LUT P1, RZ, R2, 0x7f, RZ, 0xc0, !PT ;  /* 0x0000007f02ff7812 */ /* 0x004fe2000782c0ff */
[----:B-1----:R-:W-:-:S12]  /*1a40*/  @P2 BRA `(.L_x_396) ;  /* 0x0000000000082947 */ /* 0x002fd80003800000 */
[----:B------:R-:W1:Y:S02]  /*1a50*/  SYNCS.PHASECHK.TRANS64.TRYWAIT P2, [R0+URZ+0x38830], R3 ;  /* 0x03883003000075a7 */ /* 0x000e64000804017f */
[----:B-1----:R-:W-:Y:S05]  /*1a60*/  @!P2 BRA `(.L_x_397) ;  /* 0x000001380010a947 */ /* 0x002fea0003800000 */
.L_x_396:
[----:B------:R-:W-:Y:S05]  /*1a70*/  WARPSYNC.ALL ;  /* 0x0000000000007948 */ /* 0x000fea0003800000 */
[----:B------:R-:W-:Y:S01]  /*1a80*/  R2UR UR4, R5 ;  /* 0x00000000050472ca */ /* 0x000fe200000e0000 */
[----:B------:R-:W-:Y:S01]  /*1a90*/  ULOP3.LUT UR5, UR36, 0x10000, URZ, 0xfc, !UPT ;  /* 0x0001000024057892 */ /* 0x000fe2000f8efc3f */
[----:B------:R-:W-:Y:S01]  /*1aa0*/  R2UR UR6, R16 ;  /* 0x00000000100672ca */ /* 0x000fe200000e0000 */
[----:B------:R-:W-:Y:S01]  /*1ab0*/  WARPGROUP.ARRIVE ;  /* 0x00000000000079c5 */ /* 0x000fe20000000000 */
[----:B------:R-:W-:Y:S01]  /*1ac0*/  UMOV UR9, 0x40000040 ;  /* 0x4000004000097882 */ /* 0x000fe20000000000 */
[----:B------:R-:W-:Y:S01]  /*1ad0*/  UMOV UR11, 0x40000040 ;  /* 0x40000040000b7882 */ /* 0x000fe20000000000 */
[----:B------:R-:W-:Y:S01]  /*1ae0*/  UMOV UR21, UR9 ;  /* 0x0000000900157c82 */ /* 0x000fe20008000000 */
[----:B------:R-:W-:Y:S01]  /*1af0*/  IMAD.U32 R13, RZ, RZ, UR9 ;  /* 0x00000009ff0d7e24 */ /* 0x000fe2000f8e00ff */
[----:B------:R-:W-:Y:S01]  /*1b00*/  UMOV UR8, UR5 ;  /* 0x0000000500087c82 */ /* 0x000fe20008000000 */
[----:B------:R-:W-:Y:S01]  /*1b10*/  UMOV UR13, UR21 ;  /* 0x00000015000d7c82 */ /* 0x000fe20008000000 */
[----:B------:R-:W-:Y:S01]  /*1b20*/  UMOV UR20, UR8 ;  /* 0x0000000800147c82 */ /* 0x000fe20008000000 */
[----:B------:R-:W-:Y:S01]  /*1b30*/  IMAD.U32 R12, RZ, RZ, UR8 ;  /* 0x00000008ff0c7e24 */ /* 0x000fe2000f8e00ff */
[----:B------:R-:W-:Y:S01]  /*1b40*/  UMOV UR12, UR20 ;  /* 0x00000014000c7c82 */ /* 0x000fe20008000000 */
[----:B------:R-:W-:Y:S01]  /*1b50*/  UIADD3 UR4, UR4, 0x24400, URZ ;  /* 0x0002440004047890 */ /* 0x000fe2000fffe03f */
[----:B------:R-:W-:Y:S01]  /*1b60*/  P2R R64, PR, RZ, 0x1 ;  /* 0x00000001ff407803 */ /* 0x000fe20000000000 */
[----:B------:R-:W-:Y:S01]  /*1b70*/  UMOV UR15, 0x40000040 ;  /* 0x40000040000f7882 */ /* 0x000fe20000000000 */
[----:B------:R-:W-:Y:S01]  /*1b80*/  UMOV UR16, UR20 ;  /* 0x0000001400107c82 */ /* 0x000fe20008000000 */
[----:B------:R-:W-:Y:S01]  /*1b90*/  USHF.R.U32.HI UR4, URZ, 0x4, UR4 ;  /* 0x000000043f047899 */ /* 0x000fe20008011604 */
[----:B01----:R-:W-:Y:S01]  /*1ba0*/  @!P1 VIADD R0, R0, 0x38840 ;  /* 0x0003884000009836 */ /* 0x003fe20000000000 */
[----:B------:R-:W-:Y:S01]  /*1bb0*/  UMOV UR17, UR21 ;  /* 0x0000001500117c82 */ /* 0x000fe20008000000 */
[----:B------:R-:W-:Y:S01]  /*1bc0*/  UMOV UR19, 0x40000040 ;  /* 0x4000004000137882 */ /* 0x000fe20000000000 */
[----:B------:R-:W-:Y:S01]  /*1bd0*/  ULOP3.LUT UR4, UR4, 0x3fff, URZ, 0xc0, !UPT ;  /* 0x00003fff04047892 */ /* 0x000fe2000f8ec03f */
[--C-:B------:R-:W-:Y:S01]  /*1be0*/  IMAD.MOV.U32 R150, RZ, RZ, R151.reuse ;  /* 0x000000ffff967224 */ /* 0x100fe200078e0097 */
[----:B------:R-:W-:Y:S01]  /*1bf0*/  UMOV UR23, 0x40000040 ;  /* 0x4000004000177882 */ /* 0x000fe20000000000 */
[----:B------:R-:W-:Y:S01]  /*1c00*/  UMOV UR27, 0x40000040 ;  /* 0x40000040001b7882 */ /* 0x000fe20000000000 */
[----:B------:R-:W-:Y:S01]  /*1c10*/  ULOP3.LUT UR7, UR4, 0x10000, URZ, 0xfc, !UPT ;  /* 0x0001000004077892 */ /* 0x000fe2000f8efc3f */
[----:B------:R-:W-:Y:S01]  /*1c20*/  @!P1 PRMT R0, RZ, 0x654, R0 ;  /* 0x00000654ff009816 */ /* 0x000fe20000000000 */
[----:B------:R-:W-:Y:S01]  /*1c30*/  UMOV UR31, 0x40000040 ;  /* 0x40000040001f7882 */ /* 0x000fe20000000000 */
[----:B------:R-:W-:Y:S01]  /*1c40*/  UMOV UR35, 0x40000040 ;  /* 0x4000004000237882 */ /* 0x000fe20000000000 */
[----:B------:R-:W-:Y:S01]  /*1c50*/  UIMAD UR4, UR6, 0xa00, UR7 ;  /* 0x00000a00060478a4 */ /* 0x000fe2000f8e0207 */
[--C-:B------:R-:W-:Y:S01]  /*1c60*/  IMAD.MOV.U32 R149, RZ, RZ, R151.reuse ;  /* 0x000000ffff957224 */ /* 0x100fe200078e0097 */
[----:B------:R-:W-:Y:S01]  /*1c70*/  UIADD3 UR6, UR5, 0x2, URZ ;  /* 0x0000000205067890 */ /* 0x000fe2000fffe03f */
[----:B------:R-:W-:Y:S01]  /*1c80*/  IMAD.U32 R19, RZ, RZ, UR7 ;  /* 0x00000007ff137e24 */ /* 0x000fe2000f8e00ff */
[----:B------:R-:W-:Y:S01]  /*1c90*/  UIADD3 UR14, UR4, 0x100, URZ ;  /* 0x00000100040e7890 */ /* 0x000fe2000fffe03f */
[--C-:B------:R-:W-:Y:S01]  /*1ca0*/  IMAD.MOV.U32 R148, RZ, RZ, R151.reuse ;  /* 0x000000ffff947224 */ /* 0x100fe200078e0097 */
[----:B------:R-:W-:Y:S01]  /*1cb0*/  UIADD3 UR18, UR4, 0x180, URZ ;  /* 0x0000018004127890 */ /* 0x000fe2000fffe03f */
[--C-:B------:R-:W-:Y:S01]  /*1cc0*/  IMAD.MOV.U32 R147, RZ, RZ, R151.reuse ;  /* 0x000000ffff937224 */ /* 0x100fe200078e0097 */
[----:B------:R-:W-:Y:S01]  /*1cd0*/  UMOV UR10, UR4 ;  /* 0x00000004000a7c82 */ /* 0x000fe20008000000 */
[----:B------:R-:W-:Y:S01]  /*1ce0*/  UIADD3 UR7, UR4, 0x2, URZ ;  /* 0x0000000204077890 */ /* 0x000fe2000fffe03f */
        /* <DEDUP_REMOVED lines=36> */
[----:B------:R-:W-:Y:S01]  /*1f30*/  MOV R82, R151 ;  /* 0x0000009700527202 */ /* 0x000fe20000000f00 */
        /* <DEDUP_REMOVED lines=211> */
[----:B------:R-:W-:Y:S02]  /*2c70*/  UIADD3 UR10, UR4, 0x780, URZ ;  /* 0x00000780040a7890 */ /* 0x000fe4000fffe03f */
        /* <DEDUP_REMOVED lines=316> */
[----:B------:R-:W-:Y:S01]  /*4040*/  R2UR UR12, R3 ;  /* 0x00000000030c72ca */ /* 0x000fe200000e0000 */
[----:B------:R-:W-:Y:S01]  /*4050*/  VIADD R3, R223, UR60 ;  /* 0x0000003cdf037c36 */ /* 0x000fe20008000000 */
[----:B------:R-:W-:Y:S01]  /*4060*/  R2UR UR13, R2 ;  /* 0x00000000020d72ca */ /* 0x000fe200000e0000 */
        /* <DEDUP_REMOVED lines=83> */
[----:B------:R-:W-:Y:S01]  /*45a0*/  ISETP.GT.AND P6, PT, R3, 0x11, PT ;  /* 0x000000110300780c */ /* 0x000fe20003fc4270 */
[----:B------:R-:W3:Y:S01]  /*45b0*/  MUFU.TANH R49, R49 ;  /* 0x0000003100317308 */ /* 0x000ee20000002400 */
[----:B--2---:R-:W-:Y:S01]  /*45c0*/  FSEL R15, R15, -INF , P5 ;  /* 0xff8000000f0f7808 */ /* 0x004fe20002800000 */
[----:B------:R-:W-:Y:S01]  /*45d0*/  FMUL.FTZ R55, R55, UR10 ;  /* 0x0000000a37377c20 */ /* 0x000fe20008410000 */
[----:B------:R-:W-:Y:S01]  /*45e0*/  ISETP.GT.AND P5, PT, R3, 0x18, PT ;  /* 0x000000180300780c */ /* 0x000fe20003fa4270 */
[----:B------:R-:W-:Y:S01]  /*45f0*/  IMAD.MOV.U32 R59, RZ, RZ, R151 ;  /* 0x000000ffff3b7224 */ /* 0x000fe200078e0097 */
[----:B0-----:R-:W-:-:S02]  /*4600*/  FSEL R62, R62, -INF , P4 ;  /* 0xff8000003e3e7808 */ /* 0x001fc40002000000 */
        /* <DEDUP_REMOVED lines=64> */
[----:B------:R-:W-:Y:S01]  /*4a10*/  FMNMX.FTZ R21, R45, R4, !PT ;  /* 0x000000042d157209 */ /* 0x000fe20007810000 */
[----:B------:R-:W-:-:S04]  /*4a20*/  ULDC UR5, c[0x0][0x988] ;  /* 0x0002620000057ab9 */ /* 0x000fc80000000800 */
        /* <DEDUP_REMOVED lines=41> */
[----:B-1----:R-:W-:-:S07]  /*4cc0*/  FSEL R25, R25, -INF , P4 ;  /* 0xff80000019197808 */ /* 0x002fce0002000000 */
[----:B------:R-:W1:Y:S01]  /*4cd0*/  MUFU.TANH R29, R29 ;  /* 0x0000001d001d7308 */ /* 0x000e620000002400 */
[----:B0-----:R-:W-:Y:S02]  /*4ce0*/  FSEL R38, R38, -INF , P2 ;  /* 0xff80000026267808 */ /* 0x001fe40001000000 */
[----:B------:R-:W-:Y:S02]  /*4cf0*/  ISETP.GT.AND P2, PT, R3, 0x49, PT ;  /* 0x000000490300780c */ /* 0x000fe40003f44270 */
[----:B------:R-:W-:-:S03]  /*4d00*/  FMNMX.FTZ R3, R25, R4, !PT ;  /* 0x0000000419037209 */ /* 0x000fc60007810000 */
        /* <DEDUP_REMOVED lines=14> */
[----:B0-----:R-:W-:Y:S02]  /*4df0*/  FMNMX.FTZ R14, R3, R4, !PT ;  /* 0x00000004030e7209 */ /* 0x001fe40007810000 */
[----:B------:R-:W-:-:S03]  /*4e00*/  FMNMX.FTZ R3, R2, R15, !PT ;  /* 0x0000000f02037209 */ /* 0x000fc60007810000 */
        /* <DEDUP_REMOVED lines=43> */
[----:B0-----:R-:W-:Y:S01]  /*50c0*/  F2FP.F16.F32.PACK_AB R208, R57, R56 ;  /* 0x0000003839d0723e */ /* 0x001fe200000000ff */
[----:B------:R-:W-:Y:S01]  /*50d0*/  IMAD.MOV.U32 R64, RZ, RZ, R151 ;  /* 0x000000ffff407224 */ /* 0x000fe200078e0097 */
[----:B------:R-:W-:-:S04]  /*50e0*/  FMNMX.FTZ R14, R38, R3, !PT ;  /* 0x00000003260e7209 */ /* 0x000fc80007810000 */
        /* <DEDUP_REMOVED lines=8> */
[----:B------:R-:W-:Y:S04]  /*5170*/  MUFU.EX2 R52, R52 ;  /* 0x0000003400347308 */ /* 0x000fe80000000800 */
[----:B------:R-:W1:Y:S04]  /*5180*/  SHFL.BFLY PT, R3, R14, 0x2, 0x1f ;  /* 0x0c401f000e037f89 */ /* 0x000e6800000e0000 */
        /* <DEDUP_REMOVED lines=12> */
[----:B-1----:R-:W-:Y:S02]  /*5250*/  FMNMX.FTZ R3, R20, R3, !PT ;  /* 0x0000000314037209 */ /* 0x002fe40007810000 */
[----:B---3--:R-:W-:-:S02]  /*5260*/  F2FP.F16.F32.PACK_AB R202, R45, R44 ;  /* 0x0000002c2dca723e */ /* 0x008fc400000000ff */
[C---:B------:R-:W-:Y:S01]  /*5270*/  FSETP.NEU.FTZ.AND P2, PT, R3.reuse, -INF , PT ;  /* 0xff8000000300780b */ /* 0x040fe20003f5d000 */
[----:B------:R-:W-:Y:S02]  /*5280*/  FMUL.FTZ R14, R3, UR5 ;  /* 0x00000005030e7c20 */ /* 0x000fe40008410000 */
[----:B------:R-:W-:Y:S03]  /*5290*/  MUFU.EX2 R36, R36 ;  /* 0x0000002400247308 */ /* 0x000fe60000000800 */
[----:B------:R-:W-:Y:S02]  /*52a0*/  FSEL R14, R14, RZ, P2 ;  /* 0x000000ff0e0e7208 */ /* 0x000fe40001000000 */
[----:B------:R-:W-:-:S03]  /*52b0*/  PLOP3.LUT P2, PT, PT, PT, UP0, 0x80, 0x0 ;  /* 0x000000000000781c */ /* 0x000fc60003f4f008 */
[--C-:B------:R-:W-:Y:S01]  /*52c0*/  FFMA.FTZ R2, R2, UR5, -R14.reuse ;  /* 0x0000000502027c23 */ /* 0x100fe2000801080e */
[--C-:B------:R-:W-:Y:S01]  /*52d0*/  FFMA.FTZ R15, R15, UR5, -R14.reuse ;  /* 0x000000050f0f7c23 */ /* 0x100fe2000801080e */
[--C-:B------:R-:W-:Y:S01]  /*52e0*/  FFMA.FTZ R62, R62, UR5, -R14.reuse ;  /* 0x000000053e3e7c23 */ /* 0x100fe2000801080e */
[--C-:B------:R-:W-:Y:S01]  /*52f0*/  FFMA.FTZ R63, R63, UR5, -R14.reuse ;  /* 0x000000053f3f7c23 */ /* 0x100fe2000801080e */
[--C-:B------:R-:W-:Y:S01]  /*5300*/  FFMA.FTZ R50, R50, UR5, -R14.reuse ;  /* 0x0000000532327c23 */ /* 0x100fe2000801080e */
[----:B------:R1:W-:Y:S01]  /*5310*/  MUFU.EX2 R209, R15 ;  /* 0x0000000f00d17308 */ /* 0x0003e20000000800 */
[--C-:B------:R-:W-:Y:S01]  /*5320*/  FFMA.FTZ R51, R51, UR5, -R14.reuse ;  /* 0x0000000533337c23 */ /* 0x100fe2000801080e */
[--C-:B------:R-:W-:Y:S01]  /*5330*/  FFMA.FTZ R54, R54, UR5, -R14.reuse ;  /* 0x0000000536367c23 */ /* 0x100fe2000801080e */
[--C-:B------:R-:W-:Y:S01]  /*5340*/  FFMA.FTZ R55, R55, UR5, -R14.reuse ;  /* 0x0000000537377c23 */ /* 0x100fe2000801080e */
[--C-:B------:R-:W-:Y:S01]  /*5350*/  FFMA.FTZ R42, R42, UR5, -R14.reuse ;  /* 0x000000052a2a7c23 */ /* 0x100fe2000801080e */
[--C-:B------:R-:W-:Y:S01]  /*5360*/  FFMA.FTZ R43, R43, UR5, -R14.reuse ;  /* 0x000000052b2b7c23 */ /* 0x100fe2000801080e */
[--C-:B------:R-:W-:Y:S01]  /*5370*/  FFMA.FTZ R46, R46, UR5, -R14.reuse ;  /* 0x000000052e2e7c23 */ /* 0x100fe2000801080e */
[--C-:B------:R-:W-:Y:S01]  /*5380*/  FFMA.FTZ R47, R47, UR5, -R14.reuse ;  /* 0x000000052f2f7c23 */ /* 0x100fe2000801080e */
[----:B------:R-:W3:Y:S01]  /*5390*/  MUFU.EX2 R2, R2 ;  /* 0x0000000200027308 */ /* 0x000ee20000000800 */
[----:B-1----:R-:W-:Y:S01]  /*53a0*/  FADD.FTZ R15, R56, R57 ;  /* 0x00000039380f7221 */ /* 0x002fe20000010000 */
[--C-:B------:R-:W-:Y:S01]  /*53b0*/  FFMA.FTZ R34, R34, UR5, -R14.reuse ;  /* 0x0000000522227c23 */ /* 0x100fe2000801080e */
[--C-:B------:R-:W-:Y:S01]  /*53c0*/  FFMA.FTZ R35, R35, UR5, -R14.reuse ;  /* 0x0000000523237c23 */ /* 0x100fe2000801080e */
[--C-:B------:R-:W-:Y:S01]  /*53d0*/  FFMA.FTZ R38, R38, UR5, -R14.reuse ;  /* 0x0000000526267c23 */ /* 0x100fe2000801080e */
[----:B------:R-:W-:Y:S01]  /*53e0*/  FADD.FTZ R20, R60, R15 ;  /* 0x0000000f3c147221 */ /* 0x000fe20000010000 */
[--C-:B------:R-:W-:Y:S01]  /*53f0*/  FFMA.FTZ R39, R39, UR5, -R14.reuse ;  /* 0x0000000527277c23 */ /* 0x100fe2000801080e */
[----:B------:R-:W-:Y:S01]  /*5400*/  FFMA.FTZ R26, R26, UR5, -R14 ;  /* 0x000000051a1a7c23 */ /* 0x000fe2000801080e */
[----:B------:R-:W1:Y:S01]  /*5410*/  MUFU.EX2 R62, R62 ;  /* 0x0000003e003e7308 */ /* 0x000e620000000800 */
[----:B------:R-:W-:Y:S01]  /*5420*/  FADD.FTZ R15, R61, R20 ;  /* 0x000000143d0f7221 */ /* 0x000fe20000010000 */
[--C-:B------:R-:W-:Y:S01]  /*5430*/  FFMA.FTZ R27, R27, UR5, -R14.reuse ;  /* 0x000000051b1b7c23 */ /* 0x100fe2000801080e */
[--C-:B------:R-:W-:Y:S01]  /*5440*/  FFMA.FTZ R30, R30, UR5, -R14.reuse ;  /* 0x000000051e1e7c23 */ /* 0x100fe2000801080e */
[----:B------:R-:W-:Y:S01]  /*5450*/  FFMA.FTZ R14, R31, UR5, -R14 ;  /* 0x000000051f0e7c23 */ /* 0x000fe2000801080e */
[----:B------:R-:W-:Y:S01]  /*5460*/  FADD.FTZ R20, R48, R15 ;  /* 0x0000000f30147221 */ /* 0x000fe20000010000 */
[----:B0-----:R-:W-:Y:S01]  /*5470*/  F2FP.F16.F32.PACK_AB R196, R33, R32 ;  /* 0x0000002021c4723e */ /* 0x001fe200000000ff */
[----:B------:R-:W-:Y:S01]  /*5480*/  IMAD.MOV.U32 R61, RZ, RZ, R151 ;  /* 0x000000ffff3d7224 */ /* 0x000fe200078e0097 */
[----:B------:R-:W0:Y:S01]  /*5490*/  MUFU.EX2 R63, R63 ;  /* 0x0000003f003f7308 */ /* 0x000e220000000800 */
[----:B---3--:R-:W-:Y:S01]  /*54a0*/  FADD.FTZ R15, R2, R209 ;  /* 0x000000d1020f7221 */ /* 0x008fe20000010000 */
[----:B------:R-:W-:Y:S01]  /*54b0*/  FADD.FTZ R29, R49, R20 ;  /* 0x00000014311d7221 */ /* 0x000fe20000010000 */
[----:B------:R-:W-:Y:S01]  /*54c0*/  F2FP.F16.F32.PACK_AB R209, R209, R2 ;  /* 0x00000002d1d1723e */ /* 0x000fe200000000ff */
[----:B------:R-:W-:-:S02]  /*54d0*/  IMAD.MOV.U32 R2, RZ, RZ, 0x3f800000 ;  /* 0x3f800000ff027424 */ /* 0x000fc400078e00ff */
[----:B------:R-:W-:Y:S01]  /*54e0*/  FADD.FTZ R58, R52, R29 ;  /* 0x0000001d343a7221 */ /* 0x000fe20000010000 */
[----:B------:R-:W-:Y:S01]  /*54f0*/  IMAD.MOV.U32 R60, RZ, RZ, R151 ;  /* 0x000000ffff3c7224 */ /* 0x000fe200078e0097 */
[----:B------:R-:W3:Y:S01]  /*5500*/  MUFU.EX2 R50, R50 ;  /* 0x0000003200327308 */ /* 0x000ee20000000800 */
[----:B-1----:R-:W-:Y:S01]  /*5510*/  FADD.FTZ R20, R62, R15 ;  /* 0x0000000f3e147221 */ /* 0x002fe20000010000 */
[----:B------:R-:W-:Y:S01]  /*5520*/  FADD.FTZ R29, R53, R58 ;  /* 0x0000003a351d7221 */ /* 0x000fe20000010000 */
[--C-:B------:R-:W-:Y:S02]  /*5530*/  IMAD.MOV.U32 R57, RZ, RZ, R151.reuse ;  /* 0x000000ffff397224 */ /* 0x100fe400078e0097 */
[----:B------:R-:W-:Y:S02]  /*5540*/  IMAD.MOV.U32 R56, RZ, RZ, R151 ;  /* 0x000000ffff387224 */ /* 0x000fe400078e0097 */
[----:B------:R-:W-:Y:S01]  /*5550*/  FADD.FTZ R58, R40, R29 ;  /* 0x0000001d283a7221 */ /* 0x000fe20000010000 */
[--C-:B------:R-:W-:Y:S01]  /*5560*/  IMAD.MOV.U32 R53, RZ, RZ, R151.reuse ;  /* 0x000000ffff357224 */ /* 0x100fe200078e0097 */
[----:B------:R-:W1:Y:S01]  /*5570*/  MUFU.EX2 R51, R51 ;  /* 0x0000003300337308 */ /* 0x000e620000000800 */
[----:B0-----:R-:W-:Y:S01]  /*5580*/  FADD.FTZ R15, R63, R20 ;  /* 0x000000143f0f7221 */ /* 0x001fe20000010000 */
[----:B------:R-:W-:Y:S01]  /*5590*/  FADD.FTZ R29, R41, R58 ;  /* 0x0000003a291d7221 */ /* 0x000fe20000010000 */
[----:B------:R-:W-:Y:S01]  /*55a0*/  F2FP.F16.F32.PACK_AB R211, R63, R62 ;  /* 0x0000003e3fd3723e */ /* 0x000fe200000000ff */
[----:B------:R-:W-:-:S02]  /*55b0*/  IMAD.MOV.U32 R63, RZ, RZ, R151 ;  /* 0x000000ffff3f7224 */ /* 0x000fc400078e0097 */
[----:B--2---:R-:W-:Y:S01]  /*55c0*/  FADD.FTZ R0, R44, R29 ;  /* 0x0000001d2c007221 */ /* 0x004fe20000010000 */
[----:B------:R-:W-:Y:S01]  /*55d0*/  IMAD.MOV.U32 R62, RZ, RZ, R151 ;  /* 0x000000ffff3e7224 */ /* 0x000fe200078e0097 */
[----:B------:R-:W0:Y:S01]  /*55e0*/  MUFU.EX2 R54, R54 ;  /* 0x0000003600367308 */ /* 0x000e220000000800 */
[----:B---3--:R-:W-:Y:S01]  /*55f0*/  FADD.FTZ R20, R50, R15 ;  /* 0x0000000f32147221 */ /* 0x008fe20000010000 */
[----:B------:R-:W-:Y:S01]  /*5600*/  FADD.FTZ R29, R45, R0 ;  /* 0x000000002d1d7221 */ /* 0x000fe20000010000 */
[--C-:B------:R-:W-:Y:S02]  /*5610*/  IMAD.MOV.U32 R58, RZ, RZ, R151.reuse ;  /* 0x000000ffff3a7224 */ /* 0x100fe400078e0097 */
[--C-:B------:R-:W-:Y:S02]  /*5620*/  IMAD.MOV.U32 R52, RZ, RZ, R151.reuse ;  /* 0x000000ffff347224 */ /* 0x100fe400078e0097 */
[--C-:B------:R-:W-:Y:S01]  /*5630*/  IMAD.MOV.U32 R49, RZ, RZ, R151.reuse ;  /* 0x000000ffff317224 */ /* 0x100fe200078e0097 */
[----:B------:R-:W2:Y:S01]  /*5640*/  MUFU.EX2 R55, R55 ;  /* 0x0000003700377308 */ /* 0x000ea20000000800 */
[C---:B-1----:R-:W-:Y:S01]  /*5650*/  FADD.FTZ R15, R51.reuse, R20 ;  /* 0x00000014330f7221 */ /* 0x042fe20000010000 */
[----:B------:R-:W-:Y:S01]  /*5660*/  F2FP.F16.F32.PACK_AB R205, R51, R50 ;  /* 0x0000003233cd723e */ /* 0x000fe200000000ff */
[----:B------:R-:W-:-:S02]  /*5670*/  IMAD.MOV.U32 R51, RZ, RZ, R151 ;  /* 0x000000ffff337224 */ /* 0x000fc400078e0097 */
[--C-:B------:R-:W-:Y:S02]  /*5680*/  IMAD.MOV.U32 R50, RZ, RZ, R151.reuse ;  /* 0x000000ffff327224 */ /* 0x100fe400078e0097 */
[----:B------:R-:W-:Y:S01]  /*5690*/  IMAD.MOV.U32 R48, RZ, RZ, R151 ;  /* 0x000000ffff307224 */ /* 0x000fe200078e0097 */
[----:B------:R-:W1:Y:S01]  /*56a0*/  MUFU.EX2 R42, R42 ;  /* 0x0000002a002a7308 */ /* 0x000e620000000800 */
[----:B0-----:R-:W-:Y:S01]  /*56b0*/  FADD.FTZ R20, R54, R15 ;  /* 0x0000000f36147221 */ /* 0x001fe20000010000 */
[--C-:B------:R-:W-:Y:S02]  /*56c0*/  IMAD.MOV.U32 R45, RZ, RZ, R151.reuse ;  /* 0x000000ffff2d7224 */ /* 0x100fe400078e0097 */
[--C-:B------:R-:W-:Y:S02]  /*56d0*/  IMAD.MOV.U32 R44, RZ, RZ, R151.reuse ;  /* 0x000000ffff2c7224 */ /* 0x100fe400078e0097 */
[----:B------:R-:W-:Y:S02]  /*56e0*/  IMAD.MOV.U32 R41, RZ, RZ, R151 ;  /* 0x000000ffff297224 */ /* 0x000fe400078e0097 */
[----:B------:R-:W0:Y:S01]  /*56f0*/  MUFU.EX2 R43, R43 ;  /* 0x0000002b002b7308 */ /* 0x000e220000000800 */
[C---:B--2---:R-:W-:Y:S01]  /*5700*/  FADD.FTZ R15, R55.reuse, R20 ;  /* 0x00000014370f7221 */ /* 0x044fe20000010000 */
[----:B------:R-:W-:Y:S01]  /*5710*/  FADD.FTZ R20, R32, R29 ;  /* 0x0000001d20147221 */ /* 0x000fe20000010000 */
[----:B------:R-:W-:Y:S01]  /*5720*/  F2FP.F16.F32.PACK_AB R207, R55, R54 ;  /* 0x0000003637cf723e */ /* 0x000fe200000000ff */
[----:B------:R-:W-:-:S02]  /*5730*/  IMAD.MOV.U32 R55, RZ, RZ, R151 ;  /* 0x000000ffff377224 */ /* 0x000fc400078e0097 */
[----:B------:R-:W-:Y:S01]  /*5740*/  FADD.FTZ R29, R33, R20 ;  /* 0x00000014211d7221 */ /* 0x000fe20000010000 */
[----:B------:R-:W-:Y:S01]  /*5750*/  IMAD.MOV.U32 R54, RZ, RZ, R151 ;  /* 0x000000ffff367224 */ /* 0x000fe200078e0097 */
[----:B------:R-:W2:Y:S01]  /*5760*/  MUFU.EX2 R46, R46 ;  /* 0x0000002e002e7308 */ /* 0x000ea20000000800 */
[----:B-1----:R-:W-:Y:S01]  /*5770*/  FADD.FTZ R0, R42, R15 ;  /* 0x0000000f2a007221 */ /* 0x002fe20000010000 */
[----:B------:R-:W-:Y:S01]  /*5780*/  FADD.FTZ R20, R36, R29 ;  /* 0x0000001d24147221 */ /* 0x000fe20000010000 */
[--C-:B------:R-:W-:Y:S02]  /*5790*/  IMAD.MOV.U32 R40, RZ, RZ, R151.reuse ;  /* 0x000000ffff287224 */ /* 0x100fe400078e0097 */
[--C-:B------:R-:W-:Y:S02]  /*57a0*/  IMAD.MOV.U32 R33, RZ, RZ, R151.reuse ;  /* 0x000000ffff217224 */ /* 0x100fe400078e0097 */
[--C-:B------:R-:W-:Y:S01]  /*57b0*/  IMAD.MOV.U32 R32, RZ, RZ, R151.reuse ;  /* 0x000000ffff207224 */ /* 0x100fe200078e0097 */
[----:B------:R-:W1:Y:S01]  /*57c0*/  MUFU.EX2 R47, R47 ;  /* 0x0000002f002f7308 */ /* 0x000e620000000800 */
[C---:B0-----:R-:W-:Y:S01]  /*57d0*/  FADD.FTZ R15, R43.reuse, R0 ;  /* 0x000000002b0f7221 */ /* 0x041fe20000010000 */
[----:B------:R-:W-:Y:S01]  /*57e0*/  F2FP.F16.F32.PACK_AB R201, R43, R42 ;  /* 0x0000002a2bc9723e */ /* 0x000fe200000000ff */
[----:B------:R-:W-:-:S02]  /*57f0*/  IMAD.MOV.U32 R43, RZ, RZ, R151 ;  /* 0x000000ffff2b7224 */ /* 0x000fc400078e0097 */
[--C-:B------:R-:W-:Y:S02]  /*5800*/  IMAD.MOV.U32 R42, RZ, RZ, R151.reuse ;  /* 0x000000ffff2a7224 */ /* 0x100fe400078e0097 */
[----:B------:R-:W-:Y:S01]  /*5810*/  IMAD.MOV.U32 R31, RZ, RZ, R151 ;  /* 0x000000ffff1f7224 */ /* 0x000fe200078e0097 */
[----:B------:R-:W0:Y:S01]  /*5820*/  MUFU.EX2 R37, R37 ;  /* 0x0000002500257308 */ /* 0x000e220000000800 */
[----:B--2---:R-:W-:-:S07]  /*5830*/  FADD.FTZ R0, R46, R15 ;  /* 0x0000000f2e007221 */ /* 0x004fce0000010000 */
[----:B------:R-:W2:Y:S01]  /*5840*/  MUFU.EX2 R34, R34 ;  /* 0x0000002200227308 */ /* 0x000ea20000000800 */
[C---:B-1----:R-:W-:Y:S01]  /*5850*/  FADD.FTZ R15, R47.reuse, R0 ;  /* 0x000000002f0f7221 */ /* 0x042fe20000010000 */
[----:B------:R-:W-:Y:S01]  /*5860*/  F2FP.F16.F32.PACK_AB R203, R47, R46 ;  /* 0x0000002e2fcb723e */ /* 0x000fe200000000ff */
[----:B------:R-:W-:Y:S01]  /*5870*/  IMAD.MOV.U32 R46, RZ, RZ, R151 ;  /* 0x000000ffff2e7224 */ /* 0x000fe200078e0097 */
[----:B------:R-:W-:-:S04]  /*5880*/  MOV R47, R151 ;  /* 0x00000097002f7202 */ /* 0x000fc80000000f00 */
[----:B------:R-:W1:Y:S01]  /*5890*/  MUFU.EX2 R24, R24 ;  /* 0x0000001800187308 */ /* 0x000e620000000800 */
[C---:B0-----:R-:W-:Y:S01]  /*58a0*/  FADD.FTZ R29, R37.reuse, R20 ;  /* 0x00000014251d7221 */ /* 0x041fe20000010000 */
[----:B------:R-:W-:Y:S01]  /*58b0*/  F2FP.F16.F32.PACK_AB R198, R37, R36 ;  /* 0x0000002425c6723e */ /* 0x000fe200000000ff */
[--C-:B------:R-:W-:Y:S02]  /*58c0*/  IMAD.MOV.U32 R37, RZ, RZ, R151.reuse ;  /* 0x000000ffff257224 */ /* 0x100fe400078e0097 */
[----:B------:R-:W-:-:S03]  /*58d0*/  IMAD.MOV.U32 R36, RZ, RZ, R151 ;  /* 0x000000ffff247224 */ /* 0x000fc600078e0097 */
[----:B------:R-:W0:Y:S01]  /*58e0*/  MUFU.EX2 R35, R35 ;  /* 0x0000002300237308 */ /* 0x000e220000000800 */
[----:B--2---:R-:W-:-:S07]  /*58f0*/  FADD.FTZ R0, R34, R15 ;  /* 0x0000000f22007221 */ /* 0x004fce0000010000 */
[----:B------:R-:W2:Y:S01]  /*5900*/  MUFU.EX2 R25, R25 ;  /* 0x0000001900197308 */ /* 0x000ea20000000800 */
[----:B-1----:R-:W-:-:S07]  /*5910*/  FADD.FTZ R20, R24, R29 ;  /* 0x0000001d18147221 */ /* 0x002fce0000010000 */
[----:B------:R-:W1:Y:S01]  /*5920*/  MUFU.EX2 R38, R38 ;  /* 0x0000002600267308 */ /* 0x000e620000000800 */
[C---:B0-----:R-:W-:Y:S01]  /*5930*/  FADD.FTZ R15, R35.reuse, R0 ;  /* 0x00000000230f7221 */ /* 0x041fe20000010000 */
[----:B------:R-:W-:Y:S01]  /*5940*/  F2FP.F16.F32.PACK_AB R197, R35, R34 ;  /* 0x0000002223c5723e */ /* 0x000fe200000000ff */
[--C-:B------:R-:W-:Y:S02]  /*5950*/  IMAD.MOV.U32 R35, RZ, RZ, R151.reuse ;  /* 0x000000ffff237224 */ /* 0x100fe400078e0097 */
[----:B------:R-:W-:-:S03]  /*5960*/  IMAD.MOV.U32 R34, RZ, RZ, R151 ;  /* 0x000000ffff227224 */ /* 0x000fc600078e0097 */
[----:B------:R-:W0:Y:S01]  /*5970*/  MUFU.EX2 R28, R28 ;  /* 0x0000001c001c7308 */ /* 0x000e220000000800 */
[C---:B--2---:R-:W-:Y:S01]  /*5980*/  FADD.FTZ R29, R25.reuse, R20 ;  /* 0x00000014191d7221 */ /* 0x044fe20000010000 */
[----:B------:R-:W-:Y:S01]  /*5990*/  F2FP.F16.F32.PACK_AB R192, R25, R24 ;  /* 0x0000001819c0723e */ /* 0x000fe200000000ff */
[--C-:B------:R-:W-:Y:S02]  /*59a0*/  IMAD.MOV.U32 R25, RZ, RZ, R151.reuse ;  /* 0x000000ffff197224 */ /* 0x100fe400078e0097 */
[----:B------:R-:W-:-:S03]  /*59b0*/  IMAD.MOV.U32 R24, RZ, RZ, R151 ;  /* 0x000000ffff187224 */ /* 0x000fc600078e0097 */
[----:B------:R-:W2:Y:S01]  /*59c0*/  MUFU.EX2 R39, R39 ;  /* 0x0000002700277308 */ /* 0x000ea20000000800 */
[----:B-1----:R-:W-:-:S07]  /*59d0*/  FADD.FTZ R0, R38, R15 ;  /* 0x0000000f26007221 */ /* 0x002fce0000010000 */
[----:B------:R-:W1:Y:S01]  /*59e0*/  MUFU.EX2 R26, R26 ;  /* 0x0000001a001a7308 */ /* 0x000e620000000800 */
[----:B0-----:R-:W-:-:S07]  /*59f0*/  FADD.FTZ R20, R28, R29 ;  /* 0x0000001d1c147221 */ /* 0x001fce0000010000 */
[----:B------:R-:W0:Y:S01]  /*5a00*/  MUFU.EX2 R21, R21 ;  /* 0x0000001500157308 */ /* 0x000e220000000800 */
[C---:B--2---:R-:W-:Y:S01]  /*5a10*/  FADD.FTZ R29, R39.reuse, R0 ;  /* 0x00000000271d7221 */ /* 0x044fe20000010000 */
[----:B------:R-:W-:Y:S01]  /*5a20*/  F2FP.F16.F32.PACK_AB R199, R39, R38 ;  /* 0x0000002627c7723e */ /* 0x000fe200000000ff */
[--C-:B------:R-:W-:Y:S02]  /*5a30*/  IMAD.MOV.U32 R39, RZ, RZ, R151.reuse ;  /* 0x000000ffff277224 */ /* 0x100fe400078e0097 */
[----:B------:R-:W-:-:S03]  /*5a40*/  IMAD.MOV.U32 R38, RZ, RZ, R151 ;  /* 0x000000ffff267224 */ /* 0x000fc600078e0097 */
[----:B------:R-:W2:Y:S01]  /*5a50*/  MUFU.EX2 R27, R27 ;  /* 0x0000001b001b7308 */ /* 0x000ea20000000800 */
[----:B-1----:R-:W-:Y:S01]  /*5a60*/  FADD.FTZ R0, R26, R29 ;  /* 0x0000001d1a007221 */ /* 0x002fe20000010000 */
[----:B------:R-:W-:-:S06]  /*5a70*/  IMAD.MOV.U32 R29, RZ, RZ, R151 ;  /* 0x000000ffff1d7224 */ /* 0x000fcc00078e0097 */
[----:B------:R-:W1:Y:S01]  /*5a80*/  MUFU.EX2 R30, R30 ;  /* 0x0000001e001e7308 */ /* 0x000e620000000800 */
[C---:B0-----:R-:W-:Y:S01]  /*5a90*/  FADD.FTZ R15, R21.reuse, R20 ;  /* 0x00000014150f7221 */ /* 0x041fe20000010000 */
[----:B------:R-:W-:Y:S01]  /*5aa0*/  F2FP.F16.F32.PACK_AB R194, R21, R28 ;  /* 0x0000001c15c2723e */ /* 0x000fe200000000ff */
[----:B------:R-:W-:-:S05]  /*5ab0*/  IMAD.MOV.U32 R28, RZ, RZ, R151 ;  /* 0x000000ffff1c7224 */ /* 0x000fca00078e0097 */
[----:B------:R1:W0:Y:S01]  /*5ac0*/  MUFU.EX2 R195, R14 ;  /* 0x0000000e00c37308 */ /* 0x0002220000000800 */
[C---:B--2---:R-:W-:Y:S01]  /*5ad0*/  FADD.FTZ R21, R27.reuse, R0 ;  /* 0x000000001b157221 */ /* 0x044fe20000010000 */
[----:B------:R-:W-:Y:S01]  /*5ae0*/  F2FP.F16.F32.PACK_AB R193, R27, R26 ;  /* 0x0000001a1bc1723e */ /* 0x000fe200000000ff */
[--C-:B------:R-:W-:Y:S01]  /*5af0*/  IMAD.MOV.U32 R27, RZ, RZ, R151.reuse ;  /* 0x000000ffff1b7224 */ /* 0x100fe200078e0097 */
[----:B------:R-:W-:Y:S01]  /*5b00*/  MOV R0, 0x3f800000 ;  /* 0x3f80000000007802 */ /* 0x000fe20000000f00 */
[----:B------:R-:W-:Y:S02]  /*5b10*/  IMAD.MOV.U32 R26, RZ, RZ, R151 ;  /* 0x000000ffff1a7224 */ /* 0x000fe400078e0097 */
[----:B-1----:R-:W-:-:S04]  /*5b20*/  FADD.FTZ R14, R30, R21 ;  /* 0x000000151e0e7221 */ /* 0x002fc80000010000 */
[C---:B0-----:R-:W-:Y:S01]  /*5b30*/  FADD.FTZ R14, R195.reuse, R14 ;  /* 0x0000000ec30e7221 */ /* 0x041fe20000010000 */
[----:B------:R-:W-:Y:S01]  /*5b40*/  F2FP.F16.F32.PACK_AB R195, R195, R30 ;  /* 0x0000001ec3c3723e */ /* 0x000fe200000000ff */
[----:B------:R-:W-:Y:S01]  /*5b50*/  IMAD.MOV.U32 R30, RZ, RZ, R151 ;  /* 0x000000ffff1e7224 */ /* 0x000fe200078e0097 */
[----:B------:R-:W-:Y:S06]  /*5b60*/  @!P2 BRA `(.L_x_398) ;  /* 0x0000004000d4a947 */ /* 0x000fec0003800000 */
[----:B------:R-:W-:Y:S01]  /*5b70*/  R2UR UR4, R152 ;  /* 0x00000000980472ca */ /* 0x000fe200000e0000 */
[----:B------:R-:W-:Y:S01]  /*5b80*/  IMAD.MOV.U32 R20, RZ, RZ, R3 ;  /* 0x000000ffff147224 */ /* 0x000fe200078e0003 */
[----:B------:R-:W-:Y:S01]  /*5b90*/  R2UR UR61, R16 ;  /* 0x00000000103d72ca */ /* 0x000fe200000e0000 */
[----:B------:R-:W-:Y:S01]  /*5ba0*/  IMAD.MOV.U32 R21, RZ, RZ, R4 ;  /* 0x000000ffff157224 */ /* 0x000fe200078e0004 */
[----:B------:R-:W-:Y:S01]  /*5bb0*/  CS2R R150, SRZ ;  /* 0x0000000000967805 */ /* 0x000fe2000001ff00 */
[----:B------:R-:W-:Y:S01]  /*5bc0*/  IMAD.MOV.U32 R234, RZ, RZ, R17 ;  /* 0x000000ffffea7224 */ /* 0x000fe200078e0011 */
[----:B------:R-:W-:Y:S01]  /*5bd0*/  CS2R R146, SRZ ;  /* 0x0000000000927805 */ /* 0x000fe2000001ff00 */
[----:B------:R-:W-:Y:S01]  /*5be0*/  IMAD.MOV.U32 R0, RZ, RZ, 0x3f800000 ;  /* 0x3f800000ff007424 */ /* 0x000fe200078e00ff */
[----:B------:R-:W-:Y:S02]  /*5bf0*/  CS2R R142, SRZ ;  /* 0x00000000008e7805 */ /* 0x000fe4000001ff00 */
[----:B------:R-:W-:-:S02]  /*5c00*/  CS2R R138, SRZ ;  /* 0x00000000008a7805 */ /* 0x000fc4000001ff00 */
[----:B------:R-:W-:Y:S02]  /*5c10*/  CS2R R134, SRZ ;  /* 0x0000000000867805 */ /* 0x000fe4000001ff00 */
[----:B------:R-:W-:Y:S02]  /*5c20*/  CS2R R130, SRZ ;  /* 0x0000000000827805 */ /* 0x000fe4000001ff00 */
[----:B------:R-:W-:Y:S01]  /*5c30*/  CS2R R126, SRZ ;  /* 0x00000000007e7805 */ /* 0x000fe2000001ff00 */
[----:B------:R-:W-:Y:S01]  /*5c40*/  UIADD3 UR4, UR4, -0x2, URZ ;  /* 0xfffffffe04047890 */ /* 0x000fe2000fffe03f */
[----:B------:R-:W-:Y:S02]  /*5c50*/  CS2R R122, SRZ ;  /* 0x00000000007a7805 */ /* 0x000fe4000001ff00 */
[----:B------:R-:W-:Y:S02]  /*5c60*/  CS2R R118, SRZ ;  /* 0x0000000000767805 */ /* 0x000fe4000001ff00 */
[----:B------:R-:W-:-:S02]  /*5c70*/  CS2R R114, SRZ ;  /* 0x0000000000727805 */ /* 0x000fc4000001ff00 */
[----:B------:R-:W-:Y:S02]  /*5c80*/  CS2R R110, SRZ ;  /* 0x00000000006e7805 */ /* 0x000fe4000001ff00 */
[----:B------:R-:W-:Y:S01]  /*5c90*/  CS2R R106, SRZ ;  /* 0x00000000006a7805 */ /* 0x000fe2000001ff00 */
[----:B------:R-:W-:Y:S01]  /*5ca0*/  IMAD.U32 R232, RZ, RZ, UR4 ;  /* 0x00000004ffe87e24 */ /* 0x000fe2000f8e00ff */
        /* <DEDUP_REMOVED lines=51> */
[----:B------:R-:W-:Y:S01]  /*5fe0*/  CS2R R24, SRZ ;  /* 0x0000000000187805 */ /* 0x000fe2000001ff00 */
[----:B------:R-:W-:-:S06]  /*5ff0*/  ULDC UR60, c[0x0][0x9d8] ;  /* 0x00027600003c7ab9 */ /* 0x000fcc0000000800 */
.L_x_407:
[----:B------:R-:W-:-:S04]  /*6000*/  UIADD3 UR4, UR61, 0x1, URZ ;  /* 0x000000013d047890 */ /* 0x000fc8000fffe03f */
[----:B------:R-:W-:-:S04]  /*6010*/  UISETP.NE.AND UP0, UPT, UR4, 0x2, UPT ;  /* 0x000000020400788c */ /* 0x000fc8000bf05270 */
[----:B------:R-:W-:Y:S02]  /*6020*/  USEL UR5, URZ, 0x1, UP0 ;  /* 0x000000013f057887 */ /* 0x000fe40008000000 */
[----:B------:R-:W-:-:S04]  /*6030*/  USEL UR4, UR4, URZ, UP0 ;  /* 0x0000003f04047287 */ /* 0x000fc80008000000 */
[----:B------:R-:W-:Y:S02]  /*6040*/  LOP3.LUT R17, R234, UR5, RZ, 0x3c, !PT ;  /* 0x00000005ea117c12 */ /* 0x000fe4000f8e3cff */
[----:B------:R-:W-:Y:S01]  /*6050*/  IMAD.U32 R16, RZ, RZ, UR4 ;  /* 0x00000004ff107e24 */ /* 0x000fe2000f8e00ff */
[----:B------:R-:W-:Y:S06]  /*6060*/  @!P0 BRA `(.L_x_399) ;  /* 0x0000000000048947 */ /* 0x000fec0003800000 */
[----:B------:R-:W-:Y:S01]  /*6070*/  BPT.TRAP 0x1 ;  /* 0x000000040000795c */ /* 0x000fe20000300000 */
.L_x_399:
[----:B------:R-:W0:Y:S01]  /*6080*/  S2UR UR6, SR_CgaCtaId ;  /* 0x00000000000679c3 */ /* 0x000e220000008800 */
[----:B------:R-:W-:Y:S01]  /*6090*/  UMOV UR5, 0x400 ;  /* 0x0000040000057882 */ /* 0x000fe20000000000 */
[----:B------:R-:W-:Y:S01]  /*60a0*/  SHF.L.U32 R3, R17, 0x1f, RZ ;  /* 0x0000001f11037819 */ /* 0x000fe200000006ff */
[----:B0-----:R-:W-:-:S06]  /*60b0*/  ULEA UR5, UR6, UR5, 0x18 ;  /* 0x0000000506057291 */ /* 0x001fcc000f8ec03f */
[----:B------:R-:W-:-:S05]  /*60c0*/  IMAD.U32 R5, RZ, RZ, UR5 ;  /* 0x00000005ff057e24 */ /* 0x000fca000f8e00ff */
[----:B------:R-:W-:-:S13]  /*60d0*/  R2UR UR5, R5 ;  /* 0x00000000050572ca */ /* 0x000fda00000e0000 */
[----:B------:R-:W-:-:S06]  /*60e0*/  ULEA UR4, UR4, UR5, 0x3 ;  /* 0x0000000504047291 */ /* 0x000fcc000f8e183f */
[----:B------:R-:W-:-:S03]  /*60f0*/  IMAD.U32 R233, RZ, RZ, UR4 ;  /* 0x00000004ffe97e24 */ /* 0x000fc6000f8e00ff */
[----:B------:R0:W1:Y:S01]  /*6100*/  SYNCS.PHASECHK.TRANS64.TRYWAIT P2, [UR4+0x38830], R3 ;  /* 0x03883003ff0075a7 */ /* 0x0000620008040144 */
[----:B------:R-:W-:Y:S05]  /*6110*/  @!P0 BRA `(.L_x_400) ;  /* 0x0000000000048947 */ /* 0x000fea0003800000 */
[----:B------:R-:W-:Y:S01]  /*6120*/  BPT.TRAP 0x1 ;  /* 0x000000040000795c */ /* 0x000fe20000300000 */
.L_x_400:
[----:B-1----:R-:W-:Y:S05]  /*6130*/  @P2 BRA `(.L_x_401) ;  /* 0x00000000000c2947 */ /* 0x002fea0003800000 */
[----:B------:R-:W-:-:S13]  /*6140*/  R2UR UR4, R233 ;  /* 0x00000000e90472ca */ /* 0x000fda00000e0000 */
[----:B------:R-:W1:Y:S02]  /*6150*/  SYNCS.PHASECHK.TRANS64.TRYWAIT P2, [UR4+0x38830], R3 ;  /* 0x03883003ff0075a7 */ /* 0x000e640008040144 */
[----:B-1----:R-:W-:Y:S05]  /*6160*/  @!P2 BRA `(.L_x_402) ;  /* 0x000000f00064a947 */ /* 0x002fea0003800000 */
.L_x_401:
        /* <DEDUP_REMOVED lines=608> */
[----:B------:R-:W-:-:S03]  /*8770*/  UIADD3 UR6, UR4, 0x886, URZ ;  /* 0x0000088604067890 */ /* 0x000fc6000fffe03f */
        /* <DEDUP_REMOVED lines=36> */
.L_x_403:
[----:B------:R-:W-:Y:S02]  /*89c0*/  R2UR UR4, R5 ;  /* 0x00000000050472ca */ /* 0x000fe400000e0000 */
[----:B------:R-:W-:-:S11]  /*89d0*/  SHF.L.U32 R0, R234, 0x1f, RZ ;  /* 0x0000001fea007819 */ /* 0x000fd600000006ff */
[----:B------:R-:W-:-:S09]  /*89e0*/  ULEA UR4, UR61, UR4, 0x3 ;  /* 0x000000043d047291 */ /* 0x000fd2000f8e183f */
[----:B------:R2:W3:Y:S01]  /*89f0*/  SYNCS.PHASECHK.TRANS64.TRYWAIT P2, [UR4+0x38850], R0 ;  /* 0x03885000ff0075a7 */ /* 0x0004e20008040144 */
[----:B------:R-:W-:Y:S05]  /*8a00*/  @!P0 BRA `(.L_x_404) ;  /* 0x0000000000048947 */ /* 0x000fea0003800000 */
[----:B------:R-:W-:Y:S01]  /*8a10*/  BPT.TRAP 0x1 ;  /* 0x000000040000795c */ /* 0x000fe20000300000 */
.L_x_404:
[----:B---3--:R-:W-:Y:S05]  /*8a20*/  @P2 BRA `(.L_x_405) ;  /* 0x0000000000082947 */ /* 0x008fea0003800000 */
[----:B------:R-:W3:Y:S02]  /*8a30*/  SYNCS.PHASECHK.TRANS64.TRYWAIT P2, [UR4+0x38850], R0 ;  /* 0x03885000ff0075a7 */ /* 0x000ee40008040144 */
[----:B---3--:R-:W-:Y:S05]  /*8a40*/  @!P2 BRA `(.L_x_406) ;  /* 0x000000c80048a947 */ /* 0x008fea0003800000 */
.L_x_405:
[----:B------:R-:W-:Y:S01]  /*8a50*/  R2UR UR5, R5 ;  /* 0x00000000050572ca */ /* 0x000fe200000e0000 */
[----:B------:R-:W-:Y:S01]  /*8a60*/  WARPGROUP.ARRIVE ;  /* 0x00000000000079c5 */ /* 0x000fe20000000000 */
        /* <DEDUP_REMOVED lines=46> */
[----:B------:R-:W-:Y:S01]  /*8d50*/  ULDC UR10, c[0x0][0x988] ;  /* 0x00026200000a7ab9 */ /* 0x000fe20000000800 */
[----:B------:R-:W-:Y:S01]  /*8d60*/  FMUL.FTZ R171, R171, UR60 ;  /* 0x0000003cabab7c20 */ /* 0x000fe20008410000 */
[----:B------:R-:W2:Y:S01]  /*8d70*/  MUFU.TANH R177, R177 ;  /* 0x000000b100b17308 */ /* 0x000ea20000002400 */
[----:B0-----:R-:W-:Y:S01]  /*8d80*/  FMNMX.FTZ R191, R188, R191, !PT ;  /* 0x000000bfbcbf7209 */ /* 0x001fe20007810000 */
[----:B------:R-:W-:Y:S01]  /*8d90*/  UMOV UR5, UR10 ;  /* 0x0000000a00057c82 */ /* 0x000fe20008000000 */
[----:B------:R-:W-:Y:S01]  /*8da0*/  FMUL.FTZ R174, R174, UR60 ;  /* 0x0000003caeae7c20 */ /* 0x000fe20008410000 */
        /* <DEDUP_REMOVED lines=11> */
[----:B------:R-:W-:Y:S01]  /*8e60*/  R2UR UR10, R233 ;  /* 0x00000000e90a72ca */ /* 0x000fe200000e0000 */
[----:B------:R-:W1:Y:S01]  /*8e70*/  MUFU.TANH R181, R181 ;  /* 0x000000b500b57308 */ /* 0x000e620000002400 */
[----:B--2---:R-:W-:Y:S01]  /*8e80*/  FMNMX.FTZ R191, R177, R2, !PT ;  /* 0x00000002b1bf7209 */ /* 0x004fe20007810000 */
[----:B------:R-:W-:Y:S01]  /*8e90*/  VOTEU.ALL UP0, P1 ;  /* 0x00000000003f7886 */ /* 0x000fe20000800000 */
[----:B------:R-:W-:-:S04]  /*8ea0*/  IMAD.MOV.U32 R234, RZ, RZ, R17 ;  /* 0x000000ffffea7224 */ /* 0x000fc800078e0011 */
[----:B------:R-:W-:Y:S01]  /*8eb0*/  @!UP0 UIADD3 UR4, UR4, 0x38860, URZ ;  /* 0x0003886004048890 */ /* 0x000fe2000fffe03f */
[----:B------:R-:W2:Y:S01]  /*8ec0*/  MUFU.TANH R168, R168 ;  /* 0x000000a800a87308 */ /* 0x000ea20000002400 */
[----:B0-----:R-:W-:Y:S02]  /*8ed0*/  FMNMX.FTZ R2, R180, R191, !PT ;  /* 0x000000bfb4027209 */ /* 0x001fe40007810000 */
[----:B------:R-:W-:-:S05]  /*8ee0*/  @!UP0 UPRMT UR4, URZ, 0x654, UR4 ;  /* 0x000006543f048896 */ /* 0x000fca0008000004 */
        /* <DEDUP_REMOVED lines=43> */
[----:B------:R-:W-:Y:S08]  /*91a0*/  MUFU.TANH R174, R174 ;  /* 0x000000ae00ae7308 */ /* 0x000ff00000002400 */
[----:B------:R-:W-:Y:S08]  /*91b0*/  MUFU.TANH R175, R175 ;  /* 0x000000af00af7308 */ /* 0x000ff00000002400 */
[----:B------:R-:W-:Y:S08]  /*91c0*/  MUFU.TANH R162, R162 ;  /* 0x000000a200a27308 */ /* 0x000ff00000002400 */
[----:B------:R-:W-:Y:S08]  /*91d0*/  MUFU.TANH R163, R163 ;  /* 0x000000a300a37308 */ /* 0x000ff00000002400 */
[----:B------:R-:W-:Y:S08]  /*91e0*/  MUFU.TANH R166, R166 ;  /* 0x000000a600a67308 */ /* 0x000ff00000002400 */
[----:B------:R-:W-:Y:S08]  /*91f0*/  MUFU.TANH R167, R167 ;  /* 0x000000a700a77308 */ /* 0x000ff00000002400 */
[----:B------:R-:W-:Y:S01]  /*9200*/  MUFU.TANH R154, R154 ;  /* 0x0000009a009a7308 */ /* 0x000fe20000002400 */
[----:B------:R-:W-:-:S02]  /*9210*/  WARPGROUP.DEPBAR.LE gsb0, 0x0 ;  /* 0x00008000000079c5 */ /* 0x000fc40000010000 */
[----:B------:R-:W-:-:S05]  /*9220*/  WARPGROUP.ARRIVE ;  /* 0x00000000000079c5 */ /* 0x000fca0000000000 */
[----:B------:R-:W-:Y:S01]  /*9230*/  MUFU.TANH R155, R155 ;  /* 0x0000009b009b7308 */ /* 0x000fe20000002400 */
[----:B------:R-:W-:Y:S01]  /*9240*/  HGMMA.64x256x16.F32 R24, R204, gdesc[UR4].tnspB, R24, gsb0 ;  /* 0x43e00004cc187df0 */ /* 0x000fe20008000818 */
[----:B------:R-:W-:Y:S01]  /*9250*/  UIADD3 UR6, UR61, 0x100, URZ ;  /* 0x000001003d067890 */ /* 0x000fe2000fffe03f */
[----:B------:R-:W-:-:S05]  /*9260*/  UMOV UR7, 0x40000040 ;  /* 0x4000004000077882 */ /* 0x000fca0000000000 */
[----:B------:R-:W-:Y:S08]  /*9270*/  MUFU.TANH R158, R158 ;  /* 0x0000009e009e7308 */ /* 0x000ff00000002400 */
[----:B------:R-:W-:Y:S08]  /*9280*/  MUFU.TANH R159, R159 ;  /* 0x0000009f009f7308 */ /* 0x000ff00000002400 */
        /* <DEDUP_REMOVED lines=12> */
[----:B------:R-:W-:Y:S01]  /*9350*/  UMOV UR7, 0x40000040 ;  /* 0x4000004000077882 */ /* 0x000fe20000000000 */
[----:B------:R-:W-:Y:S02]  /*9360*/  WARPGROUP.DEPBAR.LE gsb0, 0x0 ;  /* 0x00008000000079c5 */ /* 0x000fe40000010000 */
[----:B---3--:R-:W-:Y:S01]  /*9370*/  FMNMX.FTZ R196, R186, R183, !PT ;  /* 0x000000b7bac47209 */ /* 0x008fe20007810000 */
[----:B------:R-:W-:Y:S01]  /*9380*/  FMUL.FTZ R197, R4, UR5 ;  /* 0x0000000504c57c20 */ /* 0x000fe20008410000 */
[----:B------:R-:W-:Y:S02]  /*9390*/  WARPGROUP.ARRIVE ;  /* 0x00000000000079c5 */ /* 0x000fe40000000000 */
[----:B----4-:R-:W-:Y:S01]  /*93a0*/  FMNMX.FTZ R21, R189, R196, !PT ;  /* 0x000000c4bd157209 */ /* 0x010fe20007810000 */
[--C-:B------:R-:W-:Y:S01]  /*93b0*/  FFMA.FTZ R183, R0, UR5, -R197.reuse ;  /* 0x0000000500b77c23 */ /* 0x100fe200080108c5 */
[--C-:B------:R-:W-:Y:S01]  /*93c0*/  FFMA.FTZ R208, R3, UR5, -R197.reuse ;  /* 0x0000000503d07c23 */ /* 0x100fe200080108c5 */
[----:B------:R-:W-:Y:S01]  /*93d0*/  FFMA.FTZ R196, R160, UR5, -R197 ;  /* 0x00000005a0c47c23 */ /* 0x000fe200080108c5 */
[----:B-----5:R-:W-:-:S14]  /*93e0*/  FMNMX.FTZ R21, R176, R21, !PT ;  /* 0x00000015b0157209 */ /* 0x020fdc0007810000 */
[----:B------:R-:W-:Y:S01]  /*93f0*/  HGMMA.64x256x16.F32 R24, R192, gdesc[UR4].tnspB, R24, gsb0 ;  /* 0x43e00004c0187df0 */ /* 0x000fe20008000818 */
[--C-:B------:R-:W-:Y:S01]  /*9400*/  FFMA.FTZ R210, R187, UR5, -R197.reuse ;  /* 0x00000005bbd27c23 */ /* 0x100fe200080108c5 */
[----:B------:R-:W2:Y:S01]  /*9410*/  MUFU.EX2 R183, R183 ;  /* 0x000000b700b77308 */ /* 0x000ea20000000800 */
[----:B-1----:R-:W-:Y:S01]  /*9420*/  FMNMX.FTZ R0, R178, R21, !PT ;  /* 0x00000015b2007209 */ /* 0x002fe20007810000 */
[--C-:B------:R-:W-:Y:S01]  /*9430*/  FFMA.FTZ R21, R152, UR5, -R197.reuse ;  /* 0x0000000598157c23 */ /* 0x100fe200080108c5 */
[--C-:B------:R-:W-:Y:S01]  /*9440*/  FFMA.FTZ R152, R153, UR5, -R197.reuse ;  /* 0x0000000599987c23 */ /* 0x100fe200080108c5 */
[--C-:B------:R-:W-:Y:S01]  /*9450*/  FFMA.FTZ R153, R156, UR5, -R197.reuse ;  /* 0x000000059c997c23 */ /* 0x100fe200080108c5 */
[----:B------:R-:W-:Y:S01]  /*9460*/  FMNMX.FTZ R0, R179, R0, !PT ;  /* 0x00000000b3007209 */ /* 0x000fe20007810000 */
[--C-:B------:R-:W-:Y:S01]  /*9470*/  FFMA.FTZ R191, R188, UR5, -R197.reuse ;  /* 0x00000005bcbf7c23 */ /* 0x100fe200080108c5 */
[--C-:B------:R-:W-:Y:S01]  /*9480*/  FFMA.FTZ R198, R164, UR5, -R197.reuse ;  /* 0x00000005a4c67c23 */ /* 0x100fe200080108c5 */
[----:B------:R-:W1:Y:S01]  /*9490*/  MUFU.EX2 R208, R208 ;  /* 0x000000d000d07308 */ /* 0x000e620000000800 */
[----:B------:R-:W-:Y:S01]  /*94a0*/  FMNMX.FTZ R3, R157, R0, !PT ;  /* 0x000000009d037209 */ /* 0x000fe20007810000 */
[--C-:B------:R-:W-:Y:S01]  /*94b0*/  FFMA.FTZ R204, R190, UR5, -R197.reuse ;  /* 0x00000005becc7c23 */ /* 0x100fe200080108c5 */
[--C-:B------:R-:W-:Y:S01]  /*94c0*/  FFMA.FTZ R177, R177, UR5, -R197.reuse ;  /* 0x00000005b1b17c23 */ /* 0x100fe200080108c5 */
[--C-:B------:R-:W-:Y:S01]  /*94d0*/  FFMA.FTZ R200, R168, UR5, -R197.reuse ;  /* 0x00000005a8c87c23 */ /* 0x100fe200080108c5 */
[----:B------:R-:W-:Y:S01]  /*94e0*/  FMNMX.FTZ R0, R170, R3, !PT ;  /* 0x00000003aa007209 */ /* 0x000fe20007810000 */
[--C-:B------:R-:W-:Y:S01]  /*94f0*/  FFMA.FTZ R202, R172, UR5, -R197.reuse ;  /* 0x00000005acca7c23 */ /* 0x100fe200080108c5 */
[----:B------:R-:W-:Y:S01]  /*9500*/  FFMA.FTZ R206, R180, UR5, -R197 ;  /* 0x00000005b4ce7c23 */ /* 0x000fe200080108c5 */
[----:B------:R-:W3:Y:S01]  /*9510*/  MUFU.EX2 R210, R210 ;  /* 0x000000d200d27308 */ /* 0x000ee20000000800 */
[----:B0-----:R-:W-:Y:S01]  /*9520*/  FMNMX.FTZ R3, R171, R0, !PT ;  /* 0x00000000ab037209 */ /* 0x001fe20007810000 */
[----:B--2---:R-:W-:Y:S01]  /*9530*/  FFMA.FTZ R15, R2, R15, R183 ;  /* 0x0000000f020f7223 */ /* 0x004fe200000100b7 */
[--C-:B------:R-:W-:Y:S01]  /*9540*/  FFMA.FTZ R187, R181, UR5, -R197.reuse ;  /* 0x00000005b5bb7c23 */ /* 0x100fe200080108c5 */
[--C-:B------:R-:W-:Y:S01]  /*9550*/  FFMA.FTZ R169, R169, UR5, -R197.reuse ;  /* 0x00000005a9a97c23 */ /* 0x100fe200080108c5 */
[----:B------:R-:W-:Y:S01]  /*9560*/  FMNMX.FTZ R0, R174, R3, !PT ;  /* 0x00000003ae007209 */ /* 0x000fe20007810000 */
[--C-:B------:R-:W-:Y:S01]  /*9570*/  FFMA.FTZ R173, R173, UR5, -R197.reuse ;  /* 0x00000005adad7c23 */ /* 0x100fe200080108c5 */
[----:B------:R-:W-:Y:S01]  /*9580*/  FFMA.FTZ R181, R161, UR5, -R197 ;  /* 0x00000005a1b57c23 */ /* 0x000fe200080108c5 */
[----:B------:R-:W0:Y:S01]  /*9590*/  MUFU.EX2 R191, R191 ;  /* 0x000000bf00bf7308 */ /* 0x000e220000000800 */
[----:B------:R-:W-:Y:S01]  /*95a0*/  FMNMX.FTZ R3, R175, R0, !PT ;  /* 0x00000000af037209 */ /* 0x000fe20007810000 */
[----:B-1----:R-:W-:Y:S01]  /*95b0*/  FADD.FTZ R15, R208, R15 ;  /* 0x0000000fd00f7221 */ /* 0x002fe20000010000 */
[--C-:B------:R-:W-:Y:S01]  /*95c0*/  FFMA.FTZ R161, R165, UR5, -R197.reuse ;  /* 0x00000005a5a17c23 */ /* 0x100fe200080108c5 */
[----:B------:R-:W-:Y:S01]  /*95d0*/  FFMA.FTZ R182, R182, UR5, -R197 ;  /* 0x00000005b6b67c23 */ /* 0x000fe200080108c5 */
[----:B------:R-:W-:Y:S01]  /*95e0*/  FMNMX.FTZ R0, R162, R3, !PT ;  /* 0x00000003a2007209 */ /* 0x000fe20007810000 */
[----:B------:R-:W-:Y:S01]  /*95f0*/  @!UP0 UIADD3 UR6, UR10, 0x38840, URZ ;  /* 0x000388400a068890 */ /* 0x000fe2000fffe03f */
[----:B------:R-:W-:Y:S01]  /*9600*/  R2UR UR7, R232 ;  /* 0x00000000e80772ca */ /* 0x000fe200000e0000 */
[----:B------:R-:W-:Y:S01]  /*9610*/  MUFU.EX2 R204, R204 ;  /* 0x000000cc00cc7308 */ /* 0x000fe20000000800 */
[----:B------:R-:W-:Y:S01]  /*9620*/  FMNMX.FTZ R3, R163, R0, !PT ;  /* 0x00000000a3037209 */ /* 0x000fe20007810000 */
[----:B------:R-:W-:Y:S01]  /*9630*/  @!UP0 UPRMT UR6, URZ, 0x654, UR6 ;  /* 0x000006543f068896 */ /* 0x000fe20008000006 */
[----:B------:R-:W-:-:S02]  /*9640*/  F2FP.F16.F32.PACK_AB R208, R208, R183 ;  /* 0x000000b7d0d0723e */ /* 0x000fc400000000ff */
[----:B------:R-:W-:-:S03]  /*9650*/  FMNMX.FTZ R0, R166, R3, !PT ;  /* 0x00000003a6007209 */ /* 0x000fc60007810000 */
[----:B------:R-:W-:Y:S01]  /*9660*/  MUFU.EX2 R177, R177 ;  /* 0x000000b100b17308 */ /* 0x000fe20000000800 */
[----:B------:R-:W-:-:S03]  /*9670*/  FMNMX.FTZ R3, R167, R0, !PT ;  /* 0x00000000a7037209 */ /* 0x000fc60007810000 */
[----:B------:R-:W-:Y:S02]  /*9680*/  ISETP.LT.AND P2, PT, RZ, UR7, PT ;  /* 0x00000007ff007c0c */ /* 0x000fe4000bf41270 */
[----:B------:R-:W-:Y:S02]  /*9690*/  FMNMX.FTZ R0, R154, R3, !PT ;  /* 0x000000039a007209 */ /* 0x000fe40007810000 */
[----:B------:R-:W-:Y:S02]  /*96a0*/  MUFU.EX2 R206, R206 ;  /* 0x000000ce00ce7308 */ /* 0x000fe40000000800 */
[----:B------:R-:W-:-:S04]  /*96b0*/  FMNMX.FTZ R3, R155, R0, !PT ;  /* 0x000000009b037209 */ /* 0x000fc80007810000 */
[----:B------:R-:W-:Y:S02]  /*96c0*/  FMNMX.FTZ R0, R158, R3, !PT ;  /* 0x000000039e007209 */ /* 0x000fe40007810000 */
[----:B------:R-:W-:Y:S02]  /*96d0*/  MUFU.EX2 R187, R187 ;  /* 0x000000bb00bb7308 */ /* 0x000fe40000000800 */
[----:B------:R-:W-:-:S05]  /*96e0*/  FMNMX.FTZ R0, R159, R0, !PT ;  /* 0x000000009f007209 */ /* 0x000fca0007810000 */
[----:B------:R-:W1:Y:S01]  /*96f0*/  SHFL.BFLY PT, R3, R0, 0x2, 0x1f ;  /* 0x0c401f0000037f89 */ /* 0x000e6200000e0000 */
[----:B------:R-:W-:Y:S08]  /*9700*/  MUFU.EX2 R200, R200 ;  /* 0x000000c800c87308 */ /* 0x000ff00000000800 */
[----:B------:R-:W-:Y:S08]  /*9710*/  MUFU.EX2 R169, R169 ;  /* 0x000000a900a97308 */ /* 0x000ff00000000800 */
[----:B------:R-:W-:Y:S01]  /*9720*/  MUFU.EX2 R202, R202 ;  /* 0x000000ca00ca7308 */ /* 0x000fe20000000800 */
[----:B-1----:R-:W-:-:S07]  /*9730*/  FMNMX.FTZ R3, R0, R3, !PT ;  /* 0x0000000300037209 */ /* 0x002fce0007810000 */
[----:B------:R-:W-:Y:S01]  /*9740*/  MUFU.EX2 R173, R173 ;  /* 0x000000ad00ad7308 */ /* 0x000fe20000000800 */
[----:B------:R-:W1:Y:S07]  /*9750*/  SHFL.BFLY PT, R0, R3, 0x1, 0x1f ;  /* 0x0c201f0003007f89 */ /* 0x000e6e00000e0000 */
[----:B------:R-:W-:Y:S08]  /*9760*/  MUFU.EX2 R196, R196 ;  /* 0x000000c400c47308 */ /* 0x000ff00000000800 */
[----:B------:R-:W-:Y:S08]  /*9770*/  MUFU.EX2 R181, R181 ;  /* 0x000000b500b57308 */ /* 0x000ff00000000800 */
[----:B------:R-:W-:Y:S01]  /*9780*/  MUFU.EX2 R198, R198 ;  /* 0x000000c600c67308 */ /* 0x000fe20000000800 */
[----:B-1----:R-:W-:-:S07]  /*9790*/  FMNMX.FTZ R3, R3, R0, !PT ;  /* 0x0000000003037209 */ /* 0x002fce0007810000 */
        /* <DEDUP_REMOVED lines=8> */
[--C-:B------:R-:W-:Y:S01]  /*9820*/  FFMA.FTZ R205, R176, UR5, -R156.reuse ;  /* 0x00000005b0cd7c23 */ /* 0x100fe2000801089c */
[----:B------:R-:W-:Y:S01]  /*9830*/  MUFU.EX2 R0, R0 ;  /* 0x0000000000007308 */ /* 0x000fe20000000800 */
[--C-:B------:R-:W-:Y:S01]  /*9840*/  FFMA.FTZ R168, R178, UR5, -R156.reuse ;  /* 0x00000005b2a87c23 */ /* 0x100fe2000801089c */
[--C-:B------:R-:W-:Y:S01]  /*9850*/  FFMA.FTZ R172, R157, UR5, -R156.reuse ;  /* 0x000000059dac7c23 */ /* 0x100fe2000801089c */
[--C-:B------:R-:W-:Y:S01]  /*9860*/  FFMA.FTZ R207, R179, UR5, -R156.reuse ;  /* 0x00000005b3cf7c23 */ /* 0x100fe2000801089c */
[--C-:B------:R-:W-:Y:S01]  /*9870*/  FFMA.FTZ R199, R166, UR5, -R156.reuse ;  /* 0x00000005a6c77c23 */ /* 0x100fe2000801089c */
[----:B---3--:R-:W-:Y:S01]  /*9880*/  FADD.FTZ R166, R210, R15 ;  /* 0x0000000fd2a67221 */ /* 0x008fe20000010000 */
[--C-:B------:R-:W-:Y:S01]  /*9890*/  FFMA.FTZ R201, R170, UR5, -R156.reuse ;  /* 0x00000005aac97c23 */ /* 0x100fe2000801089c */
[--C-:B------:R-:W-:Y:S01]  /*98a0*/  FFMA.FTZ R170, R171, UR5, -R156.reuse ;  /* 0x00000005abaa7c23 */ /* 0x100fe2000801089c */
[----:B------:R-:W1:Y:S01]  /*98b0*/  MUFU.EX2 R209, R209 ;  /* 0x000000d100d17308 */ /* 0x000e620000000800 */
[--C-:B------:R-:W-:Y:S01]  /*98c0*/  FFMA.FTZ R203, R174, UR5, -R156.reuse ;  /* 0x00000005aecb7c23 */ /* 0x100fe2000801089c */
[--C-:B------:R-:W-:Y:S01]  /*98d0*/  FFMA.FTZ R175, R175, UR5, -R156.reuse ;  /* 0x00000005afaf7c23 */ /* 0x100fe2000801089c */
[--C-:B------:R-:W-:Y:S01]  /*98e0*/  FFMA.FTZ R197, R162, UR5, -R156.reuse ;  /* 0x00000005a2c57c23 */ /* 0x100fe2000801089c */
[--C-:B------:R-:W-:Y:S01]  /*98f0*/  FFMA.FTZ R163, R163, UR5, -R156.reuse ;  /* 0x00000005a3a37c23 */ /* 0x100fe2000801089c */
[--C-:B------:R-:W-:Y:S01]  /*9900*/  FFMA.FTZ R167, R167, UR5, -R156.reuse ;  /* 0x00000005a7a77c23 */ /* 0x100fe2000801089c */
[--C-:B------:R-:W-:Y:S01]  /*9910*/  FFMA.FTZ R154, R154, UR5, -R156.reuse ;  /* 0x000000059a9a7c23 */ /* 0x100fe2000801089c */
[--C-:B------:R-:W-:Y:S01]  /*9920*/  FFMA.FTZ R155, R155, UR5, -R156.reuse ;  /* 0x000000059b9b7c23 */ /* 0x100fe2000801089c */
[----:B------:R-:W2:Y:S01]  /*9930*/  MUFU.EX2 R160, R160 ;  /* 0x000000a000a07308 */ /* 0x000ea20000000800 */
[--C-:B------:R-:W-:Y:S01]  /*9940*/  FFMA.FTZ R158, R158, UR5, -R156.reuse ;  /* 0x000000059e9e7c23 */ /* 0x100fe2000801089c */
[----:B------:R-:W-:Y:S01]  /*9950*/  FFMA.FTZ R156, R159, UR5, -R156 ;  /* 0x000000059f9c7c23 */ /* 0x000fe2000801089c */
[----:B0-----:R-:W-:-:S05]  /*9960*/  F2FP.F16.F32.PACK_AB R210, R191, R210 ;  /* 0x000000d2bfd2723e */ /* 0x001fca00000000ff */
[----:B------:R-:W0:Y:S01]  /*9970*/  MUFU.EX2 R211, R211 ;  /* 0x000000d300d37308 */ /* 0x000e220000000800 */
[----:B-1----:R-:W-:-:S07]  /*9980*/  FFMA.FTZ R157, R0, R14, R209 ;  /* 0x0000000e009d7223 */ /* 0x002fce00000100d1 */
[----:B------:R-:W1:Y:S01]  /*9990*/  MUFU.EX2 R164, R164 ;  /* 0x000000a400a47308 */ /* 0x000e620000000800 */
[C---:B--2---:R-:W-:Y:S01]  /*99a0*/  FADD.FTZ R14, R160.reuse, R157 ;  /* 0x0000009da00e7221 */ /* 0x044fe20000010000 */
[----:B------:R-:W-:Y:S01]  /*99b0*/  FADD.FTZ R157, R191, R166 ;  /* 0x000000a6bf9d7221 */ /* 0x000fe20000010000 */
[----:B------:R-:W-:-:S03]  /*99c0*/  F2FP.F16.F32.PACK_AB R209, R160, R209 ;  /* 0x000000d1a0d1723e */ /* 0x000fc600000000ff */
[----:B------:R-:W-:Y:S01]  /*99d0*/  FADD.FTZ R174, R204, R157 ;  /* 0x0000009dccae7221 */ /* 0x000fe20000010000 */
[----:B------:R-:W-:Y:S01]  /*99e0*/  F2FP.F16.F32.PACK_AB R204, R177, R204 ;  /* 0x000000ccb1cc723e */ /* 0x000fe200000000ff */
[----:B------:R-:W2:Y:S01]  /*99f0*/  MUFU.EX2 R205, R205 ;  /* 0x000000cd00cd7308 */ /* 0x000ea20000000800 */
[----:B0-----:R-:W-:Y:S01]  /*9a00*/  FADD.FTZ R15, R211, R14 ;  /* 0x0000000ed30f7221 */ /* 0x001fe20000010000 */
[----:B------:R-:W-:-:S06]  /*9a10*/  FADD.FTZ R157, R177, R174 ;  /* 0x000000aeb19d7221 */ /* 0x000fcc0000010000 */
[----:B------:R-:W0:Y:S01]  /*9a20*/  MUFU.EX2 R168, R168 ;  /* 0x000000a800a87308 */ /* 0x000e220000000800 */
[C---:B-1----:R-:W-:Y:S01]  /*9a30*/  FADD.FTZ R166, R164.reuse, R15 ;  /* 0x0000000fa4a67221 */ /* 0x042fe20000010000 */
[----:B------:R-:W-:-:S06]  /*9a40*/  F2FP.F16.F32.PACK_AB R211, R164, R211 ;  /* 0x000000d3a4d3723e */ /* 0x000fcc00000000ff */
[----:B------:R-:W1:Y:S01]  /*9a50*/  MUFU.EX2 R207, R207 ;  /* 0x000000cf00cf7308 */ /* 0x000e620000000800 */
[----:B--2---:R-:W-:Y:S01]  /*9a60*/  FADD.FTZ R15, R205, R166 ;  /* 0x000000a6cd0f7221 */ /* 0x004fe20000010000 */
[----:B------:R-:W-:Y:S01]  /*9a70*/  FADD.FTZ R166, R206, R157 ;  /* 0x0000009dcea67221 */ /* 0x000fe20000010000 */
[----:B------:R-:W-:-:S03]  /*9a80*/  F2FP.F16.F32.PACK_AB R206, R187, R206 ;  /* 0x000000cebbce723e */ /* 0x000fc600000000ff */
[----:B------:R-:W-:Y:S02]  /*9a90*/  FADD.FTZ R157, R187, R166 ;  /* 0x000000a6bb9d7221 */ /* 0x000fe40000010000 */
[----:B------:R-:W2:Y:S01]  /*9aa0*/  MUFU.EX2 R172, R172 ;  /* 0x000000ac00ac7308 */ /* 0x000ea20000000800 */
[----:B0-----:R-:W-:Y:S01]  /*9ab0*/  FADD.FTZ R160, R168, R15 ;  /* 0x0000000fa8a07221 */ /* 0x001fe20000010000 */
[----:B------:R-:W-:Y:S01]  /*9ac0*/  FADD.FTZ R166, R200, R157 ;  /* 0x0000009dc8a67221 */ /* 0x000fe20000010000 */
[----:B------:R-:W-:Y:S02]  /*9ad0*/  F2FP.F16.F32.PACK_AB R205, R168, R205 ;  /* 0x000000cda8cd723e */ /* 0x000fe400000000ff */
[C---:B------:R-:W-:Y:S01]  /*9ae0*/  F2FP.F16.F32.PACK_AB R200, R169.reuse, R200 ;  /* 0x000000c8a9c8723e */ /* 0x040fe200000000ff */
[----:B------:R-:W-:Y:S02]  /*9af0*/  FADD.FTZ R157, R169, R166 ;  /* 0x000000a6a99d7221 */ /* 0x000fe40000010000 */
[----:B------:R-:W0:Y:S01]  /*9b00*/  MUFU.EX2 R201, R201 ;  /* 0x000000c900c97308 */ /* 0x000e220000000800 */
[----:B-1----:R-:W-:Y:S01]  /*9b10*/  FADD.FTZ R15, R207, R160 ;  /* 0x000000a0cf0f7221 */ /* 0x002fe20000010000 */
[----:B------:R-:W-:Y:S01]  /*9b20*/  FADD.FTZ R166, R202, R157 ;  /* 0x0000009dcaa67221 */ /* 0x000fe20000010000 */
[----:B------:R-:W-:-:S03]  /*9b30*/  F2FP.F16.F32.PACK_AB R202, R173, R202 ;  /* 0x000000caadca723e */ /* 0x000fc600000000ff */
[----:B------:R-:W-:Y:S02]  /*9b40*/  FADD.FTZ R157, R173, R166 ;  /* 0x000000a6ad9d7221 */ /* 0x000fe40000010000 */
[----:B------:R-:W1:Y:S01]  /*9b50*/  MUFU.EX2 R170, R170 ;  /* 0x000000aa00aa7308 */ /* 0x000e620000000800 */
[C---:B--2---:R-:W-:Y:S01]  /*9b60*/  FADD.FTZ R164, R172.reuse, R15 ;  /* 0x0000000faca47221 */ /* 0x044fe20000010000 */
[----:B------:R-:W-:-:S06]  /*9b70*/  F2FP.F16.F32.PACK_AB R207, R172, R207 ;  /* 0x000000cfaccf723e */ /* 0x000fcc00000000ff */
[----:B------:R-:W2:Y:S01]  /*9b80*/  MUFU.EX2 R203, R203 ;  /* 0x000000cb00cb7308 */ /* 0x000ea20000000800 */
[----:B0-----:R-:W-:-:S07]  /*9b90*/  FADD.FTZ R15, R201, R164 ;  /* 0x000000a4c90f7221 */ /* 0x001fce0000010000 */
[----:B------:R-:W0:Y:S01]  /*9ba0*/  MUFU.EX2 R162, R175 ;  /* 0x000000af00a27308 */ /* 0x000e220000000800 */
[C---:B-1----:R-:W-:Y:S01]  /*9bb0*/  FADD.FTZ R164, R170.reuse, R15 ;  /* 0x0000000faaa47221 */ /* 0x042fe20000010000 */
[----:B------:R-:W-:-:S06]  /*9bc0*/  F2FP.F16.F32.PACK_AB R201, R170, R201 ;  /* 0x000000c9aac9723e */ /* 0x000fcc00000000ff */
[----:B------:R-:W1:Y:S01]  /*9bd0*/  MUFU.EX2 R197, R197 ;  /* 0x000000c500c57308 */ /* 0x000e620000000800 */
[----:B--2---:R-:W-:-:S07]  /*9be0*/  FADD.FTZ R15, R203, R164 ;  /* 0x000000a4cb0f7221 */ /* 0x004fce0000010000 */
[----:B------:R-:W2:Y:S01]  /*9bf0*/  MUFU.EX2 R14, R163 ;  /* 0x000000a3000e7308 */ /* 0x000ea20000000800 */
[C---:B0-----:R-:W-:Y:S01]  /*9c00*/  FADD.FTZ R164, R162.reuse, R15 ;  /* 0x0000000fa2a47221 */ /* 0x041fe20000010000 */
[----:B------:R-:W-:-:S06]  /*9c10*/  F2FP.F16.F32.PACK_AB R203, R162, R203 ;  /* 0x000000cba2cb723e */ /* 0x000fcc00000000ff */
[----:B------:R-:W0:Y:S01]  /*9c20*/  MUFU.EX2 R199, R199 ;  /* 0x000000c700c77308 */ /* 0x000e220000000800 */
[----:B-1----:R-:W-:-:S07]  /*9c30*/  FADD.FTZ R15, R197, R164 ;  /* 0x000000a4c50f7221 */ /* 0x002fce0000010000 */
[----:B------:R-:W1:Y:S01]  /*9c40*/  MUFU.EX2 R160, R167 ;  /* 0x000000a700a07308 */ /* 0x000e620000000800 */
[----:B--2---:R-:W-:-:S07]  /*9c50*/  F2FP.F16.F32.PACK_AB R197, R14, R197 ;  /* 0x000000c50ec5723e */ /* 0x004fce00000000ff */
[----:B------:R-:W2:Y:S01]  /*9c60*/  MUFU.EX2 R21, R21 ;  /* 0x0000001500157308 */ /* 0x000ea20000000800 */
[----:B------:R-:W-:Y:S02]  /*9c70*/  WARPGROUP.DEPBAR.LE gsb0, 0x0 ;  /* 0x00008000000079c5 */ /* 0x000fe40000010000 */
[----:B------:R-:W-:Y:S05]  /*9c80*/  @!P1 SYNCS.ARRIVE.TRANS64.RED.A1T0 RZ, [UR6], RZ ;  /* 0x000000ffffff99a7 */ /* 0x000fea0008100406 */
[----:B------:R3:W4:Y:S01]  /*9c90*/  MUFU.EX2 R168, R154 ;  /* 0x0000009a00a87308 */ /* 0x0007220000000800 */
[----:B------:R-:W-:Y:S01]  /*9ca0*/  @!P1 SYNCS.ARRIVE.TRANS64.RED.A1T0 RZ, [UR4], RZ ;  /* 0x000000ffffff99a7 */ /* 0x000fe20008100404 */
[----:B------:R-:W-:-:S06]  /*9cb0*/  UIADD3 UR4, UR7, -0x1, URZ ;  /* 0xffffffff07047890 */ /* 0x000fcc000fffe03f */
[----:B------:R-:W5:Y:S01]  /*9cc0*/  MUFU.EX2 R152, R152 ;  /* 0x0000009800987308 */ /* 0x000f620000000800 */
[----:B---3--:R-:W-:Y:S01]  /*9cd0*/  FADD.FTZ R154, R196, R157 ;  /* 0x0000009dc49a7221 */ /* 0x008fe20000010000 */
[----:B------:R-:W-:Y:S02]  /*9ce0*/  MOV R232, UR4 ;  /* 0x0000000400e87c02 */ /* 0x000fe40008000f00 */
[C---:B------:R-:W-:Y:S01]  /*9cf0*/  F2FP.F16.F32.PACK_AB R196, R181.reuse, R196 ;  /* 0x000000c4b5c4723e */ /* 0x040fe200000000ff */
[----:B------:R-:W-:Y:S01]  /*9d00*/  FADD.FTZ R157, R181, R154 ;  /* 0x0000009ab59d7221 */ /* 0x000fe20000010000 */
[----:B------:R-:W-:Y:S02]  /*9d10*/  FADD.FTZ R154, R14, R15 ;  /* 0x0000000f0e9a7221 */ /* 0x000fe40000010000 */
[----:B------:R2:W3:Y:S01]  /*9d20*/  MUFU.EX2 R193, R155 ;  /* 0x0000009b00c17308 */ /* 0x0004e20000000800 */
[----:B------:R-:W-:Y:S01]  /*9d30*/  FADD.FTZ R162, R198, R157 ;  /* 0x0000009dc6a27221 */ /* 0x000fe20000010000 */
[----:B0-----:R-:W-:Y:S01]  /*9d40*/  FADD.FTZ R15, R199, R154 ;  /* 0x0000009ac70f7221 */ /* 0x001fe20000010000 */
[----:B------:R-:W-:-:S02]  /*9d50*/  F2FP.F16.F32.PACK_AB R198, R161, R198 ;  /* 0x000000c6a1c6723e */ /* 0x000fc400000000ff */
[----:B------:R-:W-:Y:S01]  /*9d60*/  FADD.FTZ R162, R161, R162 ;  /* 0x000000a2a1a27221 */ /* 0x000fe20000010000 */
[C---:B-1----:R-:W-:Y:S01]  /*9d70*/  FADD.FTZ R15, R160.reuse, R15 ;  /* 0x0000000fa00f7221 */ /* 0x042fe20000010000 */
[----:B------:R-:W-:Y:S01]  /*9d80*/  F2FP.F16.F32.PACK_AB R199, R160, R199 ;  /* 0x000000c7a0c7723e */ /* 0x000fe200000000ff */
[----:B------:R-:W0:Y:S01]  /*9d90*/  MUFU.EX2 R153, R153 ;  /* 0x0000009900997308 */ /* 0x000e220000000800 */
[----:B--2---:R-:W-:Y:S01]  /*9da0*/  FADD.FTZ R155, R21, R162 ;  /* 0x000000a2159b7221 */ /* 0x004fe20000010000 */
[----:B----4-:R-:W-:Y:S01]  /*9db0*/  FADD.FTZ R15, R168, R15 ;  /* 0x0000000fa80f7221 */ /* 0x010fe20000010000 */
[C---:B-----5:R-:W-:Y:S02]  /*9dc0*/  F2FP.F16.F32.PACK_AB R192, R152.reuse, R21 ;  /* 0x0000001598c0723e */ /* 0x060fe400000000ff */
[----:B------:R-:W-:-:S03]  /*9dd0*/  FADD.FTZ R14, R152, R155 ;  /* 0x0000009b980e7221 */ /* 0x000fc60000010000 */
[----:B------:R-:W1:Y:S01]  /*9de0*/  MUFU.EX2 R158, R158 ;  /* 0x0000009e009e7308 */ /* 0x000e620000000800 */
[C---:B---3--:R-:W-:Y:S01]  /*9df0*/  FADD.FTZ R15, R193.reuse, R15 ;  /* 0x0000000fc10f7221 */ /* 0x048fe20000010000 */
[----:B------:R-:W-:-:S06]  /*9e00*/  F2FP.F16.F32.PACK_AB R193, R193, R168 ;  /* 0x000000a8c1c1723e */ /* 0x000fcc00000000ff */
[----:B------:R-:W2:Y:S01]  /*9e10*/  MUFU.EX2 R20, R182 ;  /* 0x000000b600147308 */ /* 0x000ea20000000800 */
[----:B0-----:R-:W-:-:S07]  /*9e20*/  FADD.FTZ R21, R153, R14 ;  /* 0x0000000e99157221 */ /* 0x001fce0000010000 */
[----:B------:R-:W0:Y:S01]  /*9e30*/  MUFU.EX2 R195, R156 ;  /* 0x0000009c00c37308 */ /* 0x000e220000000800 */
[----:B-1----:R-:W-:Y:S01]  /*9e40*/  FADD.FTZ R14, R158, R15 ;  /* 0x0000000f9e0e7221 */ /* 0x002fe20000010000 */
[C---:B--2---:R-:W-:Y:S01]  /*9e50*/  FADD.FTZ R15, R20.reuse, R21 ;  /* 0x00000015140f7221 */ /* 0x044fe20000010000 */
[----:B------:R-:W-:Y:S01]  /*9e60*/  F2FP.F16.F32.PACK_AB R194, R20, R153 ;  /* 0x0000009914c2723e */ /* 0x000fe200000000ff */
[----:B------:R-:W-:Y:S02]  /*9e70*/  IMAD.MOV.U32 R20, RZ, RZ, R3 ;  /* 0x000000ffff147224 */ /* 0x000fe400078e0003 */
[----:B------:R-:W-:Y:S02]  /*9e80*/  IMAD.MOV.U32 R21, RZ, RZ, R4 ;  /* 0x000000ffff157224 */ /* 0x000fe400078e0004 */
[C---:B0-----:R-:W-:Y:S01]  /*9e90*/  FADD.FTZ R14, R195.reuse, R14 ;  /* 0x0000000ec30e7221 */ /* 0x041fe20000010000 */
[----:B------:R-:W-:Y:S01]  /*9ea0*/  F2FP.F16.F32.PACK_AB R195, R195, R158 ;  /* 0x0000009ec3c3723e */ /* 0x000fe200000000ff */
[----:B------:R-:W-:Y:S06]  /*9eb0*/  @P2 BRA `(.L_x_407) ;  /* 0xffffffc000502947 */ /* 0x000fec000383ffff */
.L_x_398:
        /* <DEDUP_REMOVED lines=131> */
.L_x_408:
[----:B------:R-:W-:Y:S01]  /*a6f0*/  IMAD R11, R16, 0x8, R5 ;  /* 0x00000008100b7824 */ /* 0x000fe200078e0205 */
[----:B------:R-:W-:-:S04]  /*a700*/  SHF.L.U32 R0, R17, 0x1f, RZ ;  /* 0x0000001f11007819 */ /* 0x000fc800000006ff */
[----:B------:R0:W1:Y:S01]  /*a710*/  SYNCS.PHASECHK.TRANS64.TRYWAIT P2, [R11+URZ+0x38850], R0 ;  /* 0x038850000b0075a7 */ /* 0x000062000804017f */
[----:B------:R-:W-:Y:S05]  /*a720*/  @!P0 BRA `(.L_x_409) ;  /* 0x0000000000048947 */ /* 0x000fea0003800000 */
[----:B------:R-:W-:Y:S01]  /*a730*/  BPT.TRAP 0x1 ;  /* 0x000000040000795c */ /* 0x000fe20000300000 */
.L_x_409:
[----:B-1----:R-:W-:Y:S05]  /*a740*/  @P2 BRA `(.L_x_410) ;  /* 0x0000000000082947 */ /* 0x002fea0003800000 */
[----:B------:R-:W1:Y:S02]  /*a750*/  SYNCS.PHASECHK.TRANS64.TRYWAIT P0, [R11+URZ+0x38850], R0 ;  /* 0x038850000b0075a7 */ /* 0x000e64000800017f */
[----:B-1----:R-:W-:Y:S05]  /*a760*/  @!P0 BRA `(.L_x_411) ;  /* 0x000000ac00188947 */ /* 0x002fea0003800000 */
.L_x_410:
[----:B------:R-:W-:Y:S05]  /*a770*/  WARPSYNC.ALL ;  /* 0x0000000000007948 */ /* 0x000fea0003800000 */
[----:B------:R-:W-:Y:S01]  /*a780*/  VIADD R5, R5, 0x400 ;  /* 0x0000040005057836 */ /* 0x000fe20000000000 */
[----:B------:R-:W-:Y:S01]  /*a790*/  WARPGROUP.ARRIVE ;  /* 0x00000000000079c5 */ /* 0x000fe20000000000 */
[----:B------:R-:W-:Y:S01]  /*a7a0*/  IMAD.MOV.U32 R7, RZ, RZ, 0x40000040 ;  /* 0x40000040ff077424 */ /* 0x000fe200078e00ff */
[----:B01----:R-:W0:Y:S01]  /*a7b0*/  SHFL.BFLY PT, R0, R15, 0x2, 0x1f ;  /* 0x0c401f000f007f89 */ /* 0x003e2200000e0000 */
[----:B------:R-:W-:Y:S01]  /*a7c0*/  IMAD.MOV.U32 R9, RZ, RZ, 0x40000040 ;  /* 0x40000040ff097424 */ /* 0x000fe200078e00ff */
[----:B------:R-:W-:Y:S01]  /*a7d0*/  SHF.R.U32.HI R5, RZ, 0x4, R5 ;  /* 0x00000004ff057819 */ /* 0x000fe20000011605 */
[----:B------:R-:W-:Y:S01]  /*a7e0*/  @!P1 VIADD R11, R11, 0x38860 ;  /* 0x000388600b0b9836 */ /* 0x000fe20000000000 */
[----:B------:R-:W-:Y:S01]  /*a7f0*/  R2UR UR7, R7 ;  /* 0x00000000070772ca */ /* 0x000fe200000e0000 */
[----:B------:R-:W-:Y:S01]  /*a800*/  IMAD.MOV.U32 R7, RZ, RZ, 0x40000040 ;  /* 0x40000040ff077424 */ /* 0x000fe200078e00ff */
[----:B------:R-:W-:Y:S01]  /*a810*/  LOP3.LUT R5, R5, 0x3fff, RZ, 0xc0, !PT ;  /* 0x00003fff05057812 */ /* 0x000fe200078ec0ff */
[----:B------:R-:W-:Y:S01]  /*a820*/  IMAD.U32 R13, RZ, RZ, UR5 ;  /* 0x00000005ff0d7e24 */ /* 0x000fe2000f8e00ff */
[----:B------:R-:W-:Y:S01]  /*a830*/  @!P1 PRMT R11, RZ, 0x654, R11 ;  /* 0x00000654ff0b9816 */ /* 0x000fe2000000000b */
[----:B------:R-:W-:Y:S01]  /*a840*/  VIADD R218, R218, 0x1 ;  /* 0x00000001dada7836 */ /* 0x000fe20000000000 */
[----:B------:R-:W-:-:S05]  /*a850*/  LOP3.LUT R5, R5, 0x2800000, RZ, 0xfc, !PT ;  /* 0x0280000005057812 */ /* 0x000fca00078efcff */
[C---:B------:R-:W-:Y:S02]  /*a860*/  IMAD R6, R16.reuse, 0xa00, R5 ;  /* 0x00000a0010067824 */ /* 0x040fe400078e0205 */
[----:B------:R-:W1:Y:S01]  /*a870*/  SHFL.BFLY PT, R5, R14, 0x2, 0x1f ;  /* 0x0c401f000e057f89 */ /* 0x000e6200000e0000 */
[----:B------:R-:W-:Y:S02]  /*a880*/  VIADD R16, R16, 0x1 ;  /* 0x0000000110107836 */ /* 0x000fe40000000000 */
[C---:B------:R-:W-:Y:S01]  /*a890*/  R2UR UR6, R6.reuse ;  /* 0x00000000060672ca */ /* 0x040fe200000e0000 */
[----:B------:R-:W-:Y:S02]  /*a8a0*/  VIADD R8, R6, 0x80 ;  /* 0x0000008006087836 */ /* 0x000fe40000000000 */
[----:B------:R-:W-:Y:S01]  /*a8b0*/  ISETP.NE.AND P2, PT, R16, 0x2, PT ;  /* 0x000000021000780c */ /* 0x000fe20003f45270 */
[----:B0-----:R-:W-:-:S03]  /*a8c0*/  FADD.FTZ R0, R0, R15 ;  /* 0x0000000f00007221 */ /* 0x001fc60000010000 */
[----:B------:R-:W-:-:S06]  /*a8d0*/  SEL R16, R16, RZ, P2 ;  /* 0x000000ff10107207 */ /* 0x000fcc0001000000 */
[----:B------:R-:W-:Y:S01]  /*a8e0*/  HGMMA.64x256x16.F32 R24, R208, gdesc[UR4].tnspB, R24, gsb0 ;  /* 0x43e00004d0187df0 */ /* 0x000fe20008000818 */
[----:B------:R-:W-:Y:S01]  /*a8f0*/  R2UR UR6, R8 ;  /* 0x00000000080672ca */ /* 0x000fe200000e0000 */
[----:B------:R-:W-:Y:S01]  /*a900*/  VIADD R8, R6, 0x100 ;  /* 0x0000010006087836 */ /* 0x000fe20000000000 */
[----:B------:R-:W-:Y:S01]  /*a910*/  R2UR UR7, R9 ;  /* 0x00000000090772ca */ /* 0x000fe200000e0000 */
[----:B------:R-:W-:Y:S02]  /*a920*/  IMAD.MOV.U32 R9, RZ, RZ, 0x40000040 ;  /* 0x40000040ff097424 */ /* 0x000fe400078e00ff */
[----:B-1----:R-:W-:Y:S02]  /*a930*/  FADD.FTZ R2, R5, R14 ;  /* 0x0000000e05027221 */ /* 0x002fe40000010000 */
[----:B------:R-:W0:Y:S02]  /*a940*/  SHFL.BFLY PT, R5, R0, 0x1, 0x1f ;  /* 0x0c201f0000057f89 */ /* 0x000e2400000e0000 */
[----:B0-----:R-:W-:Y:S01]  /*a950*/  FADD.FTZ R10, R0, R5 ;  /* 0x00000005000a7221 */ /* 0x001fe20000010000 */
[----:B------:R-:W-:Y:S01]  /*a960*/  IMAD.MOV.U32 R5, RZ, RZ, RZ ;  /* 0x000000ffff057224 */ /* 0x000fe200078e00ff */
[----:B------:R-:W-:-:S03]  /*a970*/  SEL R0, RZ, 0x1, P2 ;  /* 0x00000001ff007807 */ /* 0x000fc60001000000 */
[----:B------:R-:W-:Y:S02]  /*a980*/  FSETP.NE.FTZ.AND P0, PT, R10, RZ, PT ;  /* 0x000000ff0a00720b */ /* 0x000fe40003f15000 */
[----:B------:R-:W-:Y:S01]  /*a990*/  LOP3.LUT R17, R17, R0, RZ, 0x3c, !PT ;  /* 0x0000000011117212 */ /* 0x000fe200078e3cff */
[----:B------:R-:W-:Y:S01]  /*a9a0*/  IMAD.MOV.U32 R0, RZ, RZ, -0x800000 ;  /* 0xff800000ff007424 */ /* 0x000fe200078e00ff */
[----:B------:R-:W-:Y:S02]  /*a9b0*/  WARPGROUP.DEPBAR.LE gsb0, 0x0 ;  /* 0x00008000000079c5 */ /* 0x000fe40000010000 */
[----:B------:R-:W-:-:S07]  /*a9c0*/  WARPGROUP.ARRIVE ;  /* 0x00000000000079c5 */ /* 0x000fce0000000000 */
[----:B------:R-:W-:Y:S01]  /*a9d0*/  HGMMA.64x256x16.F32 R24, R204, gdesc[UR4].tnspB, R24, gsb0 ;  /* 0x43e00004cc187df0 */ /* 0x000fe20008000818 */
[----:B------:R-:W-:Y:S01]  /*a9e0*/  R2UR UR6, R8 ;  /* 0x00000000080672ca */ /* 0x000fe200000e0000 */
[C---:B------:R-:W-:Y:S01]  /*a9f0*/  VIADD R8, R6.reuse, 0x180 ;  /* 0x0000018006087836 */ /* 0x040fe20000000000 */
[----:B------:R-:W-:Y:S01]  /*aa00*/  R2UR UR7, R9 ;  /* 0x00000000090772ca */ /* 0x000fe200000e0000 */
[----:B------:R-:W-:Y:S02]  /*aa10*/  IMAD.MOV.U32 R9, RZ, RZ, 0x40000040 ;  /* 0x40000040ff097424 */ /* 0x000fe400078e00ff */
[----:B------:R-:W-:Y:S01]  /*aa20*/  VIADD R6, R6, 0x200 ;  /* 0x0000020006067836 */ /* 0x000fe20000000000 */
[----:B------:R-:W-:Y:S02]  /*aa30*/  WARPGROUP.DEPBAR.LE gsb0, 0x0 ;  /* 0x00008000000079c5 */ /* 0x000fe40000010000 */
[----:B------:R-:W-:-:S15]  /*aa40*/  WARPGROUP.ARRIVE ;  /* 0x00000000000079c5 */ /* 0x000fde0000000000 */
[----:B------:R-:W-:-:S04]  /*aa50*/  NOP ;  /* 0x0000000000007918 */ /* 0x000fc80000000000 */
[----:B------:R-:W-:Y:S01]  /*aa60*/  HGMMA.64x256x16.F32 R24, R200, gdesc[UR4].tnspB, R24, gsb0 ;  /* 0x43e00004c8187df0 */ /* 0x000fe20008000818 */
[----:B------:R-:W-:Y:S02]  /*aa70*/  R2UR UR6, R8 ;  /* 0x00000000080672ca */ /* 0x000fe400000e0000 */
[----:B------:R-:W-:Y:S01]  /*aa80*/  R2UR UR7, R9 ;  /* 0x00000000090772ca */ /* 0x000fe200000e0000 */
[----:B------:R-:W0:Y:S02]  /*aa90*/  @P0 MUFU.LG2 R8, R10 ;  /* 0x0000000a00080308 */ /* 0x000e240000000c00 */
[----:B0-----:R-:W-:Y:S01]  /*aaa0*/  @P0 FMUL.FTZ R8, R8, 0.69314718246459960938 ;  /* 0x3f31721808080820 */ /* 0x001fe20000410000 */
[----:B------:R-:W-:Y:S02]  /*aab0*/  WARPGROUP.DEPBAR.LE gsb0, 0x0 ;  /* 0x00008000000079c5 */ /* 0x000fe40000010000 */
[----:B------:R-:W-:-:S15]  /*aac0*/  WARPGROUP.ARRIVE ;  /* 0x00000000000079c5 */ /* 0x000fde0000000000 */
[----:B------:R-:W-:-:S04]  /*aad0*/  NOP ;  /* 0x0000000000007918 */ /* 0x000fc80000000000 */
[----:B------:R-:W-:Y:S01]  /*aae0*/  HGMMA.64x256x16.F32 R24, R196, gdesc[UR4].tnspB, R24, gsb0 ;  /* 0x43e00004c4187df0 */ /* 0x000fe20008000818 */
[----:B------:R-:W-:Y:S01]  /*aaf0*/  R2UR UR6, R6 ;  /* 0x00000000060672ca */ /* 0x000fe200000e0000 */
[----:B------:R-:W-:Y:S01]  /*ab00*/  IMAD.MOV.U32 R6, RZ, RZ, RZ ;  /* 0x000000ffff067224 */ /* 0x000fe200078e00ff */
[----:B------:R-:W-:Y:S02]  /*ab10*/  R2UR UR7, R7 ;  /* 0x00000000070772ca */ /* 0x000fe400000e0000 */
[----:B------:R-:W0:Y:S03]  /*ab20*/  SHFL.BFLY PT, R7, R2, 0x1, 0x1f ;  /* 0x0c201f0002077f89 */ /* 0x000e2600000e0000 */
[----:B------:R-:W-:Y:S01]  /*ab30*/  @P0 MUFU.RCP R6, R10 ;  /* 0x0000000a00060308 */ /* 0x000fe20000001000 */
[----:B0-----:R-:W-:Y:S01]  /*ab40*/  FADD.FTZ R12, R2, R7 ;  /* 0x00000007020c7221 */ /* 0x001fe20000010000 */
[----:B------:R-:W-:-:S02]  /*ab50*/  IMAD.U32 R7, RZ, RZ, UR5 ;  /* 0x00000005ff077e24 */ /* 0x000fc4000f8e00ff */
[----:B------:R-:W-:Y:S02]  /*ab60*/  IMAD.MOV.U32 R2, RZ, RZ, -0x800000 ;  /* 0xff800000ff027424 */ /* 0x000fe400078e00ff */
[----:B------:R-:W-:Y:S01]  /*ab70*/  FSETP.NE.FTZ.AND P3, PT, R12, RZ, PT ;  /* 0x000000ff0c00720b */ /* 0x000fe20003f75000 */
[----:B------:R-:W-:-:S04]  /*ab80*/  @P0 FMUL.FTZ R7, R7, 0.69314718246459960938 ;  /* 0x3f31721807070820 */ /* 0x000fc80000410000 */
[----:B------:R-:W-:Y:S01]  /*ab90*/  @P0 FFMA.FTZ R2, R7, R4, R8 ;  /* 0x0000000407020223 */ /* 0x000fe20000010008 */
[----:B------:R-:W-:-:S07]  /*aba0*/  PLOP3.LUT P0, PT, PT, PT, PT, 0x8, 0x0 ;  /* 0x000000000000781c */ /* 0x000fce0003f0e170 */
[----:B------:R-:W0:Y:S01]  /*abb0*/  @P3 MUFU.LG2 R9, R12 ;  /* 0x0000000c00093308 */ /* 0x000e220000000c00 */
[----:B------:R-:W-:-:S07]  /*abc0*/  @P3 FMUL.FTZ R13, R13, 0.69314718246459960938 ;  /* 0x3f3172180d0d3820 */ /* 0x000fce0000410000 */
[----:B------:R-:W1:Y:S01]  /*abd0*/  @P3 MUFU.RCP R5, R12 ;  /* 0x0000000c00053308 */ /* 0x000e620000001000 */
[----:B0-----:R-:W-:-:S04]  /*abe0*/  @P3 FMUL.FTZ R10, R9, 0.69314718246459960938 ;  /* 0x3f317218090a3820 */ /* 0x001fc80000410000 */
[----:B------:R-:W-:Y:S01]  /*abf0*/  @P3 FFMA.FTZ R0, R13, R3, R10 ;  /* 0x000000030d003223 */ /* 0x000fe2000001000a */
[----:B------:R-:W-:Y:S02]  /*ac00*/  WARPGROUP.DEPBAR.LE gsb0, 0x0 ;  /* 0x00008000000079c5 */ /* 0x000fe40000010000 */
[----:B------:R-:W-:-:S06]  /*ac10*/  WARPGROUP.ARRIVE ;  /* 0x00000000000079c5 */ /* 0x000fcc0000000000 */
[----:B------:R-:W-:Y:S03]  /*ac20*/  HGMMA.64x256x16.F32 R24, R192, gdesc[UR4].tnspB, R24, gsb0 ;  /* 0x43e00004c0187df0 */ /* 0x000fe60008000818 */
[----:B------:R-:W-:Y:S02]  /*ac30*/  WARPGROUP.DEPBAR.LE gsb0, 0x0 ;  /* 0x00008000000079c5 */ /* 0x000fe40000010000 */
[----:B------:R0:W-:Y:S01]  /*ac40*/  @!P1 SYNCS.ARRIVE.TRANS64.RED.A1T0 RZ, [R11+URZ], RZ ;  /* 0x000000ff0bff99a7 */ /* 0x0001e2000810043f */
[-C--:B-1----:R-:W-:Y:S01]  /*ac50*/  FMUL.FTZ R3, R83, R5.reuse ;  /* 0x0000000553037220 */ /* 0x082fe20000410000 */
        /* <DEDUP_REMOVED lines=126> */
[----:B0-----:R-:W-:-:S07]  /*b440*/  FMUL.FTZ R151, R151, R5 ;  /* 0x0000000597977220 */ /* 0x001fce0000410000 */
.L_x_390:
[----:B------:R-:W0:Y:S01]  /*b450*/  S2R R5, SR_CgaCtaId ;  /* 0x0000000000057919 */ /* 0x000e220000008800 */
[----:B------:R-:W-:Y:S01]  /*b460*/  MOV R152, 0x400 ;  /* 0x0000040000987802 */ /* 0x000fe20000000f00 */
[----:B------:R-:W-:Y:S01]  /*b470*/  BSSY B0, `(.L_x_412) ;  /* 0x00002f9000007945 */ /* 0x000fe20003800000 */
[----:B------:R-:W-:Y:S02]  /*b480*/  BAR.SYNC.DEFER_BLOCKING 0x5, 0x180 ;  /* 0x0146000000007b1d */ /* 0x000fe40000010000 */
[----:B0-----:R-:W-:-:S05]  /*b490*/  LEA R152, R5, R152, 0x18 ;  /* 0x0000009805987211 */ /* 0x001fca00078ec0ff */
[----:B------:R-:W0:Y:S02]  /*b4a0*/  LDS.128 R4, [R152+0x388d0] ;  /* 0x0388d00098047984 */ /* 0x000e240000000c00 */
[----:B0-----:R-:W-:Y:S02]  /*b4b0*/  R2UR UR6, R5 ;  /* 0x00000000050672ca */ /* 0x001fe400000e0000 */
[----:B------:R-:W-:Y:S01]  /*b4c0*/  R2UR UR5, R6 ;  /* 0x00000000060572ca */ /* 0x000fe200000e0000 */
[----:B------:R-:W-:Y:S06]  /*b4d0*/  BAR.ARV 0x4, 0x180 ;  /* 0x0106000000007b1d */ /* 0x000fec0000002000 */
[----:B------:R-:W-:Y:S08]  /*b4e0*/  @P0 BRA `(.L_x_413) ;  /* 0x0000002000200947 */ /* 0x000ff00003800000 */
[----:B------:R-:W0:Y:S01]  /*b4f0*/  S2R R9, SR_SWINHI ;  /* 0x0000000000097919 */ /* 0x000e220000002f00 */
[----:B------:R-:W-:Y:S01]  /*b500*/  F2FP.F16.F32.PACK_AB R24, R25, R24 ;  /* 0x000000181918723e */ /* 0x000fe200000000ff */
[----:B------:R-:W-:Y:S01]  /*b510*/  ULDC.64 UR8, c[0x0][0xc00] ;  /* 0x0003000000087ab9 */ /* 0x000fe20000000a00 */
[----:B------:R-:W-:Y:S01]  /*b520*/  F2FP.F16.F32.PACK_AB R25, R164, R26 ;  /* 0x0000001aa419723e */ /* 0x000fe200000000ff */
[----:B------:R-:W-:Y:S01]  /*b530*/  UISETP.NE.U32.AND UP0, UPT, UR8, URZ, UPT ;  /* 0x0000003f0800728c */ /* 0x000fe2000bf05070 */
[----:B------:R-:W-:Y:S01]  /*b540*/  F2FP.F16.F32.PACK_AB R26, R29, R28 ;  /* 0x0000001c1d1a723e */ /* 0x000fe200000000ff */
[----:B------:R-:W-:Y:S01]  /*b550*/  ULDC.64 UR12, c[0x0][0x208] ;  /* 0x00008200000c7ab9 */ /* 0x000fe20000000a00 */
[----:B------:R-:W-:Y:S01]  /*b560*/  F2FP.F16.F32.PACK_AB R32, R33, R32 ;  /* 0x000000202120723e */ /* 0x000fe200000000ff */
[----:B------:R-:W-:Y:S01]  /*b570*/  UISETP.NE.AND.EX UP0, UPT, UR9, URZ, UPT, UP0 ;  /* 0x0000003f0900728c */ /* 0x000fe2000bf05300 */
[----:B------:R-:W-:Y:S02]  /*b580*/  F2FP.F16.F32.PACK_AB R27, R8, R27 ;  /* 0x0000001b081b723e */ /* 0x000fe400000000ff */
[----:B------:R-:W-:-:S02]  /*b590*/  F2FP.F16.F32.PACK_AB R33, R163, R34 ;  /* 0x00000022a321723e */ /* 0x000fc400000000ff */
[----:B------:R-:W-:Y:S02]  /*b5a0*/  F2FP.F16.F32.PACK_AB R40, R41, R40 ;  /* 0x000000282928723e */ /* 0x000fe400000000ff */
[----:B------:R-:W-:Y:S02]  /*b5b0*/  F2FP.F16.F32.PACK_AB R34, R37, R36 ;  /* 0x000000242522723e */ /* 0x000fe400000000ff */
[----:B------:R-:W-:Y:S02]  /*b5c0*/  F2FP.F16.F32.PACK_AB R35, R162, R35 ;  /* 0x00000023a223723e */ /* 0x000fe400000000ff */
[----:B------:R-:W-:Y:S02]  /*b5d0*/  F2FP.F16.F32.PACK_AB R41, R161, R42 ;  /* 0x0000002aa129723e */ /* 0x000fe400000000ff */
[----:B------:R-:W-:Y:S02]  /*b5e0*/  F2FP.F16.F32.PACK_AB R48, R49, R48 ;  /* 0x000000303130723e */ /* 0x000fe400000000ff */
[----:B------:R-:W-:-:S02]  /*b5f0*/  F2FP.F16.F32.PACK_AB R42, R45, R44 ;  /* 0x0000002c2d2a723e */ /* 0x000fc400000000ff */
[----:B------:R-:W-:Y:S02]  /*b600*/  F2FP.F16.F32.PACK_AB R43, R160, R43 ;  /* 0x0000002ba02b723e */ /* 0x000fe400000000ff */
[----:B------:R-:W-:Y:S02]  /*b610*/  F2FP.F16.F32.PACK_AB R49, R159, R50 ;  /* 0x000000329f31723e */ /* 0x000fe400000000ff */
[----:B------:R-:W-:Y:S02]  /*b620*/  F2FP.F16.F32.PACK_AB R56, R57, R56 ;  /* 0x000000383938723e */ /* 0x000fe400000000ff */
[----:B------:R-:W-:Y:S02]  /*b630*/  F2FP.F16.F32.PACK_AB R50, R53, R52 ;  /* 0x000000343532723e */ /* 0x000fe400000000ff */
[----:B------:R-:W-:Y:S02]  /*b640*/  MOV R4, R152 ;  /* 0x0000009800047202 */ /* 0x000fe40000000f00 */
[----:B0-----:R-:W-:-:S02]  /*b650*/  MOV R5, R9 ;  /* 0x0000000900057202 */ /* 0x001fc40000000f00 */
[----:B------:R-:W-:Y:S02]  /*b660*/  F2FP.F16.F32.PACK_AB R51, R158, R51 ;  /* 0x000000339e33723e */ /* 0x000fe400000000ff */
[----:B------:R-:W-:Y:S01]  /*b670*/  F2FP.F16.F32.PACK_AB R57, R157, R58 ;  /* 0x0000003a9d39723e */ /* 0x000fe200000000ff */
[----:B------:R-:W-:Y:S01]  /*b680*/  IMAD.WIDE R106, R225, 0x2, R4 ;  /* 0x00000002e16a7825 */ /* 0x000fe200078e0204 */
[----:B------:R-:W-:Y:S02]  /*b690*/  F2FP.F16.F32.PACK_AB R64, R65, R64 ;  /* 0x000000404140723e */ /* 0x000fe400000000ff */
[----:B------:R-:W-:Y:S02]  /*b6a0*/  F2FP.F16.F32.PACK_AB R58, R61, R60 ;  /* 0x0000003c3d3a723e */ /* 0x000fe400000000ff */
[C---:B------:R-:W-:Y:S02]  /*b6b0*/  IADD3 R173, P1, R106.reuse, 0x20, RZ ;  /* 0x000000206aad7810 */ /* 0x040fe40007f3e0ff */
[----:B------:R-:W-:-:S02]  /*b6c0*/  IADD3 R175, P0, R106, 0x40, RZ ;  /* 0x000000406aaf7810 */ /* 0x000fc40007f1e0ff */
[C---:B------:R-:W-:Y:S01]  /*b6d0*/  IADD3 R183, P5, R106.reuse, 0x4040, RZ ;  /* 0x000040406ab77810 */ /* 0x040fe20007fbe0ff */
[--C-:B------:R-:W-:Y:S01]  /*b6e0*/  IMAD.X R11, RZ, RZ, R107.reuse, P1 ;  /* 0x000000ffff0b7224 */ /* 0x100fe200008e066b */
[C---:B------:R-:W-:Y:S01]  /*b6f0*/  IADD3 R177, P4, R106.reuse, 0x60, RZ ;  /* 0x000000606ab17810 */ /* 0x040fe20007f9e0ff */
[--C-:B------:R-:W-:Y:S01]  /*b700*/  IMAD.X R13, RZ, RZ, R107.reuse, P0 ;  /* 0x000000ffff0d7224 */ /* 0x100fe200000e066b */
[C---:B------:R-:W-:Y:S01]  /*b710*/  LOP3.LUT R9, R106.reuse, 0x380, RZ, 0xc0, !PT ;  /* 0x000003806a097812 */ /* 0x040fe200078ec0ff */
[--C-:B------:R-:W-:Y:S01]  /*b720*/  IMAD.X R39, RZ, RZ, R107.reuse, P5 ;  /* 0x000000ffff277224 */ /* 0x100fe200028e066b */
[C---:B------:R-:W-:Y:S01]  /*b730*/  IADD3 R179, P3, R106.reuse, 0x4000, RZ ;  /* 0x000040006ab37810 */ /* 0x040fe20007f7e0ff */
[--C-:B------:R-:W-:Y:S01]  /*b740*/  IMAD.X R15, RZ, RZ, R107.reuse, P4 ;  /* 0x000000ffff0f7224 */ /* 0x100fe200020e066b */
[C---:B------:R-:W-:Y:S02]  /*b750*/  IADD3 R181, P6, R106.reuse, 0x4020, RZ ;  /* 0x000040206ab57810 */ /* 0x040fe40007fde0ff */
[C---:B------:R-:W-:Y:S01]  /*b760*/  IADD3 R185, P2, R106.reuse, 0x4060, RZ ;  /* 0x000040606ab97810 */ /* 0x040fe20007f5e0ff */
[--C-:B------:R-:W-:Y:S01]  /*b770*/  IMAD.X R21, RZ, RZ, R107.reuse, P3 ;  /* 0x000000ffff157224 */ /* 0x100fe200018e066b */
[----:B------:R-:W-:Y:S01]  /*b780*/  IADD3 R187, P1, R106, 0x8000, RZ ;  /* 0x000080006abb7810 */ /* 0x000fe20007f3e0ff */
[--C-:B------:R-:W-:Y:S01]  /*b790*/  IMAD.X R31, RZ, RZ, R107.reuse, P6 ;  /* 0x000000ffff1f7224 */ /* 0x100fe200030e066b */
[----:B------:R-:W-:Y:S01]  /*b7a0*/  LOP3.LUT R10, R173, 0x380, RZ, 0xc0, !PT ;  /* 0x00000380ad0a7812 */ /* 0x000fe200078ec0ff */
[--C-:B------:R-:W-:Y:S01]  /*b7b0*/  IMAD.X R47, RZ, RZ, R107.reuse, P2 ;  /* 0x000000ffff2f7224 */ /* 0x100fe200010e066b */
[----:B------:R-:W-:Y:S01]  /*b7c0*/  LOP3.LUT R12, R175, 0x380, RZ, 0xc0, !PT ;  /* 0x00000380af0c7812 */ /* 0x000fe200078ec0ff */
[----:B------:R-:W-:Y:S01]  /*b7d0*/  IMAD.X R55, RZ, RZ, R107, P1 ;  /* 0x000000ffff377224 */ /* 0x000fe200008e066b */
[----:B------:R-:W-:-:S02]  /*b7e0*/  LOP3.LUT R14, R177, 0x380, RZ, 0xc0, !PT ;  /* 0x00000380b10e7812 */ /* 0x000fc400078ec0ff */
[C---:B------:R-:W-:Y:S02]  /*b7f0*/  IADD3 R6, P5, R106.reuse, 0xc020, RZ ;  /* 0x0000c0206a067810 */ /* 0x040fe40007fbe0ff */
[----:B------:R-:W-:Y:S02]  /*b800*/  SHF.R.U64 R9, R9, 0x3, RZ ;  /* 0x0000000309097819 */ /* 0x000fe400000012ff */
[----:B------:R-:W-:Y:S01]  /*b810*/  LOP3.LUT R20, R179, 0x380, RZ, 0xc0, !PT ;  /* 0x00000380b3147812 */ /* 0x000fe200078ec0ff */
[--C-:B------:R-:W-:Y:S01]  /*b820*/  IMAD.X R99, RZ, RZ, R107.reuse, P5 ;  /* 0x000000ffff637224 */ /* 0x100fe200028e066b */
[----:B------:R-:W-:Y:S02]  /*b830*/  IADD3 R189, P0, R106, 0x8020, RZ ;  /* 0x000080206abd7810 */ /* 0x000fe40007f1e0ff */
[----:B------:R-:W-:Y:S02]  /*b840*/  SHF.R.U64 R10, R10, 0x3, RZ ;  /* 0x000000030a0a7819 */ /* 0x000fe400000012ff */
[----:B------:R-:W-:Y:S01]  /*b850*/  LOP3.LUT R30, R181, 0x380, RZ, 0xc0, !PT ;  /* 0x00000380b51e7812 */ /* 0x000fe200078ec0ff */
[----:B------:R-:W-:Y:S01]  /*b860*/  IMAD.X R63, RZ, RZ, R107, P0 ;  /* 0x000000ffff3f7224 */ /* 0x000fe200000e066b */
[----:B------:R-:W-:-:S02]  /*b870*/  IADD3 R191, P4, R106, 0x8040, RZ ;  /* 0x000080406abf7810 */ /* 0x000fc40007f9e0ff */
[----:B------:R-:W-:Y:S02]  /*b880*/  SHF.R.U64 R12, R12, 0x3, RZ ;  /* 0x000000030c0c7819 */ /* 0x000fe400000012ff */
[----:B------:R-:W-:Y:S01]  /*b890*/  LOP3.LUT R38, R183, 0x380, RZ, 0xc0, !PT ;  /* 0x00000380b7267812 */ /* 0x000fe200078ec0ff */
[--C-:B------:R-:W-:Y:S01]  /*b8a0*/  IMAD.X R71, RZ, RZ, R107.reuse, P4 ;  /* 0x000000ffff477224 */ /* 0x100fe200020e066b */
[C---:B------:R-:W-:Y:S02]  /*b8b0*/  IADD3 R193, P3, R106.reuse, 0x8060, RZ ;  /* 0x000080606ac17810 */ /* 0x040fe40007f7e0ff */
[C---:B------:R-:W-:Y:S02]  /*b8c0*/  IADD3 R195, P6, R106.reuse, 0xc000, RZ ;  /* 0x0000c0006ac37810 */ /* 0x040fe40007fde0ff */
[C---:B------:R-:W-:Y:S01]  /*b8d0*/  IADD3 R102, P2, R106.reuse, 0xc040, RZ ;  /* 0x0000c0406a667810 */ /* 0x040fe20007f5e0ff */
[--C-:B------:R-:W-:Y:S01]  /*b8e0*/  IMAD.X R79, RZ, RZ, R107.reuse, P3 ;  /* 0x000000ffff4f7224 */ /* 0x100fe200018e066b */
[----:B------:R-:W-:Y:S01]  /*b8f0*/  IADD3 R172, P1, R106, 0xc060, RZ ;  /* 0x0000c0606aac7810 */ /* 0x000fe20007f3e0ff */
[--C-:B------:R-:W-:Y:S01]  /*b900*/  IMAD.X R95, RZ, RZ, R107.reuse, P6 ;  /* 0x000000ffff5f7224 */ /* 0x100fe200030e066b */
[----:B------:R-:W-:Y:S01]  /*b910*/  SHF.R.U64 R14, R14, 0x3, RZ ;  /* 0x000000030e0e7819 */ /* 0x000fe200000012ff */
[----:B------:R-:W-:Y:S01]  /*b920*/  IMAD.X R103, RZ, RZ, R107, P2 ;  /* 0x000000ffff677224 */ /* 0x000fe200010e066b */
[----:B------:R-:W-:-:S02]  /*b930*/  LOP3.LUT R46, R185, 0x380, RZ, 0xc0, !PT ;  /* 0x00000380b92e7812 */ /* 0x000fc400078ec0ff */
[----:B------:R-:W-:Y:S02]  /*b940*/  LOP3.LUT R106, R9, R106, RZ, 0x3c, !PT ;  /* 0x0000006a096a7212 */ /* 0x000fe400078e3cff */
[----:B------:R-:W-:Y:S02]  /*b950*/  SHF.R.U64 R20, R20, 0x3, RZ ;  /* 0x0000000314147819 */ /* 0x000fe400000012ff */
[----:B------:R-:W-:Y:S02]  /*b960*/  LOP3.LUT R54, R187, 0x380, RZ, 0xc0, !PT ;  /* 0x00000380bb367812 */ /* 0x000fe400078ec0ff */
[----:B------:R-:W-:Y:S02]  /*b970*/  LOP3.LUT R98, R6, 0x380, RZ, 0xc0, !PT ;  /* 0x0000038006627812 */ /* 0x000fe400078ec0ff */
[----:B------:R-:W-:Y:S02]  /*b980*/  LOP3.LUT R10, R10, R173, RZ, 0x3c, !PT ;  /* 0x000000ad0a0a7212 */ /* 0x000fe400078e3cff */
[----:B------:R-:W-:-:S02]  /*b990*/  SHF.R.U64 R30, R30, 0x3, RZ ;  /* 0x000000031e1e7819 */ /* 0x000fc400000012ff */
[----:B------:R-:W-:Y:S02]  /*b9a0*/  LOP3.LUT R62, R189, 0x380, RZ, 0xc0, !PT ;  /* 0x00000380bd3e7812 */ /* 0x000fe400078ec0ff */
[----:B------:R-:W-:Y:S02]  /*b9b0*/  LOP3.LUT R12, R12, R175, RZ, 0x3c, !PT ;  /* 0x000000af0c0c7212 */ /* 0x000fe400078e3cff */
[----:B------:R-:W-:Y:S02]  /*b9c0*/  SHF.R.U64 R38, R38, 0x3, RZ ;  /* 0x0000000326267819 */ /* 0x000fe400000012ff */
[----:B------:R-:W-:Y:S02]  /*b9d0*/  LOP3.LUT R70, R191, 0x380, RZ, 0xc0, !PT ;  /* 0x00000380bf467812 */ /* 0x000fe400078ec0ff */
[----:B------:R-:W-:Y:S02]  /*b9e0*/  LOP3.LUT R14, R14, R177, RZ, 0x3c, !PT ;  /* 0x000000b10e0e7212 */ /* 0x000fe400078e3cff */
[----:B------:R-:W-:-:S02]  /*b9f0*/  SHF.R.U64 R46, R46, 0x3, RZ ;  /* 0x000000032e2e7819 */ /* 0x000fc400000012ff */
[----:B------:R-:W-:Y:S02]  /*ba00*/  LOP3.LUT R78, R193, 0x380, RZ, 0xc0, !PT ;  /* 0x00000380c14e7812 */ /* 0x000fe400078ec0ff */
[----:B------:R-:W-:Y:S02]  /*ba10*/  IADD3.X R9, RZ, R107, RZ, P1, !PT ;  /* 0x0000006bff097210 */ /* 0x000fe40000ffe4ff */
[----:B------:R-:W-:Y:S02]  /*ba20*/  LOP3.LUT R20, R20, R179, RZ, 0x3c, !PT ;  /* 0x000000b314147212 */ /* 0x000fe400078e3cff */
[----:B------:R-:W-:Y:S02]  /*ba30*/  SHF.R.U64 R54, R54, 0x3, RZ ;  /* 0x0000000336367819 */ /* 0x000fe400000012ff */
[----:B------:R-:W-:Y:S02]  /*ba40*/  LOP3.LUT R94, R195, 0x380, RZ, 0xc0, !PT ;  /* 0x00000380c35e7812 */ /* 0x000fe400078ec0ff */
[----:B------:R-:W-:Y:S01]  /*ba50*/  MOV R106, R106 ;  /* 0x0000006a006a7202 */ /* 0x000fe20000000f00 */
[----:B------:R-:W-:Y:S01]  /*ba60*/  BAR.SYNC.DEFER_BLOCKING 0x1, 0x100 ;  /* 0x0044000000007b1d */ /* 0x000fe20000010000 */
[----:B------:R-:W-:-:S02]  /*ba70*/  SHF.R.U64 R29, R98, 0x3, RZ ;  /* 0x00000003621d7819 */ /* 0x000fc400000012ff */
[----:B------:R-:W-:Y:S02]  /*ba80*/  LOP3.LUT R30, R30, R181, RZ, 0x3c, !PT ;  /* 0x000000b51e1e7212 */ /* 0x000fe400078e3cff */
[----:B------:R-:W-:Y:S02]  /*ba90*/  SHF.R.U64 R62, R62, 0x3, RZ ;  /* 0x000000033e3e7819 */ /* 0x000fe400000012ff */
[----:B------:R-:W-:Y:S02]  /*baa0*/  LOP3.LUT R107, R102, 0x380, RZ, 0xc0, !PT ;  /* 0x00000380666b7812 */ /* 0x000fe400078ec0ff */
[----:B------:R-:W-:Y:S02]  /*bab0*/  MOV R11, R10 ;  /* 0x0000000a000b7202 */ /* 0x000fe40000000f00 */
[----:B------:R-:W-:Y:S02]  /*bac0*/  LOP3.LUT R38, R38, R183, RZ, 0x3c, !PT ;  /* 0x000000b726267212 */ /* 0x000fe400078e3cff */
[----:B------:R-:W-:-:S02]  /*bad0*/  SHF.R.U64 R70, R70, 0x3, RZ ;  /* 0x0000000346467819 */ /* 0x000fc400000012ff */
[----:B------:R-:W-:Y:S02]  /*bae0*/  MOV R12, R12 ;  /* 0x0000000c000c7202 */ /* 0x000fe40000000f00 */
[----:B------:R-:W-:Y:S02]  /*baf0*/  LOP3.LUT R46, R46, R185, RZ, 0x3c, !PT ;  /* 0x000000b92e2e7212 */ /* 0x000fe400078e3cff */
[----:B------:R-:W-:Y:S02]  /*bb00*/  SHF.R.U64 R78, R78, 0x3, RZ ;  /* 0x000000034e4e7819 */ /* 0x000fe400000012ff */
[----:B------:R-:W-:Y:S02]  /*bb10*/  LOP3.LUT R173, R172, 0x380, RZ, 0xc0, !PT ;  /* 0x00000380acad7812 */ /* 0x000fe400078ec0ff */
[----:B------:R-:W-:Y:S01]  /*bb20*/  MOV R14, R14 ;  /* 0x0000000e000e7202 */ /* 0x000fe20000000f00 */
[----:B------:R-:W-:Y:S01]  /*bb30*/  STSM.16.M88.4 [R106], R24 ;  /* 0x000000186a007844 */ /* 0x000fe20000000200 */
[----:B------:R-:W-:-:S02]  /*bb40*/  LOP3.LUT R54, R54, R187, RZ, 0x3c, !PT ;  /* 0x000000bb36367212 */ /* 0x000fc400078e3cff */
[----:B------:R-:W-:Y:S01]  /*bb50*/  SHF.R.U64 R94, R94, 0x3, RZ ;  /* 0x000000035e5e7819 */ /* 0x000fe200000012ff */
[----:B------:R-:W-:Y:S01]  /*bb60*/  STSM.16.M88.4 [R11], R32 ;  /* 0x000000200b007844 */ /* 0x000fe20000000200 */
[----:B------:R-:W-:Y:S02]  /*bb70*/  LOP3.LUT R98, R29, R6, RZ, 0x3c, !PT ;  /* 0x000000061d627212 */ /* 0x000fe400078e3cff */
[----:B------:R-:W-:Y:S01]  /*bb80*/  MOV R20, R20 ;  /* 0x0000001400147202 */ /* 0x000fe20000000f00 */
[----:B------:R-:W-:Y:S01]  /*bb90*/  STSM.16.M88.4 [R12], R40 ;  /* 0x000000280c007844 */ /* 0x000fe20000000200 */
[----:B------:R-:W-:Y:S02]  /*bba0*/  F2FP.F16.F32.PACK_AB R59, R156, R59 ;  /* 0x0000003b9c3b723e */ /* 0x000fe400000000ff */
[----:B------:R-:W-:Y:S01]  /*bbb0*/  F2FP.F16.F32.PACK_AB R65, R155, R66 ;  /* 0x000000429b41723e */ /* 0x000fe200000000ff */
[----:B------:R-:W-:Y:S01]  /*bbc0*/  STSM.16.M88.4 [R14], R48 ;  /* 0x000000300e007844 */ /* 0x000fe20000000200 */
[----:B------:R-:W-:-:S02]  /*bbd0*/  F2FP.F16.F32.PACK_AB R72, R73, R72 ;  /* 0x000000484948723e */ /* 0x000fc400000000ff */
[----:B------:R-:W-:Y:S01]  /*bbe0*/  LOP3.LUT R62, R62, R189, RZ, 0x3c, !PT ;  /* 0x000000bd3e3e7212 */ /* 0x000fe200078e3cff */
[----:B------:R-:W-:Y:S01]  /*bbf0*/  STSM.16.M88.4 [R20], R56 ;  /* 0x0000003814007844 */ /* 0x000fe20000000200 */
[----:B------:R-:W-:Y:S02]  /*bc00*/  SHF.R.U64 R107, R107, 0x3, RZ ;  /* 0x000000036b6b7819 */ /* 0x000fe400000012ff */
[----:B------:R-:W-:Y:S02]  /*bc10*/  MOV R30, R30 ;  /* 0x0000001e001e7202 */ /* 0x000fe40000000f00 */
[----:B------:R-:W-:Y:S02]  /*bc20*/  F2FP.F16.F32.PACK_AB R66, R69, R68 ;  /* 0x000000444542723e */ /* 0x000fe400000000ff */
[----:B------:R-:W-:Y:S02]  /*bc30*/  F2FP.F16.F32.PACK_AB R67, R154, R67 ;  /* 0x000000439a43723e */ /* 0x000fe400000000ff */
[----:B------:R-:W-:-:S02]  /*bc40*/  F2FP.F16.F32.PACK_AB R73, R153, R74 ;  /* 0x0000004a9949723e */ /* 0x000fc400000000ff */
[----:B------:R-:W-:Y:S01]  /*bc50*/  F2FP.F16.F32.PACK_AB R80, R81, R80 ;  /* 0x000000505150723e */ /* 0x000fe200000000ff */
[----:B------:R-:W-:Y:S01]  /*bc60*/  STSM.16.M88.4 [R30], R64 ;  /* 0x000000401e007844 */ /* 0x000fe20000000200 */
[----:B------:R-:W-:Y:S02]  /*bc70*/  LOP3.LUT R70, R70, R191, RZ, 0x3c, !PT ;  /* 0x000000bf46467212 */ /* 0x000fe400078e3cff */
[----:B------:R-:W-:Y:S02]  /*bc80*/  MOV R38, R38 ;  /* 0x0000002600267202 */ /* 0x000fe40000000f00 */
[----:B------:R-:W-:Y:S02]  /*bc90*/  F2FP.F16.F32.PACK_AB R74, R77, R76 ;  /* 0x0000004c4d4a723e */ /* 0x000fe400000000ff */
[----:B------:R-:W-:Y:S02]  /*bca0*/  F2FP.F16.F32.PACK_AB R75, R19, R75 ;  /* 0x0000004b134b723e */ /* 0x000fe400000000ff */
[----:B------:R-:W-:-:S02]  /*bcb0*/  F2FP.F16.F32.PACK_AB R81, R3, R82 ;  /* 0x000000520351723e */ /* 0x000fc400000000ff */
[----:B------:R-:W-:Y:S01]  /*bcc0*/  LOP3.LUT R78, R78, R193, RZ, 0x3c, !PT ;  /* 0x000000c14e4e7212 */ /* 0x000fe200078e3cff */
[----:B------:R-:W-:Y:S01]  /*bcd0*/  STSM.16.M88.4 [R38], R72 ;  /* 0x0000004826007844 */ /* 0x000fe20000000200 */
[----:B------:R-:W-:Y:S02]  /*bce0*/  SHF.R.U64 R173, R173, 0x3, RZ ;  /* 0x00000003adad7819 */ /* 0x000fe400000012ff */
[----:B------:R-:W-:Y:S02]  /*bcf0*/  MOV R46, R46 ;  /* 0x0000002e002e7202 */ /* 0x000fe40000000f00 */
[----:B------:R-:W-:Y:S02]  /*bd00*/  F2FP.F16.F32.PACK_AB R82, R85, R84 ;  /* 0x000000545552723e */ /* 0x000fe400000000ff */
[----:B------:R-:W-:Y:S02]  /*bd10*/  F2FP.F16.F32.PACK_AB R83, R83, R86 ;  /* 0x000000565353723e */ /* 0x000fe400000000ff */
[----:B------:R-:W-:-:S02]  /*bd20*/  LOP3.LUT R94, R94, R195, RZ, 0x3c, !PT ;  /* 0x000000c35e5e7212 */ /* 0x000fc400078e3cff */
[----:B------:R-:W-:Y:S01]  /*bd30*/  MOV R54, R54 ;  /* 0x0000003600367202 */ /* 0x000fe20000000f00 */
[----:B------:R0:W-:Y:S01]  /*bd40*/  STSM.16.M88.4 [R46], R80 ;  /* 0x000000502e007844 */ /* 0x0001e20000000200 */
[----:B------:R-:W-:Y:S02]  /*bd50*/  MOV R10, R98 ;  /* 0x00000062000a7202 */ /* 0x000fe40000000f00 */
[----:B------:R-:W-:Y:S02]  /*bd60*/  F2FP.F16.F32.PACK_AB R84, R89, R88 ;  /* 0x000000585954723e */ /* 0x000fe400000000ff */
[----:B------:R-:W-:Y:S02]  /*bd70*/  F2FP.F16.F32.PACK_AB R85, R91, R90 ;  /* 0x0000005a5b55723e */ /* 0x000fe400000000ff */
[----:B------:R-:W-:Y:S02]  /*bd80*/  F2FP.F16.F32.PACK_AB R86, R93, R92 ;  /* 0x0000005c5d56723e */ /* 0x000fe400000000ff */
[----:B------:R-:W-:-:S02]  /*bd90*/  F2FP.F16.F32.PACK_AB R87, R165, R87 ;  /* 0x00000057a557723e */ /* 0x000fc400000000ff */
[----:B------:R-:W-:Y:S02]  /*bda0*/  F2FP.F16.F32.PACK_AB R96, R97, R96 ;  /* 0x000000606160723e */ /* 0x000fe400000000ff */
[----:B------:R-:W-:Y:S01]  /*bdb0*/  LOP3.LUT R102, R107, R102, RZ, 0x3c, !PT ;  /* 0x000000666b667212 */ /* 0x000fe200078e3cff */
[----:B------:R1:W-:Y:S01]  /*bdc0*/  STSM.16.M88.4 [R54], R84 ;  /* 0x0000005436007844 */ /* 0x0003e20000000200 */
[----:B------:R-:W-:Y:S01]  /*bdd0*/  MOV R62, R62 ;  /* 0x0000003e003e7202 */ /* 0x000fe20000000f00 */
[----:B0-----:R-:W0:Y:S01]  /*bde0*/  LDC R80, c[0x0][0xbe8] ;  /* 0x0002fa00ff507b82 */ /* 0x001e220000000800 */
[----:B------:R-:W-:Y:S02]  /*bdf0*/  F2FP.F16.F32.PACK_AB R97, R167, R166 ;  /* 0x000000a6a761723e */ /* 0x000fe400000000ff */
[----:B------:R-:W-:Y:S02]  /*be00*/  F2FP.F16.F32.PACK_AB R98, R101, R100 ;  /* 0x000000646562723e */ /* 0x000fe400000000ff */
[----:B------:R-:W-:-:S02]  /*be10*/  F2FP.F16.F32.PACK_AB R99, R169, R168 ;  /* 0x000000a8a963723e */ /* 0x000fc400000000ff */
[----:B------:R-:W-:Y:S02]  /*be20*/  F2FP.F16.F32.PACK_AB R104, R105, R104 ;  /* 0x000000686968723e */ /* 0x000fe400000000ff */
[----:B------:R-:W-:Y:S01]  /*be30*/  F2FP.F16.F32.PACK_AB R112, R113, R112 ;  /* 0x000000707170723e */ /* 0x000fe200000000ff */
[----:B------:R1:W-:Y:S01]  /*be40*/  STSM.16.M88.4 [R62], R96 ;  /* 0x000000603e007844 */ /* 0x0003e20000000200 */
[----:B------:R-:W-:Y:S02]  /*be50*/  MOV R70, R70 ;  /* 0x0000004600467202 */ /* 0x000fe40000000f00 */
[----:B------:R-:W-:Y:S02]  /*be60*/  F2FP.F16.F32.PACK_AB R105, R171, R170 ;  /* 0x000000aaab69723e */ /* 0x000fe400000000ff */
[----:B------:R-:W-:Y:S02]  /*be70*/  F2FP.F16.F32.PACK_AB R106, R109, R108 ;  /* 0x0000006c6d6a723e */ /* 0x000fe400000000ff */
[----:B------:R-:W-:-:S02]  /*be80*/  F2FP.F16.F32.PACK_AB R107, R111, R110 ;  /* 0x0000006e6f6b723e */ /* 0x000fc400000000ff */
[----:B------:R-:W-:Y:S02]  /*be90*/  F2FP.F16.F32.PACK_AB R113, R115, R114 ;  /* 0x000000727371723e */ /* 0x000fe400000000ff */
[----:B------:R-:W-:Y:S01]  /*bea0*/  F2FP.F16.F32.PACK_AB R120, R121, R120 ;  /* 0x000000787978723e */ /* 0x000fe200000000ff */
[----:B------:R1:W-:Y:S01]  /*beb0*/  STSM.16.M88.4 [R70], R104 ;  /* 0x0000006846007844 */ /* 0x0003e20000000200 */
[----:B------:R-:W-:Y:S02]  /*bec0*/  LOP3.LUT R8, R173, R172, RZ, 0x3c, !PT ;  /* 0x000000acad087212 */ /* 0x000fe400078e3cff */
[----:B------:R-:W-:Y:S02]  /*bed0*/  MOV R78, R78 ;  /* 0x0000004e004e7202 */ /* 0x000fe40000000f00 */
        /* <DEDUP_REMOVED lines=9> */
[----:B------:R-:W-:Y:S01]  /*bf70*/  F2FP.F16.F32.PACK_AB R136, R137, R136 ;  /* 0x000000888988723e */ /* 0x000fe200000000ff */
[----:B------:R1:W-:Y:S01]  /*bf80*/  STSM.16.M88.4 [R94], R120 ;  /* 0x000000785e007844 */ /* 0x0003e20000000200 */
[----:B------:R-:W-:Y:S02]  /*bf90*/  R2UR UR4, R216 ;  /* 0x00000000d80472ca */ /* 0x000fe400000e0000 */
[----:B------:R-:W-:Y:S02]  /*bfa0*/  F2FP.F16.F32.PACK_AB R130, R133, R132 ;  /* 0x000000848582723e */ /* 0x000fe400000000ff */
[----:B------:R-:W-:Y:S02]  /*bfb0*/  F2FP.F16.F32.PACK_AB R131, R135, R134 ;  /* 0x000000868783723e */ /* 0x000fe400000000ff */
[----:B------:R-:W-:Y:S02]  /*bfc0*/  F2FP.F16.F32.PACK_AB R137, R139, R138 ;  /* 0x0000008a8b89723e */ /* 0x000fe400000000ff */
[----:B------:R-:W-:Y:S01]  /*bfd0*/  F2FP.F16.F32.PACK_AB R144, R145, R144 ;  /* 0x000000909190723e */ /* 0x000fe200000000ff */
[----:B------:R1:W-:Y:S01]  /*bfe0*/  STSM.16.M88.4 [R10], R128 ;  /* 0x000000800a007844 */ /* 0x0003e20000000200 */
[----:B------:R-:W-:-:S02]  /*bff0*/  MOV R102, R102 ;  /* 0x0000006600667202 */ /* 0x000fc40000000f00 */
[----:B------:R-:W-:Y:S01]  /*c000*/  F2FP.F16.F32.PACK_AB R138, R141, R140 ;  /* 0x0000008c8d8a723e */ /* 0x000fe200000000ff */
[----:B------:R-:W-:Y:S01]  /*c010*/  USHF.L.U32 UR10, UR4, 0x2, URZ ;  /* 0x00000002040a7899 */ /* 0x000fe2000800063f */
[----:B------:R-:W-:Y:S02]  /*c020*/  F2FP.F16.F32.PACK_AB R139, R143, R142 ;  /* 0x0000008e8f8b723e */ /* 0x000fe400000000ff */
[----:B------:R-:W-:Y:S02]  /*c030*/  F2FP.F16.F32.PACK_AB R145, R147, R146 ;  /* 0x000000929391723e */ /* 0x000fe400000000ff */
[----:B------:R-:W-:Y:S01]  /*c040*/  MOV R6, R8 ;  /* 0x0000000800067202 */ /* 0x000fe20000000f00 */
[----:B------:R1:W-:Y:S01]  /*c050*/  STSM.16.M88.4 [R102], R136 ;  /* 0x0000008866007844 */ /* 0x0003e20000000200 */
[----:B------:R-:W-:Y:S02]  /*c060*/  F2FP.F16.F32.PACK_AB R146, R149, R148 ;  /* 0x000000949592723e */ /* 0x000fe400000000ff */
[----:B------:R-:W-:-:S02]  /*c070*/  F2FP.F16.F32.PACK_AB R147, R151, R150 ;  /* 0x000000969793723e */ /* 0x000fc400000000ff */
[----:B------:R-:W-:Y:S02]  /*c080*/  R2UR UR7, R219 ;  /* 0x00000000db0772ca */ /* 0x000fe400000e0000 */
[----:B------:R-:W-:Y:S01]  /*c090*/  PLOP3.LUT P0, PT, PT, PT, UP0, 0x80, 0x0 ;  /* 0x000000000000781c */ /* 0x000fe20003f0f008 */
[----:B------:R1:W-:Y:S01]  /*c0a0*/  STSM.16.M88.4 [R6], R144 ;  /* 0x0000009006007844 */ /* 0x0003e20000000200 */
[----:B------:R-:W-:-:S09]  /*c0b0*/  R2UR UR14, R214 ;  /* 0x00000000d60e72ca */ /* 0x000fd200000e0000 */
[----:B------:R-:W-:Y:S02]  /*c0c0*/  USHF.L.U64.HI UR11, UR4, 0x2, UR7 ;  /* 0x00000002040b7899 */ /* 0x000fe40008010207 */
[----:B------:R-:W-:-:S04]  /*c0d0*/  UIADD3 UR4, UP1, UR10, UR8, URZ ;  /* 0x000000080a047290 */ /* 0x000fc8000ff3e03f */
[----:B------:R-:W-:Y:S02]  /*c0e0*/  UIADD3.X UR7, UR11, UR9, URZ, UP1, !UPT ;  /* 0x000000090b077290 */ /* 0x000fe40008ffe43f */
[----:B------:R-:W-:Y:S01]  /*c0f0*/  IMAD.U32 R8, RZ, RZ, UR4 ;  /* 0x00000004ff087e24 */ /* 0x000fe2000f8e00ff */
[----:B------:R-:W-:-:S03]  /*c100*/  ULDC.64 UR8, c[0x0][0xc08] ;  /* 0x0003020000087ab9 */ /* 0x000fc60000000a00 */
[----:B------:R-:W-:Y:S01]  /*c110*/  IMAD.U32 R9, RZ, RZ, UR7 ;  /* 0x00000007ff097e24 */ /* 0x000fe2000f8e00ff */
[----:B------:R-:W-:Y:S06]  /*c120*/  BAR.SYNC.DEFER_BLOCKING 0x1, 0x100 ;  /* 0x0044000000007b1d */ /* 0x000fec0000010000 */
[----:B------:R-:W2:Y:S01]  /*c130*/  @P0 LDG.E R3, desc[UR12][R8.64] ;  /* 0x0000000c08030981 */ /* 0x000ea2000c1e1900 */
[----:B0-----:R-:W-:Y:S01]  /*c140*/  ISETP.NE.AND P1, PT, R80, 0x1, PT ;  /* 0x000000015000780c */ /* 0x001fe20003f25270 */
[----:B------:R-:W-:Y:S01]  /*c150*/  UISETP.NE.U32.AND UP1, UPT, UR8, URZ, UPT ;  /* 0x0000003f0800728c */ /* 0x000fe2000bf25070 */
[----:B------:R-:W-:Y:S01]  /*c160*/  IMAD.U32 R15, RZ, RZ, UR14 ;  /* 0x0000000eff0f7e24 */ /* 0x000fe2000f8e00ff */
[----:B------:R-:W-:Y:S01]  /*c170*/  ULDC UR7, c[0x0][0xa88] ;  /* 0x0002a20000077ab9 */ /* 0x000fe20000000800 */
[----:B------:R-:W-:Y:S01]  /*c180*/  UMOV UR4, URZ ;  /* 0x0000003f00047c82 */ /* 0x000fe20008000000 */
[----:B------:R-:W-:-:S06]  /*c190*/  UISETP.NE.AND.EX UP1, UPT, UR9, URZ, UPT, UP1 ;  /* 0x0000003f0900728c */ /* 0x000fcc000bf25310 */
[----:B------:R-:W-:Y:S02]  /*c1a0*/  PLOP3.LUT P2, PT, PT, PT, UP1, 0x80, 0x0 ;  /* 0x000000000000781c */ /* 0x000fe40003f4f018 */
[----:B------:R-:W0:Y:S03]  /*c1b0*/  @P1 LDC R11, c[0x0][0xbec] ;  /* 0x0002fb00ff0b1b82 */ /* 0x000e260000000800 */
[----:B------:R-:W-:-:S04]  /*c1c0*/  @UP1 UIADD3 UR8, UP2, UR10, UR8, URZ ;  /* 0x000000080a081290 */ /* 0x000fc8000ff5e03f */
[----:B------:R-:W-:Y:S01]  /*c1d0*/  @UP1 UIADD3.X UR9, UR11, UR9, URZ, UP2, !UPT ;  /* 0x000000090b091290 */ /* 0x000fe200097fe43f */
[----:B------:R-:W3:Y:S01]  /*c1e0*/  @P1 LDC R13, c[0x0][0xbf0] ;  /* 0x0002fc00ff0d1b82 */ /* 0x000ee20000000800 */
[----:B------:R-:W-:-:S04]  /*c1f0*/  IMAD.U32 R20, RZ, RZ, UR8 ;  /* 0x00000008ff147e24 */ /* 0x000fc8000f8e00ff */
[----:B------:R-:W-:Y:S01]  /*c200*/  IMAD.U32 R21, RZ, RZ, UR9 ;  /* 0x00000009ff157e24 */ /* 0x000fe2000f8e00ff */
[----:B--2---:R-:W-:Y:S01]  /*c210*/  @P0 R2UR UR4, R3 ;  /* 0x00000000030402ca */ /* 0x004fe200000e0000 */
[----:B------:R-:W-:-:S06]  /*c220*/  IMAD.U32 R3, RZ, RZ, UR7 ;  /* 0x00000007ff037e24 */ /* 0x000fcc000f8e00ff */
[----:B------:R1:W5:Y:S01]  /*c230*/  @P2 LDG.E R3, desc[UR12][R20.64] ;  /* 0x0000000c14032981 */ /* 0x000362000c1e1900 */
[----:B0--3--:R-:W-:Y:S07]  /*c240*/  @P2 BRA `(.L_x_414) ;  /* 0x0000000000142947 */ /* 0x009fee0003800000 */
[----:B------:R-:W-:Y:S05]  /*c250*/  @!P0 BRA `(.L_x_414) ;  /* 0x0000000000108947 */ /* 0x000fea0003800000 */
[----:B------:R-:W-:Y:S02]  /*c260*/  ULDC.64 UR8, c[0x0][0x208] ;  /* 0x0000820000087ab9 */ /* 0x000fe40000000a00 */
[----:B-1----:R-:W2:Y:S04]  /*c270*/  LDG.E R6, desc[UR8][R8.64] ;  /* 0x0000000808067981 */ /* 0x002ea8000c1e1900 */
[----:B-----5:R-:W2:Y:S02]  /*c280*/  LDG.E R3, desc[UR8][R8.64+0x4] ;  /* 0x0000040808037981 */ /* 0x020ea4000c1e1900 */
[----:B--2---:R-:W-:-:S07]  /*c290*/  IMAD.IADD R3, R3, 0x1, -R6 ;  /* 0x0000000103037824 */ /* 0x004fce00078e0a06 */
.L_x_414:
[----:B------:R-:W-:Y:S01]  /*c2a0*/  R2UR UR18, R215 ;  /* 0x00000000d71272ca */ /* 0x000fe200000e0000 */
[----:B------:R-:W-:Y:S01]  /*c2b0*/  ULDC.64 UR12, c[0x0][0xb90] ;  /* 0x0002e400000c7ab9 */ /* 0x000fe20000000a00 */
[----:B------:R-:W-:Y:S01]  /*c2c0*/  R2UR UR16, R219 ;  /* 0x00000000db1072ca */ /* 0x000fe200000e0000 */
[----:B------:R-:W-:Y:S01]  /*c2d0*/  USHF.R.S32.HI UR11, URZ, 0x1f, UR4 ;  /* 0x0000001f3f0b7899 */ /* 0x000fe20008011404 */
[----:B------:R-:W-:Y:S01]  /*c2e0*/  R2UR UR15, R216 ;  /* 0x00000000d80f72ca */ /* 0x000fe200000e0000 */
[----:B-1----:R-:W-:Y:S01]  /*c2f0*/  IMAD R10, R15, 0x80, R224 ;  /* 0x000000800f0a7824 */ /* 0x002fe200078e02e0 */
[----:B------:R-:W-:Y:S01]  /*c300*/  UMOV UR10, UR4 ;  /* 0x00000004000a7c82 */ /* 0x000fe20008000000 */
[----:B------:R-:W-:Y:S01]  /*c310*/  IMAD R9, R217, 0x40, R18 ;  /* 0x00000040d9097824 */ /* 0x000fe200078e0212 */
[----:B------:R-:W-:Y:S01]  /*c320*/  R2UR UR17, R214 ;  /* 0x00000000d61172ca */ /* 0x000fe200000e0000 */
[----:B------:R-:W-:Y:S01]  /*c330*/  @P1 IMAD.HI.U32 R6, R10, R11, RZ ;  /* 0x0000000b0a061227 */ /* 0x000fe200078e00ff */
[----:B------:R-:W0:Y:S01]  /*c340*/  @P1 LDC R19, c[0x0][0xbf0] ;  /* 0x0002fc00ff131b82 */ /* 0x000e220000000800 */
[----:B------:R-:W-:-:S02]  /*c350*/  ULDC.64 UR20, c[0x0][0x208] ;  /* 0x0000820000147ab9 */ /* 0x000fc40000000a00 */
[----:B------:R-:W-:Y:S01]  /*c360*/  USHF.R.S32.HI UR14, URZ, 0x1f, UR18 ;  /* 0x0000001f3f0e7899 */ /* 0x000fe20008011412 */
[----:B------:R-:W-:Y:S01]  /*c370*/  IMAD.MOV.U32 R8, RZ, RZ, R10 ;  /* 0x000000ffff087224 */ /* 0x000fe200078e000a */
[----:B------:R-:W-:Y:S01]  /*c380*/  UIMAD.WIDE.U32 UR8, UR18, UR12, UR10 ;  /* 0x0000000c120872a5 */ /* 0x000fe2000f8e000a */
[----:B------:R-:W-:Y:S01]  /*c390*/  @P1 SHF.R.U32.HI R8, RZ, R13, R6 ;  /* 0x0000000dff081219 */ /* 0x000fe20000011606 */
[----:B------:R-:W-:Y:S01]  /*c3a0*/  UIMAD UR7, UR14, UR12, URZ ;  /* 0x0000000c0e0772a4 */ /* 0x000fe2000f8e023f */
[----:B------:R-:W-:Y:S01]  /*c3b0*/  IMAD.WIDE R4, R9, 0x2, R4 ;  /* 0x0000000209047825 */ /* 0x000fe200078e0204 */
[----:B------:R-:W-:Y:S01]  /*c3c0*/  USEL UR16, UR16, URZ, !UP0 ;  /* 0x0000003f10107287 */ /* 0x000fe2000c000000 */
[--C-:B------:R-:W-:Y:S01]  /*c3d0*/  SHF.R.S32.HI R6, RZ, 0x1f, R8.reuse ;  /* 0x0000001fff067819 */ /* 0x100fe20000011408 */
[----:B------:R-:W-:Y:S01]  /*c3e0*/  UIMAD UR7, UR18, UR13, UR7 ;  /* 0x0000000d120772a4 */ /* 0x000fe2000f8e0207 */
[----:B------:R-:W-:Y:S01]  /*c3f0*/  IMAD.MOV R11, RZ, RZ, -R8 ;  /* 0x000000ffff0b7224 */ /* 0x000fe200078e0a08 */
[----:B------:R-:W-:Y:S01]  /*c400*/  USEL UR15, UR15, URZ, !UP0 ;  /* 0x0000003f0f0f7287 */ /* 0x000fe2000c000000 */
[----:B------:R-:W-:Y:S01]  /*c410*/  IADD3 R33, P3, R4, 0x4000, RZ ;  /* 0x0000400004217810 */ /* 0x000fe20007f7e0ff */
[----:B------:R-:W-:Y:S01]  /*c420*/  ULDC.64 UR12, c[0x0][0xb98] ;  /* 0x0002e600000c7ab9 */ /* 0x000fe20000000a00 */
[----:B------:R-:W-:Y:S01]  /*c430*/  UIADD3 UR9, UR9, UR7, URZ ;  /* 0x0000000709097290 */ /* 0x000fe2000fffe03f */
[----:B------:R-:W-:Y:S01]  /*c440*/  IMAD R11, R80, R11, R10 ;  /* 0x0000000b500b7224 */ /* 0x000fe200078e020a */
[----:B------:R-:W-:Y:S01]  /*c450*/  UIMAD UR7, UR16, UR12, URZ ;  /* 0x0000000c100772a4 */ /* 0x000fe2000f8e023f */
[----:B------:R-:W-:Y:S01]  /*c460*/  IADD3 R13, P5, R4, 0x1000, RZ ;  /* 0x00001000040d7810 */ /* 0x000fe20007fbe0ff */
[----:B------:R-:W-:Y:S01]  /*c470*/  UIMAD.WIDE.U32 UR8, UR15, UR12, UR8 ;  /* 0x0000000c0f0872a5 */ /* 0x000fe2000f8e0008 */
[----:B------:R-:W-:Y:S01]  /*c480*/  LOP3.LUT R32, R33, 0x380, RZ, 0xc0, !PT ;  /* 0x0000038021207812 */ /* 0x000fe200078ec0ff */
[----:B------:R-:W-:Y:S01]  /*c490*/  UIMAD UR7, UR15, UR13, UR7 ;  /* 0x0000000d0f0772a4 */ /* 0x000fe2000f8e0207 */
[----:B------:R-:W-:Y:S01]  /*c4a0*/  LOP3.LUT R12, R13, 0x380, RZ, 0xc0, !PT ;  /* 0x000003800d0c7812 */ /* 0x000fe200078ec0ff */
[----:B-----5:R-:W-:Y:S01]  /*c4b0*/  IMAD R83, R3, R80, RZ ;  /* 0x0000005003537224 */ /* 0x020fe200078e02ff */
[----:B------:R-:W-:Y:S01]  /*c4c0*/  SHF.R.U64 R32, R32, 0x3, RZ ;  /* 0x0000000320207819 */ /* 0x000fe200000012ff */
[----:B------:R-:W-:Y:S01]  /*c4d0*/  ULDC.64 UR12, c[0x0][0xaa0] ;  /* 0x0002a800000c7ab9 */ /* 0x000fe20000000a00 */
[----:B------:R-:W-:Y:S01]  /*c4e0*/  IADD3 R8, P0, R8, UR8, RZ ;  /* 0x0000000808087c10 */ /* 0x000fe2000ff1e0ff */
[----:B------:R-:W-:Y:S01]  /*c4f0*/  IMAD.U32 R9, RZ, RZ, UR7 ;  /* 0x00000007ff097e24 */ /* 0x000fe2000f8e00ff */
[----:B------:R-:W-:-:S02]  /*c500*/  SHF.R.U64 R12, R12, 0x3, RZ ;  /* 0x000000030c0c7819 */ /* 0x000fc400000012ff */
[----:B------:R-:W-:Y:S01]  /*c510*/  LOP3.LUT R32, R32, R33, RZ, 0x3c, !PT ;  /* 0x0000002120207212 */ /* 0x000fe200078e3cff */
[----:B------:R-:W-:Y:S01]  /*c520*/  IMAD.X R33, RZ, RZ, R5, P3 ;  /* 0x000000ffff217224 */ /* 0x000fe200018e0605 */
[----:B------:R-:W-:Y:S01]  /*c530*/  IADD3.X R9, R6, UR9, R9, P0, !PT ;  /* 0x0000000906097c10 */ /* 0x000fe200087fe409 */
[----:B------:R-:W-:Y:S01]  /*c540*/  ULDC.64 UR8, c[0x0][0xb88] ;  /* 0x0002e20000087ab9 */ /* 0x000fe20000000a00 */
[----:B------:R-:W-:Y:S02]  /*c550*/  SHF.R.S32.HI R6, RZ, 0x1f, R11 ;  /* 0x0000001fff067819 */ /* 0x000fe4000001140b */
[C---:B------:R-:W-:Y:S01]  /*c560*/  IADD3 R29, P0, R4.reuse, 0x3000, RZ ;  /* 0x00003000041d7810 */ /* 0x040fe20007f1e0ff */
[----:B------:R-:W-:Y:S01]  /*c570*/  IMAD.WIDE.U32 R8, R11, UR8, R8 ;  /* 0x000000080b087c25 */ /* 0x000fe2000f8e0008 */
[----:B------:R-:W-:Y:S02]  /*c580*/  IADD3 R37, P2, R4, 0x5000, RZ ;  /* 0x0000500004257810 */ /* 0x000fe40007f5e0ff */
[----:B------:R-:W-:Y:S01]  /*c590*/  LOP3.LUT R28, R29, 0x380, RZ, 0xc0, !PT ;  /* 0x000003801d1c7812 */ /* 0x000fe200078ec0ff */
[----:B------:R-:W-:Y:S01]  /*c5a0*/  IMAD R6, R6, UR8, RZ ;  /* 0x0000000806067c24 */ /* 0x000fe2000f8e02ff */
[----:B------:R-:W-:-:S02]  /*c5b0*/  IADD3 R53, P3, R4, 0xa000, RZ ;  /* 0x0000a00004357810 */ /* 0x000fc40007f7e0ff */
[----:B------:R-:W-:Y:S02]  /*c5c0*/  IADD3 R25, P4, R4, 0x2000, RZ ;  /* 0x0000200004197810 */ /* 0x000fe40007f9e0ff */
[----:B------:R-:W-:Y:S01]  /*c5d0*/  LOP3.LUT R12, R12, R13, RZ, 0x3c, !PT ;  /* 0x0000000d0c0c7212 */ /* 0x000fe200078e3cff */
[----:B------:R-:W-:Y:S01]  /*c5e0*/  IMAD R13, R11, UR9, R6 ;  /* 0x000000090b0d7c24 */ /* 0x000fe2000f8e0206 */
[----:B------:R-:W-:Y:S01]  /*c5f0*/  SHF.R.U64 R28, R28, 0x3, RZ ;  /* 0x000000031c1c7819 */ /* 0x000fe200000012ff */
[----:B------:R-:W-:Y:S01]  /*c600*/  ULDC.64 UR8, c[0x0][0xb50] ;  /* 0x0002d40000087ab9 */ /* 0x000fe20000000a00 */
[----:B------:R-:W-:Y:S01]  /*c610*/  LOP3.LUT R36, R37, 0x380, RZ, 0xc0, !PT ;  /* 0x0000038025247812 */ /* 0x000fe200078ec0ff */
[----:B------:R-:W-:Y:S01]  /*c620*/  IMAD.IADD R9, R9, 0x1, R13 ;  /* 0x0000000109097824 */ /* 0x000fe200078e020d */
[----:B------:R-:W-:Y:S01]  /*c630*/  LOP3.LUT R52, R53, 0x380, RZ, 0xc0, !PT ;  /* 0x0000038035347812 */ /* 0x000fe200078ec0ff */
[----:B------:R-:W-:Y:S01]  /*c640*/  IMAD.X R13, RZ, RZ, R5, P5 ;  /* 0x000000ffff0d7224 */ /* 0x000fe200028e0605 */
[----:B------:R-:W-:-:S02]  /*c650*/  LOP3.LUT R24, R25, 0x380, RZ, 0xc0, !PT ;  /* 0x0000038019187812 */ /* 0x000fc400078ec0ff */
[----:B------:R-:W-:Y:S02]  /*c660*/  LEA R10, P6, R8, UR8, 0x2 ;  /* 0x00000008080a7c11 */ /* 0x000fe4000f8c10ff */
[----:B------:R-:W-:Y:S01]  /*c670*/  LOP3.LUT R28, R28, R29, RZ, 0x3c, !PT ;  /* 0x0000001d1c1c7212 */ /* 0x000fe200078e3cff */
[----:B------:R-:W-:Y:S01]  /*c680*/  IMAD.X R29, RZ, RZ, R5, P0 ;  /* 0x000000ffff1d7224 */ /* 0x000fe200000e0605 */
[----:B------:R-:W-:Y:S01]  /*c690*/  SHF.R.U64 R36, R36, 0x3, RZ ;  /* 0x0000000324247819 */ /* 0x000fe200000012ff */
[----:B------:R-:W-:Y:S01]  /*c6a0*/  SHFL.IDX PT, R20, R10, RZ, 0x1c1f ;  /* 0x001c1fff0a147589 */ /* 0x000fe200000e0000 */
[----:B------:R-:W-:Y:S02]  /*c6b0*/  SHF.R.U64 R52, R52, 0x3, RZ ;  /* 0x0000000334347819 */ /* 0x000fe400000012ff */
[----:B------:R-:W-:Y:S01]  /*c6c0*/  SHF.R.U64 R24, R24, 0x3, RZ ;  /* 0x0000000318187819 */ /* 0x000fe200000012ff */
[----:B------:R-:W-:Y:S01]  /*c6d0*/  SHFL.IDX PT, R54, R10, 0x1, 0x1c1f ;  /* 0x003c1f000a367f89 */ /* 0x000fe200000e0000 */
[----:B------:R-:W-:-:S02]  /*c6e0*/  IADD3 R49, P0, R4, 0x9000, RZ ;  /* 0x0000900004317810 */ /* 0x000fc40007f1e0ff */
[----:B------:R-:W-:Y:S01]  /*c6f0*/  LEA.HI.X R11, R8, UR9, R9, 0x2, P6 ;  /* 0x00000009080b7c11 */ /* 0x000fe2000b0f1409 */
[----:B------:R-:W-:Y:S01]  /*c700*/  IMAD.U32 R9, RZ, RZ, UR17 ;  /* 0x00000011ff097e24 */ /* 0x000fe2000f8e00ff */
[----:B------:R-:W-:Y:S01]  /*c710*/  LOP3.LUT R36, R36, R37, RZ, 0x3c, !PT ;  /* 0x0000002524247212 */ /* 0x000fe200078e3cff */
[--C-:B------:R-:W-:Y:S01]  /*c720*/  IMAD.X R37, RZ, RZ, R5.reuse, P2 ;  /* 0x000000ffff257224 */ /* 0x100fe200010e0605 */
[----:B------:R-:W-:Y:S01]  /*c730*/  LOP3.LUT R52, R52, R53, RZ, 0x3c, !PT ;  /* 0x0000003534347212 */ /* 0x000fe200078e3cff */
[--C-:B------:R-:W-:Y:S01]  /*c740*/  IMAD.X R53, RZ, RZ, R5.reuse, P3 ;  /* 0x000000ffff357224 */ /* 0x100fe200018e0605 */
[----:B------:R-:W-:Y:S01]  /*c750*/  LOP3.LUT R24, R24, R25, RZ, 0x3c, !PT ;  /* 0x0000001918187212 */ /* 0x000fe200078e3cff */
[--C-:B------:R-:W-:Y:S01]  /*c760*/  IMAD.X R25, RZ, RZ, R5.reuse, P4 ;  /* 0x000000ffff197224 */ /* 0x100fe200020e0605 */
[----:B------:R-:W-:Y:S01]  /*c770*/  LOP3.LUT R48, R49, 0x380, RZ, 0xc0, !PT ;  /* 0x0000038031307812 */ /* 0x000fe200078ec0ff */
[----:B------:R-:W1:Y:S01]  /*c780*/  SHFL.IDX PT, R21, R11, RZ, 0x1c1f ;  /* 0x001c1fff0b157589 */ /* 0x000e6200000e0000 */
[C---:B------:R-:W-:Y:S01]  /*c790*/  IADD3 R57, P2, R4.reuse, 0xb000, RZ ;  /* 0x0000b00004397810 */ /* 0x040fe20007f5e0ff */
[----:B------:R-:W-:Y:S01]  /*c7a0*/  IMAD R14, R9, 0x80, R222 ;  /* 0x00000080090e7824 */ /* 0x000fe200078e02de */
[C---:B------:R-:W-:Y:S01]  /*c7b0*/  IADD3 R8, P3, R4.reuse, 0xf000, RZ ;  /* 0x0000f00004087810 */ /* 0x040fe20007f7e0ff */
[----:B------:R-:W2:Y:S01]  /*c7c0*/  SHFL.IDX PT, R55, R11, 0x1, 0x1c1f ;  /* 0x003c1f000b377f89 */ /* 0x000ea200000e0000 */
[----:B------:R-:W-:Y:S01]  /*c7d0*/  IADD3 R41, P6, R4, 0x6000, RZ ;  /* 0x0000600004297810 */ /* 0x000fe20007fde0ff */
[----:B------:R-:W-:Y:S01]  /*c7e0*/  VIADD R6, R14, 0x8 ;  /* 0x000000080e067836 */ /* 0x000fe20000000000 */
[C---:B------:R-:W-:Y:S01]  /*c7f0*/  IADD3 R45, P5, R4.reuse, 0x7000, RZ ;  /* 0x00007000042d7810 */ /* 0x040fe20007fbe0ff */
[----:B------:R-:W-:Y:S01]  /*c800*/  UIMAD UR7, UR11, UR12, URZ ;  /* 0x0000000c0b0772a4 */ /* 0x000fe2000f8e023f */
[----:B------:R-:W-:Y:S01]  /*c810*/  IADD3 R69, P4, R4, 0x8000, RZ ;  /* 0x0000800004457810 */ /* 0x000fe20007f9e0ff */
[----:B------:R-:W-:Y:S01]  /*c820*/  UIMAD.WIDE.U32 UR8, UR4, UR12, URZ ;  /* 0x0000000c040872a5 */ /* 0x000fe2000f8e003f */
[----:B------:R-:W-:Y:S01]  /*c830*/  SHF.R.U64 R48, R48, 0x3, RZ ;  /* 0x0000000330307819 */ /* 0x000fe200000012ff */
[----:B------:R-:W-:Y:S01]  /*c840*/  IMAD.X R61, RZ, RZ, R5, P3 ;  /* 0x000000ffff3d7224 */ /* 0x000fe200018e0605 */
[----:B------:R-:W-:Y:S01]  /*c850*/  LOP3.LUT R56, R57, 0x380, RZ, 0xc0, !PT ;  /* 0x0000038039387812 */ /* 0x000fe200078ec0ff */
[----:B------:R-:W-:Y:S01]  /*c860*/  ULDC.64 UR10, c[0x0][0xae8] ;  /* 0x0002ba00000a7ab9 */ /* 0x000fe20000000a00 */
[----:B------:R-:W-:-:S02]  /*c870*/  LOP3.LUT R3, R8, 0x380, RZ, 0xc0, !PT ;  /* 0x0000038008037812 */ /* 0x000fc400078ec0ff */
[----:B------:R-:W-:Y:S02]  /*c880*/  LOP3.LUT R40, R41, 0x380, RZ, 0xc0, !PT ;  /* 0x0000038029287812 */ /* 0x000fe400078ec0ff */
[----:B------:R-:W-:Y:S02]  /*c890*/  LOP3.LUT R44, R45, 0x380, RZ, 0xc0, !PT ;  /* 0x000003802d2c7812 */ /* 0x000fe400078ec0ff */
[----:B------:R-:W-:Y:S02]  /*c8a0*/  LOP3.LUT R68, R69, 0x380, RZ, 0xc0, !PT ;  /* 0x0000038045447812 */ /* 0x000fe400078ec0ff */
[----:B------:R-:W-:Y:S01]  /*c8b0*/  LOP3.LUT R48, R48, R49, RZ, 0x3c, !PT ;  /* 0x0000003130307212 */ /* 0x000fe200078e3cff */
[----:B------:R-:W-:Y:S01]  /*c8c0*/  IMAD.X R49, RZ, RZ, R5, P0 ;  /* 0x000000ffff317224 */ /* 0x000fe200000e0605 */
[----:B------:R-:W-:Y:S02]  /*c8d0*/  SHF.R.U64 R56, R56, 0x3, RZ ;  /* 0x0000000338387819 */ /* 0x000fe400000012ff */
[----:B------:R-:W-:-:S02]  /*c8e0*/  SHF.R.U64 R3, R3, 0x3, RZ ;  /* 0x0000000303037819 */ /* 0x000fc400000012ff */
[----:B------:R-:W-:Y:S02]  /*c8f0*/  SHF.R.U64 R40, R40, 0x3, RZ ;  /* 0x0000000328287819 */ /* 0x000fe400000012ff */
[----:B------:R-:W-:Y:S02]  /*c900*/  SHF.R.U64 R44, R44, 0x3, RZ ;  /* 0x000000032c2c7819 */ /* 0x000fe400000012ff */
[----:B------:R-:W-:Y:S02]  /*c910*/  SHF.R.U64 R68, R68, 0x3, RZ ;  /* 0x0000000344447819 */ /* 0x000fe400000012ff */
[----:B------:R-:W-:Y:S02]  /*c920*/  LOP3.LUT P0, RZ, R220, 0x3, RZ, 0xc0, !PT ;  /* 0x00000003dcff7812 */ /* 0x000fe4000780c0ff */
[----:B------:R-:W-:Y:S01]  /*c930*/  LOP3.LUT R56, R56, R57, RZ, 0x3c, !PT ;  /* 0x0000003938387212 */ /* 0x000fe200078e3cff */
[----:B------:R-:W-:Y:S01]  /*c940*/  IMAD.X R57, RZ, RZ, R5, P2 ;  /* 0x000000ffff397224 */ /* 0x000fe200010e0605 */
[----:B------:R-:W-:-:S02]  /*c950*/  LOP3.LUT R60, R3, R8, RZ, 0x3c, !PT ;  /* 0x00000008033c7212 */ /* 0x000fc400078e3cff */
[----:B------:R-:W-:Y:S01]  /*c960*/  LOP3.LUT R40, R40, R41, RZ, 0x3c, !PT ;  /* 0x0000002928287212 */ /* 0x000fe200078e3cff */
[----:B------:R-:W3:Y:S01]  /*c970*/  @P1 LDC R3, c[0x0][0xbec] ;  /* 0x0002fb00ff031b82 */ /* 0x000ee20000000800 */
[----:B------:R-:W-:Y:S01]  /*c980*/  LOP3.LUT R44, R44, R45, RZ, 0x3c, !PT ;  /* 0x0000002d2c2c7212 */ /* 0x000fe200078e3cff */
[--C-:B------:R-:W-:Y:S01]  /*c990*/  IMAD.X R41, RZ, RZ, R5.reuse, P6 ;  /* 0x000000ffff297224 */ /* 0x100fe200030e0605 */
[----:B------:R-:W-:Y:S01]  /*c9a0*/  LOP3.LUT R68, R68, R69, RZ, 0x3c, !PT ;  /* 0x0000004544447212 */ /* 0x000fe200078e3cff */
[--C-:B------:R-:W-:Y:S01]  /*c9b0*/  IMAD.X R45, RZ, RZ, R5.reuse, P5 ;  /* 0x000000ffff2d7224 */ /* 0x100fe200028e0605 */
[-C--:B------:R-:W-:Y:S01]  /*c9c0*/  ISETP.GE.OR P2, PT, R14, R83.reuse, P0 ;  /* 0x000000530e00720c */ /* 0x080fe20000746670 */
[----:B------:R-:W-:Y:S01]  /*c9d0*/  IMAD.X R69, RZ, RZ, R5, P4 ;  /* 0x000000ffff457224 */ /* 0x000fe200020e0605 */
[----:B------:R-:W-:Y:S02]  /*c9e0*/  ISETP.GE.OR P0, PT, R6, R83, P0 ;  /* 0x000000530600720c */ /* 0x000fe40000706670 */
[----:B------:R-:W-:-:S02]  /*c9f0*/  IADD3 R77, P6, R4, 0xc000, RZ ;  /* 0x0000c000044d7810 */ /* 0x000fc40007fde0ff */
[C---:B------:R-:W-:Y:S02]  /*ca00*/  IADD3 R73, P5, R4.reuse, 0xd000, RZ ;  /* 0x0000d00004497810 */ /* 0x040fe40007fbe0ff */
[C---:B------:R-:W-:Y:S02]  /*ca10*/  IADD3 R65, P4, R4.reuse, 0xe000, RZ ;  /* 0x0000e00004417810 */ /* 0x040fe40007f9e0ff */
[----:B------:R-:W-:Y:S02]  /*ca20*/  LOP3.LUT R9, R4, 0x380, RZ, 0xc0, !PT ;  /* 0x0000038004097812 */ /* 0x000fe400078ec0ff */
[----:B------:R-:W-:Y:S01]  /*ca30*/  LOP3.LUT R76, R77, 0x380, RZ, 0xc0, !PT ;  /* 0x000003804d4c7812 */ /* 0x000fe200078ec0ff */
[----:B-1----:R-:W-:Y:S01]  /*ca40*/  @!P2 ST.E desc[UR20][R20.64], R2 ;  /* 0x000000021400a985 */ /* 0x002fe2000c101914 */
[----:B------:R-:W-:Y:S02]  /*ca50*/  LOP3.LUT R72, R73, 0x380, RZ, 0xc0, !PT ;  /* 0x0000038049487812 */ /* 0x000fe400078ec0ff */
[----:B------:R-:W-:Y:S01]  /*ca60*/  LOP3.LUT R64, R65, 0x380, RZ, 0xc0, !PT ;  /* 0x0000038041407812 */ /* 0x000fe200078ec0ff */
[----:B------:R-:W-:Y:S01]  /*ca70*/  UIMAD UR7, UR4, UR13, UR7 ;  /* 0x0000000d040772a4 */ /* 0x000fe2000f8e0207 */
[----:B------:R-:W-:Y:S01]  /*ca80*/  SHF.R.U64 R9, R9, 0x3, RZ ;  /* 0x0000000309097819 */ /* 0x000fe200000012ff */
[----:B--2---:R1:W-:Y:S01]  /*ca90*/  @!P0 ST.E desc[UR20][R54.64], R0 ;  /* 0x0000000036008985 */ /* 0x0043e2000c101914 */
[----:B------:R-:W-:-:S02]  /*caa0*/  SHF.R.U64 R76, R76, 0x3, RZ ;  /* 0x000000034c4c7819 */ /* 0x000fc400000012ff */
[----:B------:R-:W-:Y:S02]  /*cab0*/  SHF.R.U64 R72, R72, 0x3, RZ ;  /* 0x0000000348487819 */ /* 0x000fe400000012ff */
[----:B------:R-:W-:Y:S01]  /*cac0*/  SHF.R.U64 R64, R64, 0x3, RZ ;  /* 0x0000000340407819 */ /* 0x000fe200000012ff */
[----:B------:R-:W-:Y:S01]  /*cad0*/  UIADD3 UR9, UR9, UR7, URZ ;  /* 0x0000000709097290 */ /* 0x000fe2000fffe03f */
[----:B------:R-:W-:Y:S01]  /*cae0*/  LOP3.LUT R4, R9, R4, RZ, 0x3c, !PT ;  /* 0x0000000409047212 */ /* 0x000fe200078e3cff */
[----:B------:R-:W-:Y:S01]  /*caf0*/  UIMAD UR4, UR14, UR10, URZ ;  /* 0x0000000a0e0472a4 */ /* 0x000fe2000f8e023f */
[----:B------:R-:W-:Y:S01]  /*cb00*/  LOP3.LUT R76, R76, R77, RZ, 0x3c, !PT ;  /* 0x0000004d4c4c7212 */ /* 0x000fe200078e3cff */
[--C-:B------:R-:W-:Y:S01]  /*cb10*/  IMAD.X R77, RZ, RZ, R5.reuse, P6 ;  /* 0x000000ffff4d7224 */ /* 0x100fe200030e0605 */
[----:B------:R-:W-:Y:S01]  /*cb20*/  LOP3.LUT R72, R72, R73, RZ, 0x3c, !PT ;  /* 0x0000004948487212 */ /* 0x000fe200078e3cff */
[--C-:B------:R-:W-:Y:S01]  /*cb30*/  IMAD.X R73, RZ, RZ, R5.reuse, P5 ;  /* 0x000000ffff497224 */ /* 0x100fe200028e0605 */
[----:B------:R-:W-:Y:S01]  /*cb40*/  LOP3.LUT R64, R64, R65, RZ, 0x3c, !PT ;  /* 0x0000004140407212 */ /* 0x000fe200078e3cff */
[----:B------:R-:W-:Y:S01]  /*cb50*/  IMAD.X R65, RZ, RZ, R5, P4 ;  /* 0x000000ffff417224 */ /* 0x000fe200020e0605 */
[----:B------:R2:W5:Y:S01]  /*cb60*/  LD.E.128 R8, desc[UR20][R4.64] ;  /* 0x0000001404087980 */ /* 0x000562000c101d00 */
[----:B-1----:R-:W-:Y:S01]  /*cb70*/  IMAD R0, R213, 0x20, R217 ;  /* 0x00000020d5007824 */ /* 0x002fe200078e02d9 */
[----:B------:R-:W-:-:S02]  /*cb80*/  UIMAD UR4, UR18, UR11, UR4 ;  /* 0x0000000b120472a4 */ /* 0x000fc4000f8e0204 */
[----:B------:R-:W-:Y:S01]  /*cb90*/  UIMAD.WIDE.U32 UR8, UR18, UR10, UR8 ;  /* 0x0000000a120872a5 */ /* 0x000fe2000f8e0008 */
[----:B------:R-:W5:Y:S02]  /*cba0*/  LD.E.128 R12, desc[UR20][R12.64] ;  /* 0x000000140c0c7980 */ /* 0x000f64000c101d00 */
[----:B------:R-:W-:Y:S02]  /*cbb0*/  ULDC.64 UR10, c[0x0][0xaf0] ;  /* 0x0002bc00000a7ab9 */ /* 0x000fe40000000a00 */
[----:B------:R-:W5:Y:S01]  /*cbc0*/  LD.E.128 R24, desc[UR20][R24.64] ;  /* 0x0000001418187980 */ /* 0x000f62000c101d00 */
[----:B--2---:R-:W-:-:S03]  /*cbd0*/  IMAD.U32 R5, RZ, RZ, UR17 ;  /* 0x00000011ff057e24 */ /* 0x004fc6000f8e00ff */
[----:B------:R-:W5:Y:S01]  /*cbe0*/  LD.E.128 R28, desc[UR20][R28.64] ;  /* 0x000000141c1c7980 */ /* 0x000f62000c101d00 */
[----:B------:R-:W-:Y:S01]  /*cbf0*/  IMAD R4, R5, 0x80, R0 ;  /* 0x0000008005047824 */ /* 0x000fe200078e0200 */
[----:B------:R-:W-:Y:S02]  /*cc00*/  UIADD3 UR9, UR9, UR4, URZ ;  /* 0x0000000409097290 */ /* 0x000fe4000fffe03f */
[----:B------:R-:W5:Y:S01]  /*cc10*/  LD.E.128 R32, desc[UR20][R32.64] ;  /* 0x0000001420207980 */ /* 0x000f62000c101d00 */
[----:B---3--:R-:W-:Y:S01]  /*cc20*/  @P1 IMAD.HI.U32 R0, R4, R3, RZ ;  /* 0x0000000304001227 */ /* 0x008fe200078e00ff */
[----:B------:R-:W-:Y:S01]  /*cc30*/  UIMAD UR4, UR16, UR10, URZ ;  /* 0x0000000a100472a4 */ /* 0x000fe2000f8e023f */
[----:B------:R-:W-:Y:S01]  /*cc40*/  MOV R5, R4 ;  /* 0x0000000400057202 */ /* 0x000fe20000000f00 */
[----:B------:R-:W-:Y:S01]  /*cc50*/  UIMAD.WIDE.U32 UR8, UR15, UR10, UR8 ;  /* 0x0000000a0f0872a5 */ /* 0x000fe2000f8e0008 */
[----:B------:R-:W5:Y:S01]  /*cc60*/  LD.E.128 R36, desc[UR20][R36.64] ;  /* 0x0000001424247980 */ /* 0x000f62000c101d00 */
[----:B0-----:R-:W-:Y:S01]  /*cc70*/  @P1 SHF.R.U32.HI R5, RZ, R19, R0 ;  /* 0x00000013ff051219 */ /* 0x001fe20000011600 */
[----:B------:R-:W-:-:S02]  /*cc80*/  UIMAD UR4, UR15, UR11, UR4 ;  /* 0x0000000b0f0472a4 */ /* 0x000fc4000f8e0204 */
[----:B------:R-:W5:Y:S01]  /*cc90*/  LD.E.128 R40, desc[UR20][R40.64] ;  /* 0x0000001428287980 */ /* 0x000f62000c101d00 */
[--C-:B------:R-:W-:Y:S01]  /*cca0*/  SHF.R.S32.HI R0, RZ, 0x1f, R5.reuse ;  /* 0x0000001fff007819 */ /* 0x100fe20000011405 */
[----:B------:R-:W-:Y:S01]  /*ccb0*/  UIADD3 UR4, UR9, UR4, URZ ;  /* 0x0000000409047290 */ /* 0x000fe2000fffe03f */
[----:B------:R-:W-:Y:S01]  /*ccc0*/  IMAD.MOV R19, RZ, RZ, -R5 ;  /* 0x000000ffff137224 */ /* 0x000fe200078e0a05 */
[----:B------:R-:W5:Y:S01]  /*ccd0*/  LD.E.128 R44, desc[UR20][R44.64] ;  /* 0x000000142c2c7980 */ /* 0x000f62000c101d00 */
[----:B------:R-:W-:Y:S02]  /*cce0*/  IMAD.U32 R2, RZ, RZ, UR8 ;  /* 0x00000008ff027e24 */ /* 0x000fe4000f8e00ff */
[----:B------:R-:W-:Y:S01]  /*ccf0*/  IMAD.U32 R3, RZ, RZ, UR9 ;  /* 0x00000009ff037e24 */ /* 0x000fe2000f8e00ff */
[----:B------:R-:W-:Y:S01]  /*cd00*/  ULDC.64 UR8, c[0x0][0xae0] ;  /* 0x0002b80000087ab9 */ /* 0x000fe20000000a00 */
[----:B------:R-:W-:Y:S01]  /*cd10*/  IMAD R19, R80, R19, R4 ;  /* 0x0000001350137224 */ /* 0x000fe200078e0204 */
[----:B------:R-:W5:Y:S01]  /*cd20*/  LD.E.128 R68, desc[UR20][R68.64] ;  /* 0x0000001444447980 */ /* 0x000f62000c101d00 */
[----:B------:R-:W-:-:S02]  /*cd30*/  IMAD R0, R0, UR8, RZ ;  /* 0x0000000800007c24 */ /* 0x000fc4000f8e02ff */
[----:B------:R-:W-:Y:S01]  /*cd40*/  IMAD.U32 R3, RZ, RZ, UR4 ;  /* 0x00000004ff037e24 */ /* 0x000fe2000f8e00ff */
[----:B------:R-:W5:Y:S01]  /*cd50*/  LD.E.128 R48, desc[UR20][R48.64] ;  /* 0x0000001430307980 */ /* 0x000f62000c101d00 */
[C---:B------:R-:W-:Y:S01]  /*cd60*/  IMAD R21, R5.reuse, UR9, R0 ;  /* 0x0000000905157c24 */ /* 0x040fe2000f8e0200 */
[----:B------:R-:W-:Y:S02]  /*cd70*/  SHF.R.S32.HI R0, RZ, 0x1f, R19 ;  /* 0x0000001fff007819 */ /* 0x000fe40000011413 */
[----:B------:R-:W5:Y:S01]  /*cd80*/  LD.E.128 R52, desc[UR20][R52.64] ;  /* 0x0000001434347980 */ /* 0x000f62000c101d00 */
[----:B------:R-:W-:Y:S01]  /*cd90*/  IMAD.WIDE.U32 R2, R5, UR8, R2 ;  /* 0x0000000805027c25 */ /* 0x000fe2000f8e0002 */
[----:B------:R-:W-:Y:S02]  /*cda0*/  ULDC.64 UR8, c[0x0][0xad8] ;  /* 0x0002b60000087ab9 */ /* 0x000fe40000000a00 */
[----:B------:R-:W5:Y:S04]  /*cdb0*/  LD.E.128 R56, desc[UR20][R56.64] ;  /* 0x0000001438387980 */ /* 0x000f68000c101d00 */
[----:B------:R-:W5:Y:S04]  /*cdc0*/  LD.E.128 R76, desc[UR20][R76.64] ;  /* 0x000000144c4c7980 */ /* 0x000f68000c101d00 */
[----:B------:R-:W5:Y:S04]  /*cdd0*/  LD.E.128 R72, desc[UR20][R72.64] ;  /* 0x0000001448487980 */ /* 0x000f68000c101d00 */
[----:B------:R-:W5:Y:S04]  /*cde0*/  LD.E.128 R64, desc[UR20][R64.64] ;  /* 0x0000001440407980 */ /* 0x000f68000c101d00 */
[----:B------:R-:W5:Y:S01]  /*cdf0*/  LD.E.128 R60, desc[UR20][R60.64] ;  /* 0x000000143c3c7980 */ /* 0x000f62000c101d00 */
[----:B------:R-:W-:Y:S01]  /*ce00*/  IMAD.U32 R82, RZ, RZ, UR17 ;  /* 0x00000011ff527e24 */ /* 0x000fe2000f8e00ff */
[----:B------:R-:W-:Y:S01]  /*ce10*/  BSSY B1, `(.L_x_415) ;  /* 0x000002d000017945 */ /* 0x000fe20003800000 */
[----:B------:R-:W-:Y:S01]  /*ce20*/  IMAD.IADD R3, R3, 0x1, R21 ;  /* 0x0000000103037824 */ /* 0x000fe200078e0215 */
[----:B------:R-:W-:Y:S01]  /*ce30*/  @!PT LDS RZ, [RZ] ;  /* 0x00000000fffff984 */ /* 0x000fe20000000800 */
[----:B------:R-:W-:Y:S01]  /*ce40*/  @!PT LDS RZ, [RZ] ;  /* 0x00000000fffff984 */ /* 0x000fe20000000800 */
[----:B------:R-:W-:Y:S01]  /*ce50*/  @!PT LDS RZ, [RZ] ;  /* 0x00000000fffff984 */ /* 0x000fe20000000800 */
[----:B------:R-:W-:Y:S01]  /*ce60*/  @!PT LDS RZ, [RZ] ;  /* 0x00000000fffff984 */ /* 0x000fe20000000800 */
[----:B------:R0:W-:Y:S06]  /*ce70*/  MEMBAR.ALL.CTA ;  /* 0x0000000000007992 */ /* 0x0001ec0000008000 */
[----:B0-----:R-:W0:Y:S01]  /*ce80*/  FENCE.VIEW.ASYNC.S ;  /* 0x00000000000073c6 */ /* 0x001e220000000000 */
[----:B------:R-:W-:-:S02]  /*ce90*/  IMAD R4, R0, UR8, RZ ;  /* 0x0000000800047c24 */ /* 0x000fc4000f8e02ff */
[----:B------:R-:W-:Y:S02]  /*cea0*/  IMAD R82, R82, 0x80, R217 ;  /* 0x0000008052527824 */ /* 0x000fe400078e02d9 */
[C---:B------:R-:W-:Y:S02]  /*ceb0*/  IMAD R5, R19.reuse, UR9, R4 ;  /* 0x0000000913057c24 */ /* 0x040fe4000f8e0204 */
[----:B------:R-:W-:Y:S01]  /*cec0*/  IMAD.WIDE.U32 R2, R19, UR8, R2 ;  /* 0x0000000813027c25 */ /* 0x000fe2000f8e0002 */
[----:B------:R-:W-:Y:S01]  /*ced0*/  ISETP.GE.AND P2, PT, R82, R83, PT ;  /* 0x000000535200720c */ /* 0x000fe20003f46270 */
[----:B------:R-:W-:Y:S02]  /*cee0*/  ULDC.64 UR8, c[0x0][0xa80] ;  /* 0x0002a00000087ab9 */ /* 0x000fe40000000a00 */
[----:B------:R-:W-:Y:S01]  /*cef0*/  IMAD.IADD R3, R3, 0x1, R5 ;  /* 0x0000000103037824 */ /* 0x000fe200078e0205 */
[----:B------:R-:W-:Y:S01]  /*cf00*/  LEA R6, P3, R2, UR8, 0x1 ;  /* 0x0000000802067c11 */ /* 0x000fe2000f8608ff */
[----:B------:R-:W-:-:S02]  /*cf10*/  VIADD R152, R152, 0x38820 ;  /* 0x0003882098987836 */ /* 0x000fc40000000000 */
[----:B------:R-:W-:Y:S01]  /*cf20*/  VIADD R0, R82, 0x20 ;  /* 0x0000002052007836 */ /* 0x000fe20000000000 */
[----:B------:R-:W-:Y:S01]  /*cf30*/  LEA.HI.X R19, R2, UR9, R3, 0x1, P3 ;  /* 0x0000000902137c11 */ /* 0x000fe200098f0c03 */
[----:B0-----:R0:W1:Y:S01]  /*cf40*/  SHFL.IDX PT, R85, R6, RZ, 0x181f ;  /* 0x00181fff06557589 */ /* 0x00106200000e0000 */
[----:B------:R-:W-:Y:S02]  /*cf50*/  PRMT R152, RZ, 0x654, R152 ;  /* 0x00000654ff987816 */ /* 0x000fe40000000098 */
[-C--:B------:R-:W-:Y:S01]  /*cf60*/  ISETP.GE.AND P1, PT, R0, R83.reuse, PT ;  /* 0x000000530000720c */ /* 0x080fe20003f26270 */
[----:B------:R-:W-:Y:S01]  /*cf70*/  VIADD R0, R82, 0x40 ;  /* 0x0000004052007836 */ /* 0x000fe20000000000 */
[----:B------:R0:W2:Y:S01]  /*cf80*/  SHFL.IDX PT, R81, R19, RZ, 0x181f ;  /* 0x00181fff13517589 */ /* 0x0000a200000e0000 */
[----:B------:R0:W-:Y:S03]  /*cf90*/  SYNCS.ARRIVE.TRANS64.RED.A1T0 RZ, [R152+URZ], RZ ;  /* 0x000000ff98ff79a7 */ /* 0x0001e6000810043f */
        /* <DEDUP_REMOVED lines=10> */
[----:B------:R-:W-:-:S03]  /*d040*/  @!P4 LEA R4, P6, R23, R85, 0x1 ;  /* 0x000000551704c211 */ /* 0x000fc600078c08ff */
[----:B-----5:R3:W-:Y:S01]  /*d050*/  @!P5 ST.E.128 desc[UR8][R2.64], R8 ;  /* 0x000000080200d985 */ /* 0x0207e2000c101d08 */
[----:B------:R-:W-:Y:S02]  /*d060*/  @!P4 LEA.HI.X R5, R23, R81, R229, 0x1, P6 ;  /* 0x000000511705c211 */ /* 0x000fe400030f0ce5 */
[----:B------:R-:W-:-:S03]  /*d070*/  @!P3 LEA R20, P6, R22, R85, 0x1 ;  /* 0x000000551614b211 */ /* 0x000fc600078c08ff */
[----:B------:R3:W-:Y:S01]  /*d080*/  @!P4 ST.E.128 desc[UR8][R4.64], R32 ;  /* 0x000000200400c985 */ /* 0x0007e2000c101d08 */
[----:B------:R-:W-:Y:S02]  /*d090*/  @!P3 LEA.HI.X R21, R22, R81, R228, 0x1, P6 ;  /* 0x000000511615b211 */ /* 0x000fe400030f0ce4 */
[----:B------:R-:W-:-:S03]  /*d0a0*/  @!P2 LEA R80, P6, R212, R85, 0x1 ;  /* 0x00000055d450a211 */ /* 0x000fc600078c08ff */
[----:B------:R3:W-:Y:S01]  /*d0b0*/  @!P3 ST.E.128 desc[UR8][R20.64], R68 ;  /* 0x000000441400b985 */ /* 0x0007e2000c101d08 */
[----:B------:R-:W-:-:S05]  /*d0c0*/  @!P2 LEA.HI.X R81, R212, R81, R227, 0x1, P6 ;  /* 0x00000051d451a211 */ /* 0x000fca00030f0ce3 */
[----:B------:R3:W-:Y:S04]  /*d0d0*/  @!P2 ST.E.128 desc[UR8][R80.64], R76 ;  /* 0x0000004c5000a985 */ /* 0x0007e8000c101d08 */
.L_x_416:
[----:B------:R-:W-:Y:S05]  /*d0e0*/  BSYNC B1 ;  /* 0x0000000000017941 */ /* 0x000fea0003800000 */
.L_x_415:
        /* <DEDUP_REMOVED lines=11> */
[C---:B------:R-:W-:Y:S02]  /*d1a0*/  @!P3 LEA R4, P5, R23.reuse, R9, 0x1 ;  /* 0x000000091704b211 */ /* 0x040fe400078a08ff */
[----:B----4-:R-:W-:Y:S02]  /*d1b0*/  @!P4 LEA.HI.X R3, R18, R11, R230, 0x1, P6 ;  /* 0x0000000b1203c211 */ /* 0x010fe400030f0ce6 */
[----:B------:R-:W-:Y:S02]  /*d1c0*/  @!P2 LEA R8, P6, R22, R9, 0x1 ;  /* 0x000000091608a211 */ /* 0x000fe400078c08ff */
[----:B------:R-:W-:Y:S01]  /*d1d0*/  @!P3 LEA.HI.X R5, R23, R11, R229, 0x1, P5 ;  /* 0x0000000b1705b211 */ /* 0x000fe200028f0ce5 */
[----:B------:R0:W-:Y:S01]  /*d1e0*/  @!P4 ST.E.128 desc[UR8][R2.64], R12 ;  /* 0x0000000c0200c985 */ /* 0x0001e2000c101d08 */
[----:B------:R-:W-:-:S02]  /*d1f0*/  @!P1 LEA R10, P5, R212, R9, 0x1 ;  /* 0x00000009d40a9211 */ /* 0x000fc400078a08ff */
[-C--:B------:R-:W-:Y:S01]  /*d200*/  @!P2 LEA.HI.X R9, R22, R11.reuse, R228, 0x1, P6 ;  /* 0x0000000b1609a211 */ /* 0x080fe200030f0ce4 */
[----:B------:R0:W-:Y:S01]  /*d210*/  @!P3 ST.E.128 desc[UR8][R4.64], R36 ;  /* 0x000000240400b985 */ /* 0x0001e2000c101d08 */
[----:B------:R-:W-:-:S03]  /*d220*/  @!P1 LEA.HI.X R11, R212, R11, R227, 0x1, P5 ;  /* 0x0000000bd40b9211 */ /* 0x000fc600028f0ce3 */
[----:B------:R0:W-:Y:S04]  /*d230*/  @!P2 ST.E.128 desc[UR8][R8.64], R48 ;  /* 0x000000300800a985 */ /* 0x0001e8000c101d08 */
[----:B------:R0:W-:Y:S02]  /*d240*/  @!P1 ST.E.128 desc[UR8][R10.64], R72 ;  /* 0x000000480a009985 */ /* 0x0001e4000c101d08 */
.L_x_418:
[----:B------:R-:W-:Y:S05]  /*d250*/  BSYNC B1 ;  /* 0x0000000000017941 */ /* 0x000fea0003800000 */
.L_x_417:
[----:B0---4-:R0:W4:Y:S01]  /*d260*/  SHFL.IDX PT, R11, R19, 0x2, 0x181f ;  /* 0x00581f00130b7f89 */ /* 0x01112200000e0000 */
        /* <DEDUP_REMOVED lines=10> */
[CC--:B------:R-:W-:Y:S02]  /*d310*/  @!P2 LEA R4, P5, R23.reuse, R5.reuse, 0x1 ;  /* 0x000000051704a211 */ /* 0x0c0fe400078a08ff */
[----:B------:R-:W-:Y:S02]  /*d320*/  @!P1 LEA R8, P4, R22, R5, 0x1 ;  /* 0x0000000516089211 */ /* 0x000fe400078808ff */
[----:B----4-:R-:W-:Y:S02]  /*d330*/  @!P3 LEA.HI.X R3, R18, R11, R230, 0x1, P6 ;  /* 0x0000000b1203b211 */ /* 0x010fe400030f0ce6 */
[----:B------:R-:W-:Y:S02]  /*d340*/  @!P0 LEA R10, P6, R212, R5, 0x1 ;  /* 0x00000005d40a8211 */ /* 0x000fe400078c08ff */
[-C--:B------:R-:W-:Y:S01]  /*d350*/  @!P2 LEA.HI.X R5, R23, R11.reuse, R229, 0x1, P5 ;  /* 0x0000000b1705a211 */ /* 0x080fe200028f0ce5 */
[----:B------:R0:W-:Y:S01]  /*d360*/  @!P3 ST.E.128 desc[UR8][R2.64], R24 ;  /* 0x000000180200b985 */ /* 0x0001e2000c101d08 */
[----:B------:R-:W-:-:S02]  /*d370*/  @!P1 LEA.HI.X R9, R22, R11, R228, 0x1, P4 ;  /* 0x0000000b16099211 */ /* 0x000fc400020f0ce4 */
[----:B------:R-:W-:Y:S01]  /*d380*/  @!P0 LEA.HI.X R11, R212, R11, R227, 0x1, P6 ;  /* 0x0000000bd40b8211 */ /* 0x000fe200030f0ce3 */
[----:B------:R0:W-:Y:S04]  /*d390*/  @!P2 ST.E.128 desc[UR8][R4.64], R40 ;  /* 0x000000280400a985 */ /* 0x0001e8000c101d08 */
[----:B------:R0:W-:Y:S04]  /*d3a0*/  @!P1 ST.E.128 desc[UR8][R8.64], R52 ;  /* 0x0000003408009985 */ /* 0x0001e8000c101d08 */
[----:B------:R0:W-:Y:S02]  /*d3b0*/  @!P0 ST.E.128 desc[UR8][R10.64], R64 ;  /* 0x000000400a008985 */ /* 0x0001e4000c101d08 */
.L_x_420:
[----:B------:R-:W-:Y:S05]  /*d3c0*/  BSYNC B1 ;  /* 0x0000000000017941 */ /* 0x000fea0003800000 */
.L_x_419:
[----:B------:R-:W-:Y:S01]  /*d3d0*/  VIADD R0, R82, 0x60 ;  /* 0x0000006052007836 */ /* 0x000fe20000000000 */
[----:B0--3--:R-:W0:Y:S04]  /*d3e0*/  SHFL.IDX PT, R19, R19, 0x3, 0x181f ;  /* 0x00781f0013137f89 */ /* 0x009e2800000e0000 */
[----:B------:R-:W-:Y:S01]  /*d3f0*/  ISETP.GE.AND P0, PT, R0, R83, PT ;  /* 0x000000530000720c */ /* 0x000fe20003f06270 */
[----:B----4-:R3:W4:-:S12]  /*d400*/  SHFL.IDX PT, R11, R6, 0x3, 0x181f ;  /* 0x00781f00060b7f89 */ /* 0x01071800000e0000 */
[----:B---3--:R-:W-:Y:S05]  /*d410*/  @P0 BRA `(.L_x_421) ;  /* 0x0000000c00f80947 */ /* 0x008fea0003800000 */
[----:B------:R-:W-:Y:S01]  /*d420*/  ULDC UR4, c[0x0][0xac8] ;  /* 0x0002b20000047ab9 */ /* 0x000fe20000000800 */
[----:B------:R-:W-:Y:S01]  /*d430*/  ULDC.64 UR8, c[0x0][0x208] ;  /* 0x0000820000087ab9 */ /* 0x000fe20000000a00 */
[----:B------:R-:W-:Y:S02]  /*d440*/  ISETP.GE.AND P3, PT, R18, UR4, PT ;  /* 0x0000000412007c0c */ /* 0x000fe4000bf66270 */
[----:B------:R-:W-:Y:S02]  /*d450*/  ISETP.GE.AND P4, PT, R23, UR4, PT ;  /* 0x0000000417007c0c */ /* 0x000fe4000bf86270 */
[----:B------:R-:W-:-:S09]  /*d460*/  ISETP.GE.AND P5, PT, R22, UR4, PT ;  /* 0x0000000416007c0c */ /* 0x000fd2000bfa6270 */
[CC--:B----4-:R-:W-:Y:S02]  /*d470*/  @!P3 LEA R2, P0, R18.reuse, R11.reuse, 0x1 ;  /* 0x0000000b1202b211 */ /* 0x0d0fe400078008ff */
[C---:B------:R-:W-:Y:S02]  /*d480*/  @!P4 LEA R4, P1, R23.reuse, R11, 0x1 ;  /* 0x0000000b1704c211 */ /* 0x040fe400078208ff */
[----:B0-----:R-:W-:Y:S02]  /*d490*/  @!P3 LEA.HI.X R3, R18, R19, R230, 0x1, P0 ;  /* 0x000000131203b211 */ /* 0x001fe400000f0ce6 */
[----:B------:R-:W-:Y:S02]  /*d4a0*/  ISETP.GE.AND P0, PT, R212, UR4, PT ;  /* 0x00000004d4007c0c */ /* 0x000fe4000bf06270 */
[----:B------:R-:W-:Y:S01]  /*d4b0*/  @!P5 LEA R8, P2, R22, R11, 0x1 ;  /* 0x0000000b1608d211 */ /* 0x000fe200078408ff */
[----:B------:R3:W-:Y:S01]  /*d4c0*/  @!P3 ST.E.128 desc[UR8][R2.64], R28 ;  /* 0x0000001c0200b985 */ /* 0x0007e2000c101d08 */
[----:B------:R-:W-:-:S02]  /*d4d0*/  @!P4 LEA.HI.X R5, R23, R19, R229, 0x1, P1 ;  /* 0x000000131705c211 */ /* 0x000fc400008f0ce5 */
[----:B------:R-:W-:-:S03]  /*d4e0*/  @!P5 LEA.HI.X R9, R22, R19, R228, 0x1, P2 ;  /* 0x000000131609d211 */ /* 0x000fc600010f0ce4 */
[----:B------:R3:W-:Y:S04]  /*d4f0*/  @!P4 ST.E.128 desc[UR8][R4.64], R44 ;  /* 0x0000002c0400c985 */ /* 0x0007e8000c101d08 */
[----:B------:R3:W-:Y:S01]  /*d500*/  @!P5 ST.E.128 desc[UR8][R8.64], R56 ;  /* 0x000000380800d985 */ /* 0x0007e2000c101d08 */
[----:B------:R-:W-:Y:S05]  /*d510*/  @P0 BRA `(.L_x_421) ;  /* 0x0000000c00b80947 */ /* 0x000fea0003800000 */
[----:B---3--:R-:W-:Y:S01]  /*d520*/  LEA R2, P0, R212, R11, 0x1 ;  /* 0x0000000bd4027211 */ /* 0x008fe200078008ff */
[----:B------:R-:W-:-:S03]  /*d530*/  ULDC.64 UR8, c[0x0][0x208] ;  /* 0x0000820000087ab9 */ /* 0x000fc60000000a00 */
[----:B------:R-:W-:-:S05]  /*d540*/  LEA.HI.X R3, R212, R19, R227, 0x1, P0 ;  /* 0x00000013d4037211 */ /* 0x000fca00000f0ce3 */
[----:B------:R0:W-:Y:S01]  /*d550*/  ST.E.128 desc[UR8][R2.64], R60 ;  /* 0x0000003c02007985 */ /* 0x0001e2000c101d08 */
[----:B------:R-:W-:Y:S05]  /*d560*/  BRA `(.L_x_421) ;  /* 0x0000000c00a47947 */ /* 0x000fea0003800000 */
.L_x_413:
[----:B------:R-:W-:Y:S01]  /*d570*/  ULDC.64 UR8, c[0x0][0xc00] ;  /* 0x0003000000087ab9 */ /* 0x000fe20000000a00 */
[----:B------:R-:W-:Y:S01]  /*d580*/  R2UR UR4, R216 ;  /* 0x00000000d80472ca */ /* 0x000fe200000e0000 */
[----:B------:R-:W-:Y:S01]  /*d590*/  UISETP.NE.U32.AND UP0, UPT, UR8, URZ, UPT ;  /* 0x0000003f0800728c */ /* 0x000fe2000bf05070 */
[----:B------:R-:W0:Y:S01]  /*d5a0*/  LDC R13, c[0x0][0xbe8] ;  /* 0x0002fa00ff0d7b82 */ /* 0x000e220000000800 */
[----:B------:R-:W-:Y:S01]  /*d5b0*/  ULDC.64 UR10, c[0x0][0x208] ;  /* 0x00008200000a7ab9 */ /* 0x000fe20000000a00 */
[----:B------:R-:W-:Y:S01]  /*d5c0*/  R2UR UR7, R215 ;  /* 0x00000000d70772ca */ /* 0x000fe200000e0000 */
[----:B------:R-:W-:-:S03]  /*d5d0*/  UISETP.NE.AND.EX UP0, UPT, UR9, URZ, UPT, UP0 ;  /* 0x0000003f0900728c */ /* 0x000fc6000bf05300 */
[----:B------:R-:W-:-:S03]  /*d5e0*/  ULDC.64 UR8, c[0x0][0xc00] ;  /* 0x0003000000087ab9 */ /* 0x000fc60000000a00 */
[----:B------:R-:W-:Y:S02]  /*d5f0*/  PLOP3.LUT P2, PT, PT, PT, UP0, 0x80, 0x0 ;  /* 0x000000000000781c */ /* 0x000fe40003f4f008 */
[----:B------:R-:W-:-:S06]  /*d600*/  UIMAD.WIDE UR8, UR4, 0x4, UR8 ;  /* 0x00000004040878a5 */ /* 0x000fcc000f8e0208 */
[----:B------:R-:W-:Y:S02]  /*d610*/  IMAD.U32 R2, RZ, RZ, UR8 ;  /* 0x00000008ff027e24 */ /* 0x000fe4000f8e00ff */
[----:B------:R-:W-:Y:S01]  /*d620*/  IMAD.U32 R3, RZ, RZ, UR9 ;  /* 0x00000009ff037e24 */ /* 0x000fe2000f8e00ff */
[----:B------:R-:W-:-:S04]  /*d630*/  ULDC.64 UR8, c[0x0][0xc08] ;  /* 0x0003020000087ab9 */ /* 0x000fc80000000a00 */
[----:B------:R-:W2:Y:S01]  /*d640*/  @P2 LDG.E R6, desc[UR10][R2.64] ;  /* 0x0000000a02062981 */ /* 0x000ea2000c1e1900 */
[----:B------:R-:W-:Y:S01]  /*d650*/  UISETP.NE.U32.AND UP1, UPT, UR8, URZ, UPT ;  /* 0x0000003f0800728c */ /* 0x000fe2000bf25070 */
[----:B0-----:R-:W-:-:S03]  /*d660*/  ISETP.NE.AND P0, PT, R13, 0x1, PT ;  /* 0x000000010d00780c */ /* 0x001fc60003f05270 */
[----:B------:R-:W-:-:S06]  /*d670*/  UISETP.NE.AND.EX UP1, UPT, UR9, URZ, UPT, UP1 ;  /* 0x0000003f0900728c */ /* 0x000fcc000bf25310 */
[----:B------:R-:W-:-:S04]  /*d680*/  PLOP3.LUT P3, PT, PT, PT, UP1, 0x80, 0x0 ;  /* 0x000000000000781c */ /* 0x000fc80003f6f018 */
[----:B------:R-:W0:Y:S01]  /*d690*/  @P0 LDC R11, c[0x0][0xbec] ;  /* 0x0002fb00ff0b0b82 */ /* 0x000e220000000800 */
[----:B------:R-:W-:Y:S02]  /*d6a0*/  @UP1 ULDC.64 UR8, c[0x0][0xc08] ;  /* 0x0003020000081ab9 */ /* 0x000fe40000000a00 */
[----:B------:R-:W-:-:S03]  /*d6b0*/  @UP1 UIMAD.WIDE UR8, UR4, 0x4, UR8 ;  /* 0x00000004040818a5 */ /* 0x000fc6000f8e0208 */
[----:B------:R-:W-:Y:S02]  /*d6c0*/  ULDC UR4, c[0x0][0xa88] ;  /* 0x0002a20000047ab9 */ /* 0x000fe40000000800 */
[----:B------:R-:W-:Y:S01]  /*d6d0*/  IMAD.U32 R0, RZ, RZ, UR4 ;  /* 0x00000004ff007e24 */ /* 0x000fe2000f8e00ff */
[----:B------:R-:W-:Y:S01]  /*d6e0*/  UMOV UR4, URZ ;  /* 0x0000003f00047c82 */ /* 0x000fe20008000000 */
[----:B------:R-:W-:Y:S02]  /*d6f0*/  IMAD.U32 R4, RZ, RZ, UR8 ;  /* 0x00000008ff047e24 */ /* 0x000fe4000f8e00ff */
[----:B------:R-:W-:Y:S01]  /*d700*/  IMAD.U32 R5, RZ, RZ, UR9 ;  /* 0x00000009ff057e24 */ /* 0x000fe2000f8e00ff */
[----:B------:R-:W-:-:S04]  /*d710*/  ISETP.GE.AND P1, PT, R231, 0x80, PT ;  /* 0x00000080e700780c */ /* 0x000fc80003f26270 */
[----:B------:R1:W5:Y:S01]  /*d720*/  @P3 LDG.E R0, desc[UR10][R4.64] ;  /* 0x0000000a04003981 */ /* 0x000362000c1e1900 */
[----:B------:R-:W-:Y:S01]  /*d730*/  USHF.R.S32.HI UR11, URZ, 0x1f, UR7 ;  /* 0x0000001f3f0b7899 */ /* 0x000fe20008011407 */
[----:B--2---:R-:W-:-:S13]  /*d740*/  @P2 R2UR UR4, R6 ;  /* 0x00000000060422ca */ /* 0x004fda00000e0000 */
[----:B------:R-:W-:Y:S01]  /*d750*/  USHF.R.S32.HI UR10, URZ, 0x1f, UR4 ;  /* 0x0000001f3f0a7899 */ /* 0x000fe20008011404 */
[----:B01----:R-:W-:Y:S11]  /*d760*/  @P3 BRA `(.L_x_422) ;  /* 0x0000000000143947 */ /* 0x003ff60003800000 */
[----:B------:R-:W-:Y:S05]  /*d770*/  @!P2 BRA `(.L_x_422) ;  /* 0x000000000010a947 */ /* 0x000fea0003800000 */
[----:B------:R-:W-:Y:S02]  /*d780*/  ULDC.64 UR8, c[0x0][0x208] ;  /* 0x0000820000087ab9 */ /* 0x000fe40000000a00 */
[----:B------:R-:W2:Y:S04]  /*d790*/  LDG.E R5, desc[UR8][R2.64] ;  /* 0x0000000802057981 */ /* 0x000ea8000c1e1900 */
[----:B-----5:R-:W2:Y:S02]  /*d7a0*/  LDG.E R0, desc[UR8][R2.64+0x4] ;  /* 0x0000040802007981 */ /* 0x020ea4000c1e1900 */
[----:B--2---:R-:W-:-:S07]  /*d7b0*/  IMAD.IADD R0, R0, 0x1, -R5 ;  /* 0x0000000100007824 */ /* 0x004fce00078e0a05 */
.L_x_422:
[----:B------:R-:W-:Y:S01]  /*d7c0*/  R2UR UR8, R216 ;  /* 0x00000000d80872ca */ /* 0x000fe200000e0000 */
[----:B------:R-:W-:Y:S01]  /*d7d0*/  BSSY B1, `(.L_x_423) ;  /* 0x0000032000017945 */ /* 0x000fe20003800000 */
[----:B------:R-:W-:-:S11]  /*d7e0*/  R2UR UR7, R219 ;  /* 0x00000000db0772ca */ /* 0x000fd600000e0000 */
[----:B------:R-:W-:Y:S02]  /*d7f0*/  USEL UR12, UR8, URZ, !UP0 ;  /* 0x0000003f080c7287 */ /* 0x000fe4000c000000 */
[----:B------:R-:W-:Y:S01]  /*d800*/  USEL UR13, UR7, URZ, !UP0 ;  /* 0x0000003f070d7287 */ /* 0x000fe2000c000000 */
[----:B------:R-:W-:Y:S11]  /*d810*/  @P1 BRA `(.L_x_424) ;  /* 0x0000000000b41947 */ /* 0x000ff60003800000 */
[----:B------:R-:W0:Y:S01]  /*d820*/  S2R R3, SR_TID.X ;  /* 0x0000000000037919 */ /* 0x000e220000002100 */
[----:B------:R-:W1:Y:S01]  /*d830*/  LDC R9, c[0x0][0xbe8] ;  /* 0x0002fa00ff097b82 */ /* 0x000e620000000800 */
[----:B------:R-:W-:-:S13]  /*d840*/  R2UR UR7, R214 ;  /* 0x00000000d60772ca */ /* 0x000fda00000e0000 */
[----:B------:R-:W-:-:S04]  /*d850*/  IMAD.U32 R2, RZ, RZ, UR7 ;  /* 0x00000007ff027e24 */ /* 0x000fc8000f8e00ff */
[----:B0-----:R-:W-:Y:S02]  /*d860*/  IMAD R2, R2, 0x80, R3 ;  /* 0x0000008002027824 */ /* 0x001fe400078e0203 */
[----:B-1---5:R-:W-:Y:S02]  /*d870*/  IMAD R3, R0, R9, RZ ;  /* 0x0000000900037224 */ /* 0x022fe400078e02ff */
[----:B------:R-:W-:-:S05]  /*d880*/  VIADD R4, R2, 0xffffff80 ;  /* 0xffffff8002047836 */ /* 0x000fca0000000000 */
[----:B------:R-:W-:-:S13]  /*d890*/  ISETP.GE.AND P1, PT, R4, R3, PT ;  /* 0x000000030400720c */ /* 0x000fda0003f26270 */
[----:B------:R-:W-:Y:S05]  /*d8a0*/  @P1 BRA `(.L_x_424) ;  /* 0x0000000000901947 */ /* 0x000fea0003800000 */
[----:B------:R-:W-:Y:S01]  /*d8b0*/  ISETP.NE.AND P1, PT, R9, 0x1, PT ;  /* 0x000000010900780c */ /* 0x000fe20003f25270 */
[----:B------:R-:W-:Y:S01]  /*d8c0*/  ULDC.64 UR14, c[0x0][0xb90] ;  /* 0x0002e400000e7ab9 */ /* 0x000fe20000000a00 */
[----:B------:R-:W-:Y:S01]  /*d8d0*/  R2UR UR16, R215 ;  /* 0x00000000d71072ca */ /* 0x000fe200000e0000 */
[----:B------:R-:W-:Y:S01]  /*d8e0*/  UIMAD UR7, UR11, UR14, URZ ;  /* 0x0000000e0b0772a4 */ /* 0x000fe2000f8e023f */
[----:B------:R-:W-:Y:S01]  /*d8f0*/  IMAD.MOV.U32 R2, RZ, RZ, R4 ;  /* 0x000000ffff027224 */ /* 0x000fe200078e0004 */
[----:B------:R-:W-:Y:S01]  /*d900*/  UMOV UR8, UR4 ;  /* 0x0000000400087c82 */ /* 0x000fe20008000000 */
[----:B------:R-:W-:-:S07]  /*d910*/  UMOV UR9, UR10 ;  /* 0x0000000a00097c82 */ /* 0x000fce0008000000 */
[----:B------:R-:W0:Y:S02]  /*d920*/  @P1 LDC R3, c[0x0][0xbec] ;  /* 0x0002fb00ff031b82 */ /* 0x000e240000000800 */
[----:B------:R-:W-:Y:S02]  /*d930*/  UIMAD.WIDE.U32 UR8, UR16, UR14, UR8 ;  /* 0x0000000e100872a5 */ /* 0x000fe4000f8e0008 */
[----:B------:R-:W-:-:S03]  /*d940*/  UIMAD UR7, UR16, UR15, UR7 ;  /* 0x0000000f100772a4 */ /* 0x000fc6000f8e0207 */
[----:B------:R-:W-:Y:S01]  /*d950*/  ULDC.64 UR14, c[0x0][0xb98] ;  /* 0x0002e600000e7ab9 */ /* 0x000fe20000000a00 */
[----:B------:R-:W1:Y:S01]  /*d960*/  @P1 LDC R6, c[0x0][0xbf0] ;  /* 0x0002fc00ff061b82 */ /* 0x000e620000000800 */
[----:B------:R-:W-:Y:S02]  /*d970*/  UIADD3 UR9, UR9, UR7, URZ ;  /* 0x0000000709097290 */ /* 0x000fe4000fffe03f */
[----:B------:R-:W-:Y:S02]  /*d980*/  UIMAD UR7, UR13, UR14, URZ ;  /* 0x0000000e0d0772a4 */ /* 0x000fe4000f8e023f */
[----:B------:R-:W-:Y:S02]  /*d990*/  UIMAD.WIDE.U32 UR8, UR12, UR14, UR8 ;  /* 0x0000000e0c0872a5 */ /* 0x000fe4000f8e0008 */
[----:B------:R-:W-:Y:S01]  /*d9a0*/  UIMAD UR7, UR12, UR15, UR7 ;  /* 0x0000000f0c0772a4 */ /* 0x000fe2000f8e0207 */
[----:B------:R-:W-:Y:S02]  /*d9b0*/  ULDC.64 UR16, c[0x0][0x208] ;  /* 0x0000820000107ab9 */ /* 0x000fe40000000a00 */
[----:B------:R-:W-:Y:S01]  /*d9c0*/  ULDC.64 UR14, c[0x0][0xb88] ;  /* 0x0002e200000e7ab9 */ /* 0x000fe20000000a00 */
[----:B0-----:R-:W-:-:S05]  /*d9d0*/  @P1 IMAD.HI.U32 R3, R4, R3, RZ ;  /* 0x0000000304031227 */ /* 0x001fca00078e00ff */
[----:B-1----:R-:W-:Y:S01]  /*d9e0*/  @P1 SHF.R.U32.HI R2, RZ, R6, R3 ;  /* 0x00000006ff021219 */ /* 0x002fe20000011603 */
[----:B------:R-:W-:-:S03]  /*d9f0*/  IMAD.U32 R6, RZ, RZ, UR7 ;  /* 0x00000007ff067e24 */ /* 0x000fc6000f8e00ff */
[--C-:B------:R-:W-:Y:S01]  /*da00*/  SHF.R.S32.HI R3, RZ, 0x1f, R2.reuse ;  /* 0x0000001fff037819 */ /* 0x100fe20000011402 */
[----:B------:R-:W-:Y:S01]  /*da10*/  IMAD.MOV R5, RZ, RZ, -R2 ;  /* 0x000000ffff057224 */ /* 0x000fe200078e0a02 */
[----:B------:R-:W-:-:S03]  /*da20*/  IADD3 R2, P1, R2, UR8, RZ ;  /* 0x0000000802027c10 */ /* 0x000fc6000ff3e0ff */
[----:B------:R-:W-:Y:S01]  /*da30*/  IMAD R5, R9, R5, R4 ;  /* 0x0000000509057224 */ /* 0x000fe200078e0204 */
[----:B------:R-:W-:Y:S01]  /*da40*/  IADD3.X R3, R3, UR9, R6, P1, !PT ;  /* 0x0000000903037c10 */ /* 0x000fe20008ffe406 */
[----:B------:R-:W-:-:S03]  /*da50*/  ULDC.64 UR8, c[0x0][0xb50] ;  /* 0x0002d40000087ab9 */ /* 0x000fc60000000a00 */
[----:B------:R-:W-:Y:S01]  /*da60*/  SHF.R.S32.HI R4, RZ, 0x1f, R5 ;  /* 0x0000001fff047819 */ /* 0x000fe20000011405 */
[----:B------:R-:W-:-:S04]  /*da70*/  IMAD.WIDE.U32 R2, R5, UR14, R2 ;  /* 0x0000000e05027c25 */ /* 0x000fc8000f8e0002 */
[----:B------:R-:W-:-:S04]  /*da80*/  IMAD R4, R4, UR14, RZ ;  /* 0x0000000e04047c24 */ /* 0x000fc8000f8e02ff */
[----:B------:R-:W-:Y:S01]  /*da90*/  IMAD R9, R5, UR15, R4 ;  /* 0x0000000f05097c24 */ /* 0x000fe2000f8e0204 */
[----:B------:R-:W-:-:S03]  /*daa0*/  LEA R4, P1, R2, UR8, 0x2 ;  /* 0x0000000802047c11 */ /* 0x000fc6000f8210ff */
[----:B------:R-:W-:-:S05]  /*dab0*/  IMAD.IADD R3, R3, 0x1, R9 ;  /* 0x0000000103037824 */ /* 0x000fca00078e0209 */
[----:B------:R-:W-:Y:S01]  /*dac0*/  LEA.HI.X R5, R2, UR9, R3, 0x2, P1 ;  /* 0x0000000902057c11 */ /* 0x000fe200088f1403 */
[----:B------:R-:W-:-:S05]  /*dad0*/  IMAD.MOV.U32 R3, RZ, RZ, -0x800000 ;  /* 0xff800000ff037424 */ /* 0x000fca00078e00ff */
[----:B------:R0:W-:Y:S02]  /*dae0*/  STG.E desc[UR16][R4.64], R3 ;  /* 0x0000000304007986 */ /* 0x0001e4000c101910 */
.L_x_424:
[----:B------:R-:W-:Y:S05]  /*daf0*/  BSYNC B1 ;  /* 0x0000000000017941 */ /* 0x000fea0003800000 */
.L_x_423:
[----:B------:R-:W-:Y:S01]  /*db00*/  R2UR UR16, R214 ;  /* 0x00000000d61072ca */ /* 0x000fe200000e0000 */
[----:B0-----:R-:W0:Y:S01]  /*db10*/  @P0 LDC R3, c[0x0][0xbf0] ;  /* 0x0002fc00ff030b82 */ /* 0x001e220000000800 */
[----:B------:R-:W-:Y:S01]  /*db20*/  ULDC.64 UR14, c[0x0][0xaa0] ;  /* 0x0002a800000e7ab9 */ /* 0x000fe20000000a00 */
[----:B------:R-:W-:Y:S01]  /*db30*/  R2UR UR17, R215 ;  /* 0x00000000d71172ca */ /* 0x000fe200000e0000 */
[----:B------:R-:W-:Y:S01]  /*db40*/  UIMAD UR7, UR10, UR14, URZ ;  /* 0x0000000e0a0772a4 */ /* 0x000fe2000f8e023f */
[----:B------:R-:W-:Y:S01]  /*db50*/  IMAD R2, R213, 0x20, R217 ;  /* 0x00000020d5027824 */ /* 0x000fe200078e02d9 */
[----:B------:R-:W-:Y:S01]  /*db60*/  UIMAD.WIDE.U32 UR8, UR4, UR14, URZ ;  /* 0x0000000e040872a5 */ /* 0x000fe2000f8e003f */
[----:B------:R-:W-:Y:S01]  /*db70*/  BSSY B1, `(.L_x_425) ;  /* 0x0000043000017945 */ /* 0x000fe20003800000 */
[----:B------:R-:W-:-:S03]  /*db80*/  UIMAD UR7, UR4, UR15, UR7 ;  /* 0x0000000f040772a4 */ /* 0x000fc6000f8e0207 */
[----:B------:R-:W-:Y:S01]  /*db90*/  ULDC.64 UR14, c[0x0][0xae8] ;  /* 0x0002ba00000e7ab9 */ /* 0x000fe20000000a00 */
[----:B------:R-:W-:Y:S01]  /*dba0*/  UIADD3 UR9, UR9, UR7, URZ ;  /* 0x0000000709097290 */ /* 0x000fe2000fffe03f */
[----:B------:R-:W-:Y:S01]  /*dbb0*/  IMAD.U32 R5, RZ, RZ, UR16 ;  /* 0x00000010ff057e24 */ /* 0x000fe2000f8e00ff */
[----:B------:R-:W-:Y:S02]  /*dbc0*/  UIMAD UR4, UR11, UR14, URZ ;  /* 0x0000000e0b0472a4 */ /* 0x000fe4000f8e023f */
[----:B------:R-:W-:Y:S01]  /*dbd0*/  UIMAD.WIDE.U32 UR8, UR17, UR14, UR8 ;  /* 0x0000000e110872a5 */ /* 0x000fe2000f8e0008 */
[----:B------:R-:W-:Y:S01]  /*dbe0*/  IMAD R6, R5, 0x80, R2 ;  /* 0x0000008005067824 */ /* 0x000fe200078e0202 */
[----:B------:R-:W-:Y:S01]  /*dbf0*/  UIMAD UR4, UR17, UR15, UR4 ;  /* 0x0000000f110472a4 */ /* 0x000fe2000f8e0204 */
[----:B------:R-:W-:Y:S02]  /*dc00*/  ULDC.64 UR10, c[0x0][0xaf0] ;  /* 0x0002bc00000a7ab9 */ /* 0x000fe40000000a00 */
[----:B------:R-:W-:Y:S01]  /*dc10*/  @P0 IMAD.HI.U32 R2, R6, R11, RZ ;  /* 0x0000000b06020227 */ /* 0x000fe200078e00ff */
[----:B------:R-:W-:-:S02]  /*dc20*/  UIADD3 UR9, UR9, UR4, URZ ;  /* 0x0000000409097290 */ /* 0x000fc4000fffe03f */
[----:B------:R-:W-:Y:S01]  /*dc30*/  UIMAD UR4, UR13, UR10, URZ ;  /* 0x0000000a0d0472a4 */ /* 0x000fe2000f8e023f */
[----:B------:R-:W-:Y:S01]  /*dc40*/  IMAD.MOV.U32 R5, RZ, RZ, R6 ;  /* 0x000000ffff057224 */ /* 0x000fe200078e0006 */
[----:B0-----:R-:W-:Y:S01]  /*dc50*/  @P0 SHF.R.U32.HI R5, RZ, R3, R2 ;  /* 0x00000003ff050219 */ /* 0x001fe20000011602 */
[----:B------:R-:W-:Y:S02]  /*dc60*/  UIMAD.WIDE.U32 UR8, UR12, UR10, UR8 ;  /* 0x0000000a0c0872a5 */ /* 0x000fe4000f8e0008 */
[----:B------:R-:W-:Y:S01]  /*dc70*/  UIMAD UR4, UR12, UR11, UR4 ;  /* 0x0000000b0c0472a4 */ /* 0x000fe2000f8e0204 */
[--C-:B------:R-:W-:Y:S01]  /*dc80*/  SHF.R.S32.HI R2, RZ, 0x1f, R5.reuse ;  /* 0x0000001fff027819 */ /* 0x100fe20000011405 */
[----:B------:R-:W-:Y:S01]  /*dc90*/  IMAD.MOV R9, RZ, RZ, -R5 ;  /* 0x000000ffff097224 */ /* 0x000fe200078e0a05 */
[----:B------:R-:W-:Y:S01]  /*dca0*/  ULDC.64 UR10, c[0x0][0xae0] ;  /* 0x0002b800000a7ab9 */ /* 0x000fe20000000a00 */
[----:B------:R-:W-:Y:S02]  /*dcb0*/  UIADD3 UR4, UR9, UR4, URZ ;  /* 0x0000000409047290 */ /* 0x000fe4000fffe03f */
[----:B------:R-:W-:-:S02]  /*dcc0*/  IMAD.U32 R3, RZ, RZ, UR9 ;  /* 0x00000009ff037e24 */ /* 0x000fc4000f8e00ff */
[----:B------:R-:W-:Y:S02]  /*dcd0*/  IMAD R4, R2, UR10, RZ ;  /* 0x0000000a02047c24 */ /* 0x000fe4000f8e02ff */
[----:B------:R-:W-:Y:S01]  /*dce0*/  IMAD R9, R13, R9, R6 ;  /* 0x000000090d097224 */ /* 0x000fe200078e0206 */
[----:B------:R-:W-:Y:S01]  /*dcf0*/  MOV R6, UR16 ;  /* 0x0000001000067c02 */ /* 0x000fe20008000f00 */
[----:B------:R-:W-:Y:S01]  /*dd00*/  IMAD.U32 R2, RZ, RZ, UR8 ;  /* 0x00000008ff027e24 */ /* 0x000fe2000f8e00ff */
[----:B------:R-:W-:Y:S01]  /*dd10*/  ULDC.64 UR8, c[0x0][0xad8] ;  /* 0x0002b60000087ab9 */ /* 0x000fe20000000a00 */
[----:B------:R-:W-:Y:S02]  /*dd20*/  IMAD.U32 R3, RZ, RZ, UR4 ;  /* 0x00000004ff037e24 */ /* 0x000fe4000f8e00ff */
[C---:B------:R-:W-:Y:S01]  /*dd30*/  IMAD R11, R5.reuse, UR11, R4 ;  /* 0x0000000b050b7c24 */ /* 0x040fe2000f8e0204 */
[----:B------:R-:W-:Y:S01]  /*dd40*/  SHF.R.S32.HI R4, RZ, 0x1f, R9 ;  /* 0x0000001fff047819 */ /* 0x000fe20000011409 */
[----:B------:R-:W-:-:S04]  /*dd50*/  IMAD.WIDE.U32 R2, R5, UR10, R2 ;  /* 0x0000000a05027c25 */ /* 0x000fc8000f8e0002 */
[----:B------:R-:W-:Y:S02]  /*dd60*/  IMAD.IADD R3, R3, 0x1, R11 ;  /* 0x0000000103037824 */ /* 0x000fe400078e020b */
[----:B------:R-:W-:Y:S02]  /*dd70*/  IMAD R4, R4, UR8, RZ ;  /* 0x0000000804047c24 */ /* 0x000fe4000f8e02ff */
[----:B------:R-:W-:Y:S02]  /*dd80*/  IMAD R6, R6, 0x80, R217 ;  /* 0x0000008006067824 */ /* 0x000fe400078e02d9 */
[----:B-----5:R-:W-:Y:S02]  /*dd90*/  IMAD R13, R0, R13, RZ ;  /* 0x0000000d000d7224 */ /* 0x020fe400078e02ff */
[C---:B------:R-:W-:Y:S02]  /*dda0*/  IMAD R5, R9.reuse, UR9, R4 ;  /* 0x0000000909057c24 */ /* 0x040fe4000f8e0204 */
[----:B------:R-:W-:Y:S01]  /*ddb0*/  IMAD.WIDE.U32 R2, R9, UR8, R2 ;  /* 0x0000000809027c25 */ /* 0x000fe2000f8e0002 */
[----:B------:R-:W-:Y:S01]  /*ddc0*/  ISETP.GE.AND P2, PT, R6, R13, PT ;  /* 0x0000000d0600720c */ /* 0x000fe20003f46270 */
[----:B------:R-:W-:-:S02]  /*ddd0*/  ULDC.64 UR8, c[0x0][0xa80] ;  /* 0x0002a00000087ab9 */ /* 0x000fc40000000a00 */
[----:B------:R-:W-:Y:S01]  /*dde0*/  IMAD.IADD R3, R3, 0x1, R5 ;  /* 0x0000000103037824 */ /* 0x000fe200078e0205 */
[----:B------:R-:W-:Y:S01]  /*ddf0*/  LEA R4, P3, R2, UR8, 0x1 ;  /* 0x0000000802047c11 */ /* 0x000fe2000f8608ff */
[----:B------:R-:W-:-:S03]  /*de00*/  VIADD R0, R6, 0x20 ;  /* 0x0000002006007836 */ /* 0x000fc60000000000 */
[----:B------:R-:W-:Y:S01]  /*de10*/  LEA.HI.X R5, R2, UR9, R3, 0x1, P3 ;  /* 0x0000000902057c11 */ /* 0x000fe200098f0c03 */
[----:B------:R0:W1:Y:S01]  /*de20*/  SHFL.IDX PT, R9, R4, RZ, 0x181f ;  /* 0x00181fff04097589 */ /* 0x00006200000e0000 */
[-C--:B------:R-:W-:Y:S01]  /*de30*/  ISETP.GE.AND P1, PT, R0, R13.reuse, PT ;  /* 0x0000000d0000720c */ /* 0x080fe20003f26270 */
[----:B------:R-:W-:Y:S02]  /*de40*/  VIADD R0, R6, 0x40 ;  /* 0x0000004006007836 */ /* 0x000fe40000000000 */
[----:B------:R0:W2:Y:S03]  /*de50*/  SHFL.IDX PT, R3, R5, RZ, 0x181f ;  /* 0x00181fff05037589 */ /* 0x0000a600000e0000 */
        /* <DEDUP_REMOVED lines=11> */
[----:B------:R3:W-:Y:S01]  /*df10*/  @!P5 ST.E.128 desc[UR8][R10.64], RZ ;  /* 0x000000ff0a00d985 */ /* 0x0007e2000c101d08 */
[----:B------:R-:W-:Y:S02]  /*df20*/  @!P4 LEA.HI.X R15, R23, R3, R229, 0x1, P6 ;  /* 0x00000003170fc211 */ /* 0x000fe400030f0ce5 */
[----:B------:R-:W-:-:S03]  /*df30*/  @!P3 LEA R20, P6, R22, R9, 0x1 ;  /* 0x000000091614b211 */ /* 0x000fc600078c08ff */
[----:B------:R3:W-:Y:S01]  /*df40*/  @!P4 ST.E.128 desc[UR8][R14.64], RZ ;  /* 0x000000ff0e00c985 */ /* 0x0007e2000c101d08 */
[----:B------:R-:W-:Y:S02]  /*df50*/  @!P3 LEA.HI.X R21, R22, R3, R228, 0x1, P6 ;  /* 0x000000031615b211 */ /* 0x000fe400030f0ce4 */
[----:B------:R-:W-:-:S03]  /*df60*/  @!P2 LEA R2, P6, R212, R9, 0x1 ;  /* 0x00000009d402a211 */ /* 0x000fc600078c08ff */
[----:B------:R3:W-:Y:S01]  /*df70*/  @!P3 ST.E.128 desc[UR8][R20.64], RZ ;  /* 0x000000ff1400b985 */ /* 0x0007e2000c101d08 */
[----:B------:R-:W-:-:S05]  /*df80*/  @!P2 LEA.HI.X R3, R212, R3, R227, 0x1, P6 ;  /* 0x00000003d403a211 */ /* 0x000fca00030f0ce3 */
[----:B------:R3:W-:Y:S04]  /*df90*/  @!P2 ST.E.128 desc[UR8][R2.64], RZ ;  /* 0x000000ff0200a985 */ /* 0x0007e8000c101d08 */
.L_x_426:
[----:B------:R-:W-:Y:S05]  /*dfa0*/  BSYNC B1 ;  /* 0x0000000000017941 */ /* 0x000fea0003800000 */
.L_x_425:
[----:B--23--:R2:W3:Y:S01]  /*dfb0*/  SHFL.IDX PT, R3, R5, 0x1, 0x181f ;  /* 0x00381f0005037f89 */ /* 0x00c4e200000e0000 */
[----:B------:R-:W-:Y:S03]  /*dfc0*/  BSSY B1, `(.L_x_427) ;  /* 0x0000015000017945 */ /* 0x000fe60003800000 */
[----:B-1----:R2:W1:Y:S01]  /*dfd0*/  SHFL.IDX PT, R9, R4, 0x1, 0x181f ;  /* 0x00381f0004097f89 */ /* 0x00246200000e0000 */
[----:B------:R-:W-:Y:S05]  /*dfe0*/  @P1 BRA `(.L_x_428) ;  /* 0x0000000000481947 */ /* 0x000fea0003800000 */
[----:B------:R-:W-:Y:S01]  /*dff0*/  ULDC UR4, c[0x0][0xac8] ;  /* 0x0002b20000047ab9 */ /* 0x000fe20000000800 */
[----:B------:R-:W-:Y:S01]  /*e000*/  ULDC.64 UR8, c[0x0][0x208] ;  /* 0x0000820000087ab9 */ /* 0x000fe20000000a00 */
[----:B------:R-:W-:Y:S02]  /*e010*/  ISETP.GE.AND P4, PT, R18, UR4, PT ;  /* 0x0000000412007c0c */ /* 0x000fe4000bf86270 */
[----:B------:R-:W-:Y:S02]  /*e020*/  ISETP.GE.AND P3, PT, R23, UR4, PT ;  /* 0x0000000417007c0c */ /* 0x000fe4000bf66270 */
[----:B------:R-:W-:Y:S02]  /*e030*/  ISETP.GE.AND P2, PT, R22, UR4, PT ;  /* 0x0000000416007c0c */ /* 0x000fe4000bf46270 */
[----:B------:R-:W-:-:S07]  /*e040*/  ISETP.GE.AND P1, PT, R212, UR4, PT ;  /* 0x00000004d4007c0c */ /* 0x000fce000bf26270 */
[CC--:B-1----:R-:W-:Y:S02]  /*e050*/  @!P4 LEA R10, P6, R18.reuse, R9.reuse, 0x1 ;  /* 0x00000009120ac211 */ /* 0x0c2fe400078c08ff */
[C---:B------:R-:W-:Y:S02]  /*e060*/  @!P3 LEA R14, P5, R23.reuse, R9, 0x1 ;  /* 0x00000009170eb211 */ /* 0x040fe400078a08ff */
[----:B---3--:R-:W-:Y:S02]  /*e070*/  @!P4 LEA.HI.X R11, R18, R3, R230, 0x1, P6 ;  /* 0x00000003120bc211 */ /* 0x008fe400030f0ce6 */
[----:B------:R-:W-:Y:S02]  /*e080*/  @!P2 LEA R8, P6, R22, R9, 0x1 ;  /* 0x000000091608a211 */ /* 0x000fe400078c08ff */
[----:B------:R-:W-:Y:S01]  /*e090*/  @!P3 LEA.HI.X R15, R23, R3, R229, 0x1, P5 ;  /* 0x00000003170fb211 */ /* 0x000fe200028f0ce5 */
[----:B------:R4:W-:Y:S01]  /*e0a0*/  @!P4 ST.E.128 desc[UR8][R10.64], RZ ;  /* 0x000000ff0a00c985 */ /* 0x0009e2000c101d08 */
[----:B------:R-:W-:-:S02]  /*e0b0*/  @!P1 LEA R2, P5, R212, R9, 0x1 ;  /* 0x00000009d4029211 */ /* 0x000fc400078a08ff */
[-C--:B------:R-:W-:Y:S01]  /*e0c0*/  @!P2 LEA.HI.X R9, R22, R3.reuse, R228, 0x1, P6 ;  /* 0x000000031609a211 */ /* 0x080fe200030f0ce4 */
[----:B------:R4:W-:Y:S01]  /*e0d0*/  @!P3 ST.E.128 desc[UR8][R14.64], RZ ;  /* 0x000000ff0e00b985 */ /* 0x0009e2000c101d08 */
[----:B------:R-:W-:-:S03]  /*e0e0*/  @!P1 LEA.HI.X R3, R212, R3, R227, 0x1, P5 ;  /* 0x00000003d4039211 */ /* 0x000fc600028f0ce3 */
[----:B------:R4:W-:Y:S04]  /*e0f0*/  @!P2 ST.E.128 desc[UR8][R8.64], RZ ;  /* 0x000000ff0800a985 */ /* 0x0009e8000c101d08 */
[----:B------:R4:W-:Y:S02]  /*e100*/  @!P1 ST.E.128 desc[UR8][R2.64], RZ ;  /* 0x000000ff02009985 */ /* 0x0009e4000c101d08 */
.L_x_428:
[----:B------:R-:W-:Y:S05]  /*e110*/  BSYNC B1 ;  /* 0x0000000000017941 */ /* 0x000fea0003800000 */
.L_x_427:
[----:B---34-:R3:W4:Y:S01]  /*e120*/  SHFL.IDX PT, R3, R5, 0x2, 0x181f ;  /* 0x00581f0005037f89 */ /* 0x01872200000e0000 */
        /* <DEDUP_REMOVED lines=9> */
[-C--:B-1----:R-:W-:Y:S02]  /*e1c0*/  @!P3 LEA R10, P6, R18, R9.reuse, 0x1 ;  /* 0x00000009120ab211 */ /* 0x082fe400078c08ff */
[CC--:B------:R-:W-:Y:S02]  /*e1d0*/  @!P2 LEA R8, P5, R23.reuse, R9.reuse, 0x1 ;  /* 0x000000091708a211 */ /* 0x0c0fe400078a08ff */
[----:B------:R-:W-:Y:S02]  /*e1e0*/  @!P1 LEA R14, P4, R22, R9, 0x1 ;  /* 0x00000009160e9211 */ /* 0x000fe400078808ff */
[----:B----4-:R-:W-:Y:S02]  /*e1f0*/  @!P3 LEA.HI.X R11, R18, R3, R230, 0x1, P6 ;  /* 0x00000003120bb211 */ /* 0x010fe400030f0ce6 */
[----:B------:R-:W-:Y:S02]  /*e200*/  @!P0 LEA R2, P6, R212, R9, 0x1 ;  /* 0x00000009d4028211 */ /* 0x000fe400078c08ff */
[-C--:B------:R-:W-:Y:S01]  /*e210*/  @!P2 LEA.HI.X R9, R23, R3.reuse, R229, 0x1, P5 ;  /* 0x000000031709a211 */ /* 0x080fe200028f0ce5 */
[----:B------:R1:W-:Y:S01]  /*e220*/  @!P3 ST.E.128 desc[UR8][R10.64], RZ ;  /* 0x000000ff0a00b985 */ /* 0x0003e2000c101d08 */
[----:B------:R-:W-:-:S02]  /*e230*/  @!P1 LEA.HI.X R15, R22, R3, R228, 0x1, P4 ;  /* 0x00000003160f9211 */ /* 0x000fc400020f0ce4 */
[----:B------:R-:W-:Y:S01]  /*e240*/  @!P0 LEA.HI.X R3, R212, R3, R227, 0x1, P6 ;  /* 0x00000003d4038211 */ /* 0x000fe200030f0ce3 */
[----:B------:R1:W-:Y:S04]  /*e250*/  @!P2 ST.E.128 desc[UR8][R8.64], RZ ;  /* 0x000000ff0800a985 */ /* 0x0003e8000c101d08 */
[----:B------:R1:W-:Y:S04]  /*e260*/  @!P1 ST.E.128 desc[UR8][R14.64], RZ ;  /* 0x000000ff0e009985 */ /* 0x0003e8000c101d08 */
[----:B------:R1:W-:Y:S02]  /*e270*/  @!P0 ST.E.128 desc[UR8][R2.64], RZ ;  /* 0x000000ff02008985 */ /* 0x0003e4000c101d08 */
.L_x_430:
[----:B------:R-:W-:Y:S05]  /*e280*/  BSYNC B1 ;  /* 0x0000000000017941 */ /* 0x000fea0003800000 */
.L_x_429:
[----:B------:R-:W-:Y:S01]  /*e290*/  VIADD R0, R6, 0x60 ;  /* 0x0000006006007836 */ /* 0x000fe20000000000 */
[----:B0-23--:R-:W0:Y:S04]  /*e2a0*/  SHFL.IDX PT, R5, R5, 0x3, 0x181f ;  /* 0x00781f0005057f89 */ /* 0x00de2800000e0000 */
[----:B------:R-:W-:Y:S01]  /*e2b0*/  ISETP.GE.AND P0, PT, R0, R13, PT ;  /* 0x0000000d0000720c */ /* 0x000fe20003f06270 */
[----:B-1--4-:R1:W2:-:S12]  /*e2c0*/  SHFL.IDX PT, R3, R4, 0x3, 0x181f ;  /* 0x00781f0004037f89 */ /* 0x01229800000e0000 */
[----:B-1----:R-:W-:Y:S05]  /*e2d0*/  @P0 BRA `(.L_x_421) ;  /* 0x0000000000480947 */ /* 0x002fea0003800000 */
[----:B------:R-:W-:Y:S01]  /*e2e0*/  ULDC UR4, c[0x0][0xac8] ;  /* 0x0002b20000047ab9 */ /* 0x000fe20000000800 */
[----:B------:R-:W-:Y:S01]  /*e2f0*/  ULDC.64 UR8, c[0x0][0x208] ;  /* 0x0000820000087ab9 */ /* 0x000fe20000000a00 */
[----:B------:R-:W-:Y:S02]  /*e300*/  ISETP.GE.AND P3, PT, R18, UR4, PT ;  /* 0x0000000412007c0c */ /* 0x000fe4000bf66270 */
[----:B------:R-:W-:Y:S02]  /*e310*/  ISETP.GE.AND P2, PT, R23, UR4, PT ;  /* 0x0000000417007c0c */ /* 0x000fe4000bf46270 */
[----:B------:R-:W-:Y:S02]  /*e320*/  ISETP.GE.AND P1, PT, R22, UR4, PT ;  /* 0x0000000416007c0c */ /* 0x000fe4000bf26270 */
[----:B------:R-:W-:-:S07]  /*e330*/  ISETP.GE.AND P0, PT, R212, UR4, PT ;  /* 0x00000004d4007c0c */ /* 0x000fce000bf06270 */
[-C--:B--2---:R-:W-:Y:S02]  /*e340*/  @!P3 LEA R8, P6, R18, R3.reuse, 0x1 ;  /* 0x000000031208b211 */ /* 0x084fe400078c08ff */
[CC--:B------:R-:W-:Y:S02]  /*e350*/  @!P2 LEA R10, P5, R23.reuse, R3.reuse, 0x1 ;  /* 0x00000003170aa211 */ /* 0x0c0fe400078a08ff */
[----:B------:R-:W-:Y:S02]  /*e360*/  @!P1 LEA R12, P4, R22, R3, 0x1 ;  /* 0x00000003160c9211 */ /* 0x000fe400078808ff */
[----:B0-----:R-:W-:Y:S02]  /*e370*/  @!P3 LEA.HI.X R9, R18, R5, R230, 0x1, P6 ;  /* 0x000000051209b211 */ /* 0x001fe400030f0ce6 */
        /* <DEDUP_REMOVED lines=8> */
.L_x_421:
[----:B------:R-:W-:Y:S05]  /*e400*/  BSYNC B0 ;  /* 0x0000000000007941 */ /* 0x000fea0003800000 */
.L_x_412:
[----:B------:R-:W-:Y:S02]  /*e410*/  ULDC UR4, c[0x0][0xc3c] ;  /* 0x00030f0000047ab9 */ /* 0x000fe40000000800 */
[----:B------:R-:W-:-:S13]  /*e420*/  ISETP.GE.AND P0, PT, R7, UR4, PT ;  /* 0x0000000407007c0c */ /* 0x000fda000bf06270 */
[----:B------:R-:W-:Y:S05]  /*e430*/  @!P0 BRA `(.L_x_431) ;  /* 0xffffff28008c8947 */ /* 0x000fea000383ffff */
[----:B------:R-:W-:Y:S05]  /*e440*/  EXIT ;  /* 0x000000000000794d */ /* 0x000fea0003800000 */
.L_x_387:
[----:B------:R-:W-:-:S08]  /*e450*/  NOP ;  /* 0x0000000000007918 */ /* 0x000fd00000000000 */
[----:B0-----:R-:W0:-:S00]  /*e460*/  USETMAXREG.DEALLOC.CTAPOOL 0x18 ;  /* 0x00000018000079c8 */ /* 0x001e0000080e0500 */
[----:B0-----:R-:W-:-:S06]  /*e470*/  LOP3.LUT R0, R0, 0x3, RZ, 0xc0, !PT ;  /* 0x0000000300007812 */ /* 0x001fcc00078ec0ff */
[----:B------:R-:W0:Y:S02]  /*e480*/  SHFL.IDX PT, R0, R0, RZ, 0x1f ;  /* 0x00001fff00007589 */ /* 0x000e2400000e0000 */
[----:B0-----:R-:W-:Y:S01]  /*e490*/  ISETP.NE.AND P0, PT, R0, RZ, PT ;  /* 0x000000ff0000720c */ /* 0x001fe20003f05270 */
[----:B------:R-:W-:-:S03]  /*e4a0*/  IMAD.MOV.U32 R0, RZ, RZ, RZ ;  /* 0x000000ffff007224 */ /* 0x000fc600078e00ff */
[----:B------:R-:W-:-:S05]  /*e4b0*/  P2R R2, PR, RZ, 0x1 ;  /* 0x00000001ff027803 */ /* 0x000fca0000000000 */
[----:B------:R0:W-:Y:S04]  /*e4c0*/  STL [R1+0x58], R2 ;  /* 0x0000580201007387 */ /* 0x0001e80000100800 */
[----:B------:R-:W-:Y:S05]  /*e4d0*/  @!P0 BRA `(.L_x_432) ;  /* 0x00000000001c8947 */ /* 0x000fea0003800000 */
[----:B------:R-:W1:Y:S08]  /*e4e0*/  S2UR UR5, SR_CgaCtaId ;  /* 0x00000000000579c3 */ /* 0x000e700000008800 */
[----:B------:R-:W-:Y:S06]  /*e4f0*/  BAR.SYNC.DEFER_BLOCKING 0x5, 0x180 ;  /* 0x0146000000007b1d */ /* 0x000fec0000010000 */
[----:B------:R-:W-:-:S02]  /*e500*/  UMOV UR4, 0x400 ;  /* 0x0000040000047882 */ /* 0x000fc40000000000 */
[----:B-1----:R-:W-:-:S09]  /*e510*/  ULEA UR4, UR5, UR4, 0x18 ;  /* 0x0000000405047291 */ /* 0x002fd2000f8ec03f */
[----:B------:R-:W1:Y:S01]  /*e520*/  LDS.128 R16, [UR4+0x388d0] ;  /* 0x0388d004ff107984 */ /* 0x000e620008000c00 */
[----:B------:R-:W-:Y:S06]  /*e530*/  BAR.ARV 0x4, 0x180 ;  /* 0x0106000000007b1d */ /* 0x000fec0000002000 */
[----:B------:R-:W-:Y:S05]  /*e540*/  BRA `(.L_x_433) ;  /* 0x0000000800047947 */ /* 0x000fea0003800000 */
.L_x_432:
[----:B0-----:R-:W0:Y:S01]  /*e550*/  S2R R2, SR_TID.X ;  /* 0x0000000000027919 */ /* 0x001e220000002100 */
[----:B------:R-:W-:Y:S01]  /*e560*/  ULDC UR4, c[0x0][0xc3c] ;  /* 0x00030f0000047ab9 */ /* 0x000fe20000000800 */
[----:B------:R-:W-:Y:S01]  /*e570*/  ULDC.64 UR6, c[0x0][0x208] ;  /* 0x0000820000067ab9 */ /* 0x000fe20000000a00 */
[----:B------:R-:W-:Y:S01]  /*e580*/  ULDC UR5, c[0x0][0xc38] ;  /* 0x00030e0000057ab9 */ /* 0x000fe20000000800 */
[----:B0-----:R-:W-:-:S04]  /*e590*/  LOP3.LUT R5, R2, 0x1f, RZ, 0xc0, !PT ;  /* 0x0000001f02057812 */ /* 0x001fc800078ec0ff */
[----:B------:R-:W-:-:S04]  /*e5a0*/  ISETP.NE.AND P0, PT, R5, 0x1f, PT ;  /* 0x0000001f0500780c */ /* 0x000fc80003f05270 */
[----:B------:R-:W-:-:S13]  /*e5b0*/  ISETP.GE.OR P1, PT, R5, UR4, !P0 ;  /* 0x0000000405007c0c */ /* 0x000fda000c726670 */
[----:B------:R-:W0:Y:S02]  /*e5c0*/  @!P1 LDC.64 R2, c[0x0][0xc80] ;  /* 0x00032000ff029b82 */ /* 0x000e240000000a00 */
[----:B0-----:R-:W-:-:S05]  /*e5d0*/  @!P1 IMAD.WIDE.U32 R2, R5, 0x4, R2 ;  /* 0x0000000405029825 */ /* 0x001fca00078e0002 */
[----:B------:R-:W2:Y:S01]  /*e5e0*/  @!P1 LDG.E R0, desc[UR6][R2.64] ;  /* 0x0000000602009981 */ /* 0x000ea2000c1e1900 */
[C---:B------:R-:W-:Y:S01]  /*e5f0*/  ISETP.NE.AND P1, PT, R5.reuse, RZ, PT ;  /* 0x000000ff0500720c */ /* 0x040fe20003f25270 */
[----:B------:R-:W0:Y:S01]  /*e600*/  S2UR UR6, SR_CTAID.X ;  /* 0x00000000000679c3 */ /* 0x000e220000002500 */
[C---:B------:R-:W-:Y:S01]  /*e610*/  ISETP.GE.U32.AND P2, PT, R5.reuse, 0x2, PT ;  /* 0x000000020500780c */ /* 0x040fe20003f46070 */
[----:B------:R-:W-:Y:S01]  /*e620*/  UMOV UR4, URZ ;  /* 0x0000003f00047c82 */ /* 0x000fe20008000000 */
[C---:B------:R-:W-:Y:S01]  /*e630*/  ISETP.GE.U32.AND P3, PT, R5.reuse, 0x4, PT ;  /* 0x000000040500780c */ /* 0x040fe20003f66070 */
[----:B------:R-:W-:Y:S01]  /*e640*/  IMAD.MOV.U32 R16, RZ, RZ, RZ ;  /* 0x000000ffff107224 */ /* 0x000fe200078e00ff */
[C---:B------:R-:W-:Y:S02]  /*e650*/  ISETP.GE.U32.AND P4, PT, R5.reuse, 0x8, PT ;  /* 0x000000080500780c */ /* 0x040fe40003f86070 */
[----:B------:R-:W-:Y:S01]  /*e660*/  ISETP.GE.U32.AND P5, PT, R5, 0x10, PT ;  /* 0x000000100500780c */ /* 0x000fe20003fa6070 */
[----:B--2---:R-:W1:Y:S02]  /*e670*/  SHFL.UP PT, R4, R0, 0x1, RZ ;  /* 0x0420000000047989 */ /* 0x004e6400000e00ff */
[----:B-1----:R-:W-:-:S05]  /*e680*/  SEL R7, R4, RZ, P1 ;  /* 0x000000ff04077207 */ /* 0x002fca0000800000 */
[----:B------:R-:W-:-:S05]  /*e690*/  IMAD.IADD R7, R0, 0x1, R7 ;  /* 0x0000000100077824 */ /* 0x000fca00078e0207 */
[----:B------:R-:W1:Y:S02]  /*e6a0*/  SHFL.UP PT, R4, R7, 0x2, RZ ;  /* 0x0440000007047989 */ /* 0x000e6400000e00ff */
        /* <DEDUP_REMOVED lines=11> */
[----:B------:R-:W1:Y:S02]  /*e760*/  SHFL.IDX PT, R4, R2, 0x1f, 0x1f ;  /* 0x03e01f0002047f89 */ /* 0x000e6400000e0000 */
[----:B-1----:R-:W-:-:S04]  /*e770*/  IMAD R4, R4, UR5, RZ ;  /* 0x0000000504047c24 */ /* 0x002fc8000f8e02ff */
[----:B------:R-:W-:Y:S01]  /*e780*/  IMAD.MOV.U32 R7, RZ, RZ, R4 ;  /* 0x000000ffff077224 */ /* 0x000fe200078e0004 */
[----:B0-----:R-:W-:-:S13]  /*e790*/  ISETP.GT.AND P6, PT, R4, UR6, PT ;  /* 0x0000000604007c0c */ /* 0x001fda000bfc4270 */
[----:B------:R-:W-:Y:S05]  /*e7a0*/  @P6 BRA `(.L_x_434) ;  /* 0x0000000000a46947 */ /* 0x000fea0003800000 */
[----:B------:R-:W0:Y:S01]  /*e7b0*/  LDC R6, c[0x0][0xc3c] ;  /* 0x00030f00ff067b82 */ /* 0x000e220000000800 */
[----:B------:R-:W-:Y:S01]  /*e7c0*/  IMAD.MOV.U32 R4, RZ, RZ, R7 ;  /* 0x000000ffff047224 */ /* 0x000fe200078e0007 */
[----:B------:R-:W-:Y:S01]  /*e7d0*/  UMOV UR4, URZ ;  /* 0x0000003f00047c82 */ /* 0x000fe20008000000 */
[----:B------:R-:W-:Y:S01]  /*e7e0*/  ULDC UR7, c[0x0][0xc3c] ;  /* 0x00030f0000077ab9 */ /* 0x000fe20000000800 */
[----:B------:R-:W-:-:S05]  /*e7f0*/  ULDC UR5, c[0x0][0xc38] ;  /* 0x00030e0000057ab9 */ /* 0x000fca0000000800 */
.L_x_438:
[----:B------:R-:W-:Y:S01]  /*e800*/  UIADD3 UR4, UR4, 0x1f, URZ ;  /* 0x0000001f04047890 */ /* 0x000fe2000fffe03f */
[----:B------:R-:W-:-:S05]  /*e810*/  IMAD.U32 R19, RZ, RZ, UR7 ;  /* 0x00000007ff137e24 */ /* 0x000fca000f8e00ff */
[----:B0-----:R-:W-:-:S13]  /*e820*/  ISETP.LE.AND P6, PT, R6, UR4, PT ;  /* 0x0000000406007c0c */ /* 0x001fda000bfc3270 */
[----:B------:R-:W-:Y:S05]  /*e830*/  @P6 BRA `(.L_x_435) ;  /* 0x0000000400246947 */ /* 0x000fea0003800000 */
[----:B------:R-:W-:Y:S01]  /*e840*/  VIADD R7, R5, UR4 ;  /* 0x0000000405077c36 */ /* 0x000fe20008000000 */
[----:B------:R-:W-:Y:S01]  /*e850*/  BSSY B0, `(.L_x_436) ;  /* 0x0000008000007945 */ /* 0x000fe20003800000 */
[----:B------:R-:W-:-:S03]  /*e860*/  IMAD.MOV.U32 R0, RZ, RZ, RZ ;  /* 0x000000ffff007224 */ /* 0x000fc600078e00ff */
[----:B------:R-:W-:-:S13]  /*e870*/  ISETP.GE.OR P6, PT, R7, R6, !P0 ;  /* 0x000000060700720c */ /* 0x000fda00047c6670 */
[----:B------:R-:W-:Y:S05]  /*e880*/  @P6 BRA `(.L_x_437) ;  /* 0x0000000000106947 */ /* 0x000fea0003800000 */
[----:B------:R-:W0:Y:S01]  /*e890*/  LDC.64 R2, c[0x0][0xc80] ;  /* 0x00032000ff027b82 */ /* 0x000e220000000a00 */
[----:B------:R-:W-:Y:S01]  /*e8a0*/  ULDC.64 UR8, c[0x0][0x208] ;  /* 0x0000820000087ab9 */ /* 0x000fe20000000a00 */
[----:B0-----:R-:W-:-:S05]  /*e8b0*/  IMAD.WIDE R2, R7, 0x4, R2 ;  /* 0x0000000407027825 */ /* 0x001fca00078e0202 */
[----:B------:R0:W5:Y:S02]  /*e8c0*/  LDG.E R0, desc[UR8][R2.64] ;  /* 0x0000000802007981 */ /* 0x000164000c1e1900 */
.L_x_437:
[----:B------:R-:W-:Y:S05]  /*e8d0*/  BSYNC B0 ;  /* 0x0000000000007941 */ /* 0x000fea0003800000 */
.L_x_436:
[----:B0----5:R-:W0:Y:S02]  /*e8e0*/  SHFL.UP PT, R2, R0, 0x1, RZ ;  /* 0x0420000000027989 */ /* 0x021e2400000e00ff */
[----:B0-----:R-:W-:-:S05]  /*e8f0*/  SEL R3, R2, RZ, P1 ;  /* 0x000000ff02037207 */ /* 0x001fca0000800000 */
[----:B------:R-:W-:-:S05]  /*e900*/  IMAD.IADD R3, R0, 0x1, R3 ;  /* 0x0000000100037824 */ /* 0x000fca00078e0203 */
[----:B------:R-:W0:Y:S02]  /*e910*/  SHFL.UP PT, R2, R3, 0x2, RZ ;  /* 0x0440000003027989 */ /* 0x000e2400000e00ff */
        /* <DEDUP_REMOVED lines=11> */
[----:B------:R-:W0:Y:S02]  /*e9d0*/  SHFL.IDX PT, R3, R9, 0x1f, 0x1f ;  /* 0x03e01f0009037f89 */ /* 0x000e2400000e0000 */
[----:B0-----:R-:W-:-:S04]  /*e9e0*/  IMAD R3, R3, UR5, RZ ;  /* 0x0000000503037c24 */ /* 0x001fc8000f8e02ff */
[----:B------:R-:W-:-:S05]  /*e9f0*/  IMAD.IADD R4, R3, 0x1, R4 ;  /* 0x0000000103047824 */ /* 0x000fca00078e0204 */
[----:B------:R-:W-:-:S13]  /*ea00*/  ISETP.GT.AND P6, PT, R4, UR6, PT ;  /* 0x0000000604007c0c */ /* 0x000fda000bfc4270 */
[----:B------:R-:W-:Y:S05]  /*ea10*/  @!P6 BRA `(.L_x_438) ;  /* 0xfffffffc0078e947 */ /* 0x000fea000383ffff */
[----:B------:R-:W-:Y:S02]  /*ea20*/  IMAD.MOV.U32 R2, RZ, RZ, R9 ;  /* 0x000000ffff027224 */ /* 0x000fe400078e0009 */
[----:B------:R-:W-:-:S07]  /*ea30*/  IMAD.MOV.U32 R7, RZ, RZ, R3 ;  /* 0x000000ffff077224 */ /* 0x000fce00078e0003 */
.L_x_434:
[----:B------:R-:W-:-:S04]  /*ea40*/  IMAD.IADD R7, R4, 0x1, -R7 ;  /* 0x0000000104077824 */ /* 0x000fc800078e0a07 */
[----:B------:R-:W-:-:S05]  /*ea50*/  IMAD R3, R2, UR5, R7 ;  /* 0x0000000502037c24 */ /* 0x000fca000f8e0207 */
[----:B------:R-:W-:-:S13]  /*ea60*/  ISETP.GT.AND P0, PT, R3, UR6, PT ;  /* 0x0000000603007c0c */ /* 0x000fda000bf04270 */
[----:B------:R-:W-:-:S04]  /*ea70*/  VOTE.ANY R6, PT, !P0 ;  /* 0x0000000000067806 */ /* 0x000fc800040e0100 */
[----:B------:R-:W0:Y:S01]  /*ea80*/  POPC R19, R6 ;  /* 0x0000000600137309 */ /* 0x000e220000000000 */
[----:B------:R-:W-:Y:S01]  /*ea90*/  ISETP.NE.AND P0, PT, R6, RZ, PT ;  /* 0x000000ff0600720c */ /* 0x000fe20003f05270 */
[----:B0-----:R-:W0:Y:S02]  /*eaa0*/  SHFL.IDX PT, R0, R0, R19, 0x1f ;  /* 0x00001f1300007589 */ /* 0x001e2400000e0000 */
[----:B0-----:R-:W-:-:S04]  /*eab0*/  IABS R4, R0 ;  /* 0x0000000000047213 */ /* 0x001fc80000000000 */
[----:B------:R-:W0:Y:S08]  /*eac0*/  I2F.RP R8, R4 ;  /* 0x0000000400087306 */ /* 0x000e300000209400 */
[----:B0-----:R-:W0:Y:S02]  /*ead0*/  MUFU.RCP R8, R8 ;  /* 0x0000000800087308 */ /* 0x001e240000001000 */
[----:B0-----:R-:W-:-:S06]  /*eae0*/  VIADD R3, R8, 0xffffffe ;  /* 0x0ffffffe08037836 */ /* 0x001fcc0000000000 */
[----:B------:R-:W0:Y:S02]  /*eaf0*/  F2I.FTZ.U32.TRUNC.NTZ R3, R3 ;  /* 0x0000000300037305 */ /* 0x000e24000021f000 */
[----:B0-----:R-:W-:Y:S01]  /*eb00*/  IMAD.MOV R11, RZ, RZ, -R3 ;  /* 0x000000ffff0b7224 */ /* 0x001fe200078e0a03 */
[----:B------:R-:W-:Y:S06]  /*eb10*/  @!P0 BRA `(.L_x_439) ;  /* 0x0000000000088947 */ /* 0x000fec0003800000 */
[----:B------:R-:W-:-:S05]  /*eb20*/  VIADD R9, R19, 0xffffffff ;  /* 0xffffffff13097836 */ /* 0x000fca0000000000 */
[----:B------:R0:W1:Y:S02]  /*eb30*/  SHFL.IDX PT, R16, R2, R9, 0x1f ;  /* 0x00001f0902107589 */ /* 0x00006400000e0000 */
.L_x_439:
[----:B-1----:R-:W-:Y:S01]  /*eb40*/  IMAD R16, R16, UR5, R7 ;  /* 0x0000000510107c24 */ /* 0x002fe2000f8e0207 */
[----:B------:R-:W-:Y:S01]  /*eb50*/  IABS R6, R0 ;  /* 0x0000000000067213 */ /* 0x000fe20000000000 */
[----:B------:R-:W-:Y:S02]  /*eb60*/  IMAD R7, R11, R4, RZ ;  /* 0x000000040b077224 */ /* 0x000fe400078e02ff */
[----:B0-----:R-:W-:Y:S01]  /*eb70*/  IMAD.MOV.U32 R2, RZ, RZ, RZ ;  /* 0x000000ffff027224 */ /* 0x001fe200078e00ff */
[----:B------:R-:W-:Y:S01]  /*eb80*/  IADD3 R17, -R16, UR6, RZ ;  /* 0x0000000610117c10 */ /* 0x000fe2000fffe1ff */
[----:B------:R-:W-:Y:S02]  /*eb90*/  IMAD.MOV R6, RZ, RZ, -R6 ;  /* 0x000000ffff067224 */ /* 0x000fe400078e0a06 */
[----:B------:R-:W-:Y:S01]  /*eba0*/  IMAD.HI.U32 R2, R3, R7, R2 ;  /* 0x0000000703027227 */ /* 0x000fe200078e0002 */
[----:B------:R-:W-:-:S03]  /*ebb0*/  IABS R3, R17 ;  /* 0x0000001100037213 */ /* 0x000fc60000000000 */
[----:B------:R-:W-:Y:S02]  /*ebc0*/  VIADD R19, R19, UR4 ;  /* 0x0000000413137c36 */ /* 0x000fe40008000000 */
[----:B------:R-:W-:-:S04]  /*ebd0*/  IMAD.HI.U32 R2, R2, R3, RZ ;  /* 0x0000000302027227 */ /* 0x000fc800078e00ff */
[----:B------:R-:W-:-:S05]  /*ebe0*/  IMAD R3, R2, R6, R3 ;  /* 0x0000000602037224 */ /* 0x000fca00078e0203 */
[----:B------:R-:W-:-:S13]  /*ebf0*/  ISETP.GT.U32.AND P1, PT, R4, R3, PT ;  /* 0x000000030400720c */ /* 0x000fda0003f24070 */
[----:B------:R-:W-:Y:S02]  /*ec00*/  @!P1 IMAD.IADD R3, R3, 0x1, -R4 ;  /* 0x0000000103039824 */ /* 0x000fe400078e0a04 */
[----:B------:R-:W-:Y:S01]  /*ec10*/  @!P1 VIADD R2, R2, 0x1 ;  /* 0x0000000102029836 */ /* 0x000fe20000000000 */
[----:B------:R-:W-:Y:S02]  /*ec20*/  ISETP.NE.AND P1, PT, R0, RZ, PT ;  /* 0x000000ff0000720c */ /* 0x000fe40003f25270 */
[----:B------:R-:W-:Y:S02]  /*ec30*/  ISETP.GE.U32.AND P0, PT, R3, R4, PT ;  /* 0x000000040300720c */ /* 0x000fe40003f06070 */
[----:B------:R-:W-:-:S04]  /*ec40*/  LOP3.LUT R3, R17, R0, RZ, 0x3c, !PT ;  /* 0x0000000011037212 */ /* 0x000fc800078e3cff */
[----:B------:R-:W-:-:S07]  /*ec50*/  ISETP.GE.AND P2, PT, R3, RZ, PT ;  /* 0x000000ff0300720c */ /* 0x000fce0003f46270 */
[----:B------:R-:W-:-:S06]  /*ec60*/  @P0 IADD3 R2, R2, 0x1, RZ ;  /* 0x0000000102020810 */ /* 0x000fcc0007ffe0ff */
[----:B------:R-:W-:Y:S01]  /*ec70*/  @!P2 IMAD.MOV R2, RZ, RZ, -R2 ;  /* 0x000000ffff02a224 */ /* 0x000fe200078e0a02 */
[----:B------:R-:W-:-:S05]  /*ec80*/  @!P1 LOP3.LUT R2, RZ, R0, RZ, 0x33, !PT ;  /* 0x00000000ff029212 */ /* 0x000fca00078e33ff */
[--C-:B------:R-:W-:Y:S02]  /*ec90*/  IMAD.MOV R3, RZ, RZ, -R2.reuse ;  /* 0x000000ffff037224 */ /* 0x100fe400078e0a02 */
[----:B------:R-:W-:Y:S02]  /*eca0*/  IMAD.MOV.U32 R18, RZ, RZ, R2 ;  /* 0x000000ffff127224 */ /* 0x000fe400078e0002 */
[----:B------:R-:W-:Y:S01]  /*ecb0*/  IMAD R17, R0, R3, R17 ;  /* 0x0000000300117224 */ /* 0x000fe200078e0211 */
[----:B------:R-:W-:Y:S06]  /*ecc0*/  BRA `(.L_x_440) ;  /* 0x00000000000c7947 */ /* 0x000fec0003800000 */
.L_x_435:
[----:B------:R-:W-:Y:S02]  /*ecd0*/  IMAD.MOV.U32 R17, RZ, RZ, RZ ;  /* 0x000000ffff117224 */ /* 0x000fe400078e00ff */
[----:B------:R-:W-:Y:S02]  /*ece0*/  IMAD.U32 R16, RZ, RZ, UR6 ;  /* 0x00000006ff107e24 */ /* 0x000fe4000f8e00ff */
[----:B------:R-:W-:-:S07]  /*ecf0*/  IMAD.MOV.U32 R18, RZ, RZ, RZ ;  /* 0x000000ffff127224 */ /* 0x000fce00078e00ff */
.L_x_440:
[----:B------:R-:W-:-:S13]  /*ed00*/  ISETP.NE.AND P0, PT, R5, RZ, PT ;  /* 0x000000ff0500720c */ /* 0x000fda0003f05270 */
[----:B------:R-:W0:Y:S01]  /*ed10*/  @!P0 S2R R3, SR_CgaCtaId ;  /* 0x0000000000038919 */ /* 0x000e220000008800 */
[----:B------:R-:W-:-:S04]  /*ed20*/  @!P0 MOV R0, 0x400 ;  /* 0x0000040000008802 */ /* 0x000fc80000000f00 */
[----:B0-----:R-:W-:-:S05]  /*ed30*/  @!P0 LEA R0, R3, R0, 0x18 ;  /* 0x0000000003008211 */ /* 0x001fca00078ec0ff */
[----:B------:R0:W-:Y:S01]  /*ed40*/  @!P0 STS.128 [R0+0x388d0], R16 ;  /* 0x0388d01000008388 */ /* 0x0001e20000000c00 */
[----:B------:R-:W-:Y:S06]  /*ed50*/  BAR.ARV 0x5, 0x180 ;  /* 0x0146000000007b1d */ /* 0x000fec0000002000 */
.L_x_433:
[----:B0-----:R-:W-:Y:S01]  /*ed60*/  IMAD.MOV.U32 R0, RZ, RZ, 0x1 ;  /* 0x00000001ff007424 */ /* 0x001fe200078e00ff */
[----:B------:R0:W-:Y:S01]  /*ed70*/  STL [R1+0x50], RZ ;  /* 0x000050ff01007387 */ /* 0x0001e20000100800 */
[----:B------:R-:W-:Y:S02]  /*ed80*/  ULDC UR4, c[0x0][0xc3c] ;  /* 0x00030f0000047ab9 */ /* 0x000fe40000000800 */
[----:B-1----:R-:W-:Y:S01]  /*ed90*/  ISETP.GE.AND P0, PT, R19, UR4, PT ;  /* 0x0000000413007c0c */ /* 0x002fe2000bf06270 */
[----:B------:R0:W-:Y:S04]  /*eda0*/  STL [R1+0x10], R0 ;  /* 0x0000100001007387 */ /* 0x0001e80000100800 */
[----:B------:R0:W-:Y:S08]  /*edb0*/  STL [R1+0x8], RZ ;  /* 0x000008ff01007387 */ /* 0x0001f00000100800 */
[----:B0-----:R-:W-:Y:S05]  /*edc0*/  @P0 BRA `(.L_x_441) ;  /* 0x0000006000280947 */ /* 0x001fea0003800000 */
[----:B------:R-:W0:Y:S01]  /*edd0*/  S2R R5, SR_TID.X ;  /* 0x0000000000057919 */ /* 0x000e220000002100 */
[----:B------:R-:W1:Y:S01]  /*ede0*/  S2UR UR5, SR_CgaCtaId ;  /* 0x00000000000579c3 */ /* 0x000e620000008800 */
[----:B------:R-:W-:Y:S01]  /*edf0*/  UMOV UR4, 0x400 ;  /* 0x0000040000047882 */ /* 0x000fe20000000000 */
[----:B------:R-:W-:Y:S01]  /*ee00*/  BSSY B8, `(.L_x_441) ;  /* 0x0000606000087945 */ /* 0x000fe20003800000 */
[----:B------:R-:W-:Y:S01]  /*ee10*/  ULDC UR38, c[0x0][0xc] ;  /* 0x0000030000267ab9 */ /* 0x000fe20000000800 */
[----:B------:R-:W-:Y:S01]  /*ee20*/  ULDC.64 UR36, c[0x0][0x198] ;  /* 0x0000660000247ab9 */ /* 0x000fe20000000a00 */
[----:B-1----:R-:W-:Y:S01]  /*ee30*/  ULEA UR4, UR5, UR4, 0x18 ;  /* 0x0000000405047291 */ /* 0x002fe2000f8ec03f */
[C---:B0-----:R-:W-:Y:S01]  /*ee40*/  IMAD.SHL.U32 R0, R5.reuse, 0x8, RZ ;  /* 0x0000000805007824 */ /* 0x041fe200078e00ff */
[----:B------:R-:W-:-:S04]  /*ee50*/  LOP3.LUT R4, R5, 0x7f, RZ, 0xc0, !PT ;  /* 0x0000007f05047812 */ /* 0x000fc800078ec0ff */
[C---:B------:R-:W-:Y:S02]  /*ee60*/  LOP3.LUT R2, R0.reuse, 0x1f8, RZ, 0xc0, !PT ;  /* 0x000001f800027812 */ /* 0x040fe400078ec0ff */
[----:B------:R-:W-:Y:S02]  /*ee70*/  LOP3.LUT R0, R0, 0x38, RZ, 0xc0, !PT ;  /* 0x0000003800007812 */ /* 0x000fe400078ec0ff */
[----:B------:R-:W-:Y:S01]  /*ee80*/  LOP3.LUT R3, R2, 0x38, R5, 0x78, !PT ;  /* 0x0000003802037812 */ /* 0x000fe200078e7805 */
[----:B------:R-:W-:-:S05]  /*ee90*/  IMAD.SHL.U32 R2, R4, 0x8, RZ ;  /* 0x0000000804027824 */ /* 0x000fca00078e00ff */
[----:B------:R-:W-:Y:S01]  /*eea0*/  LOP3.LUT R3, R3, 0x200, R2, 0xf8, !PT ;  /* 0x0000020003037812 */ /* 0x000fe200078ef802 */
[----:B------:R-:W-:Y:S01]  /*eeb0*/  IMAD.SHL.U32 R2, R5, 0x10, RZ ;  /* 0x0000001005027824 */ /* 0x000fe200078e00ff */
[----:B------:R-:W-:Y:S01]  /*eec0*/  SHF.R.U32.HI R5, RZ, 0x3, R4 ;  /* 0x00000003ff057819 */ /* 0x000fe20000011604 */
[----:B------:R-:W-:-:S03]  /*eed0*/  IMAD.U32 R4, RZ, RZ, UR4 ;  /* 0x00000004ff047e24 */ /* 0x000fc6000f8e00ff */
[----:B------:R-:W-:Y:S01]  /*eee0*/  LOP3.LUT R2, R5, 0x70, R2, 0xf8, !PT ;  /* 0x0000007005027812 */ /* 0x000fe200078ef802 */
[----:B------:R-:W-:Y:S01]  /*eef0*/  IMAD R3, R3, 0x2, R4 ;  /* 0x0000000203037824 */ /* 0x000fe200078e0204 */
[----:B------:R-:W-:Y:S01]  /*ef00*/  STL [R1+0x4], R4 ;  /* 0x0000040401007387 */ /* 0x000fe20000100800 */
[----:B------:R-:W-:-:S03]  /*ef10*/  IMAD.MOV.U32 R2, RZ, RZ, 0x1 ;  /* 0x00000001ff027424 */ /* 0x000fc600078e00ff */
[----:B------:R0:W-:Y:S04]  /*ef20*/  STL [R1+0x24], R3 ;  /* 0x0000240301007387 */ /* 0x0001e80000100800 */
[----:B------:R-:W-:Y:S04]  /*ef30*/  STL [R1+0x8], RZ ;  /* 0x000008ff01007387 */ /* 0x000fe80000100800 */
[----:B------:R1:W-:Y:S01]  /*ef40*/  STL [R1+0x10], R2 ;  /* 0x0000100201007387 */ /* 0x0003e20000100800 */
[----:B0-----:R-:W-:-:S03]  /*ef50*/  LOP3.LUT R3, R0, 0x40, RZ, 0xfc, !PT ;  /* 0x0000004000037812 */ /* 0x001fc600078efcff */
[----:B------:R0:W-:Y:S01]  /*ef60*/  STL [R1+0x50], RZ ;  /* 0x000050ff01007387 */ /* 0x0001e20000100800 */
[C---:B-1----:R-:W-:Y:S02]  /*ef70*/  LOP3.LUT R2, R0.reuse, 0x80, RZ, 0xfc, !PT ;  /* 0x0000008000027812 */ /* 0x042fe400078efcff */
[----:B------:R-:W-:-:S07]  /*ef80*/  LOP3.LUT R0, R0, 0xc0, RZ, 0xfc, !PT ;  /* 0x000000c000007812 */ /* 0x000fce00078efcff */
.L_x_554:
[----:B-1----:R-:W1:Y:S01]  /*ef90*/  LDC.64 R2, c[0x0][0xc88] ;  /* 0x00032200ff027b82 */ /* 0x002e620000000a00 */
[----:B------:R-:W-:Y:S01]  /*efa0*/  ULDC.64 UR4, c[0x0][0x208] ;  /* 0x0000820000047ab9 */ /* 0x000fe20000000a00 */
[----:B-1----:R-:W-:-:S05]  /*efb0*/  IMAD.WIDE R2, R19, 0x4, R2 ;  /* 0x0000000413027825 */ /* 0x002fca00078e0202 */
[----:B--2---:R-:W2:Y:S01]  /*efc0*/  LDG.E R11, desc[UR4][R2.64] ;  /* 0x00000004020b7981 */ /* 0x004ea2000c1e1900 */
[----:B------:R-:W-:Y:S05]  /*efd0*/  YIELD ;  /* 0x0000000000007946 */ /* 0x000fea0003800000 */
[----:B------:R-:W-:Y:S01]  /*efe0*/  ULDC.64 UR4, c[0x0][0xa28] ;  /* 0x00028a0000047ab9 */ /* 0x000fe20000000a00 */
[----:B---3--:R-:W-:Y:S01]  /*eff0*/  IMAD.MOV.U32 R0, RZ, RZ, RZ ;  /* 0x000000ffff007224 */ /* 0x008fe200078e00ff */
[----:B------:R-:W-:Y:S01]  /*f000*/  ISETP.NE.U32.AND P0, PT, RZ, UR4, PT ;  /* 0x00000004ff007c0c */ /* 0x000fe2000bf05070 */
[----:B------:R-:W-:Y:S01]  /*f010*/  ULDC.64 UR10, c[0x0][0x208] ;  /* 0x00008200000a7ab9 */ /* 0x000fe20000000a00 */
[----:B------:R-:W-:Y:S01]  /*f020*/  IMAD.MOV.U32 R6, RZ, RZ, RZ ;  /* 0x000000ffff067224 */ /* 0x000fe200078e00ff */
[----:B------:R-:W-:Y:S01]  /*f030*/  ULDC.64 UR6, c[0x0][0xa18] ;  /* 0x0002860000067ab9 */ /* 0x000fe20000000a00 */
[----:B------:R-:W-:Y:S01]  /*f040*/  ISETP.NE.AND.EX P0, PT, RZ, UR5, PT, P0 ;  /* 0x00000005ff007c0c */ /* 0x000fe2000bf05300 */
[----:B------:R-:W-:Y:S01]  /*f050*/  ULDC.64 UR8, c[0x0][0xa08] ;  /* 0x0002820000087ab9 */ /* 0x000fe20000000a00 */
[----:B--2---:R-:W-:Y:S01]  /*f060*/  SHF.R.S32.HI R4, RZ, 0x1f, R11 ;  /* 0x0000001fff047819 */ /* 0x004fe2000001140b */
[----:B------:R-:W-:-:S10]  /*f070*/  IMAD.SHL.U32 R10, R11, 0x4, RZ ;  /* 0x000000040b0a7824 */ /* 0x000fd400078e00ff */
[C---:B------:R-:W-:Y:S01]  /*f080*/  @P0 LEA R2, P1, R11.reuse, UR4, 0x2 ;  /* 0x000000040b020c11 */ /* 0x040fe2000f8210ff */
[----:B------:R-:W-:Y:S03]  /*f090*/  STL [R1+0x28], R11 ;  /* 0x0000280b01007387 */ /* 0x000fe60000100800 */
[C-C-:B------:R-:W-:Y:S01]  /*f0a0*/  @P0 LEA.HI.X R3, R11.reuse, UR5, R4.reuse, 0x2, P1 ;  /* 0x000000050b030c11 */ /* 0x140fe200088f1404 */
[----:B------:R-:W-:Y:S01]  /*f0b0*/  ULDC.64 UR4, c[0x0][0xa00] ;  /* 0x0002800000047ab9 */ /* 0x000fe20000000a00 */
[----:B------:R-:W-:Y:S01]  /*f0c0*/  SHF.L.U64.HI R9, R11, 0x2, R4 ;  /* 0x000000020b097819 */ /* 0x000fe20000010204 */
[----:B------:R1:W-:Y:S01]  /*f0d0*/  STL [R1+0x38], R4 ;  /* 0x0000380401007387 */ /* 0x0003e20000100800 */
[----:B------:R-:W-:-:S03]  /*f0e0*/  ISETP.NE.U32.AND P1, PT, RZ, UR4, PT ;  /* 0x00000004ff007c0c */ /* 0x000fc6000bf25070 */
[----:B-----5:R2:W5:Y:S01]  /*f0f0*/  @P0 LDG.E R0, desc[UR10][R2.64] ;  /* 0x0000000a02000981 */ /* 0x020562000c1e1900 */
[----:B------:R-:W-:Y:S01]  /*f100*/  ISETP.NE.AND.EX P1, PT, RZ, UR5, PT, P1 ;  /* 0x00000005ff007c0c */ /* 0x000fe2000bf25310 */
[----:B------:R-:W-:Y:S01]  /*f110*/  IMAD.MOV.U32 R8, RZ, RZ, RZ ;  /* 0x000000ffff087224 */ /* 0x000fe200078e00ff */
[----:B------:R-:W-:Y:S01]  /*f120*/  ISETP.NE.U32.AND P2, PT, RZ, UR6, PT ;  /* 0x00000006ff007c0c */ /* 0x000fe2000bf45070 */
[----:B------:R-:W-:Y:S01]  /*f130*/  STL [R1], R10 ;  /* 0x0000000a01007387 */ /* 0x000fe20000100800 */
[----:B------:R-:W-:Y:S02]  /*f140*/  ISETP.NE.U32.AND P0, PT, RZ, UR8, PT ;  /* 0x00000008ff007c0c */ /* 0x000fe4000bf05070 */
[----:B------:R-:W-:Y:S01]  /*f150*/  ISETP.NE.AND.EX P2, PT, RZ, UR7, PT, P2 ;  /* 0x00000007ff007c0c */ /* 0x000fe2000bf45320 */
[----:B------:R-:W-:Y:S01]  /*f160*/  STL [R1+0x1c], R9 ;  /* 0x00001c0901007387 */ /* 0x000fe20000100800 */
[----:B------:R-:W-:Y:S02]  /*f170*/  ISETP.NE.AND.EX P0, PT, RZ, UR9, PT, P0 ;  /* 0x00000009ff007c0c */ /* 0x000fe4000bf05300 */
[----:B--2---:R-:W-:-:S02]  /*f180*/  IADD3 R2, P3, R10, UR4, RZ ;  /* 0x000000040a027c10 */ /* 0x004fc4000ff7e0ff */
[----:B-1----:R-:W-:Y:S02]  /*f190*/  IADD3 R4, P4, R10, UR8, RZ ;  /* 0x000000080a047c10 */ /* 0x002fe4000ff9e0ff */
[C---:B------:R-:W-:Y:S01]  /*f1a0*/  IADD3.X R3, R9.reuse, UR5, RZ, P3, !PT ;  /* 0x0000000509037c10 */ /* 0x040fe20009ffe4ff */
[----:B------:R-:W-:Y:S01]  /*f1b0*/  ULDC UR4, c[0x0][0x288] ;  /* 0x0000a20000047ab9 */ /* 0x000fe20000000800 */
[----:B------:R-:W-:-:S03]  /*f1c0*/  IADD3.X R5, R9, UR9, RZ, P4, !PT ;  /* 0x0000000909057c10 */ /* 0x000fc6000a7fe4ff */
[----:B------:R-:W2:Y:S01]  /*f1d0*/  @P1 LDG.E R6, desc[UR10][R2.64] ;  /* 0x0000000a02061981 */ /* 0x000ea2000c1e1900 */
[----:B------:R-:W-:Y:S01]  /*f1e0*/  IMAD.U32 R12, RZ, RZ, UR4 ;  /* 0x00000004ff0c7e24 */ /* 0x000fe2000f8e00ff */
[----:B------:R-:W-:Y:S02]  /*f1f0*/  ULDC.64 UR4, c[0x0][0x418] ;  /* 0x0001060000047ab9 */ /* 0x000fe40000000a00 */
[----:B------:R-:W5:Y:S04]  /*f200*/  @P0 LDG.E R8, desc[UR10][R4.64] ;  /* 0x0000000a04080981 */ /* 0x000f68000c1e1900 */
[----:B--2---:R1:W-:Y:S02]  /*f210*/  STL [R1+0x34], R6 ;  /* 0x0000340601007387 */ /* 0x0043e40000100800 */
[----:B-1----:R-:W-:-:S04]  /*f220*/  @P2 IADD3 R6, P3, R10, UR6, RZ ;  /* 0x000000060a062c10 */ /* 0x002fc8000ff7e0ff */
[----:B------:R-:W-:-:S05]  /*f230*/  @P2 IADD3.X R7, R9, UR7, RZ, P3, !PT ;  /* 0x0000000709072c10 */ /* 0x000fca0009ffe4ff */
[----:B------:R1:W2:Y:S01]  /*f240*/  @P2 LDG.E R12, desc[UR10][R6.64] ;  /* 0x0000000a060c2981 */ /* 0x0002a2000c1e1900 */
[----:B------:R-:W-:-:S03]  /*f250*/  UISETP.NE.U32.AND UP0, UPT, UR4, URZ, UPT ;  /* 0x0000003f0400728c */ /* 0x000fc6000bf05070 */
[----:B------:R-:W-:Y:S01]  /*f260*/  ULDC UR4, c[0x0][0x424] ;  /* 0x0001090000047ab9 */ /* 0x000fe20000000800 */
[----:B------:R-:W-:-:S03]  /*f270*/  UISETP.NE.AND.EX UP0, UPT, UR5, URZ, UPT, UP0 ;  /* 0x0000003f0500728c */ /* 0x000fc6000bf05300 */
[----:B------:R-:W-:Y:S01]  /*f280*/  ULDC UR5, c[0x0][0x2f0] ;  /* 0x0000bc0000057ab9 */ /* 0x000fe20000000800 */
[----:B------:R-:W-:-:S04]  /*f290*/  USEL UR4, UR4, 0x1, UP0 ;  /* 0x0000000104047887 */ /* 0x000fc80008000000 */
[----:B------:R-:W-:-:S06]  /*f2a0*/  UIMAD UR4, UR4, UR5, URZ ;  /* 0x00000005040472a4 */ /* 0x000fcc000f8e023f */
[----:B-1----:R-:W-:Y:S01]  /*f2b0*/  IMAD.U32 R6, RZ, RZ, UR4 ;  /* 0x00000004ff067e24 */ /* 0x002fe2000f8e00ff */
[----:B--2---:R1:W-:Y:S01]  /*f2c0*/  STL [R1+0x3c], R12 ;  /* 0x00003c0c01007387 */ /* 0x0043e20000100800 */
[----:B------:R-:W-:Y:S05]  /*f2d0*/  @P2 BRA `(.L_x_442) ;  /* 0x0000000000182947 */ /* 0x000fea0003800000 */
[----:B------:R-:W-:Y:S05]  /*f2e0*/  @!P1 BRA `(.L_x_442) ;  /* 0x0000000000149947 */ /* 0x000fea0003800000 */
[----:B------:R-:W-:Y:S02]  /*f2f0*/  ULDC.64 UR4, c[0x0][0x208] ;  /* 0x0000820000047ab9 */ /* 0x000fe40000000a00 */
[----:B------:R-:W2:Y:S04]  /*f300*/  LDG.E R7, desc[UR4][R2.64] ;  /* 0x0000000402077981 */ /* 0x000ea8000c1e1900 */
[----:B------:R-:W2:Y:S02]  /*f310*/  LDG.E R2, desc[UR4][R2.64+0x4] ;  /* 0x0000040402027981 */ /* 0x000ea4000c1e1900 */
[----:B--2---:R-:W-:-:S05]  /*f320*/  IMAD.IADD R2, R2, 0x1, -R7 ;  /* 0x0000000102027824 */ /* 0x004fca00078e0a07 */
[----:B------:R2:W-:Y:S02]  /*f330*/  STL [R1+0x3c], R2 ;  /* 0x00003c0201007387 */ /* 0x0005e40000100800 */
.L_x_442:
[----:B--2---:R-:W-:Y:S01]  /*f340*/  IMAD.MOV.U32 R2, RZ, RZ, R11 ;  /* 0x000000ffff027224 */ /* 0x004fe200078e000b */
[----:B------:R-:W-:Y:S01]  /*f350*/  ULDC.64 UR4, c[0x0][0xa20] ;  /* 0x0002880000047ab9 */ /* 0x000fe20000000a00 */
[----:B-----5:R-:W-:Y:S01]  /*f360*/  IMAD.IADD R3, R8, 0x1, R0 ;  /* 0x0000000108037824 */ /* 0x020fe200078e0200 */
[----:B------:R-:W-:Y:S02]  /*f370*/  ISETP.NE.U32.AND P1, PT, RZ, UR4, PT ;  /* 0x00000004ff007c0c */ /* 0x000fe4000bf25070 */
[----:B------:R2:W-:Y:S02]  /*f380*/  STL [R1+0xc], R2 ;  /* 0x00000c0201007387 */ /* 0x0005e40000100800 */
[----:B------:R-:W-:Y:S02]  /*f390*/  ISETP.NE.AND.EX P1, PT, RZ, UR5, PT, P1 ;  /* 0x00000005ff007c0c */ /* 0x000fe4000bf25310 */
[----:B------:R2:W-:Y:S11]  /*f3a0*/  STL [R1+0x18], R3 ;  /* 0x0000180301007387 */ /* 0x0005f60000100800 */
[----:B--2---:R-:W-:Y:S05]  /*f3b0*/  @!P1 BRA `(.L_x_443) ;  /* 0x0000000000149947 */ /* 0x004fea0003800000 */
[----:B------:R-:W-:Y:S01]  /*f3c0*/  IADD3 R6, P0, R10, UR4, RZ ;  /* 0x000000040a067c10 */ /* 0x000fe2000ff1e0ff */
[----:B------:R-:W-:-:S03]  /*f3d0*/  ULDC.64 UR6, c[0x0][0x208] ;  /* 0x0000820000067ab9 */ /* 0x000fc60000000a00 */
[----:B------:R-:W-:-:S05]  /*f3e0*/  IADD3.X R7, R9, UR5, RZ, P0, !PT ;  /* 0x0000000509077c10 */ /* 0x000fca00087fe4ff */
[----:B------:R2:W5:Y:S01]  /*f3f0*/  LDG.E R6, desc[UR6][R6.64] ;  /* 0x0000000606067981 */ /* 0x000562000c1e1900 */
[----:B------:R-:W-:Y:S05]  /*f400*/  BRA `(.L_x_444) ;  /* 0x0000000000147947 */ /* 0x000fea0003800000 */
.L_x_443:
[----:B------:R-:W-:Y:S05]  /*f410*/  @!P0 BRA `(.L_x_444) ;  /* 0x0000000000108947 */ /* 0x000fea0003800000 */
[----:B------:R-:W-:Y:S02]  /*f420*/  ULDC.64 UR4, c[0x0][0x208] ;  /* 0x0000820000047ab9 */ /* 0x000fe40000000a00 */
[----:B------:R-:W2:Y:S04]  /*f430*/  LDG.E R6, desc[UR4][R4.64] ;  /* 0x0000000404067981 */ /* 0x000ea8000c1e1900 */
[----:B------:R-:W2:Y:S02]  /*f440*/  LDG.E R4, desc[UR4][R4.64+0x4] ;  /* 0x0000040404047981 */ /* 0x000ea4000c1e1900 */
[----:B--2---:R-:W-:-:S07]  /*f450*/  IMAD.IADD R6, R4, 0x1, -R6 ;  /* 0x0000000104067824 */ /* 0x004fce00078e0a06 */
.L_x_444:
[----:B-----5:R-:W-:Y:S01]  /*f460*/  IMAD.IADD R2, R6, 0x1, -R0 ;  /* 0x0000000106027824 */ /* 0x020fe200078e0a00 */
[----:B------:R-:W-:Y:S03]  /*f470*/  BSSY B7, `(.L_x_445) ;  /* 0x00004fa000077945 */ /* 0x000fe60003800000 */
[C---:B------:R-:W-:Y:S01]  /*f480*/  VIADD R0, R2.reuse, 0x4f ;  /* 0x0000004f02007836 */ /* 0x040fe20000000000 */
[----:B------:R3:W-:Y:S01]  /*f490*/  STL [R1+0x40], R2 ;  /* 0x0000400201007387 */ /* 0x0007e20000100800 */
[----:B------:R-:W-:Y:S02]  /*f4a0*/  ISETP.GT.AND P0, PT, R2, RZ, PT ;  /* 0x000000ff0200720c */ /* 0x000fe40003f04270 */
[----:B------:R-:W-:-:S05]  /*f4b0*/  IMAD.HI R0, R0, 0x66666667, RZ ;  /* 0x6666666700007827 */ /* 0x000fca00078e02ff */
[----:B---3--:R-:W-:-:S04]  /*f4c0*/  SHF.R.U32.HI R2, RZ, 0x1f, R0 ;  /* 0x0000001fff027819 */ /* 0x008fc80000011600 */
[----:B------:R-:W-:-:S05]  /*f4d0*/  LEA.HI.SX32 R0, R0, R2, 0x1b ;  /* 0x0000000200007211 */ /* 0x000fca00078fdaff */
[----:B------:R3:W-:Y:S01]  /*f4e0*/  STL [R1+0x30], R0 ;  /* 0x0000300001007387 */ /* 0x0007e20000100800 */
[----:B------:R-:W-:Y:S05]  /*f4f0*/  @P0 BRA `(.L_x_446) ;  /* 0x0000000000480947 */ /* 0x000fea0003800000 */
[----:B------:R-:W4:Y:S02]  /*f500*/  S2R R3, SR_TID.X ;  /* 0x0000000000037919 */ /* 0x000f240000002100 */
[----:B----4-:R-:W-:-:S04]  /*f510*/  LOP3.LUT R3, R3, 0x7f, RZ, 0xc0, !PT ;  /* 0x0000007f03037812 */ /* 0x010fc800078ec0ff */
[----:B------:R-:W-:-:S13]  /*f520*/  ISETP.NE.AND P0, PT, R3, RZ, PT ;  /* 0x000000ff0300720c */ /* 0x000fda0003f05270 */
[----:B------:R-:W-:Y:S05]  /*f530*/  @P0 BRA `(.L_x_447) ;  /* 0x0000004c00b40947 */ /* 0x000fea0003800000 */
[----:B------:R-:W4:Y:S01]  /*f540*/  S2R R3, SR_LANEID ;  /* 0x0000000000037919 */ /* 0x000f220000000000 */
[----:B------:R-:W-:Y:S01]  /*f550*/  VOTEU.ANY UR4, UPT, PT ;  /* 0x0000000000047886 */ /* 0x000fe200038e0100 */
[----:B------:R-:W5:Y:S01]  /*f560*/  LDC.64 R4, c[0x0][0xc60] ;  /* 0x00031800ff047b82 */ /* 0x000f620000000a00 */
[----:B---3--:R-:W4:Y:S01]  /*f570*/  FLO.U32 R0, UR4 ;  /* 0x0000000400007d00 */ /* 0x008f2200080e0000 */
[----:B------:R-:W-:-:S07]  /*f580*/  ULDC.64 UR6, c[0x0][0x208] ;  /* 0x0000820000067ab9 */ /* 0x000fce0000000a00 */
[----:B------:R-:W5:Y:S01]  /*f590*/  POPC R2, UR4 ;  /* 0x0000000400027d09 */ /* 0x000f620008000000 */
[----:B----4-:R-:W-:-:S13]  /*f5a0*/  ISETP.EQ.U32.AND P0, PT, R0, R3, PT ;  /* 0x000000030000720c */ /* 0x010fda0003f02070 */
[----:B-----5:R-:W3:Y:S01]  /*f5b0*/  @P0 ATOMG.E.ADD.STRONG.GPU PT, R5, desc[UR6][R4.64], R2 ;  /* 0x00000002040509a8 */ /* 0x020ee200081ee1c6 */
[----:B------:R-:W4:Y:S02]  /*f5c0*/  S2R R3, SR_LTMASK ;  /* 0x0000000000037919 */ /* 0x000f240000003900 */
[----:B----4-:R-:W-:-:S06]  /*f5d0*/  LOP3.LUT R3, R3, UR4, RZ, 0xc0, !PT ;  /* 0x0000000403037c12 */ /* 0x010fcc000f8ec0ff */
[----:B------:R-:W4:Y:S01]  /*f5e0*/  POPC R3, R3 ;  /* 0x0000000300037309 */ /* 0x000f220000000000 */
[----:B---3--:R-:W4:Y:S02]  /*f5f0*/  SHFL.IDX PT, R0, R5, R0, 0x1f ;  /* 0x00001f0005007589 */ /* 0x008f2400000e0000 */
[----:B----4-:R-:W-:Y:S01]  /*f600*/  IADD3 R16, R0, UR38, R3 ;  /* 0x0000002600107c10 */ /* 0x010fe2000fffe003 */
[----:B------:R-:W-:Y:S06]  /*f610*/  BRA `(.L_x_447) ;  /* 0x0000004c007c7947 */ /* 0x000fec0003800000 */
.L_x_446:
[----:B---3--:R-:W3:Y:S01]  /*f620*/  LDL R0, [R1+0x4] ;  /* 0x0000040001007983 */ /* 0x008ee20000100800 */
[----:B------:R-:W-:Y:S01]  /*f630*/  BSSY B6, `(.L_x_448) ;  /* 0x0000014000067945 */ /* 0x000fe20003800000 */
[----:B---3--:R-:W-:-:S05]  /*f640*/  VIADD R0, R0, 0x24400 ;  /* 0x0002440000007836 */ /* 0x008fca0000000000 */
[----:B------:R-:W-:-:S13]  /*f650*/  LOP3.LUT P0, RZ, R0, 0x3ff, RZ, 0xc0, !PT ;  /* 0x000003ff00ff7812 */ /* 0x000fda000780c0ff */
[----:B------:R-:W-:Y:S05]  /*f660*/  @!P0 BRA `(.L_x_449) ;  /* 0x0000000000408947 */ /* 0x000fea0003800000 */
[----:B------:R-:W-:Y:S01]  /*f670*/  MOV R2, 0x0 ;  /* 0x0000000000027802 */ /* 0x000fe20000000f00 */
[----:B------:R-:W-:Y:S01]  /*f680*/  ULDC.64 UR6, c[0x4][0xa8] ;  /* 0x01002a0000067ab9 */ /* 0x000fe20000000a00 */
[----:B------:R-:W-:Y:S01]  /*f690*/  ULDC.64 UR8, c[0x4][0xb0] ;  /* 0x01002c0000087ab9 */ /* 0x000fe20000000a00 */
[----:B------:R-:W-:Y:S01]  /*f6a0*/  ULDC.64 UR4, c[0x4][0x8] ;  /* 0x0100020000047ab9 */ /* 0x000fe20000000a00 */
[----:B------:R-:W-:Y:S01]  /*f6b0*/  IMAD.U32 R4, RZ, RZ, UR6 ;  /* 0x00000006ff047e24 */ /* 0x000fe2000f8e00ff */
[----:B-1----:R-:W-:Y:S01]  /*f6c0*/  MOV R12, 0x1 ;  /* 0x00000001000c7802 */ /* 0x002fe20000000f00 */
[----:B------:R-:W1:Y:S01]  /*f6d0*/  LDC.64 R2, c[0x4][R2] ;  /* 0x0100000002027b82 */ /* 0x000e620000000a00 */
[----:B------:R-:W-:Y:S02]  /*f6e0*/  IMAD.U32 R5, RZ, RZ, UR7 ;  /* 0x00000007ff057e24 */ /* 0x000fe4000f8e00ff */
[----:B------:R-:W-:Y:S02]  /*f6f0*/  IMAD.U32 R6, RZ, RZ, UR8 ;  /* 0x00000008ff067e24 */ /* 0x000fe4000f8e00ff */
[----:B--2---:R-:W-:-:S02]  /*f700*/  IMAD.U32 R7, RZ, RZ, UR9 ;  /* 0x00000009ff077e24 */ /* 0x004fc4000f8e00ff */
[----:B------:R-:W-:Y:S02]  /*f710*/  IMAD.U32 R10, RZ, RZ, UR4 ;  /* 0x00000004ff0a7e24 */ /* 0x000fe4000f8e00ff */
[----:B------:R-:W-:Y:S02]  /*f720*/  IMAD.U32 R11, RZ, RZ, UR5 ;  /* 0x00000005ff0b7e24 */ /* 0x000fe4000f8e00ff */
[----:B------:R-:W-:Y:S02]  /*f730*/  IMAD.MOV.U32 R8, RZ, RZ, 0x70 ;  /* 0x00000070ff087424 */ /* 0x000fe400078e00ff */
[----:B------:R-:W-:-:S07]  /*f740*/  IMAD.MOV.U32 R13, RZ, RZ, RZ ;  /* 0x000000ffff0d7224 */ /* 0x000fce00078e00ff */
[----:B------:R-:W-:-:S07]  /*f750*/  LEPC R20, `(.L_x_449) ;  /* 0x000000001014794e */ /* 0x000fce0000000000 */
[----:B01----:R-:W-:Y:S05]  /*f760*/  CALL.ABS.NOINC R2 ;  /* 0x0000000002007343 */ /* 0x003fea0003c00000 */
.L_x_449:
[----:B------:R-:W-:Y:S05]  /*f770*/  BSYNC B6 ;  /* 0x0000000000067941 */ /* 0x000fea0003800000 */
.L_x_448:
[----:B------:R-:W3:Y:S01]  /*f780*/  LDL R2, [R1+0x4] ;  /* 0x0000040001027983 */ /* 0x000ee20000100800 */
        /* <DEDUP_REMOVED lines=8> */
[----:B------:R3:W4:Y:S01]  /*f810*/  LDC.64 R2, c[0x4][R0] ;  /* 0x0100000000027b82 */ /* 0x0007220000000a00 */
[----:B------:R-:W-:Y:S02]  /*f820*/  IMAD.U32 R4, RZ, RZ, UR6 ;  /* 0x00000006ff047e24 */ /* 0x000fe4000f8e00ff */
[----:B------:R-:W-:Y:S02]  /*f830*/  IMAD.U32 R5, RZ, RZ, UR7 ;  /* 0x00000007ff057e24 */ /* 0x000fe4000f8e00ff */
[----:B------:R-:W-:Y:S02]  /*f840*/  IMAD.U32 R6, RZ, RZ, UR8 ;  /* 0x00000008ff067e24 */ /* 0x000fe4000f8e00ff */
[----:B--2---:R-:W-:-:S02]  /*f850*/  IMAD.U32 R7, RZ, RZ, UR9 ;  /* 0x00000009ff077e24 */ /* 0x004fc4000f8e00ff */
[----:B------:R-:W-:Y:S02]  /*f860*/  IMAD.U32 R10, RZ, RZ, UR4 ;  /* 0x00000004ff0a7e24 */ /* 0x000fe4000f8e00ff */
[----:B------:R-:W-:Y:S02]  /*f870*/  IMAD.U32 R11, RZ, RZ, UR5 ;  /* 0x00000005ff0b7e24 */ /* 0x000fe4000f8e00ff */
[----:B------:R-:W-:Y:S02]  /*f880*/  IMAD.MOV.U32 R8, RZ, RZ, 0x70 ;  /* 0x00000070ff087424 */ /* 0x000fe400078e00ff */
[----:B-1----:R-:W-:Y:S02]  /*f890*/  IMAD.MOV.U32 R12, RZ, RZ, 0x1 ;  /* 0x00000001ff0c7424 */ /* 0x002fe400078e00ff */
[----:B---3--:R-:W-:-:S07]  /*f8a0*/  IMAD.MOV.U32 R13, RZ, RZ, RZ ;  /* 0x000000ffff0d7224 */ /* 0x008fce00078e00ff */
[----:B------:R-:W-:-:S07]  /*f8b0*/  LEPC R20, `(.L_x_452) ;  /* 0x000000001014794e */ /* 0x000fce0000000000 */
[----:B0---4-:R-:W-:Y:S05]  /*f8c0*/  CALL.ABS.NOINC R2 ;  /* 0x0000000002007343 */ /* 0x011fea0003c00000 */
.L_x_452:
[----:B------:R-:W-:Y:S01]  /*f8d0*/  MOV R2, 0x0 ;  /* 0x0000000000027802 */ /* 0x000fe20000000f00 */
[----:B------:R-:W-:Y:S01]  /*f8e0*/  ULDC.64 UR6, c[0x4][0xa8] ;  /* 0x01002a0000067ab9 */ /* 0x000fe20000000a00 */
[----:B------:R-:W-:Y:S01]  /*f8f0*/  ULDC.64 UR8, c[0x4][0xb0] ;  /* 0x01002c0000087ab9 */ /* 0x000fe20000000a00 */
[----:B------:R-:W-:Y:S01]  /*f900*/  ULDC.64 UR4, c[0x4][0x18] ;  /* 0x0100060000047ab9 */ /* 0x000fe20000000a00 */
[----:B------:R-:W-:Y:S02]  /*f910*/  IMAD.U32 R4, RZ, RZ, UR6 ;  /* 0x00000006ff047e24 */ /* 0x000fe4000f8e00ff */
[----:B------:R-:W0:Y:S01]  /*f920*/  LDC.64 R2, c[0x4][R2] ;  /* 0x0100000002027b82 */ /* 0x000e220000000a00 */
        /* <DEDUP_REMOVED lines=9> */
[----:B0-----:R-:W-:Y:S05]  /*f9c0*/  CALL.ABS.NOINC R2 ;  /* 0x0000000002007343 */ /* 0x001fea0003c00000 */
.L_x_451:
[----:B------:R-:W-:Y:S05]  /*f9d0*/  BSYNC B6 ;  /* 0x0000000000067941 */ /* 0x000fea0003800000 */
.L_x_450:
[----:B------:R-:W3:Y:S01]  /*f9e0*/  LDL.LU R2, [R1] ;  /* 0x0000000001027983 */ /* 0x000ee20000300800 */
[----:B------:R-:W-:-:S03]  /*f9f0*/  ULDC.64 UR4, c[0x0][0x9f8] ;  /* 0x00027e0000047ab9 */ /* 0x000fc60000000a00 */
[----:B------:R-:W4:Y:S04]  /*fa00*/  LDL.LU R4, [R1+0x1c] ;  /* 0x00001c0001047983 */ /* 0x000f280000300800 */
[----:B--2---:R-:W2:Y:S01]  /*fa10*/  LDL R7, [R1+0xc] ;  /* 0x00000c0001077983 */ /* 0x004ea20000100800 */
[----:B------:R-:W-:Y:S01]  /*fa20*/  ISETP.NE.U32.AND P0, PT, RZ, UR4, PT ;  /* 0x00000004ff007c0c */ /* 0x000fe2000bf05070 */
[----:B------:R-:W-:Y:S02]  /*fa30*/  ULDC.64 UR6, c[0x0][0x208] ;  /* 0x0000820000067ab9 */ /* 0x000fe40000000a00 */
[----:B------:R-:W5:Y:S01]  /*fa40*/  LDL R0, [R1+0x30] ;  /* 0x0000300001007983 */ /* 0x000f620000100800 */
[----:B------:R-:W-:-:S13]  /*fa50*/  ISETP.NE.AND.EX P0, PT, RZ, UR5, PT, P0 ;  /* 0x00000005ff007c0c */ /* 0x000fda000bf05300 */
[----:B---3--:R-:W-:-:S04]  /*fa60*/  @P0 IADD3 R2, P1, R2, UR4, RZ ;  /* 0x0000000402020c10 */ /* 0x008fc8000ff3e0ff */
[----:B----4-:R-:W-:Y:S01]  /*fa70*/  @P0 IADD3.X R3, R4, UR5, RZ, P1, !PT ;  /* 0x0000000504030c10 */ /* 0x010fe20008ffe4ff */
[----:B------:R-:W-:-:S04]  /*fa80*/  ULDC.64 UR4, c[0x0][0xa08] ;  /* 0x0002820000047ab9 */ /* 0x000fc80000000a00 */
[----:B--2---:R2:W3:Y:S01]  /*fa90*/  @P0 LDG.E R7, desc[UR6][R2.64] ;  /* 0x0000000602070981 */ /* 0x0044e2000c1e1900 */
[----:B-----5:R-:W-:Y:S01]  /*faa0*/  VIADD R9, R0, 0xffffffff ;  /* 0xffffffff00097836 */ /* 0x020fe20000000000 */
[----:B--2---:R-:W2:Y:S01]  /*fab0*/  LDC.64 R2, c[0x0][0x418] ;  /* 0x00010600ff027b82 */ /* 0x004ea20000000a00 */
[----:B---3--:R-:W-:Y:S01]  /*fac0*/  SHF.R.S32.HI R8, RZ, 0x1f, R7 ;  /* 0x0000001fff087819 */ /* 0x008fe20000011407 */
[----:B------:R3:W-:Y:S04]  /*fad0*/  @P0 STL [R1+0xc], R7 ;  /* 0x00000c0701000387 */ /* 0x0007e80000100800 */
[----:B------:R3:W-:Y:S04]  /*fae0*/  STL [R1+0x2c], R9 ;  /* 0x00002c0901007387 */ /* 0x0007e80000100800 */
[----:B------:R3:W-:Y:S01]  /*faf0*/  STL [R1+0x1c], R8 ;  /* 0x00001c0801007387 */ /* 0x0007e20000100800 */
[----:B--2---:R-:W-:Y:S01]  /*fb00*/  LOP3.LUT P0, RZ, R2, UR4, RZ, 0xfc, !PT ;  /* 0x0000000402ff7c12 */ /* 0x004fe2000f80fcff */
[----:B------:R-:W-:-:S03]  /*fb10*/  UMOV UR4, 0xffffffff ;  /* 0xffffffff00047882 */ /* 0x000fc60000000000 */
[----:B------:R-:W-:-:S04]  /*fb20*/  LOP3.LUT P0, RZ, R3, UR5, RZ, 0xfc, P0 ;  /* 0x0000000503ff7c12 */ /* 0x000fc8000800fcff */
[----:B------:R-:W-:Y:S01]  /*fb30*/  SEL R0, R7, RZ, !P0 ;  /* 0x000000ff07007207 */ /* 0x000fe20004000000 */
[----:B---3--:R-:W-:Y:S08]  /*fb40*/  BRA.DIV UR4, `(.L_x_453) ;  /* 0x0000005a04347947 */ /* 0x008ff0000b800000 */
[----:B------:R-:W2:Y:S02]  /*fb50*/  S2R R4, SR_TID.X ;  /* 0x0000000000047919 */ /* 0x000ea40000002100 */
[----:B--2---:R-:W-:-:S04]  /*fb60*/  SHF.R.U32.HI R4, RZ, 0x5, R4 ;  /* 0x00000005ff047819 */ /* 0x004fc80000011604 */
[----:B------:R-:W-:-:S05]  /*fb70*/  LOP3.LUT R4, R4, 0x3, RZ, 0xc0, !PT ;  /* 0x0000000304047812 */ /* 0x000fca00078ec0ff */
[----:B------:R2:W3:Y:S02]  /*fb80*/  SHFL.IDX PT, R14, R4, RZ, 0x1f ;  /* 0x00001fff040e7589 */ /* 0x0004e400000e0000 */
.L_x_570:
[----:B------:R-:W-:Y:S01]  /*fb90*/  PLOP3.LUT P1, PT, PT, PT, PT, 0x8, 0x0 ;  /* 0x000000000000781c */ /* 0x000fe20003f2e170 */
[----:B------:R4:W-:Y:S01]  /*fba0*/  STL [R1], R0 ;  /* 0x0000000001007387 */ /* 0x0009e20000100800 */
[----:B---3--:R-:W-:Y:S02]  /*fbb0*/  ISETP.NE.AND P0, PT, R14, RZ, PT ;  /* 0x000000ff0e00720c */ /* 0x008fe40003f05270 */
[----:B----4-:R-:W-:-:S05]  /*fbc0*/  P2R R0, PR, RZ, 0x2 ;  /* 0x00000002ff007803 */ /* 0x010fca0000000000 */
[----:B------:R3:W-:Y:S06]  /*fbd0*/  STL [R1+0x20], R0 ;  /* 0x0000200001007387 */ /* 0x0007ec0000100800 */
[----:B------:R-:W-:Y:S05]  /*fbe0*/  @P0 BRA `(.L_x_454) ;  /* 0x00000004005c0947 */ /* 0x000fea0003800000 */
[----:B------:R-:W-:-:S03]  /*fbf0*/  UMOV UR4, 0xffffffff ;  /* 0xffffffff00047882 */ /* 0x000fc60000000000 */
[----:B------:R-:W-:Y:S05]  /*fc00*/  BRA.DIV UR4, `(.L_x_455) ;  /* 0x0000005a04387947 */ /* 0x000fea000b800000 */
[----:B------:R-:W-:-:S13]  /*fc10*/  ELECT P6, URZ, PT ;  /* 0x00000000003f782f */ /* 0x000fda00038c0000 */
.L_x_573:
[----:B------:R-:W-:Y:S05]  /*fc20*/  @!P6 BRA `(.L_x_454) ;  /* 0x00000004004ce947 */ /* 0x000fea0003800000 */
[----:B------:R4:W-:Y:S01]  /*fc30*/  STL [R1+0x14], R9 ;  /* 0x0000140901007387 */ /* 0x0009e20000100800 */
[----:B------:R-:W-:-:S04]  /*fc40*/  ISETP.NE.U32.AND P0, PT, R2, RZ, PT ;  /* 0x000000ff0200720c */ /* 0x000fc80003f05070 */
[----:B------:R-:W-:-:S13]  /*fc50*/  ISETP.NE.AND.EX P0, PT, R3, RZ, PT, P0 ;  /* 0x000000ff0300720c */ /* 0x000fda0003f05300 */
[----:B----4-:R-:W-:Y:S05]  /*fc60*/  @!P0 BRA `(.L_x_456) ;  /* 0x0000000000548947 */ /* 0x010fea0003800000 */
[----:B------:R-:W4:Y:S01]  /*fc70*/  LDC R6, c[0x0][0x43c] ;  /* 0x00010f00ff067b82 */ /* 0x000f220000000800 */
[----:B---3--:R-:W-:Y:S01]  /*fc80*/  IMAD.MOV.U32 R0, RZ, RZ, R9 ;  /* 0x000000ffff007224 */ /* 0x008fe200078e0009 */
[----:B------:R-:W-:Y:S01]  /*fc90*/  ULDC.64 UR4, c[0x0][0x428] ;  /* 0x00010a0000047ab9 */ /* 0x000fe20000000a00 */
[----:B------:R-:W-:Y:S01]  /*fca0*/  ULDC.64 UR6, c[0x0][0x208] ;  /* 0x0000820000067ab9 */ /* 0x000fe20000000a00 */
[----:B----4-:R-:W-:-:S13]  /*fcb0*/  ISETP.NE.AND P0, PT, R6, 0x1, PT ;  /* 0x000000010600780c */ /* 0x010fda0003f05270 */
[----:B--2---:R-:W2:Y:S02]  /*fcc0*/  @P0 LDC.64 R4, c[0x0][0x440] ;  /* 0x00011000ff040b82 */ /* 0x004ea40000000a00 */
[----:B--2---:R-:W-:-:S05]  /*fcd0*/  @P0 IMAD.HI.U32 R4, R9, R4, RZ ;  /* 0x0000000409040227 */ /* 0x004fca00078e00ff */
        /* <DEDUP_REMOVED lines=8> */
[----:B--2---:R-:W-:-:S04]  /*fd60*/  IMAD R6, R8, UR4, RZ ;  /* 0x0000000408067c24 */ /* 0x004fc8000f8e02ff */
[----:B------:R-:W-:-:S04]  /*fd70*/  IMAD R0, R7, UR5, R6 ;  /* 0x0000000507007c24 */ /* 0x000fc8000f8e0206 */
[----:B------:R-:W-:-:S05]  /*fd80*/  IMAD.IADD R0, R5, 0x1, R0 ;  /* 0x0000000105007824 */ /* 0x000fca00078e0200 */
[----:B------:R-:W-:-:S05]  /*fd90*/  LEA.HI.X R3, R4, R3, R0, 0x2, P0 ;  /* 0x0000000304037211 */ /* 0x000fca00000f1400 */
[----:B------:R-:W2:Y:S04]  /*fda0*/  LDG.E R0, desc[UR6][R2.64] ;  /* 0x0000000602007981 */ /* 0x000ea8000c1e1900 */
[----:B--2---:R4:W-:Y:S02]  /*fdb0*/  STL [R1], R0 ;  /* 0x0000000001007387 */ /* 0x0049e40000100800 */
.L_x_456:
[----:B------:R-:W5:Y:S04]  /*fdc0*/  LDL R7, [R1+0x4] ;  /* 0x0000040001077983 */ /* 0x000f680000100800 */
[----:B---34-:R-:W5:Y:S04]  /*fdd0*/  LDL R0, [R1+0x8] ;  /* 0x0000080001007983 */ /* 0x018f680000100800 */
[----:B------:R-:W3:Y:S01]  /*fde0*/  LDL R2, [R1+0x10] ;  /* 0x0000100001027983 */ /* 0x000ee20000100800 */
[----:B-----5:R-:W-:Y:S01]  /*fdf0*/  IMAD R0, R0, 0x8, R7 ;  /* 0x0000000800007824 */ /* 0x020fe200078e0207 */
[----:B---3--:R-:W-:-:S04]  /*fe00*/  SHF.L.U32 R2, R2, 0x1f, RZ ;  /* 0x0000001f02027819 */ /* 0x008fc800000006ff */
[----:B------:R-:W3:Y:S02]  /*fe10*/  SYNCS.PHASECHK.TRANS64.TRYWAIT P0, [R0+URZ+0x38840], R2 ;  /* 0x03884002000075a7 */ /* 0x000ee4000800017f */
[----:B---3--:R-:W-:Y:S05]  /*fe20*/  @!P0 BRA `(.L_x_457) ;  /* 0x0000005400d08947 */ /* 0x008fea0003800000 */
.L_x_574:
[----:B------:R-:W4:Y:S02]  /*fe30*/  S2R R3, SR_TID.X ;  /* 0x0000000000037919 */ /* 0x000f240000002100 */
[----:B----4-:R-:W-:-:S04]  /*fe40*/  LOP3.LUT R3, R3, 0x7f, RZ, 0xc0, !PT ;  /* 0x0000007f03037812 */ /* 0x010fc800078ec0ff */
[----:B------:R-:W-:-:S13]  /*fe50*/  ISETP.NE.AND P0, PT, R3, RZ, PT ;  /* 0x000000ff0300720c */ /* 0x000fda0003f05270 */
[----:B------:R-:W-:Y:S05]  /*fe60*/  @P0 BRA `(.L_x_458) ;  /* 0x00000000001c0947 */ /* 0x000fea0003800000 */
[----:B------:R-:W4:Y:S01]  /*fe70*/  S2R R3, SR_TID.X ;  /* 0x0000000000037919 */ /* 0x000f220000002100 */
[----:B---3--:R-:W-:-:S04]  /*fe80*/  IMAD.MOV.U32 R2, RZ, RZ, 0xa000 ;  /* 0x0000a000ff027424 */ /* 0x008fc800078e00ff */
[----:B------:R3:W-:Y:S01]  /*fe90*/  SYNCS.ARRIVE.TRANS64 RZ, [R0+URZ+0x38830], R2 ;  /* 0x0388300200ff79a7 */ /* 0x0007e2000800003f */
[----:B----4-:R-:W-:-:S04]  /*fea0*/  LOP3.LUT R3, R3, 0x1f, RZ, 0xc0, !PT ;  /* 0x0000001f03037812 */ /* 0x010fc800078ec0ff */
[----:B------:R-:W-:-:S13]  /*feb0*/  ISETP.NE.AND P0, PT, R3, RZ, PT ;  /* 0x000000ff0300720c */ /* 0x000fda0003f05270 */
[----:B---3--:R-:W-:Y:S05]  /*fec0*/  @!P0 BRA `(.L_x_458) ;  /* 0x0000000000048947 */ /* 0x008fea0003800000 */
[----:B------:R-:W-:Y:S01]  /*fed0*/  BPT.TRAP 0x1 ;  /* 0x000000040000795c */ /* 0x000fe20000300000 */
.L_x_458:
[----:B------:R-:W4:Y:S04]  /*fee0*/  LDL R6, [R1+0x4] ;  /* 0x0000040001067983 */ /* 0x000f280000100800 */
[----:B------:R-:W4:Y:S04]  /*fef0*/  LDL R5, [R1+0x8] ;  /* 0x0000080001057983 */ /* 0x000f280000100800 */
[----:B--2---:R-:W2:Y:S04]  /*ff00*/  LDL R4, [R1+0x14] ;  /* 0x0000140001047983 */ /* 0x004ea80000100800 */
[----:B------:R-:W5:Y:S04]  /*ff10*/  LDL R3, [R1+0x18] ;  /* 0x0000180001037983 */ /* 0x000f680000100800 */
[----:B---3--:R-:W3:Y:S01]  /*ff20*/  LDL R2, [R1] ;  /* 0x0000000001027983 */ /* 0x008ee20000100800 */
[----:B------:R-:W-:Y:S01]  /*ff30*/  R2UR UR9, R0 ;  /* 0x00000000000972ca */ /* 0x000fe200000e0000 */
[----:B------:R-:W-:Y:S01]  /*ff40*/  UIADD3 UR4, UP0, UR36, 0x370, URZ ;  /* 0x0000037024047890 */ /* 0x000fe2000ff1e03f */
[----:B------:R-:W-:Y:S01]  /*ff50*/  R2UR UR12, R18 ;  /* 0x00000000120c72ca */ /* 0x000fe200000e0000 */
[----:B------:R-:W-:Y:S01]  /*ff60*/  UMOV UR10, URZ ;  /* 0x0000003f000a7c82 */ /* 0x000fe20008000000 */
[----:B------:R-:W-:Y:S01]  /*ff70*/  UMOV UR6, 0x0 ;  /* 0x0000000000067882 */ /* 0x000fe20000000000 */
[----:B------:R-:W-:Y:S01]  /*ff80*/  UMOV UR7, 0x14f00000 ;  /* 0x14f0000000077882 */ /* 0x000fe20000000000 */
[----:B------:R-:W-:Y:S01]  /*ff90*/  UMOV UR16, 0x40 ;  /* 0x0000004000107882 */ /* 0x000fe20000000000 */
[----:B------:R-:W-:-:S06]  /*ffa0*/  PLOP3.LUT P0, PT, PT, PT, PT, 0x80, 0x0 ;  /* 0x000000000000781c */ /* 0x000fcc0003f0f070 */
[----:B------:R-:W-:Y:S01]  /*ffb0*/  UIADD3 UR9, UR9, 0x38830, URZ ;  /* 0x0003883009097890 */ /* 0x000fe2000fffe03f */
[----:B----4-:R-:W-:Y:S01]  /*ffc0*/  IMAD R0, R5, 0xa000, R6 ;  /* 0x0000a00005007824 */ /* 0x010fe200078e0206 */
[----:B--2---:R-:W-:-:S04]  /*ffd0*/  R2UR UR11, R4 ;  /* 0x00000000040b72ca */ /* 0x004fc800000e0000 */
[----:B------:R-:W-:Y:S02]  /*ffe0*/  R2UR UR14, R0 ;  /* 0x00000000000e72ca */ /* 0x000fe400000e0000 */
[----:B-----5:R-:W-:Y:S02]  /*fff0*/  R2UR UR5, R3 ;  /* 0x00000000030572ca */ /* 0x020fe400000e0000 */
[----:B------:R-:W-:Y:S02]  /*10000*/  P2R R0, PR, RZ, 0x1 ;  /* 0x00000001ff007803 */ /* 0x000fe40000000000 */
[----:B---3--:R-:W-:-:S03]  /*10010*/  R2UR UR13, R2 ;  /* 0x00000000020d72ca */ /* 0x008fc600000e0000 */
[----:B------:R4:W-:Y:S04]  /*10020*/  STL [R1+0x20], R0 ;  /* 0x0000200001007387 */ /* 0x0009e80000100800 */
[----:B------:R-:W-:Y:S02]  /*10030*/  UIADD3 UR8, UR14, 0x24400, URZ ;  /* 0x000244000e087890 */ /* 0x000fe4000fffe03f */
[----:B------:R-:W-:Y:S02]  /*10040*/  UIMAD UR11, UR11, 0x50, UR5 ;  /* 0x000000500b0b78a4 */ /* 0x000fe4000f8e0205 */
[----:B------:R-:W-:Y:S02]  /*10050*/  UIADD3.X UR5, URZ, UR37, URZ, UP0, !UPT ;  /* 0x000000253f057290 */ /* 0x000fe400087fe43f */
[----:B------:R-:W-:-:S02]  /*10060*/  UIADD3 UR15, UR14, 0x26c00, URZ ;  /* 0x00026c000e0f7890 */ /* 0x000fc4000fffe03f */
[----:B------:R-:W-:Y:S02]  /*10070*/  UIADD3 UR17, UR14, 0x29400, URZ ;  /* 0x000294000e117890 */ /* 0x000fe4000fffe03f */
[----:B------:R-:W-:-:S03]  /*10080*/  UIADD3 UR18, UR14, 0x2bc00, URZ ;  /* 0x0002bc000e127890 */ /* 0x000fc6000fffe03f */
[----:B------:R2:W-:Y:S01]  /*10090*/  UTMALDG.4D [UR8], [UR4], desc[UR6] ;  /* 0x00000608040075b4 */ /* 0x0005e20008019000 */
[----:B------:R-:W-:Y:S01]  /*100a0*/  UMOV UR14, 0x80 ;  /* 0x00000080000e7882 */ /* 0x000fe20000000000 */
[----:B--2---:R-:W-:Y:S01]  /*100b0*/  UMOV UR8, UR15 ;  /* 0x0000000f00087c82 */ /* 0x004fe20008000000 */
[----:B------:R-:W-:Y:S02]  /*100c0*/  UMOV UR10, UR16 ;  /* 0x00000010000a7c82 */ /* 0x000fe40008000000 */
[----:B------:R2:W-:Y:S02]  /*100d0*/  UTMALDG.4D [UR8], [UR4], desc[UR6] ;  /* 0x00000608040075b4 */ /* 0x0005e40008019000 */
[----:B--2---:R-:W-:Y:S01]  /*100e0*/  UMOV UR8, UR17 ;  /* 0x0000001100087c82 */ /* 0x004fe20008000000 */
[----:B------:R-:W-:Y:S01]  /*100f0*/  UMOV UR10, UR14 ;  /* 0x0000000e000a7c82 */ /* 0x000fe20008000000 */
[----:B------:R-:W-:Y:S01]  /*10100*/  UMOV UR14, 0xc0 ;  /* 0x000000c0000e7882 */ /* 0x000fe20000000000 */
[----:B------:R2:W-:Y:S02]  /*10110*/  UTMALDG.4D [UR8], [UR4], desc[UR6] ;  /* 0x00000608040075b4 */ /* 0x0005e40008019000 */
[----:B--2---:R-:W-:Y:S01]  /*10120*/  UMOV UR8, UR18 ;  /* 0x0000001200087c82 */ /* 0x004fe20008000000 */
[----:B------:R-:W-:-:S02]  /*10130*/  UMOV UR10, UR14 ;  /* 0x0000000e000a7c82 */ /* 0x000fc40008000000 */
[----:B------:R4:W-:Y:S02]  /*10140*/  UTMALDG.4D [UR8], [UR4], desc[UR6] ;  /* 0x00000608040075b4 */ /* 0x0009e40008019000 */
[----:B----4-:R-:W-:Y:S01]  /*10150*/  NOP ;  /* 0x0000000000007918 */ /* 0x010fe20000000000 */
.L_x_454:
[----:B------:R-:W4:Y:S04]  /*10160*/  LDL R2, [R1+0x4] ;  /* 0x0000040001027983 */ /* 0x000f280000100800 */
[----:B------:R-:W3:Y:S04]  /*10170*/  LDL.LU R3, [R1+0x34] ;  /* 0x0000340001037983 */ /* 0x000ee80000300800 */
[----:B------:R-:W5:Y:S04]  /*10180*/  LDL.LU R5, [R1+0x28] ;  /* 0x0000280001057983 */ /* 0x000f680000300800 */
[----:B--2---:R-:W2:Y:S01]  /*10190*/  LDL.LU R4, [R1+0x38] ;  /* 0x0000380001047983 */ /* 0x004ea20000300800 */
[----:B------:R-:W-:Y:S05]  /*101a0*/  WARPSYNC.ALL ;  /* 0x0000000000007948 */ /* 0x000fea0003800000 */
[----:B------:R-:W-:Y:S01]  /*101b0*/  ULDC.64 UR4, c[0x0][0x298] ;  /* 0x0000a60000047ab9 */ /* 0x000fe20000000a00 */
[----:B------:R-:W-:Y:S01]  /*101c0*/  ULDC.64 UR6, c[0x0][0xa00] ;  /* 0x0002800000067ab9 */ /* 0x000fe20000000a00 */
[----:B------:R-:W-:Y:S01]  /*101d0*/  BSSY B6, `(.L_x_459) ;  /* 0x0000024000067945 */ /* 0x000fe20003800000 */
[----:B------:R-:W-:Y:S01]  /*101e0*/  BAR.SYNC.DEFER_BLOCKING 0x8, 0x180 ;  /* 0x0206000000007b1d */ /* 0x000fe20000010000 */
[----:B------:R-:W-:-:S04]  /*101f0*/  ISETP.NE.U32.AND P0, PT, RZ, UR6, PT ;  /* 0x00000006ff007c0c */ /* 0x000fc8000bf05070 */
[----:B------:R-:W-:Y:S01]  /*10200*/  ISETP.NE.AND.EX P0, PT, RZ, UR7, PT, P0 ;  /* 0x00000007ff007c0c */ /* 0x000fe2000bf05300 */
[----:B----4-:R-:W-:Y:S01]  /*10210*/  VIADD R2, R2, 0x14400 ;  /* 0x0001440002027836 */ /* 0x010fe20000000000 */
[----:B---3--:R-:W-:-:S04]  /*10220*/  SHF.R.S32.HI R0, RZ, 0x1f, R3 ;  /* 0x0000001fff007819 */ /* 0x008fc80000011403 */
[----:B------:R-:W-:Y:S02]  /*10230*/  LOP3.LUT P1, RZ, R2, 0x3ff, RZ, 0xc0, !PT ;  /* 0x000003ff02ff7812 */ /* 0x000fe4000782c0ff */
[----:B-----5:R-:W-:Y:S01]  /*10240*/  SEL R5, R5, RZ, !P0 ;  /* 0x000000ff05057207 */ /* 0x020fe20004000000 */
[----:B------:R-:W-:Y:S01]  /*10250*/  IMAD R0, R0, UR4, RZ ;  /* 0x0000000400007c24 */ /* 0x000fe2000f8e02ff */
[----:B--2---:R-:W-:-:S03]  /*10260*/  SEL R4, R4, RZ, !P0 ;  /* 0x000000ff04047207 */ /* 0x004fc60004000000 */
[C---:B------:R-:W-:Y:S02]  /*10270*/  IMAD R0, R3.reuse, UR5, R0 ;  /* 0x0000000503007c24 */ /* 0x040fe4000f8e0200 */
[----:B------:R-:W-:-:S05]  /*10280*/  IMAD.WIDE.U32 R2, R3, UR4, RZ ;  /* 0x0000000403027c25 */ /* 0x000fca000f8e00ff */
[----:B------:R2:W-:Y:S04]  /*10290*/  STL.64 [R1+0x48], R2 ;  /* 0x0000480201007387 */ /* 0x0005e80000100a00 */
[----:B------:R3:W-:Y:S04]  /*102a0*/  STL [R1+0x28], R5 ;  /* 0x0000280501007387 */ /* 0x0007e80000100800 */
[----:B------:R3:W-:Y:S01]  /*102b0*/  STL [R1+0x54], R4 ;  /* 0x0000540401007387 */ /* 0x0007e20000100800 */
[----:B--2---:R-:W-:Y:S01]  /*102c0*/  IMAD.IADD R2, R3, 0x1, R0 ;  /* 0x0000000103027824 */ /* 0x004fe200078e0200 */
[----:B------:R-:W-:-:S05]  /*102d0*/  SHF.R.S32.HI R0, RZ, 0x1f, R18 ;  /* 0x0000001fff007819 */ /* 0x000fca0000011412 */
[----:B------:R3:W-:Y:S04]  /*102e0*/  STL [R1+0x38], R0 ;  /* 0x0000380001007387 */ /* 0x0007e80000100800 */
[----:B------:R3:W-:Y:S01]  /*102f0*/  STL [R1+0x34], R2 ;  /* 0x0000340201007387 */ /* 0x0007e20000100800 */
[----:B------:R-:W-:Y:S05]  /*10300*/  @!P1 BRA `(.L_x_460) ;  /* 0x0000000000409947 */ /* 0x000fea0003800000 */
[----:B---3--:R-:W-:Y:S01]  /*10310*/  MOV R2, 0x0 ;  /* 0x0000000000027802 */ /* 0x008fe20000000f00 */
        /* <DEDUP_REMOVED lines=11> */
[----:B-1----:R-:W-:Y:S02]  /*103d0*/  IMAD.MOV.U32 R12, RZ, RZ, 0x1 ;  /* 0x00000001ff0c7424 */ /* 0x002fe400078e00ff */
[----:B------:R-:W-:-:S07]  /*103e0*/  IMAD.MOV.U32 R13, RZ, RZ, RZ ;  /* 0x000000ffff0d7224 */ /* 0x000fce00078e00ff */
[----:B------:R-:W-:-:S07]  /*103f0*/  LEPC R20, `(.L_x_460) ;  /* 0x000000001014794e */ /* 0x000fce0000000000 */
[----:B0-2---:R-:W-:Y:S05]  /*10400*/  CALL.ABS.NOINC R2 ;  /* 0x0000000002007343 */ /* 0x005fea0003c00000 */
.L_x_460:
[----:B------:R-:W-:Y:S05]  /*10410*/  BSYNC B6 ;  /* 0x0000000000067941 */ /* 0x000fea0003800000 */
.L_x_459:
[----:B---3--:R-:W2:Y:S01]  /*10420*/  LDL.LU R4, [R1+0x34] ;  /* 0x0000340001047983 */ /* 0x008ea20000300800 */
[----:B------:R-:W3:Y:S01]  /*10430*/  LDC R7, c[0x0][0x448] ;  /* 0x00011200ff077b82 */ /* 0x000ee20000000800 */
[----:B------:R-:W-:Y:S01]  /*10440*/  ULDC.64 UR4, c[0x0][0x2d8] ;  /* 0x0000b60000047ab9 */ /* 0x000fe20000000a00 */
[----:B------:R-:W-:Y:S01]  /*10450*/  IMAD.SHL.U32 R17, R17, 0x80, RZ ;  /* 0x0000008011117824 */ /* 0x000fe200078e00ff */
[----:B------:R-:W2:Y:S01]  /*10460*/  LDL.LU.64 R2, [R1+0x48] ;  /* 0x0000480001027983 */ /* 0x000ea20000300a00 */
[----:B------:R-:W-:-:S03]  /*10470*/  ULDC.64 UR6, c[0x0][0x280] ;  /* 0x0000a00000067ab9 */ /* 0x000fc60000000a00 */
[----:B------:R-:W4:Y:S04]  /*10480*/  LDL.LU R0, [R1+0x38] ;  /* 0x0000380001007983 */ /* 0x000f280000300800 */
[----:B------:R-:W4:Y:S04]  /*10490*/  LDL.LU R6, [R1+0x54] ;  /* 0x0000540001067983 */ /* 0x000f280000300800 */
[----:B------:R-:W4:Y:S01]  /*104a0*/  LDL.LU R5, [R1+0x28] ;  /* 0x0000280001057983 */ /* 0x000f220000300800 */
[----:B------:R-:W0:Y:S01]  /*104b0*/  S2R R9, SR_TID.X ;  /* 0x0000000000097919 */ /* 0x000e220000002100 */
[----:B------:R-:W1:Y:S01]  /*104c0*/  S2R R8, SR_TID.X ;  /* 0x0000000000087919 */ /* 0x000e620000002100 */
[----:B---3--:R-:W-:Y:S01]  /*104d0*/  ISETP.NE.AND P0, PT, R7, 0x1, PT ;  /* 0x000000010700780c */ /* 0x008fe20003f05270 */
[----:B0-----:R-:W-:-:S02]  /*104e0*/  IMAD.SHL.U32 R9, R9, 0x8, RZ ;  /* 0x0000000809097824 */ /* 0x001fc400078e00ff */
[----:B-1----:R-:W-:-:S03]  /*104f0*/  IMAD.SHL.U32 R10, R8, 0x8, RZ ;  /* 0x00000008080a7824 */ /* 0x002fc600078e00ff */
[----:B------:R-:W-:-:S04]  /*10500*/  LOP3.LUT R9, R9, 0x38, RZ, 0xc0, !PT ;  /* 0x0000003809097812 */ /* 0x000fc800078ec0ff */
[C---:B------:R-:W-:Y:S02]  /*10510*/  LOP3.LUT R12, R9.reuse, 0x40, RZ, 0xfc, !PT ;  /* 0x00000040090c7812 */ /* 0x040fe400078efcff */
[C---:B------:R-:W-:Y:S02]  /*10520*/  LOP3.LUT R11, R9.reuse, 0x80, RZ, 0xfc, !PT ;  /* 0x00000080090b7812 */ /* 0x040fe400078efcff */
[----:B------:R-:W-:Y:S02]  /*10530*/  LOP3.LUT R9, R9, 0xc0, RZ, 0xfc, !PT ;  /* 0x000000c009097812 */ /* 0x000fe400078efcff */
[----:B------:R-:W-:Y:S01]  /*10540*/  LOP3.LUT R10, R10, 0x38, RZ, 0xc0, !PT ;  /* 0x000000380a0a7812 */ /* 0x000fe200078ec0ff */
[----:B--2---:R-:W-:Y:S02]  /*10550*/  IMAD.MOV.U32 R3, RZ, RZ, R4 ;  /* 0x000000ffff037224 */ /* 0x004fe400078e0004 */
[----:B------:R-:W0:Y:S01]  /*10560*/  S2R R4, SR_TID.X ;  /* 0x0000000000047919 */ /* 0x000e220000002100 */
[----:B----4-:R-:W-:-:S02]  /*10570*/  IMAD R0, R0, UR4, RZ ;  /* 0x0000000400007c24 */ /* 0x010fc4000f8e02ff */
[----:B------:R-:W-:-:S04]  /*10580*/  IMAD.WIDE.U32 R2, R18, UR4, R2 ;  /* 0x0000000412027c25 */ /* 0x000fc8000f8e0002 */
[----:B------:R-:W-:Y:S01]  /*10590*/  IMAD R0, R18, UR5, R0 ;  /* 0x0000000512007c24 */ /* 0x000fe2000f8e0200 */
[----:B------:R-:W-:-:S03]  /*105a0*/  ULDC.64 UR4, c[0x0][0x2e0] ;  /* 0x0000b80000047ab9 */ /* 0x000fc60000000a00 */
[----:B------:R-:W-:Y:S02]  /*105b0*/  IMAD.IADD R3, R3, 0x1, R0 ;  /* 0x0000000103037824 */ /* 0x000fe400078e0200 */
[----:B------:R-:W-:Y:S02]  /*105c0*/  IMAD R0, R6, UR4, RZ ;  /* 0x0000000406007c24 */ /* 0x000fe4000f8e02ff */
[C---:B------:R-:W-:Y:S01]  /*105d0*/  IMAD.WIDE.U32 R2, R5.reuse, UR4, R2 ;  /* 0x0000000405027c25 */ /* 0x040fe2000f8e0002 */
[----:B------:R-:W1:Y:S03]  /*105e0*/  @P0 LDC R6, c[0x0][0x450] ;  /* 0x00011400ff060b82 */ /* 0x000e660000000800 */
[----:B------:R-:W-:Y:S01]  /*105f0*/  IMAD R0, R5, UR5, R0 ;  /* 0x0000000505007c24 */ /* 0x000fe2000f8e0200 */
[----:B------:R-:W-:-:S03]  /*10600*/  ULDC.64 UR4, c[0x0][0x2d0] ;  /* 0x0000b40000047ab9 */ /* 0x000fc60000000a00 */
[----:B------:R-:W-:Y:S01]  /*10610*/  IMAD.IADD R3, R3, 0x1, R0 ;  /* 0x0000000103037824 */ /* 0x000fe200078e0200 */
[C---:B0-----:R-:W-:Y:S01]  /*10620*/  LOP3.LUT R5, R4.reuse, 0x7f, RZ, 0xc0, !PT ;  /* 0x0000007f04057812 */ /* 0x041fe200078ec0ff */
[----:B------:R-:W-:-:S03]  /*10630*/  IMAD.SHL.U32 R4, R4, 0x10, RZ ;  /* 0x0000001004047824 */ /* 0x000fc600078e00ff */
[----:B------:R-:W-:-:S04]  /*10640*/  SHF.R.U32.HI R5, RZ, 0x3, R5 ;  /* 0x00000003ff057819 */ /* 0x000fc80000011605 */
[----:B------:R-:W-:Y:S02]  /*10650*/  LOP3.LUT R4, R5, 0x70, R4, 0xf8, !PT ;  /* 0x0000007005047812 */ /* 0x000fe400078ef804 */
[----:B------:R-:W0:Y:S02]  /*10660*/  @P0 LDC R5, c[0x0][0x44c] ;  /* 0x00011300ff050b82 */ /* 0x000e240000000800 */
[----:B------:R-:W-:-:S05]  /*10670*/  LOP3.LUT R0, R4, R17, RZ, 0xfc, !PT ;  /* 0x0000001104007212 */ /* 0x000fca00078efcff */
[----:B------:R-:W-:Y:S02]  /*10680*/  IMAD.MOV.U32 R4, RZ, RZ, R0 ;  /* 0x000000ffff047224 */ /* 0x000fe400078e0000 */
[----:B0-----:R-:W-:-:S05]  /*10690*/  @P0 IMAD.HI.U32 R5, R0, R5, RZ ;  /* 0x0000000500050227 */ /* 0x001fca00078e00ff */
[----:B-1----:R-:W-:-:S05]  /*106a0*/  @P0 SHF.R.U32.HI R4, RZ, R6, R5 ;  /* 0x00000006ff040219 */ /* 0x002fca0000011605 */
[----:B------:R-:W-:Y:S02]  /*106b0*/  IMAD.MOV R5, RZ, RZ, -R4 ;  /* 0x000000ffff057224 */ /* 0x000fe400078e0a04 */
[----:B------:R-:W-:-:S04]  /*106c0*/  IMAD.WIDE.U32 R2, R4, UR4, R2 ;  /* 0x0000000404027c25 */ /* 0x000fc8000f8e0002 */
[----:B------:R-:W-:Y:S01]  /*106d0*/  IMAD R0, R7, R5, R0 ;  /* 0x0000000507007224 */ /* 0x000fe200078e0200 */
[----:B------:R-:W-:-:S05]  /*106e0*/  SHF.R.S32.HI R5, RZ, 0x1f, R4 ;  /* 0x0000001fff057819 */ /* 0x000fca0000011404 */
[----:B------:R-:W-:-:S04]  /*106f0*/  IMAD R5, R5, UR4, RZ ;  /* 0x0000000405057c24 */ /* 0x000fc8000f8e02ff */
[----:B------:R-:W-:Y:S01]  /*10700*/  IMAD R4, R4, UR5, R5 ;  /* 0x0000000504047c24 */ /* 0x000fe2000f8e0205 */
[----:B------:R-:W-:-:S03]  /*10710*/  ULDC.64 UR4, c[0x0][0x2c8] ;  /* 0x0000b20000047ab9 */ /* 0x000fc60000000a00 */
[----:B------:R-:W-:Y:S01]  /*10720*/  IMAD.IADD R3, R3, 0x1, R4 ;  /* 0x0000000103037824 */ /* 0x000fe200078e0204 */
[----:B------:R-:W-:Y:S01]  /*10730*/  SHF.R.S32.HI R4, RZ, 0x1f, R0 ;  /* 0x0000001fff047819 */ /* 0x000fe20000011400 */
[----:B------:R-:W-:-:S04]  /*10740*/  IMAD.WIDE.U32 R2, R0, UR4, R2 ;  /* 0x0000000400027c25 */ /* 0x000fc8000f8e0002 */
[----:B------:R-:W-:Y:S01]  /*10750*/  IMAD R4, R4, UR4, RZ ;  /* 0x0000000404047c24 */ /* 0x000fe2000f8e02ff */
[----:B------:R-:W-:Y:S02]  /*10760*/  ULDC UR4, c[0x0][0x2b8] ;  /* 0x0000ae0000047ab9 */ /* 0x000fe40000000800 */
[----:B------:R-:W-:Y:S01]  /*10770*/  ISETP.GE.AND P3, PT, R9, UR4, PT ;  /* 0x0000000409007c0c */ /* 0x000fe2000bf66270 */
[----:B------:R-:W-:Y:S01]  /*10780*/  IMAD R0, R0, UR5, R4 ;  /* 0x0000000500007c24 */ /* 0x000fe2000f8e0204 */
[----:B------:R0:W5:Y:S01]  /*10790*/  LDL R9, [R1+0x24] ;  /* 0x0000240001097983 */ /* 0x0001620000100800 */
[----:B------:R-:W-:Y:S02]  /*107a0*/  LEA R4, P4, R2, UR6, 0x1 ;  /* 0x0000000602047c11 */ /* 0x000fe4000f8808ff */
[----:B------:R-:W-:Y:S01]  /*107b0*/  IMAD.IADD R0, R3, 0x1, R0 ;  /* 0x0000000103007824 */ /* 0x000fe200078e0200 */
[----:B------:R-:W-:Y:S02]  /*107c0*/  ISETP.GE.AND P0, PT, R10, UR4, PT ;  /* 0x000000040a007c0c */ /* 0x000fe4000bf06270 */
[----:B------:R-:W-:-:S02]  /*107d0*/  ISETP.GE.AND P1, PT, R12, UR4, PT ;  /* 0x000000040c007c0c */ /* 0x000fc4000bf26270 */
[----:B------:R-:W-:Y:S01]  /*107e0*/  ISETP.GE.AND P2, PT, R11, UR4, PT ;  /* 0x000000040b007c0c */ /* 0x000fe2000bf46270 */
[----:B------:R-:W-:Y:S01]  /*107f0*/  UMOV UR4, 0xffffffff ;  /* 0xffffffff00047882 */ /* 0x000fe20000000000 */
[----:B------:R-:W-:Y:S02]  /*10800*/  LEA.HI.X R0, R2, UR7, R0, 0x1, P4 ;  /* 0x0000000702007c11 */ /* 0x000fe4000a0f0c00 */
[----:B0-----:R-:W-:Y:S09]  /*10810*/  BRA.DIV UR4, `(.L_x_461) ;  /* 0x0000004e04687947 */ /* 0x001ff2000b800000 */
[----:B------:R-:W0:Y:S02]  /*10820*/  S2R R6, SR_TID.X ;  /* 0x0000000000067919 */ /* 0x000e240000002100 */
[----:B0-----:R-:W-:Y:S02]  /*10830*/  LOP3.LUT R8, R6, 0x7f, RZ, 0xc0, !PT ;  /* 0x0000007f06087812 */ /* 0x001fe400078ec0ff */
[----:B------:R-:W2:Y:S01]  /*10840*/  LDL.LU R6, [R1+0x3c] ;  /* 0x00003c0001067983 */ /* 0x000ea20000300800 */
[----:B------:R-:W-:Y:S01]  /*10850*/  ULDC.64 UR4, c[0x0][0x208] ;  /* 0x0000820000047ab9 */ /* 0x000fe20000000a00 */
[----:B------:R-:W-:-:S05]  /*10860*/  SHF.R.U32.HI R8, RZ, 0x3, R8 ;  /* 0x00000003ff087819 */ /* 0x000fca0000011608 */
[----:B------:R-:W-:Y:S02]  /*10870*/  IMAD.IADD R2, R8, 0x1, R17 ;  /* 0x0000000108027824 */ /* 0x000fe400078e0211 */
[----:B------:R-:W-:Y:S02]  /*10880*/  SHFL.IDX PT, R8, R0, 0x6, 0x181f ;  /* 0x00d81f0000087f89 */ /* 0x000fe400000e0000 */
[----:B------:R-:W-:Y:S02]  /*10890*/  VIADD R5, R2, 0x10 ;  /* 0x0000001002057836 */ /* 0x000fe40000000000 */
[----:B--2---:R-:W-:Y:S02]  /*108a0*/  IMAD R3, R6, R7, RZ ;  /* 0x0000000706037224 */ /* 0x004fe400078e02ff */
[----:B------:R-:W0:Y:S03]  /*108b0*/  SHFL.IDX PT, R7, R4, RZ, 0x181f ;  /* 0x00181fff04077589 */ /* 0x000e2600000e0000 */
[----:B------:R-:W-:Y:S01]  /*108c0*/  ISETP.GE.AND P5, PT, R2, R3, PT ;  /* 0x000000030200720c */ /* 0x000fe20003fa6270 */
[----:B------:R-:W1:-:S12]  /*108d0*/  SHFL.IDX PT, R6, R0, RZ, 0x181f ;  /* 0x00181fff00067589 */ /* 0x000e5800000e0000 */
[----:B0-----:R-:W-:-:S05]  /*108e0*/  @!P5 LEA R7, P4, R10, R7, 0x1 ;  /* 0x000000070a07d211 */ /* 0x001fca00078808ff */
[----:B-1----:R-:W-:-:S05]  /*108f0*/  @!P5 IMAD.X R6, RZ, RZ, R6, P4 ;  /* 0x000000ffff06d224 */ /* 0x002fca00020e0606 */
[----:B------:R-:W-:-:S04]  /*10900*/  @!P5 LOP3.LUT R7, R7, R6, RZ, 0x3c, !PT ;  /* 0x000000060707d212 */ /* 0x000fc800078e3cff */
[----:B------:R-:W-:-:S04]  /*10910*/  @!P5 LOP3.LUT R6, R7, R6, RZ, 0x3c, !PT ;  /* 0x000000060706d212 */ /* 0x000fc800078e3cff */
[----:B------:R-:W-:-:S05]  /*10920*/  @!P5 LOP3.LUT R7, R7, R6, RZ, 0x3c, !PT ;  /* 0x000000060707d212 */ /* 0x000fca00078e3cff */
[----:B-----5:R-:W-:Y:S04]  /*10930*/  @!P5 LDGSTS.E.BYPASS.LTC128B.128 [R9+0x14400], desc[UR4][R6.64], !P0 ;  /* 0x144000000609dfae */ /* 0x020fe8000c101d44 */
[----:B------:R-:W-:Y:S04]  /*10940*/  @!P5 LDGSTS.E.BYPASS.LTC128B.128 [R9+0x18400], desc[UR4][R6.64+0x80], !P1 ;  /* 0x184000800609dfae */ /* 0x000fe8000c901d44 */
[----:B------:R-:W-:Y:S04]  /*10950*/  @!P5 LDGSTS.E.BYPASS.LTC128B.128 [R9+0x1c400], desc[UR4][R6.64+0x100], !P2 ;  /* 0x1c4001000609dfae */ /* 0x000fe8000d101d44 */
[----:B------:R0:W-:Y:S01]  /*10960*/  @!P5 LDGSTS.E.BYPASS.LTC128B.128 [R9+0x20400], desc[UR4][R6.64+0x180], !P3 ;  /* 0x204001800609dfae */ /* 0x0001e2000d901d44 */
[----:B------:R-:W-:-:S03]  /*10970*/  ISETP.GE.AND P5, PT, R5, R3, PT ;  /* 0x000000030500720c */ /* 0x000fc60003fa6270 */
[----:B------:R-:W1:Y:S04]  /*10980*/  SHFL.IDX PT, R5, R4, 0x1, 0x181f ;  /* 0x00381f0004057f89 */ /* 0x000e6800000e0000 */
[----:B0-----:R-:W0:Y:S06]  /*10990*/  SHFL.IDX PT, R6, R0, 0x1, 0x181f ;  /* 0x00381f0000067f89 */ /* 0x001e2c00000e0000 */
[----:B-1----:R-:W-:-:S05]  /*109a0*/  @!P5 LEA R5, P4, R10, R5, 0x1 ;  /* 0x000000050a05d211 */ /* 0x002fca00078808ff */
[----:B0-----:R-:W-:-:S04]  /*109b0*/  @!P5 IMAD.X R6, RZ, RZ, R6, P4 ;  /* 0x000000ffff06d224 */ /* 0x001fc800020e0606 */
[----:B------:R-:W-:Y:S02]  /*109c0*/  @!P5 IMAD.MOV.U32 R7, RZ, RZ, R6 ;  /* 0x000000ffff07d224 */ /* 0x000fe400078e0006 */
[----:B------:R-:W-:Y:S02]  /*109d0*/  @!P5 IMAD.MOV.U32 R6, RZ, RZ, R5 ;  /* 0x000000ffff06d224 */ /* 0x000fe400078e0005 */
[----:B------:R-:W-:-:S03]  /*109e0*/  VIADD R5, R2, 0x20 ;  /* 0x0000002002057836 */ /* 0x000fc60000000000 */
[----:B------:R-:W-:Y:S04]  /*109f0*/  @!P5 LDGSTS.E.BYPASS.LTC128B.128 [R9+0x14c00], desc[UR4][R6.64], !P0 ;  /* 0x14c000000609dfae */ /* 0x000fe8000c101d44 */
        /* <DEDUP_REMOVED lines=43> */
[----:B0-----:R-:W-:-:S05]  /*10cb0*/  @!P5 IMAD.X R6, RZ, RZ, R6, P4 ;  /* 0x000000ffff06d224 */ /* 0x001fca00020e0606 */
[----:B------:R-:W-:Y:S01]  /*10cc0*/  @!P5 MOV R7, R6 ;  /* 0x000000060007d202 */ /* 0x000fe20000000f00 */
        /* <DEDUP_REMOVED lines=8> */
[----:B------:R-:W2:Y:S06]  /*10d50*/  SHFL.IDX PT, R4, R4, 0x7, 0x181f ;  /* 0x00f81f0004047f89 */ /* 0x000eac00000e0000 */
[----:B-1----:R-:W-:-:S05]  /*10d60*/  @!P5 LEA R5, P4, R10, R5, 0x1 ;  /* 0x000000050a05d211 */ /* 0x002fca00078808ff */
[----:B0-----:R-:W-:-:S04]  /*10d70*/  @!P5 IMAD.X R6, RZ, RZ, R8, P4 ;  /* 0x000000ffff06d224 */ /* 0x001fc800020e0608 */
[----:B------:R-:W-:Y:S02]  /*10d80*/  @!P5 IMAD.MOV.U32 R7, RZ, RZ, R6 ;  /* 0x000000ffff07d224 */ /* 0x000fe400078e0006 */
[----:B------:R-:W-:Y:S02]  /*10d90*/  @!P5 IMAD.MOV.U32 R6, RZ, RZ, R5 ;  /* 0x000000ffff06d224 */ /* 0x000fe400078e0005 */
[----:B------:R0:W1:Y:S04]  /*10da0*/  SHFL.IDX PT, R5, R0, 0x7, 0x181f ;  /* 0x00f81f0000057f89 */ /* 0x00006800000e0000 */
[----:B------:R0:W-:Y:S04]  /*10db0*/  @!P5 LDGSTS.E.BYPASS.LTC128B.128 [R9+0x17400], desc[UR4][R6.64], !P0 ;  /* 0x174000000609dfae */ /* 0x0001e8000c101d44 */
[----:B------:R0:W-:Y:S04]  /*10dc0*/  @!P5 LDGSTS.E.BYPASS.LTC128B.128 [R9+0x1b400], desc[UR4][R6.64+0x80], !P1 ;  /* 0x1b4000800609dfae */ /* 0x0001e8000c901d44 */
[----:B------:R0:W-:Y:S04]  /*10dd0*/  @!P5 LDGSTS.E.BYPASS.LTC128B.128 [R9+0x1f400], desc[UR4][R6.64+0x100], !P2 ;  /* 0x1f4001000609dfae */ /* 0x0001e8000d101d44 */
[----:B--2---:R0:W-:Y:S02]  /*10de0*/  @!P5 LDGSTS.E.BYPASS.LTC128B.128 [R9+0x23400], desc[UR4][R6.64+0x180], !P3 ;  /* 0x234001800609dfae */ /* 0x0041e4000d901d44 */
.L_x_591:
[----:B------:R-:W-:Y:S01]  /*10df0*/  VIADD R2, R2, 0x70 ;  /* 0x0000007002027836 */ /* 0x000fe20000000000 */
[----:B------:R-:W-:Y:S04]  /*10e00*/  BSSY B0, `(.L_x_462) ;  /* 0x000000d000007945 */ /* 0x000fe80003800000 */
[----:B------:R-:W-:-:S13]  /*10e10*/  ISETP.GE.AND P4, PT, R2, R3, PT ;  /* 0x000000030200720c */ /* 0x000fda0003f86270 */
[----:B------:R-:W-:Y:S05]  /*10e20*/  @P4 BRA `(.L_x_463) ;  /* 0x0000000000284947 */ /* 0x000fea0003800000 */
[----:B------:R-:W-:Y:S01]  /*10e30*/  LEA R2, P4, R10, R4, 0x1 ;  /* 0x000000040a027211 */ /* 0x000fe200078808ff */
[----:B------:R-:W-:-:S04]  /*10e40*/  ULDC.64 UR4, c[0x0][0x208] ;  /* 0x0000820000047ab9 */ /* 0x000fc80000000a00 */
[----:B-1----:R-:W-:-:S05]  /*10e50*/  IMAD.X R3, RZ, RZ, R5, P4 ;  /* 0x000000ffff037224 */ /* 0x002fca00020e0605 */
[----:B------:R-:W-:Y:S01]  /*10e60*/  @!PT LDS RZ, [RZ] ;  /* 0x00000000fffff984 */ /* 0x000fe20000000800 */
[----:B------:R-:W-:Y:S01]  /*10e70*/  @!PT LDS RZ, [RZ] ;  /* 0x00000000fffff984 */ /* 0x000fe20000000800 */
[----:B------:R-:W-:Y:S01]  /*10e80*/  @!PT LDS RZ, [RZ] ;  /* 0x00000000fffff984 */ /* 0x000fe20000000800 */
[----:B------:R2:W-:Y:S04]  /*10e90*/  LDGSTS.E.BYPASS.LTC128B.128 [R9+0x17c00], desc[UR4][R2.64], !P0 ;  /* 0x17c0000002097fae */ /* 0x0005e8000c101d44 */
[----:B------:R2:W-:Y:S04]  /*10ea0*/  LDGSTS.E.BYPASS.LTC128B.128 [R9+0x1bc00], desc[UR4][R2.64+0x80], !P1 ;  /* 0x1bc0008002097fae */ /* 0x0005e8000c901d44 */
[----:B------:R2:W-:Y:S04]  /*10eb0*/  LDGSTS.E.BYPASS.LTC128B.128 [R9+0x1fc00], desc[UR4][R2.64+0x100], !P2 ;  /* 0x1fc0010002097fae */ /* 0x0005e8000d101d44 */
[----:B------:R2:W-:Y:S02]  /*10ec0*/  LDGSTS.E.BYPASS.LTC128B.128 [R9+0x23c00], desc[UR4][R2.64+0x180], !P3 ;  /* 0x23c0018002097fae */ /* 0x0005e4000d901d44 */
.L_x_463:
[----:B------:R-:W-:Y:S05]  /*10ed0*/  BSYNC B0 ;  /* 0x0000000000007941 */ /* 0x000fea0003800000 */
.L_x_462:
[----:B0-2---:R-:W2:Y:S01]  /*10ee0*/  LDL R9, [R1+0x4] ;  /* 0x0000040001097983 */ /* 0x005ea20000100800 */
[----:B------:R-:W-:Y:S01]  /*10ef0*/  PLOP3.LUT P0, PT, PT, PT, PT, 0x80, 0x0 ;  /* 0x000000000000781c */ /* 0x000fe20003f0f070 */
[----:B------:R-:W-:Y:S01]  /*10f00*/  NOP ;  /* 0x0000000000007918 */ /* 0x000fe20000000000 */
[----:B--2---:R-:W-:-:S11]  /*10f10*/  VIADD R6, R9, 0x38800 ;  /* 0x0003880009067836 */ /* 0x004fd60000000000 */
.L_x_464:
[----:B------:R-:W2:Y:S01]  /*10f20*/  LDL R2, [R1+0x4] ;  /* 0x0000040001027983 */ /* 0x000ea20000100800 */
[----:B------:R-:W-:Y:S02]  /*10f30*/  PLOP3.LUT P1, PT, P1, P0, PT, 0xa2, 0x0 ;  /* 0x000000000000781c */ /* 0x000fe40000f21472 */
[----:B--2---:R-:W-:-:S08]  /*10f40*/  @P0 R2UR P1, UR4, R2 ;  /* 0x00000000020402ca */ /* 0x004fd00000020000 */
[----:B------:R-:W-:-:S05]  /*10f50*/  @P0 PLOP3.LUT P0, PT, P1, PT, PT, 0x80, 0x0 ;  /* 0x000000000000081c */ /* 0x000fca0000f0f070 */
[----:B------:R-:W-:Y:S01]  /*10f60*/  @!P1 SYNCS.ARRIVE.TRANS64.RED.A0T1 RZ, [UR4+0x38800], RZ ;  /* 0x038800ffffff99a7 */ /* 0x000fe20008200404 */
[----:B------:R-:W-:Y:S07]  /*10f70*/  @!P1 ARRIVES.LDGSTSBAR.64.TRANSCNT [UR4+0x38800] ;  /* 0x03880000ff0099b0 */ /* 0x000fee0008000a84 */
[----:B------:R-:W-:Y:S05]  /*10f80*/  @P0 BRA.U.ANY `(.L_x_464) ;  /* 0xfffffffd00e40947 */ /* 0x000fea000393ffff */
[----:B------:R-:W2:Y:S02]  /*10f90*/  LDL.LU R3, [R1+0x50] ;  /* 0x0000500001037983 */ /* 0x000ea40000300800 */
[----:B--2---:R-:W-:-:S05]  /*10fa0*/  VIADD R3, R3, 0x1 ;  /* 0x0000000103037836 */ /* 0x004fca0000000000 */
[----:B------:R0:W-:Y:S01]  /*10fb0*/  STL [R1+0x50], R3 ;  /* 0x0000500301007387 */ /* 0x0001e20000100800 */
[----:B------:R-:W-:-:S04]  /*10fc0*/  LEA.HI R0, R3, R3, RZ, 0x1 ;  /* 0x0000000303007211 */ /* 0x000fc800078f08ff */
[----:B------:R-:W-:-:S05]  /*10fd0*/  LOP3.LUT R0, R0, 0xfffffffe, RZ, 0xc0, !PT ;  /* 0xfffffffe00007812 */ /* 0x000fca00078ec0ff */
[----:B------:R-:W-:-:S05]  /*10fe0*/  IMAD.IADD R0, R3, 0x1, -R0 ;  /* 0x0000000103007824 */ /* 0x000fca00078e0a00 */
[----:B------:R-:W-:Y:S01]  /*10ff0*/  SHF.L.U32 R0, R0, 0x1f, RZ ;  /* 0x0000001f00007819 */ /* 0x000fe200000006ff */
[----:B------:R-:W-:Y:S01]  /*11000*/  NOP ;  /* 0x0000000000007918 */ /* 0x000fe20000000000 */
[----:B------:R0:W-:Y:S01]  /*11010*/  SYNCS.ARRIVE.TRANS64.A1T0 RZ, [R2+URZ+0x38800], RZ ;  /* 0x038800ff02ff79a7 */ /* 0x0001e2000810003f */
[----:B------:R-:W-:Y:S01]  /*11020*/  BSSY B0, `(.L_x_465) ;  /* 0x0000003000007945 */ /* 0x000fe20003800000 */
[----:B------:R-:W2:Y:S03]  /*11030*/  SYNCS.PHASECHK.TRANS64.TRYWAIT P0, [R2+URZ+0x38820], R0 ;  /* 0x03882000020075a7 */ /* 0x000ea6000800017f */
[----:B0-2---:R-:W-:Y:S05]  /*11040*/  @!P0 BRA `(.L_x_466) ;  /* 0x0000005000648947 */ /* 0x005fea0003800000 */
.L_x_592:
[----:B------:R-:W-:Y:S05]  /*11050*/  BSYNC B0 ;  /* 0x0000000000007941 */ /* 0x000fea0003800000 */
.L_x_465:
[----:B0-----:R-:W2:Y:S01]  /*11060*/  LDL.LU R2, [R1+0x40] ;  /* 0x0000400001027983 */ /* 0x001ea20000300800 */
[----:B------:R-:W-:Y:S01]  /*11070*/  BSSY B0, `(.L_x_467) ;  /* 0x00002bb000007945 */ /* 0x000fe20003800000 */
[----:B--2---:R-:W-:-:S13]  /*11080*/  ISETP.GE.AND P0, PT, R2, 0x51, PT ;  /* 0x000000510200780c */ /* 0x004fda0003f06270 */
[----:B------:R-:W-:Y:S05]  /*11090*/  @!P0 BRA `(.L_x_468) ;  /* 0x0000002800e08947 */ /* 0x000fea0003800000 */
[----:B------:R-:W2:Y:S01]  /*110a0*/  LDL R2, [R1+0x30] ;  /* 0x0000300001027983 */ /* 0x000ea20000100800 */
[----:B------:R-:W-:Y:S01]  /*110b0*/  IMAD.MOV.U32 R0, RZ, RZ, 0x1 ;  /* 0x00000001ff007424 */ /* 0x000fe200078e00ff */
[----:B------:R-:W-:Y:S01]  /*110c0*/  BSSY B2, `(.L_x_469) ;  /* 0x00000ef000027945 */ /* 0x000fe20003800000 */
[----:B--2---:R-:W-:-:S05]  /*110d0*/  IMAD.MOV R9, RZ, RZ, -R2 ;  /* 0x000000ffff097224 */ /* 0x004fca00078e0a02 */
[----:B------:R-:W-:-:S05]  /*110e0*/  VIADDMNMX R9, R9, R0, 0xffffffff, !PT ;  /* 0xffffffff09097446 */ /* 0x000fca0007800100 */
[----:B------:R-:W-:-:S05]  /*110f0*/  IMAD.IADD R0, R2, 0x1, R9 ;  /* 0x0000000102007824 */ /* 0x000fca00078e0209 */
[----:B------:R-:W-:-:S04]  /*11100*/  LOP3.LUT R0, R0, 0x1, RZ, 0xc0, !PT ;  /* 0x0000000100007812 */ /* 0x000fc800078ec0ff */
[----:B------:R-:W-:Y:S01]  /*11110*/  ISETP.NE.U32.AND P0, PT, R0, 0x1, PT ;  /* 0x000000010000780c */ /* 0x000fe20003f05070 */
[----:B------:R-:W-:-:S12]  /*11120*/  VIADD R0, R2, 0xfffffffe ;  /* 0xfffffffe02007836 */ /* 0x000fd80000000000 */
[----:B------:R-:W-:Y:S05]  /*11130*/  @P0 BRA `(.L_x_470) ;  /* 0x0000000c009c0947 */ /* 0x000fea0003800000 */
[----:B------:R-:W2:Y:S04]  /*11140*/  LDL R4, [R1+0x20] ;  /* 0x0000200001047983 */ /* 0x000ea80000100800 */
[----:B------:R-:W3:Y:S04]  /*11150*/  LDL R3, [R1+0x8] ;  /* 0x0000080001037983 */ /* 0x000ee80000100800 */
[----:B------:R-:W4:Y:S01]  /*11160*/  LDL R2, [R1+0x10] ;  /* 0x0000100001027983 */ /* 0x000f220000100800 */
[----:B------:R-:W-:Y:S01]  /*11170*/  BSSY B1, `(.L_x_471) ;  /* 0x00000df000017945 */ /* 0x000fe20003800000 */
[----:B--2---:R-:W-:Y:S01]  /*11180*/  ISETP.NE.AND P1, PT, R4, RZ, PT ;  /* 0x000000ff0400720c */ /* 0x004fe20003f25270 */
[----:B---3--:R-:W-:-:S05]  /*11190*/  VIADD R8, R3, 0x1 ;  /* 0x0000000103087836 */ /* 0x008fca0000000000 */
[----:B------:R-:W-:-:S04]  /*111a0*/  ISETP.NE.AND P0, PT, R8, 0x2, PT ;  /* 0x000000020800780c */ /* 0x000fc80003f05270 */
[----:B------:R-:W-:Y:S02]  /*111b0*/  SEL R10, RZ, 0x1, P0 ;  /* 0x00000001ff0a7807 */ /* 0x000fe40000000000 */
[----:B------:R-:W-:Y:S02]  /*111c0*/  SEL R8, R8, RZ, P0 ;  /* 0x000000ff08087207 */ /* 0x000fe40000000000 */
[----:B----4-:R-:W-:Y:S01]  /*111d0*/  LOP3.LUT R10, R2, R10, RZ, 0x3c, !PT ;  /* 0x0000000a020a7212 */ /* 0x010fe200078e3cff */
[----:B------:R-:W-:Y:S06]  /*111e0*/  @!P1 BRA `(.L_x_472) ;  /* 0x0000000c005c9947 */ /* 0x000fec0003800000 */
[----:B-1----:R0:W5:Y:S01]  /*111f0*/  LDL R5, [R1] ;  /* 0x0000000001057983 */ /* 0x0021620000100800 */
[----:B------:R-:W-:Y:S02]  /*11200*/  ULDC.64 UR4, c[0x0][0x418] ;  /* 0x0001060000047ab9 */ /* 0x000fe40000000a00 */
[----:B------:R-:W-:-:S04]  /*11210*/  ISETP.NE.U32.AND P0, PT, RZ, UR4, PT ;  /* 0x00000004ff007c0c */ /* 0x000fc8000bf05070 */
[----:B------:R-:W-:-:S13]  /*11220*/  ISETP.NE.AND.EX P0, PT, RZ, UR5, PT, P0 ;  /* 0x00000005ff007c0c */ /* 0x000fda000bf05300 */
[----:B0-----:R-:W-:Y:S05]  /*11230*/  @!P0 BRA `(.L_x_473) ;  /* 0x0000000000508947 */ /* 0x001fea0003800000 */
[----:B------:R-:W2:Y:S01]  /*11240*/  LDL R11, [R1+0x1c] ;  /* 0x00001c00010b7983 */ /* 0x000ea20000100800 */
[----:B-----5:R-:W0:Y:S01]  /*11250*/  LDC R5, c[0x0][0x43c] ;  /* 0x00010f00ff057b82 */ /* 0x020e220000000800 */
[----:B------:R-:W-:Y:S02]  /*11260*/  ULDC.64 UR6, c[0x0][0x428] ;  /* 0x00010a0000067ab9 */ /* 0x000fe40000000a00 */
[----:B------:R-:W3:Y:S01]  /*11270*/  LDL R7, [R1+0xc] ;  /* 0x00000c0001077983 */ /* 0x000ee20000100800 */
        /* <DEDUP_REMOVED lines=8> */
[----:B------:R-:W-:Y:S01]  /*11300*/  SHF.R.S32.HI R3, RZ, 0x1f, R2 ;  /* 0x0000001fff037819 */ /* 0x000fe20000011402 */
[----:B--2---:R-:W-:-:S04]  /*11310*/  IMAD R4, R11, UR6, RZ ;  /* 0x000000060b047c24 */ /* 0x004fc8000f8e02ff */
[C---:B---3--:R-:W-:Y:S02]  /*11320*/  IMAD R4, R7.reuse, UR7, R4 ;  /* 0x0000000707047c24 */ /* 0x048fe4000f8e0204 */
[----:B------:R-:W-:-:S04]  /*11330*/  IMAD.WIDE.U32 R2, R7, UR6, R2 ;  /* 0x0000000607027c25 */ /* 0x000fc8000f8e0002 */
[----:B------:R-:W-:Y:S01]  /*11340*/  IMAD.IADD R3, R4, 0x1, R3 ;  /* 0x0000000104037824 */ /* 0x000fe200078e0203 */
[----:B------:R-:W-:-:S04]  /*11350*/  LEA R4, P0, R2, UR4, 0x2 ;  /* 0x0000000402047c11 */ /* 0x000fc8000f8010ff */
[----:B------:R-:W-:-:S06]  /*11360*/  LEA.HI.X R5, R2, UR5, R3, 0x2, P0 ;  /* 0x0000000502057c11 */ /* 0x000fcc00080f1403 */
[----:B------:R0:W5:Y:S03]  /*11370*/  LDG.E R5, desc[UR8][R4.64] ;  /* 0x0000000804057981 */ /* 0x000166000c1e1900 */
.L_x_473:
[----:B------:R-:W2:Y:S01]  /*11380*/  LDL R2, [R1+0x4] ;  /* 0x0000040001027983 */ /* 0x000ea20000100800 */
[----:B------:R-:W-:Y:S01]  /*11390*/  BSSY B3, `(.L_x_474) ;  /* 0x0000005000037945 */ /* 0x000fe20003800000 */
[----:B--2---:R-:W-:Y:S01]  /*113a0*/  IMAD R3, R8, 0x8, R2 ;  /* 0x0000000808037824 */ /* 0x004fe200078e0202 */
[----:B------:R-:W-:-:S04]  /*113b0*/  SHF.L.U32 R2, R10, 0x1f, RZ ;  /* 0x0000001f0a027819 */ /* 0x000fc800000006ff */
[----:B------:R-:W1:Y:S02]  /*113c0*/  SYNCS.PHASECHK.TRANS64.TRYWAIT P0, [R3+URZ+0x38840], R2 ;  /* 0x03884002030075a7 */ /* 0x000e64000800017f */
[----:B-1----:R-:W-:Y:S05]  /*113d0*/  @!P0 BRA `(.L_x_475) ;  /* 0x0000004c00988947 */ /* 0x002fea0003800000 */
.L_x_593:
[----:B------:R-:W-:Y:S05]  /*113e0*/  BSYNC B3 ;  /* 0x0000000000037941 */ /* 0x000fea0003800000 */
.L_x_474:
[----:B0-----:R-:W0:Y:S01]  /*113f0*/  S2R R4, SR_TID.X ;  /* 0x0000000000047919 */ /* 0x001e220000002100 */
[----:B------:R-:W-:Y:S01]  /*11400*/  BSSY B3, `(.L_x_476) ;  /* 0x000000b000037945 */ /* 0x000fe20003800000 */
[----:B0-----:R-:W-:-:S04]  /*11410*/  LOP3.LUT R4, R4, 0x7f, RZ, 0xc0, !PT ;  /* 0x0000007f04047812 */ /* 0x001fc800078ec0ff */
[----:B------:R-:W-:-:S13]  /*11420*/  ISETP.NE.AND P1, PT, R4, RZ, PT ;  /* 0x000000ff0400720c */ /* 0x000fda0003f25270 */
[----:B------:R-:W-:Y:S05]  /*11430*/  @P1 BRA `(.L_x_477) ;  /* 0x00000000001c1947 */ /* 0x000fea0003800000 */
[----:B------:R-:W0:Y:S01]  /*11440*/  S2R R4, SR_TID.X ;  /* 0x0000000000047919 */ /* 0x000e220000002100 */
[----:B-1----:R-:W-:-:S04]  /*11450*/  IMAD.MOV.U32 R2, RZ, RZ, 0xa000 ;  /* 0x0000a000ff027424 */ /* 0x002fc800078e00ff */
[----:B------:R2:W-:Y:S01]  /*11460*/  SYNCS.ARRIVE.TRANS64 RZ, [R3+URZ+0x38830], R2 ;  /* 0x0388300203ff79a7 */ /* 0x0005e2000800003f */
[----:B0-----:R-:W-:-:S04]  /*11470*/  LOP3.LUT R4, R4, 0x1f, RZ, 0xc0, !PT ;  /* 0x0000001f04047812 */ /* 0x001fc800078ec0ff */
[----:B------:R-:W-:-:S13]  /*11480*/  ISETP.NE.AND P0, PT, R4, RZ, PT ;  /* 0x000000ff0400720c */ /* 0x000fda0003f05270 */
[----:B--2---:R-:W-:Y:S05]  /*11490*/  @!P0 BRA `(.L_x_477) ;  /* 0x0000000000048947 */ /* 0x004fea0003800000 */
[----:B------:R-:W-:Y:S01]  /*114a0*/  BPT.TRAP 0x1 ;  /* 0x000000040000795c */ /* 0x000fe20000300000 */
.L_x_477:
[----:B------:R-:W-:Y:S05]  /*114b0*/  BSYNC B3 ;  /* 0x0000000000037941 */ /* 0x000fea0003800000 */
.L_x_476:
[----:B------:R-:W2:Y:S04]  /*114c0*/  LDL R4, [R1+0x4] ;  /* 0x0000040001047983 */ /* 0x000ea80000100800 */
[----:B-1----:R-:W3:Y:S01]  /*114d0*/  LDL R2, [R1+0x18] ;  /* 0x0000180001027983 */ /* 0x002ee20000100800 */
        /* <DEDUP_REMOVED lines=8> */
[----:B--2---:R-:W-:-:S02]  /*11560*/  IMAD R4, R8, 0xa000, R4 ;  /* 0x0000a00008047824 */ /* 0x004fc400078e0204 */
[----:B---3--:R-:W-:Y:S02]  /*11570*/  IMAD R2, R0, 0x50, R2 ;  /* 0x0000005000027824 */ /* 0x008fe400078e0202 */
[----:B------:R-:W-:-:S08]  /*11580*/  VIADD R7, R4, 0x24400 ;  /* 0x0002440004077836 */ /* 0x000fd00000000000 */
.L_x_478:
        /* <DEDUP_REMOVED lines=16> */
.L_x_479:
        /* <DEDUP_REMOVED lines=16> */
.L_x_480:
        /* <DEDUP_REMOVED lines=16> */
.L_x_481:
        /* <DEDUP_REMOVED lines=10> */
[----:B------:R-:W2:Y:S04]  /*11930*/  LDL.LU R12, [R1+0x10] ;  /* 0x00001000010c7983 */ /* 0x000ea80000300800 */
[----:B------:R-:W3:Y:S01]  /*11940*/  LDL R7, [R1+0x8] ;  /* 0x0000080001077983 */ /* 0x000ee20000100800 */
[----:B------:R-:W-:Y:S01]  /*11950*/  BSSY B3, `(.L_x_482) ;  /* 0x0000005000037945 */ /* 0x000fe20003800000 */
[----:B--2---:R-:W-:Y:S01]  /*11960*/  SHF.L.U32 R2, R12, 0x1f, RZ ;  /* 0x0000001f0c027819 */ /* 0x004fe200000006ff */
[----:B---3--:R-:W-:-:S04]  /*11970*/  IMAD R3, R7, 0x8, R6 ;  /* 0x0000000807037824 */ /* 0x008fc800078e0206 */
[----:B------:R-:W0:Y:S02]  /*11980*/  SYNCS.PHASECHK.TRANS64.TRYWAIT P0, [R3+URZ+0x60], R2 ;  /* 0x00006002030075a7 */ /* 0x000e24000800017f */
[----:B0-----:R-:W-:Y:S05]  /*11990*/  @!P0 BRA `(.L_x_483) ;  /* 0x00000048003c8947 */ /* 0x001fea0003800000 */
.L_x_594:
[----:B------:R-:W-:Y:S05]  /*119a0*/  BSYNC B3 ;  /* 0x0000000000037941 */ /* 0x000fea0003800000 */
.L_x_482:
[----:B------:R-:W-:Y:S01]  /*119b0*/  BSSY B3, `(.L_x_484) ;  /* 0x000000e000037945 */ /* 0x000fe20003800000 */
[----:B------:R-:W-:Y:S02]  /*119c0*/  IMAD.MOV.U32 R12, RZ, RZ, 0x0 ;  /* 0x00000000ff0c7424 */ /* 0x000fe400078e00ff */
[----:B------:R-:W-:Y:S01]  /*119d0*/  IMAD.MOV.U32 R13, RZ, RZ, 0x14f00000 ;  /* 0x14f00000ff0d7424 */ /* 0x000fe200078e00ff */
[----:B------:R-:W-:Y:S06]  /*119e0*/  @P1 BRA `(.L_x_485) ;  /* 0x0000000000281947 */ /* 0x000fec0003800000 */
[----:B0-----:R-:W2:Y:S04]  /*119f0*/  LDL R3, [R1+0x4] ;  /* 0x0000040001037983 */ /* 0x001ea80000100800 */
[----:B------:R-:W2:Y:S01]  /*11a00*/  LDL R7, [R1+0x8] ;  /* 0x0000080001077983 */ /* 0x000ea20000100800 */
[----:B------:R-:W0:Y:S02]  /*11a10*/  S2R R4, SR_TID.X ;  /* 0x0000000000047919 */ /* 0x000e240000002100 */
[----:B0-----:R-:W-:-:S04]  /*11a20*/  LOP3.LUT R4, R4, 0x1f, RZ, 0xc0, !PT ;  /* 0x0000001f04047812 */ /* 0x001fc800078ec0ff */
[----:B------:R-:W-:Y:S01]  /*11a30*/  ISETP.NE.AND P0, PT, R4, RZ, PT ;  /* 0x000000ff0400720c */ /* 0x000fe20003f05270 */
[----:B--2---:R-:W-:Y:S02]  /*11a40*/  IMAD R2, R7, 0x8, R3 ;  /* 0x0000000807027824 */ /* 0x004fe400078e0203 */
[----:B------:R-:W-:-:S04]  /*11a50*/  IMAD.MOV.U32 R3, RZ, RZ, 0xa000 ;  /* 0x0000a000ff037424 */ /* 0x000fc800078e00ff */
[----:B------:R1:W-:Y:S06]  /*11a60*/  SYNCS.ARRIVE.TRANS64 RZ, [R2+URZ+0x38850], R3 ;  /* 0x0388500302ff79a7 */ /* 0x0003ec000800003f */
[----:B------:R-:W-:Y:S05]  /*11a70*/  @!P0 BRA `(.L_x_485) ;  /* 0x0000000000048947 */ /* 0x000fea0003800000 */
[----:B------:R-:W-:Y:S01]  /*11a80*/  BPT.TRAP 0x1 ;  /* 0x000000040000795c */ /* 0x000fe20000300000 */
.L_x_485:
[----:B------:R-:W-:Y:S05]  /*11a90*/  BSYNC B3 ;  /* 0x0000000000037941 */ /* 0x000fea0003800000 */
.L_x_484:
[----:B01----:R-:W2:Y:S01]  /*11aa0*/  LDL.LU R2, [R1+0x8] ;  /* 0x0000080001027983 */ /* 0x003ea20000300800 */
[----:B------:R-:W-:-:S03]  /*11ab0*/  R2UR UR10, R11 ;  /* 0x000000000b0a72ca */ /* 0x000fc600000e0000 */
[----:B------:R-:W3:Y:S04]  /*11ac0*/  LDL R7, [R1+0x18] ;  /* 0x0000180001077983 */ /* 0x000ee80000100800 */
[----:B------:R-:W3:Y:S04]  /*11ad0*/  LDL.LU R4, [R1+0x14] ;  /* 0x0000140001047983 */ /* 0x000ee80000300800 */
[----:B------:R-:W2:Y:S01]  /*11ae0*/  LDL R11, [R1+0x4] ;  /* 0x00000400010b7983 */ /* 0x000ea20000100800 */
[----:B------:R-:W-:Y:S01]  /*11af0*/  R2UR UR6, R12 ;  /* 0x000000000c0672ca */ /* 0x000fe200000e0000 */
[----:B------:R-:W-:Y:S01]  /*11b00*/  UIADD3 UR4, UP0, UR36, 0x470, URZ ;  /* 0x0000047024047890 */ /* 0x000fe2000ff1e03f */
[----:B------:R-:W-:-:S02]  /*11b10*/  R2UR UR7, R13 ;  /* 0x000000000d0772ca */ /* 0x000fc400000e0000 */
[----:B------:R-:W-:Y:S01]  /*11b20*/  PLOP3.LUT P0, PT, PT, PT, PT, 0x80, 0x0 ;  /* 0x000000000000781c */ /* 0x000fe20003f0f070 */
[----:B------:R-:W-:Y:S01]  /*11b30*/  UIADD3.X UR5, URZ, UR37, URZ, UP0, !UPT ;  /* 0x000000253f057290 */ /* 0x000fe200087fe43f */
[----:B---3--:R-:W-:Y:S01]  /*11b40*/  IMAD R4, R4, 0x50, R7 ;  /* 0x0000005004047824 */ /* 0x008fe200078e0207 */
[C---:B--2---:R-:W-:Y:S01]  /*11b50*/  LEA R3, R2.reuse, R11, 0x3 ;  /* 0x0000000b02037211 */ /* 0x044fe200078e18ff */
[----:B------:R-:W-:-:S04]  /*11b60*/  IMAD R2, R2, 0xa000, R11 ;  /* 0x0000a00002027824 */ /* 0x000fc800078e020b */
[----:B------:R-:W-:Y:S02]  /*11b70*/  VIADD R3, R3, 0x38850 ;  /* 0x0003885003037836 */ /* 0x000fe40000000000 */
[----:B------:R-:W-:-:S07]  /*11b80*/  VIADD R7, R2, 0x400 ;  /* 0x0000040002077836 */ /* 0x000fce0000000000 */
.L_x_486:
[----:B------:R-:W2:Y:S01]  /*11b90*/  LDL R11, [R1] ;  /* 0x00000000010b7983 */ /* 0x000ea20000100800 */
[----:B------:R-:W-:-:S13]  /*11ba0*/  @P0 ELECT P1, URZ, PT ;  /* 0x00000000003f082f */ /* 0x000fda0003820000 */
[----:B------:R-:W-:Y:S02]  /*11bb0*/  @P1 R2UR UR12, R18 ;  /* 0x00000000120c12ca */ /* 0x000fe400000e0000 */
[----:B------:R-:W-:Y:S02]  /*11bc0*/  @P1 R2UR UR11, R4 ;  /* 0x00000000040b12ca */ /* 0x000fe400000e0000 */
[----:B------:R-:W-:Y:S02]  /*11bd0*/  @P1 R2UR UR9, R3 ;  /* 0x00000000030912ca */ /* 0x000fe400000e0000 */
[----:B------:R-:W-:Y:S02]  /*11be0*/  @P1 R2UR UR8, R7 ;  /* 0x00000000070812ca */ /* 0x000fe400000e0000 */
[----:B------:R-:W-:Y:S02]  /*11bf0*/  @P1 PLOP3.LUT P0, PT, P1, PT, PT, 0x8, 0x0 ;  /* 0x000000000000181c */ /* 0x000fe40000f0e170 */
[----:B--2---:R-:W-:-:S02]  /*11c00*/  @P1 R2UR UR13, R11 ;  /* 0x000000000b0d12ca */ /* 0x004fc400000e0000 */
[----:B------:R-:W-:-:S11]  /*11c10*/  PLOP3.LUT P1, PT, PT, PT, PT, 0x8, 0x0 ;  /* 0x000000000000781c */ /* 0x000fd60003f2e170 */
[----:B------:R0:W-:Y:S02]  /*11c20*/  UTMALDG.4D [UR8], [UR4], desc[UR6] ;  /* 0x00000608040075b4 */ /* 0x0001e40008019000 */
[----:B0-----:R-:W-:Y:S05]  /*11c30*/  @P0 BRA.U.ANY `(.L_x_486) ;  /* 0xfffffffd00d40947 */ /* 0x001fea000393ffff */
[----:B------:R-:W-:Y:S01]  /*11c40*/  R2UR UR10, R17 ;  /* 0x00000000110a72ca */ /* 0x000fe200000e0000 */
[----:B------:R-:W-:Y:S01]  /*11c50*/  VIADD R7, R2, 0x2c00 ;  /* 0x00002c0002077836 */ /* 0x000fe20000000000 */
[----:B------:R-:W-:Y:S02]  /*11c60*/  R2UR UR6, R12 ;  /* 0x000000000c0672ca */ /* 0x000fe400000e0000 */
[----:B------:R-:W-:Y:S02]  /*11c70*/  R2UR UR7, R13 ;  /* 0x000000000d0772ca */ /* 0x000fe400000e0000 */
[----:B------:R-:W-:-:S13]  /*11c80*/  PLOP3.LUT P0, PT, PT, PT, PT, 0x80, 0x0 ;  /* 0x000000000000781c */ /* 0x000fda0003f0f070 */
.L_x_487:
        /* <DEDUP_REMOVED lines=16> */
.L_x_488:
        /* <DEDUP_REMOVED lines=16> */
.L_x_489:
        /* <DEDUP_REMOVED lines=11> */
[----:B------:R0:W-:Y:S04]  /*11f40*/  STL [R1], R5 ;  /* 0x0000000501007387 */ /* 0x0001e80000100800 */
[----:B------:R0:W-:Y:S02]  /*11f50*/  STL [R1+0x14], R0 ;  /* 0x0000140001007387 */ /* 0x0001e40000100800 */
.L_x_472:
[----:B------:R-:W-:Y:S05]  /*11f60*/  BSYNC B1 ;  /* 0x0000000000017941 */ /* 0x000fea0003800000 */
.L_x_471:
[----:B0-----:R-:W2:Y:S04]  /*11f70*/  LDL.LU R0, [R1+0x30] ;  /* 0x0000300001007983 */ /* 0x001ea80000300800 */
[----:B------:R0:W-:Y:S04]  /*11f80*/  STL [R1+0x8], R8 ;  /* 0x0000080801007387 */ /* 0x0001e80000100800 */
[----:B------:R0:W-:Y:S02]  /*11f90*/  STL [R1+0x10], R10 ;  /* 0x0000100a01007387 */ /* 0x0001e40000100800 */
[----:B0-2---:R-:W-:-:S07]  /*11fa0*/  VIADD R0, R0, 0xfffffffd ;  /* 0xfffffffd00007836 */ /* 0x005fce0000000000 */
.L_x_470:
[----:B------:R-:W-:Y:S05]  /*11fb0*/  BSYNC B2 ;  /* 0x0000000000027941 */ /* 0x000fea0003800000 */
.L_x_469:
[----:B------:R-:W2:Y:S01]  /*11fc0*/  LDL.LU R2, [R1+0x2c] ;  /* 0x00002c0001027983 */ /* 0x000ea20000300800 */
[----:B------:R-:W-:-:S05]  /*11fd0*/  IMAD.MOV R9, RZ, RZ, -R9 ;  /* 0x000000ffff097224 */ /* 0x000fca00078e0a09 */
[----:B--2---:R-:W-:-:S13]  /*11fe0*/  ISETP.NE.AND P0, PT, R2, R9, PT ;  /* 0x000000090200720c */ /* 0x004fda0003f05270 */
[----:B------:R-:W-:Y:S05]  /*11ff0*/  @!P0 BRA `(.L_x_468) ;  /* 0x0000001c00088947 */ /* 0x000fea0003800000 */
[----:B------:R0:W5:Y:S02]  /*12000*/  LDL R8, [R1] ;  /* 0x0000000001087983 */ /* 0x0001640000100800 */
.L_x_528:
[----:B--2---:R-:W2:Y:S04]  /*12010*/  LDL R4, [R1+0x20] ;  /* 0x0000200001047983 */ /* 0x004ea80000100800 */
[----:B---3--:R-:W3:Y:S04]  /*12020*/  LDL R3, [R1+0x8] ;  /* 0x0000080001037983 */ /* 0x008ee80000100800 */
[----:B------:R-:W4:Y:S01]  /*12030*/  LDL R2, [R1+0x10] ;  /* 0x0000100001027983 */ /* 0x000f220000100800 */
[----:B------:R-:W-:Y:S05]  /*12040*/  YIELD ;  /* 0x0000000000007946 */ /* 0x000fea0003800000 */
[----:B------:R-:W-:Y:S01]  /*12050*/  BSSY B1, `(.L_x_490) ;  /* 0x00000db000017945 */ /* 0x000fe20003800000 */
[----:B--2---:R-:W-:Y:S01]  /*12060*/  ISETP.NE.AND P1, PT, R4, RZ, PT ;  /* 0x000000ff0400720c */ /* 0x004fe20003f25270 */
[----:B---3--:R-:W-:-:S05]  /*12070*/  VIADD R4, R3, 0x1 ;  /* 0x0000000103047836 */ /* 0x008fca0000000000 */
[----:B------:R-:W-:-:S04]  /*12080*/  ISETP.NE.AND P0, PT, R4, 0x2, PT ;  /* 0x000000020400780c */ /* 0x000fc80003f05270 */
[----:B-1----:R-:W-:Y:S02]  /*12090*/  SEL R5, RZ, 0x1, P0 ;  /* 0x00000001ff057807 */ /* 0x002fe40000000000 */
[----:B------:R-:W-:Y:S02]  /*120a0*/  SEL R4, R4, RZ, P0 ;  /* 0x000000ff04047207 */ /* 0x000fe40000000000 */
[----:B----4-:R-:W-:Y:S01]  /*120b0*/  LOP3.LUT R5, R2, R5, RZ, 0x3c, !PT ;  /* 0x0000000502057212 */ /* 0x010fe200078e3cff */
[----:B------:R-:W-:Y:S06]  /*120c0*/  @!P1 BRA `(.L_x_491) ;  /* 0x0000000c004c9947 */ /* 0x000fec0003800000 */
[----:B------:R-:W-:Y:S01]  /*120d0*/  ULDC.64 UR4, c[0x0][0x418] ;  /* 0x0001060000047ab9 */ /* 0x000fe20000000a00 */
[----:B------:R-:W-:Y:S01]  /*120e0*/  IMAD.MOV.U32 R7, RZ, RZ, R0 ;  /* 0x000000ffff077224 */ /* 0x000fe200078e0000 */
[----:B------:R-:W-:-:S04]  /*120f0*/  ISETP.NE.U32.AND P0, PT, RZ, UR4, PT ;  /* 0x00000004ff007c0c */ /* 0x000fc8000bf05070 */
[----:B------:R-:W-:-:S13]  /*12100*/  ISETP.NE.AND.EX P0, PT, RZ, UR5, PT, P0 ;  /* 0x00000005ff007c0c */ /* 0x000fda000bf05300 */
[----:B------:R-:W-:Y:S05]  /*12110*/  @!P0 BRA `(.L_x_492) ;  /* 0x0000000000508947 */ /* 0x000fea0003800000 */
[----:B------:R-:W2:Y:S01]  /*12120*/  LDL R10, [R1+0x1c] ;  /* 0x00001c00010a7983 */ /* 0x000ea20000100800 */
[----:B-----5:R-:W1:Y:S01]  /*12130*/  LDC R8, c[0x0][0x43c] ;  /* 0x00010f00ff087b82 */ /* 0x020e620000000800 */
[----:B------:R-:W-:Y:S02]  /*12140*/  ULDC.64 UR6, c[0x0][0x428] ;  /* 0x00010a0000067ab9 */ /* 0x000fe40000000a00 */
[----:B------:R-:W3:Y:S01]  /*12150*/  LDL R9, [R1+0xc] ;  /* 0x00000c0001097983 */ /* 0x000ee20000100800 */
[----:B------:R-:W-:Y:S01]  /*12160*/  ULDC.64 UR8, c[0x0][0x208] ;  /* 0x0000820000087ab9 */ /* 0x000fe20000000a00 */
[----:B-1----:R-:W-:-:S13]  /*12170*/  ISETP.NE.AND P0, PT, R8, 0x1, PT ;  /* 0x000000010800780c */ /* 0x002fda0003f05270 */
[----:B------:R-:W1:Y:S02]  /*12180*/  @P0 LDC.64 R2, c[0x0][0x440] ;  /* 0x00011000ff020b82 */ /* 0x000e640000000a00 */
[----:B-1----:R-:W-:-:S04]  /*12190*/  @P0 IMAD.HI.U32 R7, R0, R2, RZ ;  /* 0x0000000200070227 */ /* 0x002fc800078e00ff */
[----:B------:R-:W-:Y:S01]  /*121a0*/  IMAD.MOV.U32 R2, RZ, RZ, R0 ;  /* 0x000000ffff027224 */ /* 0x000fe200078e0000 */
[----:B------:R-:W-:-:S04]  /*121b0*/  @P0 SHF.R.U32.HI R2, RZ, R3, R7 ;  /* 0x00000003ff020219 */ /* 0x000fc80000011607 */
[--C-:B------:R-:W-:Y:S01]  /*121c0*/  SHF.R.S32.HI R3, RZ, 0x1f, R2.reuse ;  /* 0x0000001fff037819 */ /* 0x100fe20000011402 */
[----:B------:R-:W-:-:S04]  /*121d0*/  IMAD.MOV R7, RZ, RZ, -R2 ;  /* 0x000000ffff077224 */ /* 0x000fc800078e0a02 */
[----:B------:R-:W-:Y:S02]  /*121e0*/  IMAD R7, R8, R7, R0 ;  /* 0x0000000708077224 */ /* 0x000fe400078e0200 */
[----:B--2---:R-:W-:-:S04]  /*121f0*/  IMAD R8, R10, UR6, RZ ;  /* 0x000000060a087c24 */ /* 0x004fc8000f8e02ff */
[C---:B---3--:R-:W-:Y:S02]  /*12200*/  IMAD R8, R9.reuse, UR7, R8 ;  /* 0x0000000709087c24 */ /* 0x048fe4000f8e0208 */
[----:B------:R-:W-:-:S04]  /*12210*/  IMAD.WIDE.U32 R2, R9, UR6, R2 ;  /* 0x0000000609027c25 */ /* 0x000fc8000f8e0002 */
[----:B------:R-:W-:Y:S01]  /*12220*/  IMAD.IADD R3, R8, 0x1, R3 ;  /* 0x0000000108037824 */ /* 0x000fe200078e0203 */
[----:B------:R-:W-:-:S04]  /*12230*/  LEA R8, P0, R2, UR4, 0x2 ;  /* 0x0000000402087c11 */ /* 0x000fc8000f8010ff */
[----:B------:R-:W-:-:S05]  /*12240*/  LEA.HI.X R9, R2, UR5, R3, 0x2, P0 ;  /* 0x0000000502097c11 */ /* 0x000fca00080f1403 */
[----:B------:R1:W5:Y:S04]  /*12250*/  LDG.E R8, desc[UR8][R8.64] ;  /* 0x0000000808087981 */ /* 0x000368000c1e1900 */
.L_x_492:
[----:B------:R-:W2:Y:S01]  /*12260*/  LDL R2, [R1+0x4] ;  /* 0x0000040001027983 */ /* 0x000ea20000100800 */
[----:B------:R-:W-:Y:S01]  /*12270*/  BSSY B2, `(.L_x_493) ;  /* 0x0000005000027945 */ /* 0x000fe20003800000 */
[----:B--2---:R-:W-:Y:S01]  /*12280*/  IMAD R3, R4, 0x8, R2 ;  /* 0x0000000804037824 */ /* 0x004fe200078e0202 */
[----:B------:R-:W-:-:S04]  /*12290*/  SHF.L.U32 R2, R5, 0x1f, RZ ;  /* 0x0000001f05027819 */ /* 0x000fc800000006ff */
[----:B------:R-:W2:Y:S02]  /*122a0*/  SYNCS.PHASECHK.TRANS64.TRYWAIT P0, [R3+URZ+0x38840], R2 ;  /* 0x03884002030075a7 */ /* 0x000ea4000800017f */
[----:B--2---:R-:W-:Y:S05]  /*122b0*/  @!P0 BRA `(.L_x_494) ;  /* 0x0000004000088947 */ /* 0x004fea0003800000 */
.L_x_595:
[----:B------:R-:W-:Y:S05]  /*122c0*/  BSYNC B2 ;  /* 0x0000000000027941 */ /* 0x000fea0003800000 */
.L_x_493:
        /* <DEDUP_REMOVED lines=12> */
.L_x_496:
[----:B------:R-:W-:Y:S05]  /*12390*/  BSYNC B2 ;  /* 0x0000000000027941 */ /* 0x000fea0003800000 */
.L_x_495:
[----:B------:R-:W3:Y:S04]  /*123a0*/  LDL R9, [R1+0x4] ;  /* 0x0000040001097983 */ /* 0x000ee80000100800 */
[----:B--2---:R-:W2:Y:S01]  /*123b0*/  LDL R2, [R1+0x18] ;  /* 0x0000180001027983 */ /* 0x004ea20000100800 */
        /* <DEDUP_REMOVED lines=8> */
[----:B---3--:R-:W-:-:S02]  /*12440*/  IMAD R9, R4, 0xa000, R9 ;  /* 0x0000a00004097824 */ /* 0x008fc400078e0209 */
[----:B--2---:R-:W-:Y:S02]  /*12450*/  IMAD R2, R7, 0x50, R2 ;  /* 0x0000005007027824 */ /* 0x004fe400078e0202 */
[----:B------:R-:W-:-:S08]  /*12460*/  VIADD R10, R9, 0x24400 ;  /* 0x00024400090a7836 */ /* 0x000fd00000000000 */
.L_x_497:
        /* <DEDUP_REMOVED lines=9> */
[----:B-1----:R-:W-:Y:S05]  /*12500*/  @P0 BRA.U.ANY `(.L_x_497) ;  /* 0xfffffffd00d80947 */ /* 0x002fea000393ffff */
[----:B------:R-:W-:Y:S01]  /*12510*/  IMAD.MOV.U32 R17, RZ, RZ, 0x40 ;  /* 0x00000040ff117424 */ /* 0x000fe200078e00ff */
[----:B------:R-:W-:Y:S01]  /*12520*/  PLOP3.LUT P0, PT, PT, PT, PT, 0x80, 0x0 ;  /* 0x000000000000781c */ /* 0x000fe20003f0f070 */
[----:B------:R-:W-:Y:S01]  /*12530*/  VIADD R10, R9, 0x26c00 ;  /* 0x00026c00090a7836 */ /* 0x000fe20000000000 */
[----:B------:R-:W-:Y:S01]  /*12540*/  UMOV UR6, 0x0 ;  /* 0x0000000000067882 */ /* 0x000fe20000000000 */
[----:B------:R-:W-:Y:S01]  /*12550*/  UMOV UR7, 0x14f00000 ;  /* 0x14f0000000077882 */ /* 0x000fe20000000000 */
[----:B------:R-:W-:-:S15]  /*12560*/  R2UR UR10, R17 ;  /* 0x00000000110a72ca */ /* 0x000fde00000e0000 */
.L_x_498:
        /* <DEDUP_REMOVED lines=16> */
.L_x_499:
        /* <DEDUP_REMOVED lines=16> */
.L_x_500:
        /* <DEDUP_REMOVED lines=10> */
[----:B------:R-:W2:Y:S04]  /*12810*/  LDL.LU R12, [R1+0x10] ;  /* 0x00001000010c7983 */ /* 0x000ea80000300800 */
[----:B------:R-:W3:Y:S01]  /*12820*/  LDL R10, [R1+0x8] ;  /* 0x00000800010a7983 */ /* 0x000ee20000100800 */
[----:B------:R-:W-:Y:S01]  /*12830*/  BSSY B2, `(.L_x_501) ;  /* 0x0000005000027945 */ /* 0x000fe20003800000 */
[----:B--2---:R-:W-:Y:S01]  /*12840*/  SHF.L.U32 R3, R12, 0x1f, RZ ;  /* 0x0000001f0c037819 */ /* 0x004fe200000006ff */
[----:B---3--:R-:W-:-:S04]  /*12850*/  IMAD R2, R10, 0x8, R6 ;  /* 0x000000080a027824 */ /* 0x008fc800078e0206 */
[----:B------:R-:W1:Y:S02]  /*12860*/  SYNCS.PHASECHK.TRANS64.TRYWAIT P0, [R2+URZ+0x60], R3 ;  /* 0x00006003020075a7 */ /* 0x000e64000800017f */
[----:B-1----:R-:W-:Y:S05]  /*12870*/  @!P0 BRA `(.L_x_502) ;  /* 0x0000003800ac8947 */ /* 0x002fea0003800000 */
.L_x_596:
[----:B------:R-:W-:Y:S05]  /*12880*/  BSYNC B2 ;  /* 0x0000000000027941 */ /* 0x000fea0003800000 */
.L_x_501:
[----:B------:R-:W-:Y:S01]  /*12890*/  BSSY B2, `(.L_x_503) ;  /* 0x000000b000027945 */ /* 0x000fe20003800000 */
[----:B------:R-:W-:Y:S02]  /*128a0*/  IMAD.MOV.U32 R12, RZ, RZ, 0x0 ;  /* 0x00000000ff0c7424 */ /* 0x000fe400078e00ff */
[----:B------:R-:W-:Y:S01]  /*128b0*/  IMAD.MOV.U32 R13, RZ, RZ, 0x14f00000 ;  /* 0x14f00000ff0d7424 */ /* 0x000fe200078e00ff */
[----:B------:R-:W-:Y:S06]  /*128c0*/  @P1 BRA `(.L_x_504) ;  /* 0x00000000001c1947 */ /* 0x000fec0003800000 */
[----:B------:R-:W2:Y:S01]  /*128d0*/  S2R R9, SR_TID.X ;  /* 0x0000000000097919 */ /* 0x000ea20000002100 */
[----:B-1----:R-:W-:-:S04]  /*128e0*/  IMAD.MOV.U32 R3, RZ, RZ, 0xa000 ;  /* 0x0000a000ff037424 */ /* 0x002fc800078e00ff */
[----:B------:R3:W-:Y:S01]  /*128f0*/  SYNCS.ARRIVE.TRANS64 RZ, [R2+URZ+0x50], R3 ;  /* 0x0000500302ff79a7 */ /* 0x0007e2000800003f */
[----:B--2---:R-:W-:-:S04]  /*12900*/  LOP3.LUT R9, R9, 0x1f, RZ, 0xc0, !PT ;  /* 0x0000001f09097812 */ /* 0x004fc800078ec0ff */
[----:B------:R-:W-:-:S13]  /*12910*/  ISETP.NE.AND P0, PT, R9, RZ, PT ;  /* 0x000000ff0900720c */ /* 0x000fda0003f05270 */
[----:B---3--:R-:W-:Y:S05]  /*12920*/  @!P0 BRA `(.L_x_504) ;  /* 0x0000000000048947 */ /* 0x008fea0003800000 */
[----:B------:R-:W-:Y:S01]  /*12930*/  BPT.TRAP 0x1 ;  /* 0x000000040000795c */ /* 0x000fe20000300000 */
.L_x_504:
[----:B------:R-:W-:Y:S05]  /*12940*/  BSYNC B2 ;  /* 0x0000000000027941 */ /* 0x000fea0003800000 */
.L_x_503:
[----:B-1----:R-:W2:Y:S01]  /*12950*/  LDL.LU R3, [R1+0x8] ;  /* 0x0000080001037983 */ /* 0x002ea20000300800 */
[----:B------:R-:W-:-:S03]  /*12960*/  R2UR UR10, R11 ;  /* 0x000000000b0a72ca */ /* 0x000fc600000e0000 */
[----:B------:R-:W3:Y:S04]  /*12970*/  LDL R10, [R1+0x18] ;  /* 0x00001800010a7983 */ /* 0x000ee80000100800 */
[----:B------:R-:W3:Y:S04]  /*12980*/  LDL.LU R9, [R1+0x14] ;  /* 0x0000140001097983 */ /* 0x000ee80000300800 */
[----:B------:R-:W2:Y:S01]  /*12990*/  LDL R11, [R1+0x4] ;  /* 0x00000400010b7983 */ /* 0x000ea20000100800 */
[----:B------:R-:W-:Y:S01]  /*129a0*/  R2UR UR6, R12 ;  /* 0x000000000c0672ca */ /* 0x000fe200000e0000 */
[----:B------:R-:W-:Y:S01]  /*129b0*/  UIADD3 UR4, UP0, UR36, 0x470, URZ ;  /* 0x0000047024047890 */ /* 0x000fe2000ff1e03f */
[----:B------:R-:W-:Y:S01]  /*129c0*/  R2UR UR7, R13 ;  /* 0x000000000d0772ca */ /* 0x000fe200000e0000 */
[----:B------:R-:W-:Y:S01]  /*129d0*/  VIADD R2, R2, 0x50 ;  /* 0x0000005002027836 */ /* 0x000fe20000000000 */
[----:B------:R-:W-:Y:S01]  /*129e0*/  PLOP3.LUT P0, PT, PT, PT, PT, 0x80, 0x0 ;  /* 0x000000000000781c */ /* 0x000fe20003f0f070 */
[----:B------:R-:W-:Y:S01]  /*129f0*/  UIADD3.X UR5, URZ, UR37, URZ, UP0, !UPT ;  /* 0x000000253f057290 */ /* 0x000fe200087fe43f */
[----:B---3--:R-:W-:-:S02]  /*12a00*/  IMAD R9, R9, 0x50, R10 ;  /* 0x0000005009097824 */ /* 0x008fc400078e020a */
[----:B--2---:R-:W-:-:S04]  /*12a10*/  IMAD R3, R3, 0xa000, R11 ;  /* 0x0000a00003037824 */ /* 0x004fc800078e020b */
[----:B------:R-:W-:-:S07]  /*12a20*/  VIADD R10, R3, 0x400 ;  /* 0x00000400030a7836 */ /* 0x000fce0000000000 */
.L_x_505:
        /* <DEDUP_REMOVED lines=10> */
[----:B-1----:R-:W-:Y:S05]  /*12ad0*/  @P0 BRA.U.ANY `(.L_x_505) ;  /* 0xfffffffd00d40947 */ /* 0x002fea000393ffff */
[----:B------:R-:W-:Y:S01]  /*12ae0*/  R2UR UR10, R17 ;  /* 0x00000000110a72ca */ /* 0x000fe200000e0000 */
[----:B------:R-:W-:Y:S01]  /*12af0*/  VIADD R10, R3, 0x2c00 ;  /* 0x00002c00030a7836 */ /* 0x000fe20000000000 */
[----:B------:R-:W-:Y:S02]  /*12b00*/  R2UR UR6, R12 ;  /* 0x000000000c0672ca */ /* 0x000fe400000e0000 */
[----:B------:R-:W-:Y:S02]  /*12b10*/  R2UR UR7, R13 ;  /* 0x000000000d0772ca */ /* 0x000fe400000e0000 */
[----:B------:R-:W-:-:S13]  /*12b20*/  PLOP3.LUT P0, PT, PT, PT, PT, 0x80, 0x0 ;  /* 0x000000000000781c */ /* 0x000fda0003f0f070 */
.L_x_506:
        /* <DEDUP_REMOVED lines=16> */
.L_x_507:
        /* <DEDUP_REMOVED lines=16> */
.L_x_508:
        /* <DEDUP_REMOVED lines=11> */
[----:B------:R1:W-:Y:S04]  /*12de0*/  STL [R1+0x14], R7 ;  /* 0x0000140701007387 */ /* 0x0003e80000100800 */
[----:B------:R1:W-:Y:S02]  /*12df0*/  STL [R1], R8 ;  /* 0x0000000801007387 */ /* 0x0003e40000100800 */
.L_x_491:
[----:B------:R-:W-:Y:S05]  /*12e00*/  BSYNC B1 ;  /* 0x0000000000017941 */ /* 0x000fea0003800000 */
.L_x_490:
        /* <DEDUP_REMOVED lines=8> */
[----:B------:R2:W-:Y:S04]  /*12e90*/  STL [R1+0x10], R10 ;  /* 0x0000100a01007387 */ /* 0x0005e80000100800 */
[----:B------:R2:W-:Y:S01]  /*12ea0*/  STL [R1+0x8], R11 ;  /* 0x0000080b01007387 */ /* 0x0005e20000100800 */
[----:B------:R-:W-:Y:S05]  /*12eb0*/  @!P1 BRA `(.L_x_510) ;  /* 0x0000000c00489947 */ /* 0x000fea0003800000 */
[----:B------:R-:W-:Y:S01]  /*12ec0*/  ULDC.64 UR4, c[0x0][0x418] ;  /* 0x0001060000047ab9 */ /* 0x000fe20000000a00 */
[----:B-1----:R-:W-:Y:S01]  /*12ed0*/  VIADD R7, R0, 0xffffffff ;  /* 0xffffffff00077836 */ /* 0x002fe20000000000 */
[----:B------:R-:W-:-:S04]  /*12ee0*/  ISETP.NE.U32.AND P0, PT, RZ, UR4, PT ;  /* 0x00000004ff007c0c */ /* 0x000fc8000bf05070 */
[----:B------:R-:W-:-:S13]  /*12ef0*/  ISETP.NE.AND.EX P0, PT, RZ, UR5, PT, P0 ;  /* 0x00000005ff007c0c */ /* 0x000fda000bf05300 */
[----:B------:R-:W-:Y:S05]  /*12f00*/  @!P0 BRA `(.L_x_511) ;  /* 0x0000000000508947 */ /* 0x000fea0003800000 */
[----:B------:R-:W3:Y:S01]  /*12f10*/  LDL R13, [R1+0x1c] ;  /* 0x00001c00010d7983 */ /* 0x000ee20000100800 */
[----:B------:R-:W1:Y:S01]  /*12f20*/  LDC R9, c[0x0][0x43c] ;  /* 0x00010f00ff097b82 */ /* 0x000e620000000800 */
[----:B------:R-:W-:Y:S02]  /*12f30*/  ULDC.64 UR6, c[0x0][0x428] ;  /* 0x00010a0000067ab9 */ /* 0x000fe40000000a00 */
[----:B------:R-:W4:Y:S01]  /*12f40*/  LDL R12, [R1+0xc] ;  /* 0x00000c00010c7983 */ /* 0x000f220000100800 */
[----:B------:R-:W-:Y:S01]  /*12f50*/  ULDC.64 UR8, c[0x0][0x208] ;  /* 0x0000820000087ab9 */ /* 0x000fe20000000a00 */
[----:B-1----:R-:W-:-:S13]  /*12f60*/  ISETP.NE.AND P0, PT, R9, 0x1, PT ;  /* 0x000000010900780c */ /* 0x002fda0003f05270 */
[----:B------:R-:W1:Y:S02]  /*12f70*/  @P0 LDC.64 R2, c[0x0][0x440] ;  /* 0x00011000ff020b82 */ /* 0x000e640000000a00 */
[----:B-1---5:R-:W-:Y:S01]  /*12f80*/  @P0 IMAD.HI.U32 R8, R7, R2, RZ ;  /* 0x0000000207080227 */ /* 0x022fe200078e00ff */
[----:B------:R-:W-:-:S04]  /*12f90*/  MOV R2, R7 ;  /* 0x0000000700027202 */ /* 0x000fc80000000f00 */
[----:B------:R-:W-:-:S05]  /*12fa0*/  @P0 SHF.R.U32.HI R2, RZ, R3, R8 ;  /* 0x00000003ff020219 */ /* 0x000fca0000011608 */
[----:B------:R-:W-:-:S04]  /*12fb0*/  IMAD.MOV R3, RZ, RZ, -R2 ;  /* 0x000000ffff037224 */ /* 0x000fc800078e0a02 */
[----:B------:R-:W-:Y:S01]  /*12fc0*/  IMAD R7, R9, R3, R7 ;  /* 0x0000000309077224 */ /* 0x000fe200078e0207 */
[----:B------:R-:W-:Y:S01]  /*12fd0*/  SHF.R.S32.HI R3, RZ, 0x1f, R2 ;  /* 0x0000001fff037819 */ /* 0x000fe20000011402 */
[----:B---3--:R-:W-:-:S04]  /*12fe0*/  IMAD R8, R13, UR6, RZ ;  /* 0x000000060d087c24 */ /* 0x008fc8000f8e02ff */
[C---:B----4-:R-:W-:Y:S02]  /*12ff0*/  IMAD R8, R12.reuse, UR7, R8 ;  /* 0x000000070c087c24 */ /* 0x050fe4000f8e0208 */
[----:B------:R-:W-:-:S04]  /*13000*/  IMAD.WIDE.U32 R2, R12, UR6, R2 ;  /* 0x000000060c027c25 */ /* 0x000fc8000f8e0002 */
[----:B------:R-:W-:Y:S01]  /*13010*/  IMAD.IADD R3, R8, 0x1, R3 ;  /* 0x0000000108037824 */ /* 0x000fe200078e0203 */
[----:B------:R-:W-:-:S04]  /*13020*/  LEA R8, P0, R2, UR4, 0x2 ;  /* 0x0000000402087c11 */ /* 0x000fc8000f8010ff */
[----:B------:R-:W-:-:S05]  /*13030*/  LEA.HI.X R9, R2, UR5, R3, 0x2, P0 ;  /* 0x0000000502097c11 */ /* 0x000fca00080f1403 */
[----:B------:R1:W5:Y:S04]  /*13040*/  LDG.E R8, desc[UR8][R8.64] ;  /* 0x0000000808087981 */ /* 0x000368000c1e1900 */
.L_x_511:
[----:B------:R-:W3:Y:S01]  /*13050*/  LDL R2, [R1+0x4] ;  /* 0x0000040001027983 */ /* 0x000ee20000100800 */
[----:B------:R-:W-:Y:S01]  /*13060*/  SHF.L.U32 R3, R10, 0x1f, RZ ;  /* 0x0000001f0a037819 */ /* 0x000fe200000006ff */
[----:B------:R-:W-:Y:S01]  /*13070*/  BSSY B2, `(.L_x_512) ;  /* 0x0000004000027945 */ /* 0x000fe20003800000 */
[----:B---3--:R-:W-:-:S04]  /*13080*/  IMAD R2, R11, 0x8, R2 ;  /* 0x000000080b027824 */ /* 0x008fc800078e0202 */
[----:B------:R-:W3:Y:S02]  /*13090*/  SYNCS.PHASECHK.TRANS64.TRYWAIT P0, [R2+URZ+0x38840], R3 ;  /* 0x03884003020075a7 */ /* 0x000ee4000800017f */
[----:B---3--:R-:W-:Y:S05]  /*130a0*/  @!P0 BRA `(.L_x_513) ;  /* 0x0000003000b48947 */ /* 0x008fea0003800000 */
.L_x_597:
[----:B------:R-:W-:Y:S05]  /*130b0*/  BSYNC B2 ;  /* 0x0000000000027941 */ /* 0x000fea0003800000 */
.L_x_512:
[----:B-1----:R-:W1:Y:S01]  /*130c0*/  S2R R9, SR_TID.X ;  /* 0x0000000000097919 */ /* 0x002e620000002100 */
[----:B------:R-:W-:Y:S01]  /*130d0*/  BSSY B2, `(.L_x_514) ;  /* 0x000000b000027945 */ /* 0x000fe20003800000 */
[----:B-1----:R-:W-:-:S04]  /*130e0*/  LOP3.LUT R9, R9, 0x7f, RZ, 0xc0, !PT ;  /* 0x0000007f09097812 */ /* 0x002fc800078ec0ff */
[----:B------:R-:W-:-:S13]  /*130f0*/  ISETP.NE.AND P1, PT, R9, RZ, PT ;  /* 0x000000ff0900720c */ /* 0x000fda0003f25270 */
[----:B------:R-:W-:Y:S05]  /*13100*/  @P1 BRA `(.L_x_515) ;  /* 0x00000000001c1947 */ /* 0x000fea0003800000 */
[----:B------:R-:W1:Y:S01]  /*13110*/  S2R R9, SR_TID.X ;  /* 0x0000000000097919 */ /* 0x000e620000002100 */
[----:B---3--:R-:W-:-:S04]  /*13120*/  IMAD.MOV.U32 R3, RZ, RZ, 0xa000 ;  /* 0x0000a000ff037424 */ /* 0x008fc800078e00ff */
[----:B------:R4:W-:Y:S01]  /*13130*/  SYNCS.ARRIVE.TRANS64 RZ, [R2+URZ+0x38830], R3 ;  /* 0x0388300302ff79a7 */ /* 0x0009e2000800003f */
[----:B-1----:R-:W-:-:S04]  /*13140*/  LOP3.LUT R9, R9, 0x1f, RZ, 0xc0, !PT ;  /* 0x0000001f09097812 */ /* 0x002fc800078ec0ff */
[----:B------:R-:W-:-:S13]  /*13150*/  ISETP.NE.AND P0, PT, R9, RZ, PT ;  /* 0x000000ff0900720c */ /* 0x000fda0003f05270 */
[----:B----4-:R-:W-:Y:S05]  /*13160*/  @!P0 BRA `(.L_x_515) ;  /* 0x0000000000048947 */ /* 0x010fea0003800000 */
[----:B------:R-:W-:Y:S01]  /*13170*/  BPT.TRAP 0x1 ;  /* 0x000000040000795c */ /* 0x000fe20000300000 */
.L_x_515:
[----:B------:R-:W-:Y:S05]  /*13180*/  BSYNC B2 ;  /* 0x0000000000027941 */ /* 0x000fea0003800000 */
.L_x_514:
[----:B------:R-:W4:Y:S04]  /*13190*/  LDL R9, [R1+0x8] ;  /* 0x0000080001097983 */ /* 0x000f280000100800 */
[----:B--2---:R-:W2:Y:S04]  /*131a0*/  LDL R10, [R1+0x4] ;  /* 0x00000400010a7983 */ /* 0x004ea80000100800 */
[----:B---3--:R-:W3:Y:S01]  /*131b0*/  LDL R2, [R1+0x18] ;  /* 0x0000180001027983 */ /* 0x008ee20000100800 */
[----:B------:R-:W-:-:S05]  /*131c0*/  IMAD.MOV.U32 R12, RZ, RZ, RZ ;  /* 0x000000ffff0c7224 */ /* 0x000fca00078e00ff */
[----:B------:R-:W-:Y:S01]  /*131d0*/  R2UR UR10, R12 ;  /* 0x000000000c0a72ca */ /* 0x000fe200000e0000 */
[----:B------:R-:W-:Y:S01]  /*131e0*/  UIADD3 UR4, UP0, UR36, 0x370, URZ ;  /* 0x0000037024047890 */ /* 0x000fe2000ff1e03f */
[----:B------:R-:W-:Y:S01]  /*131f0*/  PLOP3.LUT P0, PT, PT, PT, PT, 0x80, 0x0 ;  /* 0x000000000000781c */ /* 0x000fe20003f0f070 */
[----:B------:R-:W-:Y:S01]  /*13200*/  UMOV UR6, 0x0 ;  /* 0x0000000000067882 */ /* 0x000fe20000000000 */
[----:B------:R-:W-:Y:S01]  /*13210*/  UMOV UR7, 0x14f00000 ;  /* 0x14f0000000077882 */ /* 0x000fe20000000000 */
[----:B------:R-:W-:Y:S01]  /*13220*/  UIADD3.X UR5, URZ, UR37, URZ, UP0, !UPT ;  /* 0x000000253f057290 */ /* 0x000fe200087fe43f */
[C---:B----4-:R-:W-:Y:S02]  /*13230*/  IMAD R3, R9.reuse, 0x8, R6 ;  /* 0x0000000809037824 */ /* 0x050fe400078e0206 */
[----:B--2---:R-:W-:Y:S02]  /*13240*/  IMAD R9, R9, 0xa000, R10 ;  /* 0x0000a00009097824 */ /* 0x004fe400078e020a */
[----:B------:R-:W-:-:S02]  /*13250*/  VIADD R3, R3, 0x30 ;  /* 0x0000003003037836 */ /* 0x000fc40000000000 */
[----:B---3--:R-:W-:Y:S02]  /*13260*/  IMAD R2, R7, 0x50, R2 ;  /* 0x0000005007027824 */ /* 0x008fe400078e0202 */
[----:B------:R-:W-:-:S07]  /*13270*/  VIADD R10, R9, 0x24400 ;  /* 0x00024400090a7836 */ /* 0x000fce0000000000 */
.L_x_516:
        /* <DEDUP_REMOVED lines=16> */
.L_x_517:
        /* <DEDUP_REMOVED lines=16> */
.L_x_518:
        /* <DEDUP_REMOVED lines=16> */
.L_x_519:
        /* <DEDUP_REMOVED lines=10> */
[----:B------:R-:W-:Y:S01]  /*13620*/  SHF.L.U32 R5, R5, 0x1f, RZ ;  /* 0x0000001f05057819 */ /* 0x000fe200000006ff */
[----:B------:R-:W-:Y:S01]  /*13630*/  IMAD R2, R4, 0x8, R6 ;  /* 0x0000000804027824 */ /* 0x000fe200078e0206 */
[----:B------:R-:W-:Y:S03]  /*13640*/  BSSY B2, `(.L_x_520) ;  /* 0x0000003000027945 */ /* 0x000fe60003800000 */
[----:B------:R-:W1:Y:S02]  /*13650*/  SYNCS.PHASECHK.TRANS64.TRYWAIT P0, [R2+URZ+0x60], R5 ;  /* 0x00006005020075a7 */ /* 0x000e64000800017f */
[----:B-1----:R-:W-:Y:S05]  /*13660*/  @!P0 BRA `(.L_x_521) ;  /* 0x0000002c00588947 */ /* 0x002fea0003800000 */
.L_x_598:
[----:B------:R-:W-:Y:S05]  /*13670*/  BSYNC B2 ;  /* 0x0000000000027941 */ /* 0x000fea0003800000 */
.L_x_520:
[----:B------:R-:W-:Y:S01]  /*13680*/  BSSY B2, `(.L_x_522) ;  /* 0x000000b000027945 */ /* 0x000fe20003800000 */
[----:B------:R-:W-:Y:S02]  /*13690*/  IMAD.MOV.U32 R10, RZ, RZ, 0x0 ;  /* 0x00000000ff0a7424 */ /* 0x000fe400078e00ff */
[----:B------:R-:W-:Y:S01]  /*136a0*/  IMAD.MOV.U32 R11, RZ, RZ, 0x14f00000 ;  /* 0x14f00000ff0b7424 */ /* 0x000fe200078e00ff */
[----:B------:R-:W-:Y:S06]  /*136b0*/  @P1 BRA `(.L_x_523) ;  /* 0x00000000001c1947 */ /* 0x000fec0003800000 */
[----:B------:R-:W2:Y:S02]  /*136c0*/  S2R R3, SR_TID.X ;  /* 0x0000000000037919 */ /* 0x000ea40000002100 */
[----:B--2---:R-:W-:Y:S01]  /*136d0*/  LOP3.LUT R9, R3, 0x1f, RZ, 0xc0, !PT ;  /* 0x0000001f03097812 */ /* 0x004fe200078ec0ff */
[----:B------:R-:W-:-:S03]  /*136e0*/  IMAD.MOV.U32 R3, RZ, RZ, 0xa000 ;  /* 0x0000a000ff037424 */ /* 0x000fc600078e00ff */
[----:B------:R-:W-:Y:S01]  /*136f0*/  ISETP.NE.AND P0, PT, R9, RZ, PT ;  /* 0x000000ff0900720c */ /* 0x000fe20003f05270 */
[----:B------:R2:W-:-:S12]  /*13700*/  SYNCS.ARRIVE.TRANS64 RZ, [R2+URZ+0x50], R3 ;  /* 0x0000500302ff79a7 */ /* 0x0005d8000800003f */
[----:B--2---:R-:W-:Y:S05]  /*13710*/  @!P0 BRA `(.L_x_523) ;  /* 0x0000000000048947 */ /* 0x004fea0003800000 */
[----:B------:R-:W-:Y:S01]  /*13720*/  BPT.TRAP 0x1 ;  /* 0x000000040000795c */ /* 0x000fe20000300000 */
.L_x_523:
[----:B------:R-:W-:Y:S05]  /*13730*/  BSYNC B2 ;  /* 0x0000000000027941 */ /* 0x000fea0003800000 */
.L_x_522:
[----:B------:R-:W2:Y:S04]  /*13740*/  LDL R9, [R1+0x4] ;  /* 0x0000040001097983 */ /* 0x000ea80000100800 */
[----:B-1----:R-:W3:Y:S04]  /*13750*/  LDL R5, [R1+0x18] ;  /* 0x0000180001057983 */ /* 0x002ee80000100800 */
[----:B------:R-:W3:Y:S01]  /*13760*/  LDL.LU R3, [R1+0x14] ;  /* 0x0000140001037983 */ /* 0x000ee20000300800 */
[----:B------:R-:W-:Y:S01]  /*13770*/  R2UR UR10, R12 ;  /* 0x000000000c0a72ca */ /* 0x000fe200000e0000 */
[----:B------:R-:W-:Y:S01]  /*13780*/  UIADD3 UR4, UP0, UR36, 0x470, URZ ;  /* 0x0000047024047890 */ /* 0x000fe2000ff1e03f */
[----:B------:R-:W-:Y:S01]  /*13790*/  R2UR UR6, R10 ;  /* 0x000000000a0672ca */ /* 0x000fe200000e0000 */
[----:B------:R-:W-:Y:S01]  /*137a0*/  VIADD R2, R2, 0x50 ;  /* 0x0000005002027836 */ /* 0x000fe20000000000 */
[----:B------:R-:W-:Y:S01]  /*137b0*/  R2UR UR7, R11 ;  /* 0x000000000b0772ca */ /* 0x000fe200000e0000 */
[----:B------:R-:W-:Y:S01]  /*137c0*/  UIADD3.X UR5, URZ, UR37, URZ, UP0, !UPT ;  /* 0x000000253f057290 */ /* 0x000fe200087fe43f */
[----:B------:R-:W-:Y:S01]  /*137d0*/  PLOP3.LUT P0, PT, PT, PT, PT, 0x80, 0x0 ;  /* 0x000000000000781c */ /* 0x000fe20003f0f070 */
[----:B--2---:R-:W-:-:S02]  /*137e0*/  IMAD R4, R4, 0xa000, R9 ;  /* 0x0000a00004047824 */ /* 0x004fc400078e0209 */
[----:B---3--:R-:W-:Y:S02]  /*137f0*/  IMAD R3, R3, 0x50, R5 ;  /* 0x0000005003037824 */ /* 0x008fe400078e0205 */
[----:B------:R-:W-:-:S08]  /*13800*/  VIADD R5, R4, 0x400 ;  /* 0x0000040004057836 */ /* 0x000fd00000000000 */
.L_x_524:
        /* <DEDUP_REMOVED lines=16> */
.L_x_525:
        /* <DEDUP_REMOVED lines=16> */
.L_x_526:
        /* <DEDUP_REMOVED lines=16> */
.L_x_527:
        /* <DEDUP_REMOVED lines=13> */
.L_x_510:
[----:B------:R-:W-:Y:S05]  /*13be0*/  BSYNC B1 ;  /* 0x0000000000017941 */ /* 0x000fea0003800000 */
.L_x_509:
[C---:B------:R-:W-:Y:S01]  /*13bf0*/  ISETP.GT.AND P0, PT, R0.reuse, 0x1, PT ;  /* 0x000000010000780c */ /* 0x040fe20003f04270 */
[----:B------:R-:W-:-:S12]  /*13c00*/  VIADD R0, R0, 0xfffffffe ;  /* 0xfffffffe00007836 */ /* 0x000fd80000000000 */
[----:B------:R-:W-:Y:S05]  /*13c10*/  @P0 BRA `(.L_x_528) ;  /* 0xffffffe000fc0947 */ /* 0x000fea000383ffff */
.L_x_468:
[----:B------:R-:W-:Y:S05]  /*13c20*/  BSYNC B0 ;  /* 0x0000000000007941 */ /* 0x000fea0003800000 */
.L_x_467:
[----:B------:R-:W4:Y:S01]  /*13c30*/  S2R R2, SR_TID.X ;  /* 0x0000000000027919 */ /* 0x000f220000002100 */
[----:B------:R-:W-:Y:S01]  /*13c40*/  BSSY B0, `(.L_x_529) ;  /* 0x0000011000007945 */ /* 0x000fe20003800000 */
[----:B----4-:R-:W-:-:S04]  /*13c50*/  LOP3.LUT R3, R2, 0x7f, RZ, 0xc0, !PT ;  /* 0x0000007f02037812 */ /* 0x010fc800078ec0ff */
[----:B------:R-:W-:-:S13]  /*13c60*/  ISETP.NE.AND P0, PT, R3, RZ, PT ;  /* 0x000000ff0300720c */ /* 0x000fda0003f05270 */
[----:B------:R-:W-:Y:S05]  /*13c70*/  @P0 BRA `(.L_x_530) ;  /* 0x0000000000340947 */ /* 0x000fea0003800000 */
[----:B------:R-:W4:Y:S01]  /*13c80*/  S2R R2, SR_LANEID ;  /* 0x0000000000027919 */ /* 0x000f220000000000 */
[----:B------:R-:W-:Y:S01]  /*13c90*/  VOTEU.ANY UR4, UPT, PT ;  /* 0x0000000000047886 */ /* 0x000fe200038e0100 */
[----:B-1----:R-:W1:Y:S01]  /*13ca0*/  LDC.64 R4, c[0x0][0xc60] ;  /* 0x00031800ff047b82 */ /* 0x002e620000000a00 */
[----:B------:R-:W4:Y:S01]  /*13cb0*/  FLO.U32 R0, UR4 ;  /* 0x0000000400007d00 */ /* 0x000f2200080e0000 */
[----:B------:R-:W-:Y:S01]  /*13cc0*/  ULDC.64 UR6, c[0x0][0x208] ;  /* 0x0000820000067ab9 */ /* 0x000fe20000000a00 */
[----:B----4-:R-:W-:-:S06]  /*13cd0*/  ISETP.EQ.U32.AND P0, PT, R0, R2, PT ;  /* 0x000000020000720c */ /* 0x010fcc0003f02070 */
[----:B------:R-:W1:Y:S07]  /*13ce0*/  POPC R2, UR4 ;  /* 0x0000000400027d09 */ /* 0x000e6e0008000000 */
[----:B-1----:R-:W4:Y:S04]  /*13cf0*/  @P0 ATOMG.E.ADD.STRONG.GPU PT, R2, desc[UR6][R4.64], R2 ;  /* 0x00000002040209a8 */ /* 0x002f2800081ee1c6 */
[----:B----4-:R1:W4:Y:S02]  /*13d00*/  SHFL.IDX PT, R2, R2, R0, 0x1f ;  /* 0x00001f0002027589 */ /* 0x01032400000e0000 */
[----:B-1----:R-:W1:Y:S02]  /*13d10*/  S2R R0, SR_LTMASK ;  /* 0x0000000000007919 */ /* 0x002e640000003900 */
[----:B-1----:R-:W-:-:S06]  /*13d20*/  LOP3.LUT R0, R0, UR4, RZ, 0xc0, !PT ;  /* 0x0000000400007c12 */ /* 0x002fcc000f8ec0ff */
[----:B------:R-:W4:Y:S02]  /*13d30*/  POPC R0, R0 ;  /* 0x0000000000007309 */ /* 0x000f240000000000 */
[----:B----4-:R-:W-:-:S07]  /*13d40*/  IADD3 R16, R2, UR38, R0 ;  /* 0x0000002602107c10 */ /* 0x010fce000fffe000 */
.L_x_530:
[----:B------:R-:W-:Y:S05]  /*13d50*/  BSYNC B0 ;  /* 0x0000000000007941 */ /* 0x000fea0003800000 */
.L_x_529:
[----:B------:R-:W4:Y:S01]  /*13d60*/  LDL.LU R0, [R1+0x20] ;  /* 0x0000200001007983 */ /* 0x000f220000300800 */
[----:B------:R-:W-:Y:S01]  /*13d70*/  BSSY B0, `(.L_x_531) ;  /* 0x0000060000007945 */ /* 0x000fe20003800000 */
[----:B----4-:R-:W-:-:S13]  /*13d80*/  ISETP.NE.AND P0, PT, R0, RZ, PT ;  /* 0x000000ff0000720c */ /* 0x010fda0003f05270 */
[----:B------:R-:W-:Y:S05]  /*13d90*/  @!P0 BRA `(.L_x_532) ;  /* 0x0000000400748947 */ /* 0x000fea0003800000 */
[----:B------:R-:W4:Y:S04]  /*13da0*/  LDL R4, [R1+0x4] ;  /* 0x0000040001047983 */ /* 0x000f280000100800 */
[----:B------:R-:W4:Y:S04]  /*13db0*/  LDL R2, [R1+0x8] ;  /* 0x0000080001027983 */ /* 0x000f280000100800 */
[----:B------:R-:W2:Y:S01]  /*13dc0*/  LDL R0, [R1+0x10] ;  /* 0x0000100001007983 */ /* 0x000ea20000100800 */
[----:B------:R-:W-:Y:S01]  /*13dd0*/  BSSY B1, `(.L_x_533) ;  /* 0x0000006000017945 */ /* 0x000fe20003800000 */
[----:B------:R-:W-:Y:S01]  /*13de0*/  ISETP.NE.AND P1, PT, R3, RZ, PT ;  /* 0x000000ff0300720c */ /* 0x000fe20003f25270 */
[----:B----4-:R-:W-:Y:S01]  /*13df0*/  IMAD R2, R2, 0x8, R4 ;  /* 0x0000000802027824 */ /* 0x010fe200078e0204 */
[----:B--2---:R-:W-:-:S04]  /*13e00*/  SHF.L.U32 R0, R0, 0x1f, RZ ;  /* 0x0000001f00007819 */ /* 0x004fc800000006ff */
[----:B------:R-:W2:Y:S02]  /*13e10*/  SYNCS.PHASECHK.TRANS64.TRYWAIT P0, [R2+URZ+0x38860], R0 ;  /* 0x03886000020075a7 */ /* 0x000ea4000800017f */
[----:B--2---:R-:W-:Y:S05]  /*13e20*/  @!P0 BRA `(.L_x_534) ;  /* 0x00000024007c8947 */ /* 0x004fea0003800000 */
.L_x_599:
[----:B------:R-:W-:Y:S05]  /*13e30*/  BSYNC B1 ;  /* 0x0000000000017941 */ /* 0x000fea0003800000 */
.L_x_533:
[----:B------:R-:W-:Y:S04]  /*13e40*/  BSSY B1, `(.L_x_535) ;  /* 0x0000009000017945 */ /* 0x000fe80003800000 */
[----:B------:R-:W-:Y:S05]  /*13e50*/  @P1 BRA `(.L_x_536) ;  /* 0x00000000001c1947 */ /* 0x000fea0003800000 */
[----:B------:R-:W4:Y:S01]  /*13e60*/  S2R R3, SR_TID.X ;  /* 0x0000000000037919 */ /* 0x000f220000002100 */
[----:B--2---:R-:W-:-:S04]  /*13e70*/  IMAD.MOV.U32 R0, RZ, RZ, 0xa000 ;  /* 0x0000a000ff007424 */ /* 0x004fc800078e00ff */
[----:B------:R2:W-:Y:S01]  /*13e80*/  SYNCS.ARRIVE.TRANS64 RZ, [R2+URZ+0x38850], R0 ;  /* 0x0388500002ff79a7 */ /* 0x0005e2000800003f */
[----:B----4-:R-:W-:-:S04]  /*13e90*/  LOP3.LUT R3, R3, 0x1f, RZ, 0xc0, !PT ;  /* 0x0000001f03037812 */ /* 0x010fc800078ec0ff */
[----:B------:R-:W-:-:S13]  /*13ea0*/  ISETP.NE.AND P0, PT, R3, RZ, PT ;  /* 0x000000ff0300720c */ /* 0x000fda0003f05270 */
[----:B--2---:R-:W-:Y:S05]  /*13eb0*/  @!P0 BRA `(.L_x_536) ;  /* 0x0000000000048947 */ /* 0x004fea0003800000 */
[----:B------:R-:W-:Y:S01]  /*13ec0*/  BPT.TRAP 0x1 ;  /* 0x000000040000795c */ /* 0x000fe20000300000 */
.L_x_536:
[----:B------:R-:W-:Y:S05]  /*13ed0*/  BSYNC B1 ;  /* 0x0000000000017941 */ /* 0x000fea0003800000 */
.L_x_535:
[----:B-1----:R-:W4:Y:S04]  /*13ee0*/  LDL R5, [R1+0x4] ;  /* 0x0000040001057983 */ /* 0x002f280000100800 */
[----:B--2---:R-:W4:Y:S04]  /*13ef0*/  LDL R0, [R1+0x8] ;  /* 0x0000080001007983 */ /* 0x004f280000100800 */
[----:B------:R-:W2:Y:S04]  /*13f00*/  LDL.LU R4, [R1+0x18] ;  /* 0x0000180001047983 */ /* 0x000ea80000300800 */
[----:B------:R-:W2:Y:S01]  /*13f10*/  LDL R3, [R1+0x14] ;  /* 0x0000140001037983 */ /* 0x000ea20000100800 */
[----:B------:R-:W-:Y:S01]  /*13f20*/  UIADD3 UR4, UP0, UR36, 0x470, URZ ;  /* 0x0000047024047890 */ /* 0x000fe2000ff1e03f */
[----:B------:R-:W-:Y:S01]  /*13f30*/  PLOP3.LUT P0, PT, PT, PT, PT, 0x80, 0x0 ;  /* 0x000000000000781c */ /* 0x000fe20003f0f070 */
[----:B------:R-:W-:Y:S01]  /*13f40*/  VIADD R2, R2, 0x38850 ;  /* 0x0003885002027836 */ /* 0x000fe20000000000 */
[----:B------:R-:W-:Y:S01]  /*13f50*/  UMOV UR6, 0x0 ;  /* 0x0000000000067882 */ /* 0x000fe20000000000 */
[----:B------:R-:W-:Y:S01]  /*13f60*/  UIADD3.X UR5, URZ, UR37, URZ, UP0, !UPT ;  /* 0x000000253f057290 */ /* 0x000fe200087fe43f */
[----:B------:R-:W-:Y:S01]  /*13f70*/  UMOV UR7, 0x14f00000 ;  /* 0x14f0000000077882 */ /* 0x000fe20000000000 */
[----:B------:R-:W-:Y:S01]  /*13f80*/  UMOV UR10, URZ ;  /* 0x0000003f000a7c82 */ /* 0x000fe20008000000 */
[----:B----4-:R-:W-:-:S02]  /*13f90*/  IMAD R0, R0, 0xa000, R5 ;  /* 0x0000a00000007824 */ /* 0x010fc400078e0205 */
[----:B--2---:R-:W-:Y:S02]  /*13fa0*/  IMAD R3, R3, 0x50, R4 ;  /* 0x0000005003037824 */ /* 0x004fe400078e0204 */
[----:B------:R-:W-:-:S07]  /*13fb0*/  VIADD R4, R0, 0x400 ;  /* 0x0000040000047836 */ /* 0x000fce0000000000 */
.L_x_537:
        /* <DEDUP_REMOVED lines=11> */
[----:B------:R-:W-:Y:S01]  /*14070*/  PLOP3.LUT P0, PT, PT, PT, PT, 0x80, 0x0 ;  /* 0x000000000000781c */ /* 0x000fe20003f0f070 */
[----:B------:R-:W-:Y:S01]  /*14080*/  VIADD R4, R0, 0x2c00 ;  /* 0x00002c0000047836 */ /* 0x000fe20000000000 */
[----:B------:R-:W-:Y:S01]  /*14090*/  UMOV UR6, 0x0 ;  /* 0x0000000000067882 */ /* 0x000fe20000000000 */
[----:B------:R-:W-:Y:S01]  /*140a0*/  UMOV UR7, 0x14f00000 ;  /* 0x14f0000000077882 */ /* 0x000fe20000000000 */
[----:B------:R-:W-:-:S09]  /*140b0*/  UMOV UR10, 0x40 ;  /* 0x00000040000a7882 */ /* 0x000fd20000000000 */
.L_x_538:
        /* <DEDUP_REMOVED lines=16> */
.L_x_539:
        /* <DEDUP_REMOVED lines=16> */
.L_x_540:
        /* <DEDUP_REMOVED lines=10> */
[----:B----4-:R-:W-:Y:S05]  /*14360*/  @P0 BRA.U.ANY `(.L_x_540) ;  /* 0xfffffffd00d40947 */ /* 0x010fea000393ffff */
.L_x_532:
[----:B------:R-:W-:Y:S05]  /*14370*/  BSYNC B0 ;  /* 0x0000000000007941 */ /* 0x000fea0003800000 */
.L_x_531:
[----:B-1----:R-:W4:Y:S04]  /*14380*/  LDL.LU R5, [R1+0x8] ;  /* 0x0000080001057983 */ /* 0x002f280000300800 */
[----:B------:R-:W2:Y:S01]  /*14390*/  LDL.LU R4, [R1+0x10] ;  /* 0x0000100001047983 */ /* 0x000ea20000300800 */
[----:B----4-:R-:W-:-:S05]  /*143a0*/  VIADD R0, R5, 0x1 ;  /* 0x0000000105007836 */ /* 0x010fca0000000000 */
[----:B------:R-:W-:-:S04]  /*143b0*/  ISETP.NE.AND P0, PT, R0, 0x2, PT ;  /* 0x000000020000780c */ /* 0x000fc80003f05270 */
[----:B------:R-:W-:Y:S02]  /*143c0*/  SEL R2, RZ, 0x1, P0 ;  /* 0x00000001ff027807 */ /* 0x000fe40000000000 */
[----:B------:R-:W-:Y:S02]  /*143d0*/  SEL R0, R0, RZ, P0 ;  /* 0x000000ff00007207 */ /* 0x000fe40000000000 */
[----:B--2---:R-:W-:-:S03]  /*143e0*/  LOP3.LUT R4, R4, R2, RZ, 0x3c, !PT ;  /* 0x0000000204047212 */ /* 0x004fc600078e3cff */
[----:B------:R1:W-:Y:S04]  /*143f0*/  STL [R1+0x8], R0 ;  /* 0x0000080001007387 */ /* 0x0003e80000100800 */
[----:B------:R1:W-:Y:S02]  /*14400*/  STL [R1+0x10], R4 ;  /* 0x0000100401007387 */ /* 0x0003e40000100800 */
.L_x_447:
[----:B------:R-:W-:Y:S05]  /*14410*/  BSYNC B7 ;  /* 0x0000000000077941 */ /* 0x000fea0003800000 */
.L_x_445:
[----:B-1-3--:R-:W3:Y:S02]  /*14420*/  LDL R0, [R1+0x58] ;  /* 0x0000580001007983 */ /* 0x00aee40000100800 */
[----:B---3--:R-:W-:-:S13]  /*14430*/  ISETP.NE.AND P0, PT, R0, RZ, PT ;  /* 0x000000ff0000720c */ /* 0x008fda0003f05270 */
[----:B------:R-:W-:Y:S05]  /*14440*/  @!P0 BRA `(.L_x_541) ;  /* 0x0000000000288947 */ /* 0x000fea0003800000 */
[----:B------:R-:W-:Y:S05]  /*14450*/  WARPSYNC.ALL ;  /* 0x0000000000007948 */ /* 0x000fea0003800000 */
[----:B------:R-:W1:Y:S08]  /*14460*/  S2UR UR5, SR_CgaCtaId ;  /* 0x00000000000579c3 */ /* 0x000e700000008800 */
[----:B------:R-:W-:Y:S06]  /*14470*/  BAR.SYNC.DEFER_BLOCKING 0x5, 0x180 ;  /* 0x0146000000007b1d */ /* 0x000fec0000010000 */
[----:B------:R-:W-:-:S02]  /*14480*/  UMOV UR4, 0x400 ;  /* 0x0000040000047882 */ /* 0x000fc40000000000 */
[----:B-1----:R-:W-:-:S06]  /*14490*/  ULEA UR4, UR5, UR4, 0x18 ;  /* 0x0000000405047291 */ /* 0x002fcc000f8ec03f */
[----:B------:R-:W-:-:S05]  /*144a0*/  IMAD.U32 R0, RZ, RZ, UR4 ;  /* 0x00000004ff007e24 */ /* 0x000fca000f8e00ff */
[----:B------:R3:W4:Y:S04]  /*144b0*/  LDS.128 R16, [R0+0x388d0] ;  /* 0x0388d00000107984 */ /* 0x0007280000000c00 */
[----:B------:R3:W-:Y:S01]  /*144c0*/  STL [R1+0x4], R0 ;  /* 0x0000040001007387 */ /* 0x0007e20000100800 */
[----:B------:R-:W-:Y:S06]  /*144d0*/  BAR.ARV 0x4, 0x180 ;  /* 0x0106000000007b1d */ /* 0x000fec0000002000 */
[----:B------:R-:W-:Y:S05]  /*144e0*/  BRA `(.L_x_542) ;  /* 0x0000000800507947 */ /* 0x000fea0003800000 */
.L_x_541:
[----:B------:R-:W2:Y:S01]  /*144f0*/  S2R R0, SR_TID.X ;  /* 0x0000000000007919 */ /* 0x000ea20000002100 */
[----:B------:R-:W-:Y:S01]  /*14500*/  UMOV UR4, 0xffffffff ;  /* 0xffffffff00047882 */ /* 0x000fe20000000000 */
[----:B--2---:R-:W-:-:S04]  /*14510*/  LOP3.LUT R7, R0, 0x1f, RZ, 0xc0, !PT ;  /* 0x0000001f00077812 */ /* 0x004fc800078ec0ff */
[----:B------:R-:W-:Y:S01]  /*14520*/  ISETP.NE.AND P0, PT, R7, 0x1f, PT ;  /* 0x0000001f0700780c */ /* 0x000fe20003f05270 */
[----:B------:R-:W-:-:S12]  /*14530*/  BRA.DIV UR4, `(.L_x_543) ;  /* 0x0000001e04cc7947 */ /* 0x000fd8000b800000 */
[----:B------:R-:W-:Y:S01]  /*14540*/  IMAD.IADD R0, R19, 0x1, R7 ;  /* 0x0000000113007824 */ /* 0x000fe200078e0207 */
[----:B------:R-:W-:Y:S01]  /*14550*/  ULDC UR4, c[0x0][0xc3c] ;  /* 0x00030f0000047ab9 */ /* 0x000fe20000000800 */
[----:B------:R-:W-:-:S03]  /*14560*/  ULDC.64 UR6, c[0x0][0x208] ;  /* 0x0000820000067ab9 */ /* 0x000fc60000000a00 */
[----:B------:R-:W-:-:S13]  /*14570*/  ISETP.GE.OR P1, PT, R0, UR4, !P0 ;  /* 0x0000000400007c0c */ /* 0x000fda000c726670 */
[----:B------:R-:W1:Y:S02]  /*14580*/  @!P1 LDC.64 R2, c[0x0][0xc80] ;  /* 0x00032000ff029b82 */ /* 0x000e640000000a00 */
[----:B-1----:R-:W-:-:S06]  /*14590*/  @!P1 IMAD.WIDE R2, R0, 0x4, R2 ;  /* 0x0000000400029825 */ /* 0x002fcc00078e0202 */
[----:B------:R1:W2:Y:S01]  /*145a0*/  @!P1 LDG.E R3, desc[UR6][R2.64] ;  /* 0x0000000602039981 */ /* 0x0002a2000c1e1900 */
[C---:B------:R-:W-:Y:S02]  /*145b0*/  ISETP.GE.U32.AND P2, PT, R7.reuse, 0x2, PT ;  /* 0x000000020700780c */ /* 0x040fe40003f46070 */
[C---:B------:R-:W-:Y:S01]  /*145c0*/  ISETP.GE.U32.AND P3, PT, R7.reuse, 0x4, PT ;  /* 0x000000040700780c */ /* 0x040fe20003f66070 */
[----:B------:R-:W-:Y:S01]  /*145d0*/  SHFL.IDX PT, R0, R16, RZ, 0x1f ;  /* 0x00001fff10007589 */ /* 0x000fe200000e0000 */
[C---:B------:R-:W-:Y:S02]  /*145e0*/  ISETP.GE.U32.AND P4, PT, R7.reuse, 0x8, PT ;  /* 0x000000080700780c */ /* 0x040fe40003f86070 */
[C---:B------:R-:W-:Y:S01]  /*145f0*/  ISETP.GE.U32.AND P5, PT, R7.reuse, 0x10, PT ;  /* 0x000000100700780c */ /* 0x040fe20003fa6070 */
[----:B------:R-:W-:Y:S01]  /*14600*/  SHFL.IDX PT, R4, R16, 0x1, 0x1f ;  /* 0x00201f0010047f89 */ /* 0x000fe200000e0000 */
[----:B-1----:R-:W-:Y:S01]  /*14610*/  MOV R2, RZ ;  /* 0x000000ff00027202 */ /* 0x002fe20000000f00 */
[----:B--2---:R-:W-:Y:S01]  /*14620*/  @!P1 IMAD.MOV.U32 R2, RZ, RZ, R3 ;  /* 0x000000ffff029224 */ /* 0x004fe200078e0003 */
[----:B------:R-:W-:-:S04]  /*14630*/  ISETP.NE.AND P1, PT, R7, RZ, PT ;  /* 0x000000ff0700720c */ /* 0x000fc80003f25270 */
        /* <DEDUP_REMOVED lines=15> */
[----:B------:R1:W2:Y:S02]  /*14730*/  SHFL.IDX PT, R6, R3, 0x1f, 0x1f ;  /* 0x03e01f0003067f89 */ /* 0x0002a400000e0000 */
.L_x_609:
[----:B------:R-:W-:Y:S02]  /*14740*/  ULDC UR4, c[0x0][0xc38] ;  /* 0x00030e0000047ab9 */ /* 0x000fe40000000800 */
[----:B------:R-:W-:-:S04]  /*14750*/  IMAD.U32 R16, RZ, RZ, UR4 ;  /* 0x00000004ff107e24 */ /* 0x000fc8000f8e00ff */
[----:B--2---:R-:W-:-:S04]  /*14760*/  IMAD R6, R6, R16, RZ ;  /* 0x0000001006067224 */ /* 0x004fc800078e02ff */
[----:B------:R-:W-:-:S05]  /*14770*/  IMAD.IADD R4, R4, 0x1, R6 ;  /* 0x0000000104047824 */ /* 0x000fca00078e0206 */
[----:B------:R-:W-:-:S13]  /*14780*/  ISETP.GT.AND P6, PT, R4, R0, PT ;  /* 0x000000000400720c */ /* 0x000fda0003fc4270 */
[----:B------:R-:W-:Y:S05]  /*14790*/  @P6 BRA `(.L_x_544) ;  /* 0x0000000000a06947 */ /* 0x000fea0003800000 */
.L_x_549:
[----:B------:R-:W2:Y:S01]  /*147a0*/  LDC R2, c[0x0][0xc3c] ;  /* 0x00030f00ff027b82 */ /* 0x000ea20000000800 */
[----:B------:R-:W-:-:S05]  /*147b0*/  VIADD R19, R19, 0x1f ;  /* 0x0000001f13137836 */ /* 0x000fca0000000000 */
[----:B--2---:R-:W-:-:S13]  /*147c0*/  ISETP.GE.AND P6, PT, R19, R2, PT ;  /* 0x000000021300720c */ /* 0x004fda0003fc6270 */
[----:B------:R-:W-:Y:S05]  /*147d0*/  @P6 BRA `(.L_x_545) ;  /* 0x0000000400486947 */ /* 0x000fea0003800000 */
[----:B-1----:R-:W1:Y:S01]  /*147e0*/  S2R R3, SR_TID.X ;  /* 0x0000000000037919 */ /* 0x002e620000002100 */
[----:B------:R-:W-:Y:S01]  /*147f0*/  BSSY B0, `(.L_x_546) ;  /* 0x000000a000007945 */ /* 0x000fe20003800000 */
[----:B-1----:R-:W-:-:S05]  /*14800*/  LOP3.LUT R3, R3, 0x1f, RZ, 0xc0, !PT ;  /* 0x0000001f03037812 */ /* 0x002fca00078ec0ff */
[----:B------:R-:W-:-:S05]  /*14810*/  IMAD.IADD R5, R19, 0x1, R3 ;  /* 0x0000000113057824 */ /* 0x000fca00078e0203 */
[----:B------:R-:W-:Y:S01]  /*14820*/  ISETP.GE.OR P6, PT, R5, R2, !P0 ;  /* 0x000000020500720c */ /* 0x000fe200047c6670 */
[----:B------:R-:W-:-:S12]  /*14830*/  IMAD.MOV.U32 R2, RZ, RZ, RZ ;  /* 0x000000ffff027224 */ /* 0x000fd800078e00ff */
[----:B------:R-:W-:Y:S05]  /*14840*/  @P6 BRA `(.L_x_547) ;  /* 0x0000000000106947 */ /* 0x000fea0003800000 */
[----:B------:R-:W1:Y:S01]  /*14850*/  LDC.64 R2, c[0x0][0xc80] ;  /* 0x00032000ff027b82 */ /* 0x000e620000000a00 */
[----:B------:R-:W-:Y:S01]  /*14860*/  ULDC.64 UR4, c[0x0][0x208] ;  /* 0x0000820000047ab9 */ /* 0x000fe20000000a00 */
[----:B-1----:R-:W-:-:S06]  /*14870*/  IMAD.WIDE R2, R5, 0x4, R2 ;  /* 0x0000000405027825 */ /* 0x002fcc00078e0202 */
[----:B------:R1:W5:Y:S02]  /*14880*/  LDG.E R2, desc[UR4][R2.64] ;  /* 0x0000000402027981 */ /* 0x000364000c1e1900 */
.L_x_547:
[----:B------:R-:W-:Y:S05]  /*14890*/  BSYNC B0 ;  /* 0x0000000000007941 */ /* 0x000fea0003800000 */
.L_x_546:
[----:B------:R-:W-:-:S03]  /*148a0*/  UMOV UR4, 0xffffffff ;  /* 0xffffffff00047882 */ /* 0x000fc60000000000 */
[----:B------:R-:W-:Y:S05]  /*148b0*/  BRA.DIV UR4, `(.L_x_548) ;  /* 0x00000022042c7947 */ /* 0x000fea000b800000 */
[----:B-1---5:R-:W1:Y:S02]  /*148c0*/  SHFL.UP PT, R3, R2, 0x1, RZ ;  /* 0x0420000002037989 */ /* 0x022e6400000e00ff */
        /* <DEDUP_REMOVED lines=15> */
.L_x_617:
[----:B------:R-:W-:Y:S02]  /*149c0*/  ULDC UR4, c[0x0][0xc38] ;  /* 0x00030e0000047ab9 */ /* 0x000fe40000000800 */
[----:B------:R-:W-:-:S04]  /*149d0*/  IMAD.U32 R16, RZ, RZ, UR4 ;  /* 0x00000004ff107e24 */ /* 0x000fc8000f8e00ff */
[----:B--2---:R-:W-:-:S04]  /*149e0*/  IMAD R6, R6, R16, RZ ;  /* 0x0000001006067224 */ /* 0x004fc800078e02ff */
[----:B------:R-:W-:-:S05]  /*149f0*/  IMAD.IADD R4, R6, 0x1, R4 ;  /* 0x0000000106047824 */ /* 0x000fca00078e0204 */
[----:B------:R-:W-:-:S13]  /*14a00*/  ISETP.GT.AND P6, PT, R4, R0, PT ;  /* 0x000000000400720c */ /* 0x000fda0003fc4270 */
[----:B------:R-:W-:Y:S05]  /*14a10*/  @!P6 BRA `(.L_x_549) ;  /* 0xfffffffc0060e947 */ /* 0x000fea000383ffff */
.L_x_544:
[----:B------:R-:W-:Y:S01]  /*14a20*/  IMAD.IADD R6, R4, 0x1, -R6 ;  /* 0x0000000104067824 */ /* 0x000fe200078e0a06 */
[----:B------:R-:W-:-:S03]  /*14a30*/  UMOV UR4, 0xffffffff ;  /* 0xffffffff00047882 */ /* 0x000fc60000000000 */
[----:B------:R-:W-:-:S05]  /*14a40*/  IMAD R4, R3, R16, R6 ;  /* 0x0000001003047224 */ /* 0x000fca00078e0206 */
[----:B------:R-:W-:Y:S01]  /*14a50*/  ISETP.GT.AND P6, PT, R4, R0, PT ;  /* 0x000000000400720c */ /* 0x000fe20003fc4270 */
[----:B------:R-:W-:-:S12]  /*14a60*/  BRA.DIV UR4, `(.L_x_550) ;  /* 0x0000002204987947 */ /* 0x000fd8000b800000 */
[----:B------:R-:W-:-:S04]  /*14a70*/  VOTE.ANY R5, PT, !P6 ;  /* 0x0000000000057806 */ /* 0x000fc800070e0100 */
[----:B------:R-:W2:Y:S02]  /*14a80*/  POPC R4, R5 ;  /* 0x0000000500047309 */ /* 0x000ea40000000000 */
[----:B--2---:R2:W3:Y:S02]  /*14a90*/  SHFL.IDX PT, R17, R2, R4, 0x1f ;  /* 0x00001f0402117589 */ /* 0x0044e400000e0000 */
.L_x_621:
[----:B------:R-:W-:Y:S01]  /*14aa0*/  ISETP.NE.AND P0, PT, R5, RZ, PT ;  /* 0x000000ff0500720c */ /* 0x000fe20003f05270 */
[----:B--2---:R-:W-:-:S12]  /*14ab0*/  IMAD.MOV.U32 R2, RZ, RZ, RZ ;  /* 0x000000ffff027224 */ /* 0x004fd800078e00ff */
[----:B------:R-:W-:Y:S05]  /*14ac0*/  @!P0 BRA `(.L_x_551) ;  /* 0x0000000000108947 */ /* 0x000fea0003800000 */
[----:B------:R-:W-:Y:S01]  /*14ad0*/  UMOV UR4, 0xffffffff ;  /* 0xffffffff00047882 */ /* 0x000fe20000000000 */
[----:B------:R-:W-:Y:S02]  /*14ae0*/  VIADD R12, R4, 0xffffffff ;  /* 0xffffffff040c7836 */ /* 0x000fe40000000000 */
[----:B------:R-:W-:Y:S05]  /*14af0*/  BRA.DIV UR4, `(.L_x_552) ;  /* 0x0000002204bc7947 */ /* 0x000fea000b800000 */
[----:B------:R2:W4:Y:S02]  /*14b00*/  SHFL.IDX PT, R2, R3, R12, 0x1f ;  /* 0x00001f0c03027589 */ /* 0x00052400000e0000 */
.L_x_551:
[----:B---3--:R-:W-:Y:S01]  /*14b10*/  IABS R5, R17 ;  /* 0x0000001100057213 */ /* 0x008fe20000000000 */
[----:B----4-:R-:W-:Y:S02]  /*14b20*/  IMAD R16, R2, R16, R6 ;  /* 0x0000001002107224 */ /* 0x010fe400078e0206 */
[----:B------:R-:W-:Y:S01]  /*14b30*/  IMAD.IADD R19, R4, 0x1, R19 ;  /* 0x0000000104137824 */ /* 0x000fe200078e0213 */
[----:B------:R-:W3:Y:S01]  /*14b40*/  I2F.RP R2, R5 ;  /* 0x0000000500027306 */ /* 0x000ee20000209400 */
[----:B------:R-:W-:-:S07]  /*14b50*/  IMAD.IADD R0, R0, 0x1, -R16 ;  /* 0x0000000100007824 */ /* 0x000fce00078e0a10 */
[----:B---3--:R-:W3:Y:S02]  /*14b60*/  MUFU.RCP R2, R2 ;  /* 0x0000000200027308 */ /* 0x008ee40000001000 */
[----:B---3--:R-:W-:-:S06]  /*14b70*/  VIADD R2, R2, 0xffffffe ;  /* 0x0ffffffe02027836 */ /* 0x008fcc0000000000 */
[----:B-12---:R-:W1:Y:S02]  /*14b80*/  F2I.FTZ.U32.TRUNC.NTZ R3, R2 ;  /* 0x0000000200037305 */ /* 0x006e64000021f000 */
[----:B-1----:R-:W-:-:S04]  /*14b90*/  IMAD.MOV R2, RZ, RZ, -R3 ;  /* 0x000000ffff027224 */ /* 0x002fc800078e0a03 */
[----:B------:R-:W-:Y:S02]  /*14ba0*/  IMAD R6, R2, R5, RZ ;  /* 0x0000000502067224 */ /* 0x000fe400078e02ff */
[----:B------:R-:W-:-:S04]  /*14bb0*/  IMAD.MOV.U32 R2, RZ, RZ, RZ ;  /* 0x000000ffff027224 */ /* 0x000fc800078e00ff */
[----:B------:R-:W-:Y:S01]  /*14bc0*/  IMAD.HI.U32 R2, R3, R6, R2 ;  /* 0x0000000603027227 */ /* 0x000fe200078e0002 */
[----:B------:R-:W-:Y:S02]  /*14bd0*/  IABS R6, R17 ;  /* 0x0000001100067213 */ /* 0x000fe40000000000 */
[----:B------:R-:W-:-:S03]  /*14be0*/  IABS R3, R0 ;  /* 0x0000000000037213 */ /* 0x000fc60000000000 */
[----:B------:R-:W-:Y:S02]  /*14bf0*/  IMAD.MOV R6, RZ, RZ, -R6 ;  /* 0x000000ffff067224 */ /* 0x000fe400078e0a06 */
        /* <DEDUP_REMOVED lines=9> */
[----:B------:R-:W-:-:S06]  /*14c90*/  @P0 VIADD R2, R2, 0x1 ;  /* 0x0000000102020836 */ /* 0x000fcc0000000000 */
[----:B------:R-:W-:Y:S01]  /*14ca0*/  @!P2 IMAD.MOV R2, RZ, RZ, -R2 ;  /* 0x000000ffff02a224 */ /* 0x000fe200078e0a02 */
[----:B------:R-:W-:-:S05]  /*14cb0*/  @!P1 LOP3.LUT R2, RZ, R17, RZ, 0x33, !PT ;  /* 0x00000011ff029212 */ /* 0x000fca00078e33ff */
[--C-:B------:R-:W-:Y:S02]  /*14cc0*/  IMAD.MOV R3, RZ, RZ, -R2.reuse ;  /* 0x000000ffff037224 */ /* 0x100fe400078e0a02 */
[----:B------:R-:W-:Y:S02]  /*14cd0*/  IMAD.MOV.U32 R18, RZ, RZ, R2 ;  /* 0x000000ffff127224 */ /* 0x000fe400078e0002 */
[----:B------:R-:W-:Y:S01]  /*14ce0*/  IMAD R17, R17, R3, R0 ;  /* 0x0000000311117224 */ /* 0x000fe200078e0200 */
[----:B------:R-:W-:Y:S06]  /*14cf0*/  BRA `(.L_x_553) ;  /* 0x00000000001c7947 */ /* 0x000fec0003800000 */
.L_x_545:
[----:B------:R-:W-:Y:S01]  /*14d00*/  UMOV UR4, URZ ;  /* 0x0000003f00047c82 */ /* 0x000fe20008000000 */
[----:B------:R-:W-:Y:S01]  /*14d10*/  UMOV UR5, URZ ;  /* 0x0000003f00057c82 */ /* 0x000fe20008000000 */
[----:B------:R-:W-:Y:S01]  /*14d20*/  ULDC UR6, c[0x0][0xc3c] ;  /* 0x00030f0000067ab9 */ /* 0x000fe20000000800 */
[----:B------:R-:W-:Y:S01]  /*14d30*/  IMAD.MOV.U32 R16, RZ, RZ, R0 ;  /* 0x000000ffff107224 */ /* 0x000fe200078e0000 */
[----:B------:R-:W-:Y:S01]  /*14d40*/  MOV R17, UR4 ;  /* 0x0000000400117c02 */ /* 0x000fe20008000f00 */
[----:B------:R-:W-:Y:S02]  /*14d50*/  IMAD.U32 R18, RZ, RZ, UR5 ;  /* 0x00000005ff127e24 */ /* 0x000fe4000f8e00ff */
[----:B------:R-:W-:-:S07]  /*14d60*/  IMAD.U32 R19, RZ, RZ, UR6 ;  /* 0x00000006ff137e24 */ /* 0x000fce000f8e00ff */
.L_x_553:
[----:B-1----:R1:W2:Y:S01]  /*14d70*/  LDL R3, [R1+0x4] ;  /* 0x0000040001037983 */ /* 0x0022a20000100800 */
[----:B------:R-:W3:Y:S01]  /*14d80*/  S2R R0, SR_TID.X ;  /* 0x0000000000007919 */ /* 0x000ee20000002100 */
[----:B------:R-:W-:Y:S05]  /*14d90*/  WARPSYNC.ALL ;  /* 0x0000000000007948 */ /* 0x000fea0003800000 */
[----:B---3--:R-:W-:Y:S01]  /*14da0*/  LOP3.LUT R0, R0, 0x1f, RZ, 0xc0, !PT ;  /* 0x0000001f00007812 */ /* 0x008fe200078ec0ff */
[----:B------:R-:W-:Y:S03]  /*14db0*/  BAR.SYNC.DEFER_BLOCKING 0x4, 0x180 ;  /* 0x0106000000007b1d */ /* 0x000fe60000010000 */
[----:B------:R-:W-:-:S13]  /*14dc0*/  ISETP.NE.AND P0, PT, R0, RZ, PT ;  /* 0x000000ff0000720c */ /* 0x000fda0003f05270 */
[----:B------:R-:W2:Y:S01]  /*14dd0*/  @!P0 S2R R0, SR_CgaCtaId ;  /* 0x0000000000008919 */ /* 0x000ea20000008800 */
[----:B------:R-:W-:-:S04]  /*14de0*/  @!P0 MOV R2, 0x400 ;  /* 0x0000040000028802 */ /* 0x000fc80000000f00 */
[----:B--2---:R-:W-:-:S05]  /*14df0*/  @!P0 LEA R3, R0, R2, 0x18 ;  /* 0x0000000200038211 */ /* 0x004fca00078ec0ff */
[----:B------:R1:W-:Y:S04]  /*14e00*/  @!P0 STS.128 [R3+0x388d0], R16 ;  /* 0x0388d01003008388 */ /* 0x0003e80000000c00 */
[----:B------:R1:W-:Y:S01]  /*14e10*/  @!P0 STL [R1+0x4], R3 ;  /* 0x0000040301008387 */ /* 0x0003e20000100800 */
[----:B------:R-:W-:Y:S06]  /*14e20*/  BAR.ARV 0x5, 0x180 ;  /* 0x0146000000007b1d */ /* 0x000fec0000002000 */
.L_x_542:
[----:B------:R-:W-:Y:S02]  /*14e30*/  ULDC UR4, c[0x0][0xc3c] ;  /* 0x00030f0000047ab9 */ /* 0x000fe40000000800 */
[----:B----4-:R-:W-:-:S13]  /*14e40*/  ISETP.GE.AND P0, PT, R19, UR4, PT ;  /* 0x0000000413007c0c */ /* 0x010fda000bf06270 */
[----:B------:R-:W-:Y:S05]  /*14e50*/  @!P0 BRA `(.L_x_554) ;  /* 0xffffffa0004c8947 */ /* 0x000fea000383ffff */
[----:B------:R-:W-:Y:S05]  /*14e60*/  BSYNC B8 ;  /* 0x0000000000087941 */ /* 0x000fea0003800000 */
.L_x_441:
[----:B---3--:R-:W3:Y:S01]  /*14e70*/  LDL.LU R0, [R1+0x50] ;  /* 0x0000500001007983 */ /* 0x008ee20000300800 */
[----:B------:R-:W-:Y:S01]  /*14e80*/  BSSY B0, `(.L_x_555) ;  /* 0x000000b000007945 */ /* 0x000fe20003800000 */
[----:B------:R-:W4:Y:S01]  /*14e90*/  S2R R5, SR_CgaCtaId ;  /* 0x0000000000057919 */ /* 0x000f220000008800 */
[----:B---3--:R-:W-:-:S05]  /*14ea0*/  VIADD R0, R0, 0x1 ;  /* 0x0000000100007836 */ /* 0x008fca0000000000 */
[----:B------:R-:W-:-:S04]  /*14eb0*/  LEA.HI R2, R0, R0, RZ, 0x1 ;  /* 0x0000000000027211 */ /* 0x000fc800078f08ff */
[----:B-1----:R-:W-:-:S05]  /*14ec0*/  LOP3.LUT R3, R2, 0xfffffffe, RZ, 0xc0, !PT ;  /* 0xfffffffe02037812 */ /* 0x002fca00078ec0ff */
[----:B------:R-:W-:Y:S01]  /*14ed0*/  IMAD.IADD R3, R0, 0x1, -R3 ;  /* 0x0000000100037824 */ /* 0x000fe200078e0a03 */
[----:B------:R-:W-:-:S04]  /*14ee0*/  MOV R0, 0x400 ;  /* 0x0000040000007802 */ /* 0x000fc80000000f00 */
[----:B----4-:R-:W-:Y:S02]  /*14ef0*/  LEA R0, R5, R0, 0x18 ;  /* 0x0000000005007211 */ /* 0x010fe400078ec0ff */
[----:B------:R-:W-:-:S04]  /*14f00*/  SHF.L.U32 R3, R3, 0x1f, RZ ;  /* 0x0000001f03037819 */ /* 0x000fc800000006ff */
[----:B------:R-:W1:Y:S02]  /*14f10*/  SYNCS.PHASECHK.TRANS64.TRYWAIT P0, [R0+URZ+0x38820], R3 ;  /* 0x03882003000075a7 */ /* 0x000e64000800017f */
[----:B-1----:R-:W-:Y:S05]  /*14f20*/  @!P0 BRA `(.L_x_556) ;  /* 0x0000001c00d88947 */ /* 0x002fea0003800000 */
.L_x_624:
[----:B------:R-:W-:Y:S05]  /*14f30*/  BSYNC B0 ;  /* 0x0000000000007941 */ /* 0x000fea0003800000 */
.L_x_555:
[----:B------:R-:W-:-:S03]  /*14f40*/  UMOV UR4, 0xffffffff ;  /* 0xffffffff00047882 */ /* 0x000fc60000000000 */
[----:B------:R-:W-:Y:S05]  /*14f50*/  BRA.DIV UR4, `(.L_x_557) ;  /* 0x0000001e04e07947 */ /* 0x000fea000b800000 */
[----:B------:R-:W3:Y:S02]  /*14f60*/  S2R R2, SR_TID.X ;  /* 0x0000000000027919 */ /* 0x000ee40000002100 */
[----:B---3--:R-:W-:-:S04]  /*14f70*/  SHF.R.U32.HI R2, RZ, 0x5, R2 ;  /* 0x00000005ff027819 */ /* 0x008fc80000011602 */
[----:B------:R-:W-:-:S05]  /*14f80*/  LOP3.LUT R2, R2, 0x3, RZ, 0xc0, !PT ;  /* 0x0000000302027812 */ /* 0x000fca00078ec0ff */
[----:B------:R3:W4:Y:S02]  /*14f90*/  SHFL.IDX PT, R14, R2, RZ, 0x1f ;  /* 0x00001fff020e7589 */ /* 0x00072400000e0000 */
.L_x_627:
[----:B----4-:R-:W-:Y:S01]  /*14fa0*/  ISETP.NE.AND P0, PT, R14, RZ, PT ;  /* 0x000000ff0e00720c */ /* 0x010fe20003f05270 */
[----:B------:R-:W-:-:S12]  /*14fb0*/  BSSY B0, `(.L_x_558) ;  /* 0x0000029000007945 */ /* 0x000fd80003800000 */
[----:B------:R-:W-:Y:S05]  /*14fc0*/  @P0 BRA `(.L_x_559) ;  /* 0x00000000009c0947 */ /* 0x000fea0003800000 */
[----:B------:R-:W-:-:S03]  /*14fd0*/  UMOV UR4, 0xffffffff ;  /* 0xffffffff00047882 */ /* 0x000fc60000000000 */
[----:B------:R-:W-:Y:S05]  /*14fe0*/  BRA.DIV UR4, `(.L_x_560) ;  /* 0x0000001e04f07947 */ /* 0x000fea000b800000 */
[----:B------:R-:W-:-:S13]  /*14ff0*/  ELECT P6, URZ, PT ;  /* 0x00000000003f782f */ /* 0x000fda00038c0000 */
.L_x_630:
[----:B------:R-:W-:Y:S05]  /*15000*/  @!P6 BRA `(.L_x_559) ;  /* 0x00000000008ce947 */ /* 0x000fea0003800000 */
[----:B---3--:R-:W3:Y:S02]  /*15010*/  LDL R2, [R1+0x5c] ;  /* 0x00005c0001027983 */ /* 0x008ee40000100800 */
[----:B---3--:R-:W-:-:S13]  /*15020*/  R2UR UR4, R2 ;  /* 0x00000000020472ca */ /* 0x008fda00000e0000 */
[----:B------:R-:W-:-:S06]  /*15030*/  ULOP3.LUT UR4, UR4, 0x2, URZ, 0xfc, !UPT ;  /* 0x0000000204047892 */ /* 0x000fcc000f8efc3f */
[----:B------:R-:W-:-:S05]  /*15040*/  IMAD.U32 R2, RZ, RZ, UR4 ;  /* 0x00000004ff027e24 */ /* 0x000fca000f8e00ff */
[----:B------:R-:W-:-:S13]  /*15050*/  ISETP.NE.AND P2, PT, R2, 0x3, PT ;  /* 0x000000030200780c */ /* 0x000fda0003f45270 */
[----:B------:R-:W-:Y:S05]  /*15060*/  @!P2 BRA `(.L_x_561) ;  /* 0x000000000004a947 */ /* 0x000fea0003800000 */
[----:B------:R-:W-:Y:S01]  /*15070*/  BPT.TRAP 0x1 ;  /* 0x000000040000795c */ /* 0x000fe20000300000 */
.L_x_561:
[----:B-1----:R-:W3:Y:S04]  /*15080*/  LDL R3, [R1+0x8] ;  /* 0x0000080001037983 */ /* 0x002ee80000100800 */
[----:B--2---:R-:W2:Y:S01]  /*15090*/  LDL.LU R7, [R1+0x10] ;  /* 0x0000100001077983 */ /* 0x004ea20000300800 */
[----:B------:R-:W-:-:S04]  /*150a0*/  VIADD R2, R0, 0x38840 ;  /* 0x0003884000027836 */ /* 0x000fc80000000000 */
[C---:B---3--:R-:W-:Y:S02]  /*150b0*/  IMAD R6, R3.reuse, 0x8, R2 ;  /* 0x0000000803067824 */ /* 0x048fe400078e0202 */
[----:B------:R-:W-:Y:S01]  /*150c0*/  VIADD R3, R3, 0x1 ;  /* 0x0000000103037836 */ /* 0x000fe20000000000 */
[----:B--2---:R-:W-:-:S04]  /*150d0*/  SHF.L.U32 R5, R7, 0x1f, RZ ;  /* 0x0000001f07057819 */ /* 0x004fc800000006ff */
[C---:B------:R-:W-:Y:S01]  /*150e0*/  ISETP.NE.AND P1, PT, R3.reuse, 0x2, PT ;  /* 0x000000020300780c */ /* 0x040fe20003f25270 */
[----:B------:R-:W1:Y:S03]  /*150f0*/  SYNCS.PHASECHK.TRANS64.TRYWAIT P0, [R6+URZ], R5 ;  /* 0x00000005060075a7 */ /* 0x000e66000800017f */
[----:B------:R-:W-:Y:S02]  /*15100*/  SEL R4, RZ, 0x1, P1 ;  /* 0x00000001ff047807 */ /* 0x000fe40000800000 */
[----:B------:R-:W-:Y:S02]  /*15110*/  SEL R3, R3, RZ, P1 ;  /* 0x000000ff03037207 */ /* 0x000fe40000800000 */
[----:B------:R-:W-:-:S03]  /*15120*/  LOP3.LUT R4, R7, R4, RZ, 0x3c, !PT ;  /* 0x0000000407047212 */ /* 0x000fc600078e3cff */
[----:B------:R-:W-:Y:S01]  /*15130*/  IMAD R7, R3, 0x8, R2 ;  /* 0x0000000803077824 */ /* 0x000fe200078e0202 */
[----:B------:R-:W-:Y:S01]  /*15140*/  SHF.L.U32 R2, R4, 0x1f, RZ ;  /* 0x0000001f04027819 */ /* 0x000fe200000006ff */
[----:B-1----:R-:W-:Y:S06]  /*15150*/  @!P0 BRA `(.L_x_562) ;  /* 0x0000001c00b48947 */ /* 0x002fec0003800000 */
.L_x_631:
[----:B------:R-:W2:Y:S02]  /*15160*/  SYNCS.PHASECHK.TRANS64.TRYWAIT P0, [R7+URZ], R2 ;  /* 0x00000002070075a7 */ /* 0x000ea4000800017f */
[----:B--2---:R-:W-:Y:S05]  /*15170*/  @!P0 BRA `(.L_x_563) ;  /* 0x0000001c00c08947 */ /* 0x004fea0003800000 */
.L_x_632:
[----:B------:R-:W-:Y:S05]  /*15180*/  @!P2 BRA `(.L_x_564) ;  /* 0x000000000004a947 */ /* 0x000fea0003800000 */
[----:B------:R-:W-:Y:S01]  /*15190*/  BPT.TRAP 0x1 ;  /* 0x000000040000795c */ /* 0x000fe20000300000 */
.L_x_564:
[----:B------:R-:W3:Y:S01]  /*151a0*/  LDL.LU R4, [R1+0x8] ;  /* 0x0000080001047983 */ /* 0x000ee20000300800 */
[----:B------:R-:W-:-:S04]  /*151b0*/  VIADD R0, R0, 0x38860 ;  /* 0x0003886000007836 */ /* 0x000fc80000000000 */
[----:B---3--:R-:W-:-:S04]  /*151c0*/  IMAD R4, R4, 0x8, R0 ;  /* 0x0000000804047824 */ /* 0x008fc800078e0200 */
[----:B------:R-:W3:Y:S02]  /*151d0*/  SYNCS.PHASECHK.TRANS64.TRYWAIT P0, [R4+URZ], R5 ;  /* 0x00000005040075a7 */ /* 0x000ee4000800017f */
[----:B---3--:R-:W-:Y:S05]  /*151e0*/  @!P0 BRA `(.L_x_565) ;  /* 0x0000001c00b88947 */ /* 0x008fea0003800000 */
.L_x_633:
[----:B------:R-:W-:-:S07]  /*151f0*/  IMAD R3, R3, 0x8, R0 ;  /* 0x0000000803037824 */ /* 0x000fce00078e0200 */
.L_x_566:
[----:B----4-:R4:W0:Y:S02]  /*15200*/  SYNCS.PHASECHK.TRANS64.TRYWAIT P0, [R3+URZ], R2 ;  /* 0x00000002030075a7 */ /* 0x010824000800017f */
[----:B0-----:R-:W-:Y:S05]  /*15210*/  @!P0 NANOSLEEP.SYNCS 0x989680 ;  /* 0x009896800000895d */ /* 0x001fea0003900000 */
[----:B------:R-:W0:Y:S02]  /*15220*/  @!P0 SYNCS.PHASECHK.TRANS64 P0, [R3+URZ], R2 ;  /* 0x00000002030085a7 */ /* 0x000e24000800007f */
[----:B0-----:R-:W-:Y:S05]  /*15230*/  @!P0 BRA `(.L_x_566) ;  /* 0xfffffffc00f08947 */ /* 0x001fea000383ffff */
.L_x_559:
[----:B------:R-:W-:Y:S05]  /*15240*/  BSYNC B0 ;  /* 0x0000000000007941 */ /* 0x000fea0003800000 */
.L_x_558:
[----:B------:R-:W-:Y:S05]  /*15250*/  EXIT ;  /* 0x000000000000794d */ /* 0x000fea0003800000 */
.L_x_393:
[----:B0-----:R0:W1:Y:S02]  /*15260*/  SYNCS.PHASECHK.TRANS64.TRYWAIT P1, [R5+URZ+0x38800], R0 ;  /* 0x03880000050075a7 */ /* 0x001064000802017f */
[----:B-1----:R-:W-:Y:S05]  /*15270*/  @!P1 NANOSLEEP.SYNCS 0x989680 ;  /* 0x009896800000995d */ /* 0x002fea0003900000 */
[----:B------:R-:W1:Y:S02]  /*15280*/  @!P1 SYNCS.PHASECHK.TRANS64 P1, [R5+URZ+0x38800], R0 ;  /* 0x03880000050095a7 */ /* 0x000e64000802007f */
[----:B-1----:R-:W-:Y:S05]  /*15290*/  @!P1 BRA `(.L_x_393) ;  /* 0xfffffffc00f09947 */ /* 0x002fea000383ffff */
[----:B------:R-:W-:Y:S05]  /*152a0*/  BRA `(.L_x_567) ;  /* 0xfffffec400b87947 */ /* 0x000fea000383ffff */
.L_x_397:
[----:B-1----:R1:W2:Y:S02]  /*152b0*/  SYNCS.PHASECHK.TRANS64.TRYWAIT P2, [R0+URZ+0x38830], R3 ;  /* 0x03883003000075a7 */ /* 0x0022a4000804017f */
[----:B--2---:R-:W-:Y:S05]  /*152c0*/  @!P2 NANOSLEEP.SYNCS 0x989680 ;  /* 0x009896800000a95d */ /* 0x004fea0003900000 */
[----:B------:R-:W2:Y:S02]  /*152d0*/  @!P2 SYNCS.PHASECHK.TRANS64 P2, [R0+URZ+0x38830], R3 ;  /* 0x038830030000a5a7 */ /* 0x000ea4000804007f */
[----:B--2---:R-:W-:Y:S05]  /*152e0*/  @!P2 BRA `(.L_x_397) ;  /* 0xfffffffc00f0a947 */ /* 0x004fea000383ffff */
[----:B------:R-:W-:Y:S05]  /*152f0*/  BRA `(.L_x_396) ;  /* 0xfffffec400dc7947 */ /* 0x000fea000383ffff */
.L_x_402:
[----:B------:R-:W-:-:S13]  /*15300*/  R2UR UR4, R233 ;  /* 0x00000000e90472ca */ /* 0x000fda00000e0000 */
[----:B-1----:R-:W-:-:S04]  /*15310*/  IMAD.U32 R4, RZ, RZ, UR4 ;  /* 0x00000004ff047e24 */ /* 0x002fc8000f8e00ff */
[----:B------:R1:W2:Y:S03]  /*15320*/  SYNCS.PHASECHK.TRANS64.TRYWAIT P2, [R4+URZ+0x38830], R3 ;  /* 0x03883003040075a7 */ /* 0x0002a6000804017f */
[----:B--2---:R-:W-:Y:S05]  /*15330*/  @!P2 NANOSLEEP.SYNCS 0x989680 ;  /* 0x009896800000a95d */ /* 0x004fea0003900000 */
[----:B------:R-:W2:Y:S02]  /*15340*/  @!P2 SYNCS.PHASECHK.TRANS64 P2, [R4+URZ+0x38830], R3 ;  /* 0x038830030400a5a7 */ /* 0x000ea4000804007f */
[----:B--2---:R-:W-:Y:S05]  /*15350*/  @!P2 BRA `(.L_x_402) ;  /* 0xfffffffc00e8a947 */ /* 0x004fea000383ffff */
[----:B------:R-:W-:Y:S05]  /*15360*/  BRA `(.L_x_401) ;  /* 0xffffff0c00807947 */ /* 0x000fea000383ffff */
.L_x_406:
[----:B01----:R-:W-:-:S04]  /*15370*/  IMAD.U32 R3, RZ, RZ, UR4 ;  /* 0x00000004ff037e24 */ /* 0x003fc8000f8e00ff */
[----:B------:R0:W1:Y:S03]  /*15380*/  SYNCS.PHASECHK.TRANS64.TRYWAIT P2, [R3+URZ+0x38850], R0 ;  /* 0x03885000030075a7 */ /* 0x000066000804017f */
[----:B-1----:R-:W-:Y:S05]  /*15390*/  @!P2 NANOSLEEP.SYNCS 0x989680 ;  /* 0x009896800000a95d */ /* 0x002fea0003900000 */
[----:B------:R-:W1:Y:S02]  /*153a0*/  @!P2 SYNCS.PHASECHK.TRANS64 P2, [R3+URZ+0x38850], R0 ;  /* 0x038850000300a5a7 */ /* 0x000e64000804007f */
[----:B-1----:R-:W-:Y:S05]  /*153b0*/  @!P2 BRA `(.L_x_406) ;  /* 0xfffffffc00eca947 */ /* 0x002fea000383ffff */
[----:B------:R-:W-:Y:S05]  /*153c0*/  BRA `(.L_x_405) ;  /* 0xffffff3400a07947 */ /* 0x000fea000383ffff */
.L_x_411:
[----:B-1----:R1:W2:Y:S02]  /*153d0*/  SYNCS.PHASECHK.TRANS64.TRYWAIT P0, [R11+URZ+0x38850], R0 ;  /* 0x038850000b0075a7 */ /* 0x0022a4000800017f */
[----:B--2---:R-:W-:Y:S05]  /*153e0*/  @!P0 NANOSLEEP.SYNCS 0x989680 ;  /* 0x009896800000895d */ /* 0x004fea0003900000 */
[----:B------:R-:W2:Y:S02]  /*153f0*/  @!P0 SYNCS.PHASECHK.TRANS64 P0, [R11+URZ+0x38850], R0 ;  /* 0x038850000b0085a7 */ /* 0x000ea4000800007f */
[----:B--2---:R-:W-:Y:S05]  /*15400*/  @!P0 BRA `(.L_x_411) ;  /* 0xfffffffc00f08947 */ /* 0x004fea000383ffff */
[----:B------:R-:W-:Y:S05]  /*15410*/  BRA `(.L_x_410) ;  /* 0xffffff5000d47947 */ /* 0x000fea000383ffff */
.L_x_453:
[----:B------:R-:W2:Y:S01]  /*15420*/  S2R R4, SR_TID.X ;  /* 0x0000000000047919 */ /* 0x000ea20000002100 */
[----:B------:R-:W-:Y:S01]  /*15430*/  BSSY B0, `(.L_x_568) ;  /* 0x000000a000007945 */ /* 0x000fe20003800000 */
[----:B-1----:R-:W-:Y:S02]  /*15440*/  IMAD.MOV.U32 R12, RZ, RZ, RZ ;  /* 0x000000ffff0c7224 */ /* 0x002fe400078e00ff */
[----:B------:R-:W-:Y:S02]  /*15450*/  IMAD.MOV.U32 R11, RZ, RZ, 0x1f ;  /* 0x0000001fff0b7424 */ /* 0x000fe400078e00ff */
[----:B------:R-:W-:Y:S01]  /*15460*/  IMAD.MOV.U32 R15, RZ, RZ, -0x1 ;  /* 0xffffffffff0f7424 */ /* 0x000fe200078e00ff */
[----:B--2---:R-:W-:-:S04]  /*15470*/  SHF.R.U32.HI R4, RZ, 0x5, R4 ;  /* 0x00000005ff047819 */ /* 0x004fc80000011604 */
[----:B------:R-:W-:-:S05]  /*15480*/  LOP3.LUT R4, R4, 0x3, RZ, 0xc0, !PT ;  /* 0x0000000304047812 */ /* 0x000fca00078ec0ff */
[----:B------:R-:W-:-:S07]  /*15490*/  IMAD.MOV.U32 R13, RZ, RZ, R4 ;  /* 0x000000ffff0d7224 */ /* 0x000fce00078e0004 */
[----:B0-----:R-:W-:Y:S05]  /*154a0*/  WARPSYNC.COLLECTIVE R15, `(.L_x_569) ;  /* 0x000000000f087348 */ /* 0x001fea0003c00000 */
[----:B------:R1:W2:Y:S02]  /*154b0*/  SHFL.IDX P6, R14, R13, R12, R11 ;  /* 0x0000000c0d0e7389 */ /* 0x0002a400000c000b */
[----:B012---:R-:W-:Y:S01]  /*154c0*/  ENDCOLLECTIVE ;  /* 0x000000000000791b */ /* 0x007fe20003800000 */
.L_x_569:
[----:B------:R-:W-:Y:S05]  /*154d0*/  BSYNC B0 ;  /* 0x0000000000007941 */ /* 0x000fea0003800000 */
.L_x_568:
[----:B------:R-:W-:Y:S05]  /*154e0*/  BRA `(.L_x_570) ;  /* 0xffffffa400a87947 */ /* 0x000fea000383ffff */
.L_x_455:
[----:B------:R-:W-:Y:S01]  /*154f0*/  BSSY B0, `(.L_x_571) ;  /* 0x0000006000007945 */ /* 0x000fe20003800000 */
[----:B------:R-:W-:-:S07]  /*15500*/  IMAD.MOV.U32 R15, RZ, RZ, -0x1 ;  /* 0xffffffffff0f7424 */ /* 0x000fce00078e00ff */
[----:B0123--:R-:W-:Y:S05]  /*15510*/  WARPSYNC.COLLECTIVE R15, `(.L_x_572) ;  /* 0x000000000f0c7348 */ /* 0x00ffea0003c00000 */
[----:B------:R-:W-:Y:S02]  /*15520*/  ELECT P6, UR62, PT ;  /* 0x00000000003e782f */ /* 0x000fe400038c0000 */
[----:B------:R-:W-:Y:S01]  /*15530*/  MOV R14, UR62 ;  /* 0x0000003e000e7c02 */ /* 0x000fe20008000f00 */
[----:B0123--:R-:W-:Y:S10]  /*15540*/  ENDCOLLECTIVE ;  /* 0x000000000000791b */ /* 0x00fff40003800000 */
.L_x_572:
[----:B------:R-:W-:Y:S05]  /*15550*/  BSYNC B0 ;  /* 0x0000000000007941 */ /* 0x000fea0003800000 */
.L_x_571:
[----:B------:R-:W-:Y:S05]  /*15560*/  BRA `(.L_x_573) ;  /* 0xffffffa400ac7947 */ /* 0x000fea000383ffff */
.L_x_457:
[----:B---3--:R3:W4:Y:S02]  /*15570*/  SYNCS.PHASECHK.TRANS64.TRYWAIT P0, [R0+URZ+0x38840], R2 ;  /* 0x03884002000075a7 */ /* 0x008724000800017f */
[----:B----4-:R-:W-:Y:S05]  /*15580*/  @!P0 NANOSLEEP.SYNCS 0x989680 ;  /* 0x009896800000895d */ /* 0x010fea0003900000 */
[----:B------:R-:W4:Y:S02]  /*15590*/  @!P0 SYNCS.PHASECHK.TRANS64 P0, [R0+URZ+0x38840], R2 ;  /* 0x03884002000085a7 */ /* 0x000f24000800007f */
[----:B----4-:R-:W-:Y:S05]  /*155a0*/  @!P0 BRA `(.L_x_457) ;  /* 0xfffffffc00f08947 */ /* 0x010fea000383ffff */
[----:B------:R-:W-:Y:S05]  /*155b0*/  BRA `(.L_x_574) ;  /* 0xffffffa8001c7947 */ /* 0x000fea000383ffff */
.L_x_461:
[----:B------:R-:W2:Y:S01]  /*155c0*/  LDL.LU R11, [R1+0x3c] ;  /* 0x00003c00010b7983 */ /* 0x000ea20000300800 */
[----:B------:R-:W-:Y:S01]  /*155d0*/  IMAD.MOV.U32 R13, RZ, RZ, R0 ;  /* 0x000000ffff0d7224 */ /* 0x000fe200078e0000 */
[----:B------:R-:W-:Y:S01]  /*155e0*/  LOP3.LUT R8, R8, 0x7f, RZ, 0xc0, !PT ;  /* 0x0000007f08087812 */ /* 0x000fe200078ec0ff */
[----:B------:R-:W-:Y:S02]  /*155f0*/  IMAD.MOV.U32 R12, RZ, RZ, RZ ;  /* 0x000000ffff0c7224 */ /* 0x000fe400078e00ff */
[----:B------:R-:W-:Y:S01]  /*15600*/  IMAD.MOV.U32 R15, RZ, RZ, -0x1 ;  /* 0xffffffffff0f7424 */ /* 0x000fe200078e00ff */
[----:B------:R-:W-:-:S05]  /*15610*/  SHF.R.U32.HI R5, RZ, 0x3, R8 ;  /* 0x00000003ff057819 */ /* 0x000fca0000011608 */
[----:B------:R-:W-:-:S04]  /*15620*/  IMAD.IADD R2, R5, 0x1, R17 ;  /* 0x0000000105027824 */ /* 0x000fc800078e0211 */
[----:B------:R-:W-:Y:S02]  /*15630*/  VIADD R5, R2, 0x10 ;  /* 0x0000001002057836 */ /* 0x000fe40000000000 */
[----:B--2---:R-:W-:Y:S02]  /*15640*/  IMAD R3, R11, R7, RZ ;  /* 0x000000070b037224 */ /* 0x004fe400078e02ff */
[----:B------:R-:W-:-:S03]  /*15650*/  IMAD.MOV.U32 R11, RZ, RZ, 0x181f ;  /* 0x0000181fff0b7424 */ /* 0x000fc600078e00ff */
[----:B------:R-:W-:-:S13]  /*15660*/  ISETP.GE.AND P5, PT, R2, R3, PT ;  /* 0x000000030200720c */ /* 0x000fda0003fa6270 */
[----:B-----5:R-:W-:Y:S05]  /*15670*/  WARPSYNC.COLLECTIVE R15, `(.L_x_575) ;  /* 0x000000000f087348 */ /* 0x020fea0003c00000 */
[----:B------:R0:W1:Y:S02]  /*15680*/  SHFL.IDX P6, R14, R13, R12, R11 ;  /* 0x0000000c0d0e7389 */ /* 0x00006400000c000b */
[----:B01---5:R-:W-:Y:S01]  /*15690*/  ENDCOLLECTIVE ;  /* 0x000000000000791b */ /* 0x023fe20003800000 */
.L_x_575:
[----:B------:R-:W-:Y:S02]  /*156a0*/  IMAD.MOV.U32 R13, RZ, RZ, R4 ;  /* 0x000000ffff0d7224 */ /* 0x000fe400078e0004 */
[----:B------:R-:W-:-:S07]  /*156b0*/  IMAD.MOV.U32 R6, RZ, RZ, R14 ;  /* 0x000000ffff067224 */ /* 0x000fce00078e000e */
[----:B------:R-:W-:Y:S05]  /*156c0*/  WARPSYNC.COLLECTIVE R15, `(.L_x_576) ;  /* 0x000000000f087348 */ /* 0x000fea0003c00000 */
[----:B------:R0:W1:Y:S02]  /*156d0*/  SHFL.IDX P6, R14, R13, R12, R11 ;  /* 0x0000000c0d0e7389 */ /* 0x00006400000c000b */
[----:B01----:R-:W-:Y:S01]  /*156e0*/  ENDCOLLECTIVE ;  /* 0x000000000000791b */ /* 0x003fe20003800000 */
.L_x_576:
        /* <DEDUP_REMOVED lines=20> */
.L_x_577:
[----:B------:R-:W-:Y:S02]  /*15830*/  IMAD.MOV.U32 R13, RZ, RZ, R4 ;  /* 0x000000ffff0d7224 */ /* 0x000fe400078e0004 */
[----:B------:R-:W-:-:S07]  /*15840*/  IMAD.MOV.U32 R6, RZ, RZ, R14 ;  /* 0x000000ffff067224 */ /* 0x000fce00078e000e */
[----:B------:R-:W-:Y:S05]  /*15850*/  WARPSYNC.COLLECTIVE R15, `(.L_x_578) ;  /* 0x000000000f087348 */ /* 0x000fea0003c00000 */
[----:B------:R0:W1:Y:S02]  /*15860*/  SHFL.IDX P6, R14, R13, R12, R11 ;  /* 0x0000000c0d0e7389 */ /* 0x00006400000c000b */
[----:B01----:R-:W-:Y:S01]  /*15870*/  ENDCOLLECTIVE ;  /* 0x000000000000791b */ /* 0x003fe20003800000 */
.L_x_578:
[----:B------:R-:W-:Y:S01]  /*15880*/  ULDC.64 UR4, c[0x0][0x208] ;  /* 0x0000820000047ab9 */ /* 0x000fe20000000a00 */
[----:B------:R-:W-:Y:S02]  /*15890*/  IMAD.MOV.U32 R13, RZ, RZ, R0 ;  /* 0x000000ffff0d7224 */ /* 0x000fe400078e0000 */
[----:B------:R-:W-:Y:S01]  /*158a0*/  IMAD.MOV.U32 R12, RZ, RZ, 0x2 ;  /* 0x00000002ff0c7424 */ /* 0x000fe200078e00ff */
[----:B------:R-:W-:-:S04]  /*158b0*/  MOV R5, R14 ;  /* 0x0000000e00057202 */ /* 0x000fc80000000f00 */
[----:B------:R-:W-:-:S05]  /*158c0*/  @!P5 LEA R5, P4, R10, R5, 0x1 ;  /* 0x000000050a05d211 */ /* 0x000fca00078808ff */
[----:B------:R-:W-:-:S04]  /*158d0*/  @!P5 IMAD.X R6, RZ, RZ, R6, P4 ;  /* 0x000000ffff06d224 */ /* 0x000fc800020e0606 */
[----:B------:R-:W-:Y:S02]  /*158e0*/  @!P5 IMAD.MOV.U32 R7, RZ, RZ, R6 ;  /* 0x000000ffff07d224 */ /* 0x000fe400078e0006 */
        /* <DEDUP_REMOVED lines=13> */
.L_x_579:
[----:B------:R-:W-:Y:S02]  /*159c0*/  IMAD.MOV.U32 R13, RZ, RZ, R4 ;  /* 0x000000ffff0d7224 */ /* 0x000fe400078e0004 */
[----:B------:R-:W-:-:S07]  /*159d0*/  IMAD.MOV.U32 R6, RZ, RZ, R14 ;  /* 0x000000ffff067224 */ /* 0x000fce00078e000e */
[----:B------:R-:W-:Y:S05]  /*159e0*/  WARPSYNC.COLLECTIVE R15, `(.L_x_580) ;  /* 0x000000000f087348 */ /* 0x000fea0003c00000 */
[----:B------:R0:W1:Y:S02]  /*159f0*/  SHFL.IDX P6, R14, R13, R12, R11 ;  /* 0x0000000c0d0e7389 */ /* 0x00006400000c000b */
[----:B01----:R-:W-:Y:S01]  /*15a00*/  ENDCOLLECTIVE ;  /* 0x000000000000791b */ /* 0x003fe20003800000 */
.L_x_580:
[----:B------:R-:W-:Y:S01]  /*15a10*/  ULDC.64 UR4, c[0x0][0x208] ;  /* 0x0000820000047ab9 */ /* 0x000fe20000000a00 */
[----:B------:R-:W-:Y:S02]  /*15a20*/  IMAD.MOV.U32 R13, RZ, RZ, R0 ;  /* 0x000000ffff0d7224 */ /* 0x000fe400078e0000 */
[----:B------:R-:W-:Y:S02]  /*15a30*/  IMAD.MOV.U32 R12, RZ, RZ, 0x3 ;  /* 0x00000003ff0c7424 */ /* 0x000fe400078e00ff */
[----:B------:R-:W-:-:S05]  /*15a40*/  IMAD.MOV.U32 R5, RZ, RZ, R14 ;  /* 0x000000ffff057224 */ /* 0x000fca00078e000e */
        /* <DEDUP_REMOVED lines=16> */
.L_x_581:
[----:B------:R-:W-:Y:S02]  /*15b50*/  IMAD.MOV.U32 R13, RZ, RZ, R4 ;  /* 0x000000ffff0d7224 */ /* 0x000fe400078e0004 */
[----:B------:R-:W-:-:S07]  /*15b60*/  IMAD.MOV.U32 R6, RZ, RZ, R14 ;  /* 0x000000ffff067224 */ /* 0x000fce00078e000e */
[----:B------:R-:W-:Y:S05]  /*15b70*/  WARPSYNC.COLLECTIVE R15, `(.L_x_582) ;  /* 0x000000000f087348 */ /* 0x000fea0003c00000 */
[----:B------:R0:W1:Y:S02]  /*15b80*/  SHFL.IDX P6, R14, R13, R12, R11 ;  /* 0x0000000c0d0e7389 */ /* 0x00006400000c000b */
[----:B01----:R-:W-:Y:S01]  /*15b90*/  ENDCOLLECTIVE ;  /* 0x000000000000791b */ /* 0x003fe20003800000 */
.L_x_582:
        /* <DEDUP_REMOVED lines=20> */
.L_x_583:
[----:B------:R-:W-:Y:S02]  /*15ce0*/  IMAD.MOV.U32 R13, RZ, RZ, R4 ;  /* 0x000000ffff0d7224 */ /* 0x000fe400078e0004 */
[----:B------:R-:W-:-:S07]  /*15cf0*/  IMAD.MOV.U32 R6, RZ, RZ, R14 ;  /* 0x000000ffff067224 */ /* 0x000fce00078e000e */
[----:B------:R-:W-:Y:S05]  /*15d00*/  WARPSYNC.COLLECTIVE R15, `(.L_x_584) ;  /* 0x000000000f087348 */ /* 0x000fea0003c00000 */
[----:B------:R0:W1:Y:S02]  /*15d10*/  SHFL.IDX P6, R14, R13, R12, R11 ;  /* 0x0000000c0d0e7389 */ /* 0x00006400000c000b */
[----:B01----:R-:W-:Y:S01]  /*15d20*/  ENDCOLLECTIVE ;  /* 0x000000000000791b */ /* 0x003fe20003800000 */
.L_x_584:
        /* <DEDUP_REMOVED lines=20> */
.L_x_585:
[----:B------:R-:W-:Y:S01]  /*15e70*/  IMAD.MOV.U32 R13, RZ, RZ, R4 ;  /* 0x000000ffff0d7224 */ /* 0x000fe200078e0004 */
[----:B------:R-:W-:-:S07]  /*15e80*/  MOV R6, R14 ;  /* 0x0000000e00067202 */ /* 0x000fce0000000f00 */
[----:B------:R-:W-:Y:S05]  /*15e90*/  WARPSYNC.COLLECTIVE R15, `(.L_x_586) ;  /* 0x000000000f087348 */ /* 0x000fea0003c00000 */
[----:B------:R0:W1:Y:S02]  /*15ea0*/  SHFL.IDX P6, R14, R13, R12, R11 ;  /* 0x0000000c0d0e7389 */ /* 0x00006400000c000b */
[----:B01----:R-:W-:Y:S01]  /*15eb0*/  ENDCOLLECTIVE ;  /* 0x000000000000791b */ /* 0x003fe20003800000 */
.L_x_586:
[----:B------:R-:W-:Y:S01]  /*15ec0*/  ULDC.64 UR4, c[0x0][0x208] ;  /* 0x0000820000047ab9 */ /* 0x000fe20000000a00 */
[----:B------:R-:W-:Y:S02]  /*15ed0*/  IMAD.MOV.U32 R13, RZ, RZ, R0 ;  /* 0x000000ffff0d7224 */ /* 0x000fe400078e0000 */
[----:B------:R-:W-:Y:S02]  /*15ee0*/  IMAD.MOV.U32 R12, RZ, RZ, 0x6 ;  /* 0x00000006ff0c7424 */ /* 0x000fe400078e00ff */
[----:B------:R-:W-:-:S05]  /*15ef0*/  IMAD.MOV.U32 R5, RZ, RZ, R14 ;  /* 0x000000ffff057224 */ /* 0x000fca00078e000e */
[----:B------:R-:W-:-:S05]  /*15f00*/  @!P5 LEA R5, P4, R10, R5, 0x1 ;  /* 0x000000050a05d211 */ /* 0x000fca00078808ff */
[----:B------:R-:W-:-:S04]  /*15f10*/  @!P5 IMAD.X R6, RZ, RZ, R6, P4 ;  /* 0x000000ffff06d224 */ /* 0x000fc800020e0606 */
[----:B------:R-:W-:Y:S02]  /*15f20*/  @!P5 IMAD.MOV.U32 R7, RZ, RZ, R6 ;  /* 0x000000ffff07d224 */ /* 0x000fe400078e0006 */
        /* <DEDUP_REMOVED lines=11> */
.L_x_587:
[----:B------:R-:W-:-:S05]  /*15fe0*/  VIADD R6, R2, 0x60 ;  /* 0x0000006002067836 */ /* 0x000fca0000000000 */
[----:B------:R-:W-:Y:S01]  /*15ff0*/  ISETP.GE.AND P5, PT, R6, R3, PT ;  /* 0x000000030600720c */ /* 0x000fe20003fa6270 */
[----:B------:R-:W-:Y:S02]  /*16000*/  IMAD.MOV.U32 R13, RZ, RZ, R4 ;  /* 0x000000ffff0d7224 */ /* 0x000fe400078e0004 */
[----:B------:R-:W-:-:S10]  /*16010*/  IMAD.MOV.U32 R8, RZ, RZ, R14 ;  /* 0x000000ffff087224 */ /* 0x000fd400078e000e */
[----:B------:R-:W-:Y:S05]  /*16020*/  WARPSYNC.COLLECTIVE R15, `(.L_x_588) ;  /* 0x000000000f087348 */ /* 0x000fea0003c00000 */
[----:B------:R0:W1:Y:S02]  /*16030*/  SHFL.IDX P6, R14, R13, R12, R11 ;  /* 0x0000000c0d0e7389 */ /* 0x00006400000c000b */
[----:B01----:R-:W-:Y:S01]  /*16040*/  ENDCOLLECTIVE ;  /* 0x000000000000791b */ /* 0x003fe20003800000 */
.L_x_588:
        /* <DEDUP_REMOVED lines=18> */
.L_x_589:
[----:B------:R-:W-:Y:S02]  /*16170*/  IMAD.MOV.U32 R13, RZ, RZ, R4 ;  /* 0x000000ffff0d7224 */ /* 0x000fe400078e0004 */
[----:B------:R-:W-:-:S07]  /*16180*/  IMAD.MOV.U32 R5, RZ, RZ, R14 ;  /* 0x000000ffff057224 */ /* 0x000fce00078e000e */
[----:B------:R-:W-:Y:S05]  /*16190*/  WARPSYNC.COLLECTIVE R15, `(.L_x_590) ;  /* 0x000000000f087348 */ /* 0x000fea0003c00000 */
[----:B------:R0:W1:Y:S02]  /*161a0*/  SHFL.IDX P6, R14, R13, R12, R11 ;  /* 0x0000000c0d0e7389 */ /* 0x00006400000c000b */
[----:B01----:R-:W-:Y:S01]  /*161b0*/  ENDCOLLECTIVE ;  /* 0x000000000000791b */ /* 0x003fe20003800000 */
.L_x_590:
[----:B------:R-:W-:Y:S01]  /*161c0*/  IMAD.MOV.U32 R4, RZ, RZ, R14 ;  /* 0x000000ffff047224 */ /* 0x000fe200078e000e */
[----:B------:R-:W-:Y:S06]  /*161d0*/  BRA `(.L_x_591) ;  /* 0xffffffac00047947 */ /* 0x000fec000383ffff */
.L_x_466:
[----:B0-----:R-:W2:Y:S02]  /*161e0*/  LDL R2, [R1+0x4] ;  /* 0x0000040001027983 */ /* 0x001ea40000100800 */
[----:B--2---:R0:W2:Y:S02]  /*161f0*/  SYNCS.PHASECHK.TRANS64.TRYWAIT P0, [R2+URZ+0x38820], R0 ;  /* 0x03882000020075a7 */ /* 0x0040a4000800017f */
[----:B--2---:R-:W-:Y:S05]  /*16200*/  @!P0 NANOSLEEP.SYNCS 0x989680 ;  /* 0x009896800000895d */ /* 0x004fea0003900000 */
[----:B------:R-:W2:Y:S02]  /*16210*/  @!P0 SYNCS.PHASECHK.TRANS64 P0, [R2+URZ+0x38820], R0 ;  /* 0x03882000020085a7 */ /* 0x000ea4000800007f */
[----:B--2---:R-:W-:Y:S05]  /*16220*/  @!P0 BRA `(.L_x_466) ;  /* 0xfffffffc00ec8947 */ /* 0x004fea000383ffff */
[----:B------:R-:W-:Y:S05]  /*16230*/  BRA `(.L_x_592) ;  /* 0xffffffac00847947 */ /* 0x000fea000383ffff */
.L_x_475:
[----:B-1----:R1:W2:Y:S02]  /*16240*/  SYNCS.PHASECHK.TRANS64.TRYWAIT P0, [R3+URZ+0x38840], R2 ;  /* 0x03884002030075a7 */ /* 0x0022a4000800017f */
[----:B--2---:R-:W-:Y:S05]  /*16250*/  @!P0 NANOSLEEP.SYNCS 0x989680 ;  /* 0x009896800000895d */ /* 0x004fea0003900000 */
[----:B------:R-:W2:Y:S02]  /*16260*/  @!P0 SYNCS.PHASECHK.TRANS64 P0, [R3+URZ+0x38840], R2 ;  /* 0x03884002030085a7 */ /* 0x000ea4000800007f */
[----:B--2---:R-:W-:Y:S05]  /*16270*/  @!P0 BRA `(.L_x_475) ;  /* 0xfffffffc00f08947 */ /* 0x004fea000383ffff */
[----:B------:R-:W-:Y:S05]  /*16280*/  BRA `(.L_x_593) ;  /* 0xffffffb000547947 */ /* 0x000fea000383ffff */
.L_x_483:
[----:B0-----:R0:W1:Y:S02]  /*16290*/  SYNCS.PHASECHK.TRANS64.TRYWAIT P0, [R3+URZ+0x60], R2 ;  /* 0x00006002030075a7 */ /* 0x001064000800017f */
[----:B-1----:R-:W-:Y:S05]  /*162a0*/  @!P0 NANOSLEEP.SYNCS 0x989680 ;  /* 0x009896800000895d */ /* 0x002fea0003900000 */
[----:B------:R-:W1:Y:S02]  /*162b0*/  @!P0 SYNCS.PHASECHK.TRANS64 P0, [R3+URZ+0x60], R2 ;  /* 0x00006002030085a7 */ /* 0x000e64000800007f */
[----:B-1----:R-:W-:Y:S05]  /*162c0*/  @!P0 BRA `(.L_x_483) ;  /* 0xfffffffc00f08947 */ /* 0x002fea000383ffff */
[----:B------:R-:W-:Y:S05]  /*162d0*/  BRA `(.L_x_594) ;  /* 0xffffffb400b07947 */ /* 0x000fea000383ffff */
.L_x_494:
[----:B--2---:R2:W3:Y:S02]  /*162e0*/  SYNCS.PHASECHK.TRANS64.TRYWAIT P0, [R3+URZ+0x38840], R2 ;  /* 0x03884002030075a7 */ /* 0x0044e4000800017f */
[----:B---3--:R-:W-:Y:S05]  /*162f0*/  @!P0 NANOSLEEP.SYNCS 0x989680 ;  /* 0x009896800000895d */ /* 0x008fea0003900000 */
[----:B------:R-:W3:Y:S02]  /*16300*/  @!P0 SYNCS.PHASECHK.TRANS64 P0, [R3+URZ+0x38840], R2 ;  /* 0x03884002030085a7 */ /* 0x000ee4000800007f */
[----:B---3--:R-:W-:Y:S05]  /*16310*/  @!P0 BRA `(.L_x_494) ;  /* 0xfffffffc00f08947 */ /* 0x008fea000383ffff */
[----:B------:R-:W-:Y:S05]  /*16320*/  BRA `(.L_x_595) ;  /* 0xffffffbc00e47947 */ /* 0x000fea000383ffff */
.L_x_502:
[----:B-1----:R1:W2:Y:S02]  /*16330*/  SYNCS.PHASECHK.TRANS64.TRYWAIT P0, [R2+URZ+0x60], R3 ;  /* 0x00006003020075a7 */ /* 0x0022a4000800017f */
[----:B--2---:R-:W-:Y:S05]  /*16340*/  @!P0 NANOSLEEP.SYNCS 0x989680 ;  /* 0x009896800000895d */ /* 0x004fea0003900000 */
[----:B------:R-:W2:Y:S02]  /*16350*/  @!P0 SYNCS.PHASECHK.TRANS64 P0, [R2+URZ+0x60], R3 ;  /* 0x00006003020085a7 */ /* 0x000ea4000800007f */
[----:B--2---:R-:W-:Y:S05]  /*16360*/  @!P0 BRA `(.L_x_502) ;  /* 0xfffffffc00f08947 */ /* 0x004fea000383ffff */
[----:B------:R-:W-:Y:S05]  /*16370*/  BRA `(.L_x_596) ;  /* 0xffffffc400407947 */ /* 0x000fea000383ffff */
.L_x_513:
[----:B---3--:R3:W4:Y:S02]  /*16380*/  SYNCS.PHASECHK.TRANS64.TRYWAIT P0, [R2+URZ+0x38840], R3 ;  /* 0x03884003020075a7 */ /* 0x008724000800017f */
[----:B----4-:R-:W-:Y:S05]  /*16390*/  @!P0 NANOSLEEP.SYNCS 0x989680 ;  /* 0x009896800000895d */ /* 0x010fea0003900000 */
[----:B------:R-:W4:Y:S02]  /*163a0*/  @!P0 SYNCS.PHASECHK.TRANS64 P0, [R2+URZ+0x38840], R3 ;  /* 0x03884003020085a7 */ /* 0x000f24000800007f */
[----:B----4-:R-:W-:Y:S05]  /*163b0*/  @!P0 BRA `(.L_x_513) ;  /* 0xfffffffc00f08947 */ /* 0x010fea000383ffff */
[----:B------:R-:W-:Y:S05]  /*163c0*/  BRA `(.L_x_597) ;  /* 0xffffffcc00387947 */ /* 0x000fea000383ffff */
.L_x_521:
[----:B-1----:R1:W2:Y:S02]  /*163d0*/  SYNCS.PHASECHK.TRANS64.TRYWAIT P0, [R2+URZ+0x60], R5 ;  /* 0x00006005020075a7 */ /* 0x0022a4000800017f */
[----:B--2---:R-:W-:Y:S05]  /*163e0*/  @!P0 NANOSLEEP.SYNCS 0x989680 ;  /* 0x009896800000895d */ /* 0x004fea0003900000 */
[----:B------:R-:W2:Y:S02]  /*163f0*/  @!P0 SYNCS.PHASECHK.TRANS64 P0, [R2+URZ+0x60], R5 ;  /* 0x00006005020085a7 */ /* 0x000ea4000800007f */
[----:B--2---:R-:W-:Y:S05]  /*16400*/  @!P0 BRA `(.L_x_521) ;  /* 0xfffffffc00f08947 */ /* 0x004fea000383ffff */
[----:B------:R-:W-:Y:S05]  /*16410*/  BRA `(.L_x_598) ;  /* 0xffffffd000947947 */ /* 0x000fea000383ffff */
.L_x_534:
[----:B--2---:R2:W4:Y:S02]  /*16420*/  SYNCS.PHASECHK.TRANS64.TRYWAIT P0, [R2+URZ+0x38860], R0 ;  /* 0x03886000020075a7 */ /* 0x004524000800017f */
[----:B----4-:R-:W-:Y:S05]  /*16430*/  @!P0 NANOSLEEP.SYNCS 0x989680 ;  /* 0x009896800000895d */ /* 0x010fea0003900000 */
[----:B------:R-:W4:Y:S02]  /*16440*/  @!P0 SYNCS.PHASECHK.TRANS64 P0, [R2+URZ+0x38860], R0 ;  /* 0x03886000020085a7 */ /* 0x000f24000800007f */
[----:B----4-:R-:W-:Y:S05]  /*16450*/  @!P0 BRA `(.L_x_534) ;  /* 0xfffffffc00f08947 */ /* 0x010fea000383ffff */
[----:B------:R-:W-:Y:S05]  /*16460*/  BRA `(.L_x_599) ;  /* 0xffffffd800707947 */ /* 0x000fea000383ffff */
.L_x_543:
[----:B------:R-:W-:Y:S01]  /*16470*/  BSSY B0, `(.L_x_600) ;  /* 0x0000008000007945 */ /* 0x000fe20003800000 */
[----:B------:R-:W-:Y:S02]  /*16480*/  IMAD.MOV.U32 R13, RZ, RZ, R16 ;  /* 0x000000ffff0d7224 */ /* 0x000fe400078e0010 */
[----:B------:R-:W-:Y:S02]  /*16490*/  IMAD.MOV.U32 R12, RZ, RZ, RZ ;  /* 0x000000ffff0c7224 */ /* 0x000fe400078e00ff */
[----:B------:R-:W-:Y:S02]  /*164a0*/  IMAD.MOV.U32 R11, RZ, RZ, 0x1f ;  /* 0x0000001fff0b7424 */ /* 0x000fe400078e00ff */
[----:B------:R-:W-:-:S07]  /*164b0*/  IMAD.MOV.U32 R15, RZ, RZ, -0x1 ;  /* 0xffffffffff0f7424 */ /* 0x000fce00078e00ff */
[----:B0----5:R-:W-:Y:S05]  /*164c0*/  WARPSYNC.COLLECTIVE R15, `(.L_x_601) ;  /* 0x000000000f087348 */ /* 0x021fea0003c00000 */
[----:B------:R1:W2:Y:S02]  /*164d0*/  SHFL.IDX P6, R14, R13, R12, R11 ;  /* 0x0000000c0d0e7389 */ /* 0x0002a400000c000b */
[----:B012--5:R-:W-:Y:S01]  /*164e0*/  ENDCOLLECTIVE ;  /* 0x000000000000791b */ /* 0x027fe20003800000 */
.L_x_601:
[----:B------:R-:W-:Y:S05]  /*164f0*/  BSYNC B0 ;  /* 0x0000000000007941 */ /* 0x000fea0003800000 */
.L_x_600:
[----:B------:R-:W-:Y:S02]  /*16500*/  IMAD.MOV.U32 R13, RZ, RZ, R16 ;  /* 0x000000ffff0d7224 */ /* 0x000fe400078e0010 */
[----:B------:R-:W-:Y:S02]  /*16510*/  IMAD.MOV.U32 R12, RZ, RZ, 0x1 ;  /* 0x00000001ff0c7424 */ /* 0x000fe400078e00ff */
[----:B------:R-:W-:Y:S02]  /*16520*/  IMAD.MOV.U32 R11, RZ, RZ, 0x1f ;  /* 0x0000001fff0b7424 */ /* 0x000fe400078e00ff */
[----:B------:R-:W-:Y:S02]  /*16530*/  IMAD.MOV.U32 R15, RZ, RZ, -0x1 ;  /* 0xffffffffff0f7424 */ /* 0x000fe400078e00ff */
[----:B------:R-:W-:Y:S02]  /*16540*/  IMAD.IADD R5, R19, 0x1, R7 ;  /* 0x0000000113057824 */ /* 0x000fe400078e0207 */
[----:B------:R-:W-:-:S07]  /*16550*/  IMAD.MOV.U32 R0, RZ, RZ, R14 ;  /* 0x000000ffff007224 */ /* 0x000fce00078e000e */
[----:B------:R-:W-:Y:S05]  /*16560*/  WARPSYNC.COLLECTIVE R15, `(.L_x_602) ;  /* 0x000000000f087348 */ /* 0x000fea0003c00000 */
[----:B------:R0:W1:Y:S02]  /*16570*/  SHFL.IDX P6, R14, R13, R12, R11 ;  /* 0x0000000c0d0e7389 */ /* 0x00006400000c000b */
[----:B01----:R-:W-:Y:S01]  /*16580*/  ENDCOLLECTIVE ;  /* 0x000000000000791b */ /* 0x003fe20003800000 */
.L_x_602:
[----:B------:R-:W-:Y:S01]  /*16590*/  ULDC UR4, c[0x0][0xc3c] ;  /* 0x00030f0000047ab9 */ /* 0x000fe20000000800 */
[----:B------:R-:W-:Y:S01]  /*165a0*/  ULDC.64 UR6, c[0x0][0x208] ;  /* 0x0000820000067ab9 */ /* 0x000fe20000000a00 */
[----:B------:R-:W-:-:S13]  /*165b0*/  ISETP.GE.OR P1, PT, R5, UR4, !P0 ;  /* 0x0000000405007c0c */ /* 0x000fda000c726670 */
[----:B------:R-:W0:Y:S01]  /*165c0*/  @!P1 LDC.64 R2, c[0x0][0xc80] ;  /* 0x00032000ff029b82 */ /* 0x000e220000000a00 */
[----:B------:R-:W-:Y:S01]  /*165d0*/  MOV R11, RZ ;  /* 0x000000ff000b7202 */ /* 0x000fe20000000f00 */
[----:B------:R-:W-:Y:S02]  /*165e0*/  IMAD.MOV.U32 R4, RZ, RZ, R14 ;  /* 0x000000ffff047224 */ /* 0x000fe400078e000e */
[----:B0-----:R-:W-:-:S06]  /*165f0*/  @!P1 IMAD.WIDE R2, R5, 0x4, R2 ;  /* 0x0000000405029825 */ /* 0x001fcc00078e0202 */
[----:B------:R0:W2:Y:S01]  /*16600*/  @!P1 LDG.E R3, desc[UR6][R2.64] ;  /* 0x0000000602039981 */ /* 0x0000a2000c1e1900 */
[C---:B------:R-:W-:Y:S02]  /*16610*/  ISETP.GE.U32.AND P2, PT, R7.reuse, 0x2, PT ;  /* 0x000000020700780c */ /* 0x040fe40003f46070 */
[C---:B------:R-:W-:Y:S02]  /*16620*/  ISETP.GE.U32.AND P3, PT, R7.reuse, 0x4, PT ;  /* 0x000000040700780c */ /* 0x040fe40003f66070 */
[C---:B------:R-:W-:Y:S02]  /*16630*/  ISETP.GE.U32.AND P4, PT, R7.reuse, 0x8, PT ;  /* 0x000000080700780c */ /* 0x040fe40003f86070 */
[C---:B------:R-:W-:Y:S01]  /*16640*/  ISETP.GE.U32.AND P5, PT, R7.reuse, 0x10, PT ;  /* 0x000000100700780c */ /* 0x040fe20003fa6070 */
[----:B0-----:R-:W-:Y:S02]  /*16650*/  IMAD.MOV.U32 R2, RZ, RZ, RZ ;  /* 0x000000ffff027224 */ /* 0x001fe400078e00ff */
[----:B--2---:R-:W-:Y:S01]  /*16660*/  @!P1 IMAD.MOV.U32 R2, RZ, RZ, R3 ;  /* 0x000000ffff029224 */ /* 0x004fe200078e0003 */
[----:B------:R-:W-:-:S03]  /*16670*/  ISETP.NE.AND P1, PT, R7, RZ, PT ;  /* 0x000000ff0700720c */ /* 0x000fc60003f25270 */
[----:B------:R-:W-:-:S10]  /*16680*/  IMAD.MOV.U32 R13, RZ, RZ, R2 ;  /* 0x000000ffff0d7224 */ /* 0x000fd400078e0002 */
[----:B------:R-:W-:Y:S05]  /*16690*/  WARPSYNC.COLLECTIVE R15, `(.L_x_603) ;  /* 0x000000000f087348 */ /* 0x000fea0003c00000 */
[----:B------:R0:W1:Y:S02]  /*166a0*/  SHFL.UP P6, R14, R13, R12, R11 ;  /* 0x0400000c0d0e7389 */ /* 0x00006400000c000b */
[----:B01----:R-:W-:Y:S01]  /*166b0*/  ENDCOLLECTIVE ;  /* 0x000000000000791b */ /* 0x003fe20003800000 */
.L_x_603:
[----:B------:R-:W-:Y:S02]  /*166c0*/  IMAD.MOV.U32 R12, RZ, RZ, 0x2 ;  /* 0x00000002ff0c7424 */ /* 0x000fe400078e00ff */
[----:B------:R-:W-:-:S05]  /*166d0*/  IMAD.MOV.U32 R3, RZ, RZ, R14 ;  /* 0x000000ffff037224 */ /* 0x000fca00078e000e */
[----:B------:R-:W-:-:S05]  /*166e0*/  SEL R3, R3, RZ, P1 ;  /* 0x000000ff03037207 */ /* 0x000fca0000800000 */
[----:B------:R-:W-:-:S04]  /*166f0*/  IMAD.IADD R3, R2, 0x1, R3 ;  /* 0x0000000102037824 */ /* 0x000fc800078e0203 */
[----:B------:R-:W-:-:S07]  /*16700*/  IMAD.MOV.U32 R13, RZ, RZ, R3 ;  /* 0x000000ffff0d7224 */ /* 0x000fce00078e0003 */
[----:B------:R-:W-:Y:S05]  /*16710*/  WARPSYNC.COLLECTIVE R15, `(.L_x_604) ;  /* 0x000000000f087348 */ /* 0x000fea0003c00000 */
[----:B------:R0:W1:Y:S02]  /*16720*/  SHFL.UP P6, R14, R13, R12, R11 ;  /* 0x0400000c0d0e7389 */ /* 0x00006400000c000b */
[----:B01----:R-:W-:Y:S01]  /*16730*/  ENDCOLLECTIVE ;  /* 0x000000000000791b */ /* 0x003fe20003800000 */
.L_x_604:
        /* <DEDUP_REMOVED lines=8> */
.L_x_605:
        /* <DEDUP_REMOVED lines=8> */
.L_x_606:
        /* <DEDUP_REMOVED lines=8> */
.L_x_607:
[----:B------:R-:W-:Y:S02]  /*168c0*/  IMAD.MOV.U32 R12, RZ, RZ, 0x1f ;  /* 0x0000001fff0c7424 */ /* 0x000fe400078e00ff */
[----:B------:R-:W-:Y:S02]  /*168d0*/  IMAD.MOV.U32 R11, RZ, RZ, 0x1f ;  /* 0x0000001fff0b7424 */ /* 0x000fe400078e00ff */
[----:B------:R-:W-:-:S05]  /*168e0*/  IMAD.MOV.U32 R5, RZ, RZ, R14 ;  /* 0x000000ffff057224 */ /* 0x000fca00078e000e */
[----:B------:R-:W-:-:S05]  /*168f0*/  SEL R5, R5, RZ, P5 ;  /* 0x000000ff05057207 */ /* 0x000fca0002800000 */
[----:B------:R-:W-:-:S04]  /*16900*/  IMAD.IADD R3, R3, 0x1, R5 ;  /* 0x0000000103037824 */ /* 0x000fc800078e0205 */
[----:B------:R-:W-:-:S07]  /*16910*/  IMAD.MOV.U32 R13, RZ, RZ, R3 ;  /* 0x000000ffff0d7224 */ /* 0x000fce00078e0003 */
[----:B------:R-:W-:Y:S05]  /*16920*/  WARPSYNC.COLLECTIVE R15, `(.L_x_608) ;  /* 0x000000000f087348 */ /* 0x000fea0003c00000 */
[----:B------:R0:W1:Y:S02]  /*16930*/  SHFL.IDX P6, R14, R13, R12, R11 ;  /* 0x0000000c0d0e7389 */ /* 0x00006400000c000b */
[----:B01----:R-:W-:Y:S01]  /*16940*/  ENDCOLLECTIVE ;  /* 0x000000000000791b */ /* 0x003fe20003800000 */
.L_x_608:
[----:B------:R-:W-:Y:S01]  /*16950*/  IMAD.MOV.U32 R6, RZ, RZ, R14 ;  /* 0x000000ffff067224 */ /* 0x000fe200078e000e */
[----:B------:R-:W-:Y:S06]  /*16960*/  BRA `(.L_x_609) ;  /* 0xffffffdc00747947 */ /* 0x000fec000383ffff */
.L_x_548:
[----:B------:R-:W-:Y:S01]  /*16970*/  BSSY B0, `(.L_x_610) ;  /* 0x0000008000007945 */ /* 0x000fe20003800000 */
[----:B-----5:R-:W-:Y:S02]  /*16980*/  IMAD.MOV.U32 R13, RZ, RZ, R2 ;  /* 0x000000ffff0d7224 */ /* 0x020fe400078e0002 */
[----:B------:R-:W-:Y:S02]  /*16990*/  IMAD.MOV.U32 R12, RZ, RZ, 0x1 ;  /* 0x00000001ff0c7424 */ /* 0x000fe400078e00ff */
[----:B------:R-:W-:Y:S02]  /*169a0*/  IMAD.MOV.U32 R11, RZ, RZ, RZ ;  /* 0x000000ffff0b7224 */ /* 0x000fe400078e00ff */
[----:B------:R-:W-:-:S07]  /*169b0*/  IMAD.MOV.U32 R15, RZ, RZ, -0x1 ;  /* 0xffffffffff0f7424 */ /* 0x000fce00078e00ff */
[----:B01----:R-:W-:Y:S05]  /*169c0*/  WARPSYNC.COLLECTIVE R15, `(.L_x_611) ;  /* 0x000000000f087348 */ /* 0x003fea0003c00000 */
[----:B------:R2:W3:Y:S02]  /*169d0*/  SHFL.UP P6, R14, R13, R12, R11 ;  /* 0x0400000c0d0e7389 */ /* 0x0004e400000c000b */
[----:B0123--:R-:W-:Y:S01]  /*169e0*/  ENDCOLLECTIVE ;  /* 0x000000000000791b */ /* 0x00ffe20003800000 */
.L_x_611:
[----:B------:R-:W-:Y:S05]  /*169f0*/  BSYNC B0 ;  /* 0x0000000000007941 */ /* 0x000fea0003800000 */
.L_x_610:
[----:B------:R-:W-:Y:S02]  /*16a00*/  IMAD.MOV.U32 R3, RZ, RZ, R14 ;  /* 0x000000ffff037224 */ /* 0x000fe400078e000e */
[----:B------:R-:W-:Y:S02]  /*16a10*/  IMAD.MOV.U32 R12, RZ, RZ, 0x2 ;  /* 0x00000002ff0c7424 */ /* 0x000fe400078e00ff */
[----:B------:R-:W-:Y:S01]  /*16a20*/  IMAD.MOV.U32 R11, RZ, RZ, RZ ;  /* 0x000000ffff0b7224 */ /* 0x000fe200078e00ff */
[----:B------:R-:W-:Y:S01]  /*16a30*/  SEL R3, R3, RZ, P1 ;  /* 0x000000ff03037207 */ /* 0x000fe20000800000 */
[----:B------:R-:W-:-:S04]  /*16a40*/  IMAD.MOV.U32 R15, RZ, RZ, -0x1 ;  /* 0xffffffffff0f7424 */ /* 0x000fc800078e00ff */
[----:B------:R-:W-:-:S04]  /*16a50*/  IMAD.IADD R3, R2, 0x1, R3 ;  /* 0x0000000102037824 */ /* 0x000fc800078e0203 */
[----:B------:R-:W-:-:S07]  /*16a60*/  IMAD.MOV.U32 R13, RZ, RZ, R3 ;  /* 0x000000ffff0d7224 */ /* 0x000fce00078e0003 */
[----:B------:R-:W-:Y:S05]  /*16a70*/  WARPSYNC.COLLECTIVE R15, `(.L_x_612) ;  /* 0x000000000f087348 */ /* 0x000fea0003c00000 */
[----:B------:R0:W1:Y:S02]  /*16a80*/  SHFL.UP P6, R14, R13, R12, R11 ;  /* 0x0400000c0d0e7389 */ /* 0x00006400000c000b */
[----:B01----:R-:W-:Y:S01]  /*16a90*/  ENDCOLLECTIVE ;  /* 0x000000000000791b */ /* 0x003fe20003800000 */
.L_x_612:
[----:B------:R-:W-:Y:S02]  /*16aa0*/  IMAD.MOV.U32 R12, RZ, RZ, 0x4 ;  /* 0x00000004ff0c7424 */ /* 0x000fe400078e00ff */
[----:B------:R-:W-:-:S05]  /*16ab0*/  IMAD.MOV.U32 R5, RZ, RZ, R14 ;  /* 0x000000ffff057224 */ /* 0x000fca00078e000e */
[----:B------:R-:W-:-:S04]  /*16ac0*/  SEL R5, R5, RZ, P2 ;  /* 0x000000ff05057207 */ /* 0x000fc80001000000 */
[----:B------:R-:W-:-:S05]  /*16ad0*/  IADD3 R3, R3, R5, RZ ;  /* 0x0000000503037210 */ /* 0x000fca0007ffe0ff */
[----:B------:R-:W-:-:S07]  /*16ae0*/  IMAD.MOV.U32 R13, RZ, RZ, R3 ;  /* 0x000000ffff0d7224 */ /* 0x000fce00078e0003 */
[----:B------:R-:W-:Y:S05]  /*16af0*/  WARPSYNC.COLLECTIVE R15, `(.L_x_613) ;  /* 0x000000000f087348 */ /* 0x000fea0003c00000 */
[----:B------:R0:W1:Y:S02]  /*16b00*/  SHFL.UP P6, R14, R13, R12, R11 ;  /* 0x0400000c0d0e7389 */ /* 0x00006400000c000b */
[----:B01----:R-:W-:Y:S01]  /*16b10*/  ENDCOLLECTIVE ;  /* 0x000000000000791b */ /* 0x003fe20003800000 */
.L_x_613:
        /* <DEDUP_REMOVED lines=8> */
.L_x_614:
        /* <DEDUP_REMOVED lines=8> */
.L_x_615:
        /* <DEDUP_REMOVED lines=9> */
.L_x_616:
[----:B------:R-:W-:Y:S01]  /*16cb0*/  IMAD.MOV.U32 R6, RZ, RZ, R14 ;  /* 0x000000ffff067224 */ /* 0x000fe200078e000e */
[----:B------:R-:W-:Y:S06]  /*16cc0*/  BRA `(.L_x_617) ;  /* 0xffffffdc003c7947 */ /* 0x000fec000383ffff */
.L_x_550:
[----:B------:R-:W-:Y:S01]  /*16cd0*/  BSSY B0, `(.L_x_618) ;  /* 0x0000006000007945 */ /* 0x000fe20003800000 */
[----:B------:R-:W-:Y:S01]  /*16ce0*/  PLOP3.LUT P6, PT, P6, PT, PT, 0x8, 0x0 ;  /* 0x000000000000781c */ /* 0x000fe200037ce170 */
[----:B------:R-:W-:-:S12]  /*16cf0*/  IMAD.MOV.U32 R15, RZ, RZ, -0x1 ;  /* 0xffffffffff0f7424 */ /* 0x000fd800078e00ff */
[----:B01---5:R-:W-:Y:S05]  /*16d00*/  WARPSYNC.COLLECTIVE R15, `(.L_x_619) ;  /* 0x000000000f087348 */ /* 0x023fea0003c00000 */
[----:B------:R-:W-:Y:S01]  /*16d10*/  VOTE.ANY R14, PT, P6 ;  /* 0x00000000000e7806 */ /* 0x000fe200030e0100 */
[----:B01---5:R-:W-:Y:S06]  /*16d20*/  ENDCOLLECTIVE ;  /* 0x000000000000791b */ /* 0x023fec0003800000 */
.L_x_619:
[----:B------:R-:W-:Y:S05]  /*16d30*/  BSYNC B0 ;  /* 0x0000000000007941 */ /* 0x000fea0003800000 */
.L_x_618:
[----:B------:R-:W-:Y:S02]  /*16d40*/  IMAD.MOV.U32 R5, RZ, RZ, R14 ;  /* 0x000000ffff057224 */ /* 0x000fe400078e000e */
[----:B------:R-:W-:Y:S02]  /*16d50*/  IMAD.MOV.U32 R13, RZ, RZ, R2 ;  /* 0x000000ffff0d7224 */ /* 0x000fe400078e0002 */
[----:B------:R-:W0:Y:S01]  /*16d60*/  POPC R4, R5 ;  /* 0x0000000500047309 */ /* 0x000e220000000000 */
[----:B------:R-:W-:Y:S02]  /*16d70*/  IMAD.MOV.U32 R11, RZ, RZ, 0x1f ;  /* 0x0000001fff0b7424 */ /* 0x000fe400078e00ff */
[----:B------:R-:W-:Y:S02]  /*16d80*/  IMAD.MOV.U32 R15, RZ, RZ, -0x1 ;  /* 0xffffffffff0f7424 */ /* 0x000fe400078e00ff */
[----:B0-----:R-:W-:-:S07]  /*16d90*/  IMAD.MOV.U32 R12, RZ, RZ, R4 ;  /* 0x000000ffff0c7224 */ /* 0x001fce00078e0004 */
[----:B------:R-:W-:Y:S05]  /*16da0*/  WARPSYNC.COLLECTIVE R15, `(.L_x_620) ;  /* 0x000000000f087348 */ /* 0x000fea0003c00000 */
[----:B------:R0:W1:Y:S02]  /*16db0*/  SHFL.IDX P6, R14, R13, R12, R11 ;  /* 0x0000000c0d0e7389 */ /* 0x00006400000c000b */
[----:B01----:R-:W-:Y:S01]  /*16dc0*/  ENDCOLLECTIVE ;  /* 0x000000000000791b */ /* 0x003fe20003800000 */
.L_x_620:
[----:B------:R-:W-:Y:S01]  /*16dd0*/  IMAD.MOV.U32 R17, RZ, RZ, R14 ;  /* 0x000000ffff117224 */ /* 0x000fe200078e000e */
[----:B------:R-:W-:Y:S06]  /*16de0*/  BRA `(.L_x_621) ;  /* 0xffffffdc002c7947 */ /* 0x000fec000383ffff */
.L_x_552:
[----:B------:R-:W-:Y:S01]  /*16df0*/  BSSY B0, `(.L_x_622) ;  /* 0x0000007000007945 */ /* 0x000fe20003800000 */
[----:B------:R-:W-:Y:S02]  /*16e00*/  IMAD.MOV.U32 R13, RZ, RZ, R3 ;  /* 0x000000ffff0d7224 */ /* 0x000fe400078e0003 */
[----:B------:R-:W-:Y:S02]  /*16e10*/  IMAD.MOV.U32 R11, RZ, RZ, 0x1f ;  /* 0x0000001fff0b7424 */ /* 0x000fe400078e00ff */
[----:B------:R-:W-:-:S07]  /*16e20*/  IMAD.MOV.U32 R15, RZ, RZ, -0x1 ;  /* 0xffffffffff0f7424 */ /* 0x000fce00078e00ff */
[----:B01-3-5:R-:W-:Y:S05]  /*16e30*/  WARPSYNC.COLLECTIVE R15, `(.L_x_623) ;  /* 0x000000000f087348 */ /* 0x02bfea0003c00000 */
[----:B------:R2:W4:Y:S02]  /*16e40*/  SHFL.IDX P6, R14, R13, R12, R11 ;  /* 0x0000000c0d0e7389 */ /* 0x00052400000c000b */
[----:B012345:R-:W-:Y:S01]  /*16e50*/  ENDCOLLECTIVE ;  /* 0x000000000000791b */ /* 0x03ffe20003800000 */
.L_x_623:
[----:B------:R-:W-:Y:S05]  /*16e60*/  BSYNC B0 ;  /* 0x0000000000007941 */ /* 0x000fea0003800000 */
.L_x_622:
[----:B------:R-:W-:Y:S01]  /*16e70*/  IMAD.MOV.U32 R2, RZ, RZ, R14 ;  /* 0x000000ffff027224 */ /* 0x000fe200078e000e */
[----:B------:R-:W-:Y:S06]  /*16e80*/  BRA `(.L_x_551) ;  /* 0xffffffdc00207947 */ /* 0x000fec000383ffff */
.L_x_556:
[----:B-1----:R1:W3:Y:S02]  /*16e90*/  SYNCS.PHASECHK.TRANS64.TRYWAIT P0, [R0+URZ+0x38820], R3 ;  /* 0x03882003000075a7 */ /* 0x0022e4000800017f */
[----:B---3--:R-:W-:Y:S05]  /*16ea0*/  @!P0 NANOSLEEP.SYNCS 0x989680 ;  /* 0x009896800000895d */ /* 0x008fea0003900000 */
[----:B------:R-:W3:Y:S02]  /*16eb0*/  @!P0 SYNCS.PHASECHK.TRANS64 P0, [R0+URZ+0x38820], R3 ;  /* 0x03882003000085a7 */ /* 0x000ee4000800007f */
[----:B---3--:R-:W-:Y:S05]  /*16ec0*/  @!P0 BRA `(.L_x_556) ;  /* 0xfffffffc00f08947 */ /* 0x008fea000383ffff */
[----:B------:R-:W-:Y:S05]  /*16ed0*/  BRA `(.L_x_624) ;  /* 0xffffffe000147947 */ /* 0x000fea000383ffff */
.L_x_557:
[----:B------:R-:W3:Y:S01]  /*16ee0*/  S2R R2, SR_TID.X ;  /* 0x0000000000027919 */ /* 0x000ee20000002100 */
[----:B------:R-:W-:Y:S01]  /*16ef0*/  BSSY B0, `(.L_x_625) ;  /* 0x000000a000007945 */ /* 0x000fe20003800000 */
[----:B------:R-:W-:Y:S02]  /*16f00*/  IMAD.MOV.U32 R12, RZ, RZ, RZ ;  /* 0x000000ffff0c7224 */ /* 0x000fe400078e00ff */
[----:B------:R-:W-:Y:S02]  /*16f10*/  IMAD.MOV.U32 R11, RZ, RZ, 0x1f ;  /* 0x0000001fff0b7424 */ /* 0x000fe400078e00ff */
[----:B------:R-:W-:Y:S01]  /*16f20*/  IMAD.MOV.U32 R15, RZ, RZ, -0x1 ;  /* 0xffffffffff0f7424 */ /* 0x000fe200078e00ff */
[----:B---3--:R-:W-:-:S04]  /*16f30*/  SHF.R.U32.HI R2, RZ, 0x5, R2 ;  /* 0x00000005ff027819 */ /* 0x008fc80000011602 */
[----:B------:R-:W-:-:S05]  /*16f40*/  LOP3.LUT R2, R2, 0x3, RZ, 0xc0, !PT ;  /* 0x0000000302027812 */ /* 0x000fca00078ec0ff */
[----:B------:R-:W-:-:S07]  /*16f50*/  IMAD.MOV.U32 R13, RZ, RZ, R2 ;  /* 0x000000ffff0d7224 */ /* 0x000fce00078e0002 */
[----:B012--5:R-:W-:Y:S05]  /*16f60*/  WARPSYNC.COLLECTIVE R15, `(.L_x_626) ;  /* 0x000000000f087348 */ /* 0x027fea0003c00000 */
[----:B------:R3:W4:Y:S02]  /*16f70*/  SHFL.IDX P6, R14, R13, R12, R11 ;  /* 0x0000000c0d0e7389 */ /* 0x00072400000c000b */
[----:B012345:R-:W-:Y:S01]  /*16f80*/  ENDCOLLECTIVE ;  /* 0x000000000000791b */ /* 0x03ffe20003800000 */
.L_x_626:
[----:B------:R-:W-:Y:S05]  /*16f90*/  BSYNC B0 ;  /* 0x0000000000007941 */ /* 0x000fea0003800000 */
.L_x_625:
[----:B------:R-:W-:Y:S05]  /*16fa0*/  BRA `(.L_x_627) ;  /* 0xffffffdc00fc7947 */ /* 0x000fea000383ffff */
.L_x_560:
[----:B------:R-:W-:Y:S01]  /*16fb0*/  BSSY B1, `(.L_x_628) ;  /* 0x0000006000017945 */ /* 0x000fe20003800000 */
[----:B------:R-:W-:-:S07]  /*16fc0*/  IMAD.MOV.U32 R15, RZ, RZ, -0x1 ;  /* 0xffffffffff0f7424 */ /* 0x000fce00078e00ff */
[----:B0123-5:R-:W-:Y:S05]  /*16fd0*/  WARPSYNC.COLLECTIVE R15, `(.L_x_629) ;  /* 0x000000000f0c7348 */ /* 0x02ffea0003c00000 */
[----:B------:R-:W-:Y:S02]  /*16fe0*/  ELECT P6, UR62, PT ;  /* 0x00000000003e782f */ /* 0x000fe400038c0000 */
[----:B------:R-:W-:Y:S01]  /*16ff0*/  MOV R14, UR62 ;  /* 0x0000003e000e7c02 */ /* 0x000fe20008000f00 */
[----:B0123-5:R-:W-:Y:S10]  /*17000*/  ENDCOLLECTIVE ;  /* 0x000000000000791b */ /* 0x02fff40003800000 */
.L_x_629:
[----:B------:R-:W-:Y:S05]  /*17010*/  BSYNC B1 ;  /* 0x0000000000017941 */ /* 0x000fea0003800000 */
.L_x_628:
[----:B------:R-:W-:Y:S05]  /*17020*/  BRA `(.L_x_630) ;  /* 0xffffffdc00f47947 */ /* 0x000fea000383ffff */
.L_x_562:
[----:B-1----:R1:W2:Y:S02]  /*17030*/  SYNCS.PHASECHK.TRANS64.TRYWAIT P0, [R6+URZ], R5 ;  /* 0x00000005060075a7 */ /* 0x0022a4000800017f */
[----:B--2---:R-:W-:Y:S05]  /*17040*/  @!P0 NANOSLEEP.SYNCS 0x989680 ;  /* 0x009896800000895d */ /* 0x004fea0003900000 */
[----:B------:R-:W2:Y:S02]  /*17050*/  @!P0 SYNCS.PHASECHK.TRANS64 P0, [R6+URZ], R5 ;  /* 0x00000005060085a7 */ /* 0x000ea4000800007f */
[----:B--2---:R-:W-:Y:S05]  /*17060*/  @!P0 BRA `(.L_x_562) ;  /* 0xfffffffc00f08947 */ /* 0x004fea000383ffff */
[----:B------:R-:W-:Y:S05]  /*17070*/  BRA `(.L_x_631) ;  /* 0xffffffe000387947 */ /* 0x000fea000383ffff */
.L_x_563:
[----:B--2---:R2:W3:Y:S02]  /*17080*/  SYNCS.PHASECHK.TRANS64.TRYWAIT P0, [R7+URZ], R2 ;  /* 0x00000002070075a7 */ /* 0x0044e4000800017f */
[----:B---3--:R-:W-:Y:S05]  /*17090*/  @!P0 NANOSLEEP.SYNCS 0x989680 ;  /* 0x009896800000895d */ /* 0x008fea0003900000 */
[----:B------:R-:W3:Y:S02]  /*170a0*/  @!P0 SYNCS.PHASECHK.TRANS64 P0, [R7+URZ], R2 ;  /* 0x00000002070085a7 */ /* 0x000ee4000800007f */
[----:B---3--:R-:W-:Y:S05]  /*170b0*/  @!P0 BRA `(.L_x_563) ;  /* 0xfffffffc00f08947 */ /* 0x008fea000383ffff */
[----:B------:R-:W-:Y:S05]  /*170c0*/  BRA `(.L_x_632) ;  /* 0xffffffe0002c7947 */ /* 0x000fea000383ffff */
.L_x_565:
[----:B---3--:R3:W4:Y:S02]  /*170d0*/  SYNCS.PHASECHK.TRANS64.TRYWAIT P0, [R4+URZ], R5 ;  /* 0x00000005040075a7 */ /* 0x008724000800017f */
[----:B----4-:R-:W-:Y:S05]  /*170e0*/  @!P0 NANOSLEEP.SYNCS 0x989680 ;  /* 0x009896800000895d */ /* 0x010fea0003900000 */
[----:B------:R-:W4:Y:S02]  /*170f0*/  @!P0 SYNCS.PHASECHK.TRANS64 P0, [R4+URZ], R5 ;  /* 0x00000005040085a7 */ /* 0x000f24000800007f */
[----:B----4-:R-:W-:Y:S05]  /*17100*/  @!P0 BRA `(.L_x_565) ;  /* 0xfffffffc00f08947 */ /* 0x010fea000383ffff */
[----:B------:R-:W-:Y:S05]  /*17110*/  BRA `(.L_x_633) ;  /* 0xffffffe000347947 */ /* 0x000fea000383ffff */
.L_x_634:
        /* <DEDUP_REMOVED lines=14> */
.L_x_3426:


//--------------------- .text._ZN7cutlass13device_kernelIN5flash11enable_sm90INS1_16FlashAttnFwdSm90INS1_25CollectiveMainloopFwdSm90ILi2EN4cute5tupleIJNS5_1CILi1EEES8_S8_EEENS6_IJNS7_ILi128EEENS7_ILi80EEENS7_ILi256EEEEEELi256ENS_6half_tEfNS_4arch4Sm90ELb0ELb0ELb1ELb1ELb0ELb1ELb0ELb1ELb1ELb1ELb0ELb0EEENS1_21CollectiveEpilogueFwdINS6_IJSA_SC_SB_EEES9_SE_SG_Li256ELb1ELb1ELb0ELb0EEENS1_36VarlenDynamicPersistentTileSchedulerILi128ELi80ELi256ELi128ELb0ELb1ELb1ELb0ELb1ELb1EEEEEEEEEvNT_6ParamsE --------------------------
	.section	.text._ZN7cutlass13device_kernelIN5flash11enable_sm90INS1_16FlashAttnFwdSm90INS1_25CollectiveMainloopFwdSm90ILi2EN4cute5tupleIJNS5_1CILi1EEES8_S8_EEENS6_IJNS7_ILi128EEENS7_ILi80EEENS7_ILi256EEEEEELi256ENS_6half_tEfNS_4arch4Sm90ELb0ELb0ELb1ELb1ELb0ELb1ELb0ELb1ELb1ELb1ELb0ELb0EEENS1_21CollectiveEpilogueFwdINS6_IJSA_SC_SB_EEES9_SE_SG_Li256ELb1ELb1ELb0ELb0EEENS1_36VarlenDynamicPersistentTileSchedulerILi128ELi80ELi256ELi128ELb0ELb1ELb1ELb0ELb1ELb1EEEEEEEEEvNT_6ParamsE,"ax",@progbits
	.align	128
.text._ZN7cutlass13device_kernelIN5flash11enable_sm90INS1_16FlashAttnFwdSm90INS1_25CollectiveMainloopFwdSm90ILi2EN4cute5tupleIJNS5_1CILi1EEES8_S8_EEENS6_IJNS7_ILi128EEENS7_ILi80EEENS7_ILi256EEEEEELi256ENS_6half_tEfNS_4arch4Sm90ELb0ELb0ELb1ELb1ELb0ELb1ELb0ELb1ELb1ELb1ELb0ELb0EEENS1_21CollectiveEpilogueFwdINS6_IJSA_SC_SB_EEES9_SE_SG_Li256ELb1ELb1ELb0ELb0EEENS1_36VarlenDynamicPersistentTileSchedulerILi128ELi80ELi256ELi128ELb0ELb1ELb1ELb0ELb1ELb1EEEEEEEEEvNT_6ParamsE:
        .type           _ZN7cutlass13device_kernelIN5flash11enable_sm90INS1_16FlashAttnFwdSm90INS1_25CollectiveMainloopFwdSm90ILi2EN4cute5tupleIJNS5_1CILi1EEES8_S8_EEENS6_IJNS7_ILi128EEENS7_ILi80EEENS7_ILi256EEEEEELi256ENS_6half_tEfNS_4arch4Sm90ELb0ELb0ELb1ELb1ELb0ELb1ELb0ELb1ELb1ELb1ELb0ELb0EEENS1_21CollectiveEpilogueFwdINS6_IJSA_SC_SB_EEES9_SE_SG_Li256ELb1ELb1ELb0ELb0EEENS1_36VarlenDynamicPersistentTileSchedulerILi128ELi80ELi256ELi128ELb0ELb1ELb1ELb0ELb1ELb1EEEEEEEEEvNT_6ParamsE,@function
        .size           _ZN7cutlass13device_kernelIN5flash11enable_sm90INS1_16FlashAttnFwdSm90INS1_25CollectiveMainloopFwdSm90ILi2EN4cute5tupleIJNS5_1CILi1EEES8_S8_EEENS6_IJNS7_ILi128EEENS7_ILi80EEENS7_ILi256EEEEEELi256ENS_6half_tEfNS_4arch4Sm90ELb0ELb0ELb1ELb1ELb0ELb1ELb0ELb1ELb1ELb1ELb0ELb0EEENS1_21CollectiveEpilogueFwdINS6_IJSA_SC_SB_EEES9_SE_SG_Li256ELb1ELb1ELb0ELb0EEENS1_36VarlenDynamicPersistentTileSchedulerILi128ELi80ELi256ELi128ELb0ELb1ELb1ELb0ELb1ELb1EEEEEEEEEvNT_6ParamsE,(.L_x_3427 - _ZN7cutlass13device_kernelIN5flash11enable_sm90INS1_16FlashAttnFwdSm90INS1_25CollectiveMainloopFwdSm90ILi2EN4cute5tupleIJNS5_1CILi1EEES8_S8_EEENS6_IJNS7_ILi128EEENS7_ILi80EEENS7_ILi256EEEEEELi256ENS_6half_tEfNS_4arch4Sm90ELb0ELb0ELb1ELb1ELb0ELb1ELb0ELb1ELb1ELb1ELb0ELb0EEENS1_21CollectiveEpilogueFwdINS6_IJSA_SC_SB_EEES9_SE_SG_Li256ELb1ELb1ELb0ELb0EEENS1_36VarlenDynamicPersistentTileSchedulerILi128ELi80ELi256ELi128ELb0ELb1ELb1ELb0ELb1ELb1EEEEEEEEEvNT_6ParamsE)
        .other          _ZN7cutlass13device_kernelIN5flash11enable_sm90INS1_16FlashAttnFwdSm90INS1_25CollectiveMainloopFwdSm90ILi2EN4cute5tupleIJNS5_1CILi1EEES8_S8_EEENS6_IJNS7_ILi128EEENS7_ILi80EEENS7_ILi256EEEEEELi256ENS_6half_tEfNS_4arch4Sm90ELb0ELb0ELb1ELb1ELb0ELb1ELb0ELb1ELb1ELb1ELb0ELb0EEENS1_21CollectiveEpilogueFwdINS6_IJSA_SC_SB_EEES9_SE_SG_Li256ELb1ELb1ELb0ELb0EEENS1_36VarlenDynamicPersistentTileSchedulerILi128ELi80ELi256ELi128ELb0ELb1ELb1ELb0ELb1ELb1EEEEEEEEEvNT_6ParamsE,@"STO_CUDA_ENTRY STV_DEFAULT"
_ZN7cutlass13device_kernelIN5flash11enable_sm90INS1_16FlashAttnFwdSm90INS1_25CollectiveMainloopFwdSm90ILi2EN4cute5tupleIJNS5_1CILi1EEES8_S8_EEENS6_IJNS7_ILi128EEENS7_ILi80EEENS7_ILi256EEEEEELi256ENS_6half_tEfNS_4arch4Sm90ELb0ELb0ELb1ELb1ELb0ELb1ELb0ELb1ELb1ELb1ELb0ELb0EEENS1_21CollectiveEpilogueFwdINS6_IJSA_SC_SB_EEES9_SE_SG_Li256ELb1ELb1ELb0ELb0EEENS1_36VarlenDynamicPersistentTileSchedulerILi128ELi80ELi256ELi128ELb0ELb1ELb1ELb0ELb1ELb1EEEEEEEEEvNT_6ParamsE:
[----:B------:R-:W0:Y:S02]  /*0000*/  LDC R1, c[0x0][0x28] ;  /* 0x00000a00ff017b82 */ /* 0x000e240000000800 */
[----:B0-----:R-:W-:Y:S01]  /*0010*/  VIADD R1, R1, 0xffffff70 ;  /* 0xffffff7001017836 */ /* 0x001fe20000000000 */
[----:B------:R-:W0:Y:S01]  /*0020*/  S2R R0, SR_TID.X ;  /* 0x0000000000007919 */ /* 0x000e220000002100 */
[----:B------:R-:W-:Y:S01]  /*0030*/  ELECT P0, URZ, PT ;  /* 0x00000000003f782f */ /* 0x000fe20003800000 */
[----:B------:R-:W-:Y:S01]  /*0040*/  BSSY B0, `(.L_x_635) ;  /* 0x0000013000007945 */ /* 0x000fe20003800000 */
[----:B0-----:R-:W-:-:S05]  /*0050*/  SHF.R.U32.HI R2, RZ, 0x5, R0 ;  /* 0x00000005ff027819 */ /* 0x001fca0000011600 */
[----:B------:R-:W0:Y:S02]  /*0060*/  SHFL.IDX PT, R3, R2, RZ, 0x1f ;  /* 0x00001fff02037589 */ /* 0x000e2400000e0000 */
[----:B0-----:R-:W-:-:S13]  /*0070*/  ISETP.EQ.AND P0, PT, R3, RZ, P0 ;  /* 0x000000ff0300720c */ /* 0x001fda0000702270 */
[----:B------:R-:W-:Y:S05]  /*0080*/  @!P0 BRA `(.L_x_636) ;  /* 0x0000000000388947 */ /* 0x000fea0003800000 */
[----:B------:R-:W-:Y:S02]  /*0090*/  ULDC.64 UR4, c[0x0][0x198] ;  /* 0x0000660000047ab9 */ /* 0x000fe40000000a00 */
[----:B------:R-:W-:Y:S02]  /*00a0*/  UIADD3 UR6, UP0, UR4, 0x370, URZ ;  /* 0x0000037004067890 */ /* 0x000fe4000ff1e03f */
[----:B------:R-:W-:Y:S02]  /*00b0*/  UIADD3 UR8, UP1, UR4, 0x470, URZ ;  /* 0x0000047004087890 */ /* 0x000fe4000ff3e03f */
[----:B------:R-:W-:Y:S02]  /*00c0*/  UIADD3 UR10, UP2, UR4, 0x570, URZ ;  /* 0x00000570040a7890 */ /* 0x000fe4000ff5e03f */
[----:B------:R-:W-:Y:S02]  /*00d0*/  UIADD3 UR4, UP3, UR4, 0x670, URZ ;  /* 0x0000067004047890 */ /* 0x000fe4000ff7e03f */
[----:B------:R-:W-:-:S02]  /*00e0*/  UIADD3.X UR7, URZ, UR5, URZ, UP0, !UPT ;  /* 0x000000053f077290 */ /* 0x000fc400087fe43f */
[----:B------:R-:W-:Y:S02]  /*00f0*/  UIADD3.X UR9, URZ, UR5, URZ, UP1, !UPT ;  /* 0x000000053f097290 */ /* 0x000fe40008ffe43f */
[----:B------:R-:W-:Y:S02]  /*0100*/  UIADD3.X UR11, URZ, UR5, URZ, UP2, !UPT ;  /* 0x000000053f0b7290 */ /* 0x000fe400097fe43f */
[----:B------:R-:W-:-:S03]  /*0110*/  UIADD3.X UR5, URZ, UR5, URZ, UP3, !UPT ;  /* 0x000000053f057290 */ /* 0x000fc60009ffe43f */
[----:B------:R0:W-:Y:S02]  /*0120*/  UTMACCTL.PF [UR6] ;  /* 0x00000000060079b9 */ /* 0x0001e40008040000 */
[----:B------:R0:W-:Y:S02]  /*0130*/  UTMACCTL.PF [UR8] ;  /* 0x00000000080079b9 */ /* 0x0001e40008040000 */
[----:B------:R0:W-:Y:S02]  /*0140*/  UTMACCTL.PF [UR10] ;  /* 0x000000000a0079b9 */ /* 0x0001e40008040000 */
[----:B------:R0:W-:Y:S02]  /*0150*/  UTMACCTL.PF [UR4] ;  /* 0x00000000040079b9 */ /* 0x0001e40008040000 */
[----:B0-----:R-:W-:Y:S01]  /*0160*/  NOP ;  /* 0x0000000000007918 */ /* 0x001fe20000000000 */
.L_x_636:
[----:B------:R-:W-:Y:S05]  /*0170*/  BSYNC B0 ;  /* 0x0000000000007941 */ /* 0x000fea0003800000 */
.L_x_635:
[----:B------:R-:W-:Y:S01]  /*0180*/  VOTEU.ANY UP0, P0 ;  /* 0x00000000003f7886 */ /* 0x000fe20000000100 */
[----:B------:R-:W0:Y:S01]  /*0190*/  SHFL.IDX PT, R3, R2, RZ, 0x1f ;  /* 0x00001fff02037589 */ /* 0x000e2200000e0000 */
[----:B------:R-:W-:Y:S01]  /*01a0*/  UMOV UR4, 0x80 ;  /* 0x0000008000047882 */ /* 0x000fe20000000000 */
[----:B------:R-:W-:Y:S01]  /*01b0*/  UMOV UR7, 0x100 ;  /* 0x0000010000077882 */ /* 0x000fe20000000000 */
[----:B------:R-:W-:Y:S01]  /*01c0*/  VOTEU.ANY UP1, P0 ;  /* 0x00000000003f7886 */ /* 0x000fe20000020100 */
[----:B------:R-:W1:Y:S01]  /*01d0*/  @UP0 S2UR UR8, SR_CgaCtaId ;  /* 0x00000000000809c3 */ /* 0x000e620000008800 */
[----:B------:R-:W-:Y:S01]  /*01e0*/  @UP0 UMOV UR6, 0x400 ;  /* 0x0000040000060882 */ /* 0x000fe20000000000 */
[----:B------:R-:W-:-:S04]  /*01f0*/  @UP0 UIADD3 UR4, -UR4, 0x100000, URZ ;  /* 0x0010000004040890 */ /* 0x000fc8000fffe13f */
[----:B------:R-:W-:Y:S02]  /*0200*/  @UP0 USHF.L.U32 UR5, UR4, 0xb, URZ ;  /* 0x0000000b04050899 */ /* 0x000fe4000800063f */
[----:B------:R-:W-:Y:S01]  /*0210*/  @UP0 USHF.L.U32 UR4, UR4, 0x1, URZ ;  /* 0x0000000104040899 */ /* 0x000fe2000800063f */
[----:B0-----:R-:W-:Y:S02]  /*0220*/  ISETP.NE.AND P1, PT, R3, RZ, PT ;  /* 0x000000ff0300720c */ /* 0x001fe40003f25270 */
[----:B------:R-:W-:Y:S01]  /*0230*/  SHF.R.U32.HI R3, RZ, 0x7, R0 ;  /* 0x00000007ff037819 */ /* 0x000fe20000011600 */
[----:B-1----:R-:W-:Y:S02]  /*0240*/  @UP0 ULEA UR8, UR8, UR6, 0x18 ;  /* 0x0000000608080291 */ /* 0x002fe4000f8ec03f */
[----:B------:R-:W-:-:S04]  /*0250*/  @UP0 UIADD3 UR6, -UR7, 0x100000, URZ ;  /* 0x0010000007060890 */ /* 0x000fc8000fffe13f */
[----:B------:R-:W-:Y:S02]  /*0260*/  @UP0 USHF.L.U32 UR7, UR6, 0xb, URZ ;  /* 0x0000000b06070899 */ /* 0x000fe4000800063f */
[----:B------:R-:W-:Y:S01]  /*0270*/  @UP0 USHF.L.U32 UR6, UR6, 0x1, URZ ;  /* 0x0000000106060899 */ /* 0x000fe2000800063f */
[----:B------:R-:W-:Y:S01]  /*0280*/  VOTEU.ANY UP0, P0 ;  /* 0x00000000003f7886 */ /* 0x000fe20000000100 */
[----:B------:R-:W0:Y:S04]  /*0290*/  SHFL.IDX PT, R3, R3, RZ, 0x1f ;  /* 0x00001fff03037589 */ /* 0x000e2800000e0000 */
[----:B------:R-:W1:Y:S02]  /*02a0*/  FENCE.VIEW.ASYNC.S ;  /* 0x00000000000073c6 */ /* 0x000e640000000000 */
[----:B-1----:R1:W2:Y:S04]  /*02b0*/  @UP0 SYNCS.EXCH.64 URZ, [UR8+0x38800], UR4 ;  /* 0x03880004083f05b2 */ /* 0x0022a80008000100 */
[----:B------:R1:W3:Y:S01]  /*02c0*/  @UP1 SYNCS.EXCH.64 URZ, [UR8+0x38820], UR6 ;  /* 0x03882006083f15b2 */ /* 0x0002e20008000100 */
[----:B------:R-:W-:Y:S05]  /*02d0*/  @P1 BRA `(.L_x_637) ;  /* 0x0000000000481947 */ /* 0x000fea0003800000 */
[----:B-1----:R-:W1:Y:S01]  /*02e0*/  S2UR UR5, SR_CgaCtaId ;  /* 0x00000000000579c3 */ /* 0x002e620000008800 */
[----:B------:R-:W-:Y:S01]  /*02f0*/  UMOV UR4, 0x400 ;  /* 0x0000040000047882 */ /* 0x000fe20000000000 */
[----:B------:R-:W-:Y:S01]  /*0300*/  UMOV UR6, 0x1 ;  /* 0x0000000100067882 */ /* 0x000fe20000000000 */
[----:B------:R-:W-:Y:S01]  /*0310*/  UMOV UR7, 0x2 ;  /* 0x0000000200077882 */ /* 0x000fe20000000000 */
[----:B------:R-:W-:Y:S01]  /*0320*/  ELECT P0, URZ, PT ;  /* 0x00000000003f782f */ /* 0x000fe20003800000 */
[----:B-1----:R-:W-:Y:S02]  /*0330*/  ULEA UR8, UR5, UR4, 0x18 ;  /* 0x0000000405087291 */ /* 0x002fe4000f8ec03f */
[----:B------:R-:W-:-:S04]  /*0340*/  UIADD3 UR4, -UR6, 0x100000, URZ ;  /* 0x0010000006047890 */ /* 0x000fc8000fffe13f */
[----:B------:R-:W-:Y:S02]  /*0350*/  USHF.L.U32 UR5, UR4, 0xb, URZ ;  /* 0x0000000b04057899 */ /* 0x000fe4000800063f */
[----:B------:R-:W-:Y:S02]  /*0360*/  USHF.L.U32 UR4, UR4, 0x1, URZ ;  /* 0x0000000104047899 */ /* 0x000fe4000800063f */
[----:B------:R-:W-:-:S04]  /*0370*/  UIADD3 UR6, -UR7, 0x100000, URZ ;  /* 0x0010000007067890 */ /* 0x000fc8000fffe13f */
[----:B------:R-:W-:Y:S02]  /*0380*/  USHF.L.U32 UR7, UR6, 0xb, URZ ;  /* 0x0000000b06077899 */ /* 0x000fe4000800063f */
[----:B------:R-:W-:Y:S01]  /*0390*/  USHF.L.U32 UR6, UR6, 0x1, URZ ;  /* 0x0000000106067899 */ /* 0x000fe2000800063f */
[----:B------:R-:W1:Y:S03]  /*03a0*/  FENCE.VIEW.ASYNC.S ;  /* 0x00000000000073c6 */ /* 0x000e660000000000 */
[----:B-1----:R4:W1:Y:S08]  /*03b0*/  SYNCS.EXCH.64 URZ, [UR8+0x38830], UR4 ;  /* 0x03883004083f75b2 */ /* 0x0028700008000100 */
[----:B------:R4:W0:Y:S01]  /*03c0*/  SYNCS.EXCH.64 URZ, [UR8+0x38840], UR6 ;  /* 0x03884006083f75b2 */ /* 0x0008220008000100 */
[----:B------:R4:W0:Y:S01]  /*03d0*/  SYNCS.EXCH.64 URZ, [UR8+0x38838], UR4 ;  /* 0x03883804083f75b2 */ /* 0x0008220008000100 */
[----:B------:R4:W0:Y:S02]  /*03e0*/  SYNCS.EXCH.64 URZ, [UR8+0x38848], UR6 ;  /* 0x03884806083f75b2 */ /* 0x0008240008000100 */
[----:B----4-:R-:W-:Y:S01]  /*03f0*/  NOP ;  /* 0x0000000000007918 */ /* 0x010fe20000000000 */
.L_x_637:
[----:B------:R-:W4:Y:S01]  /*0400*/  SHFL.IDX PT, R4, R2, RZ, 0x1f ;  /* 0x00001fff02047589 */ /* 0x000f2200000e0000 */
[----:B------:R-:W-:Y:S01]  /*0410*/  NOP ;  /* 0x0000000000007918 */ /* 0x000fe20000000000 */
[----:B----4-:R-:W-:-:S13]  /*0420*/  ISETP.NE.AND P0, PT, R4, RZ, PT ;  /* 0x000000ff0400720c */ /* 0x010fda0003f05270 */
        /* <DEDUP_REMOVED lines=19> */
.L_x_638:
[----:B------:R-:W4:Y:S01]  /*0560*/  SHFL.IDX PT, R4, R2, RZ, 0x1f ;  /* 0x00001fff02047589 */ /* 0x000f2200000e0000 */
[----:B------:R-:W-:Y:S01]  /*0570*/  NOP ;  /* 0x0000000000007918 */ /* 0x000fe20000000000 */
[----:B----4-:R-:W-:-:S13]  /*0580*/  ISETP.NE.AND P0, PT, R4, RZ, PT ;  /* 0x000000ff0400720c */ /* 0x010fda0003f05270 */
[----:B------:R-:W-:Y:S05]  /*0590*/  @P0 BRA `(.L_x_639) ;  /* 0x0000000000380947 */ /* 0x000fea0003800000 */
[----:B-1----:R-:W1:Y:S01]  /*05a0*/  S2UR UR5, SR_CgaCtaId ;  /* 0x00000000000579c3 */ /* 0x002e620000008800 */
[----:B------:R-:W-:Y:S01]  /*05b0*/  UMOV UR4, 0x400 ;  /* 0x0000040000047882 */ /* 0x000fe20000000000 */
[----:B------:R-:W-:Y:S01]  /*05c0*/  UMOV UR7, 0x1 ;  /* 0x0000000100077882 */ /* 0x000fe20000000000 */
[----:B------:R-:W-:Y:S01]  /*05d0*/  ELECT P0, URZ, PT ;  /* 0x00000000003f782f */ /* 0x000fe20003800000 */
[----:B-1----:R-:W-:Y:S02]  /*05e0*/  ULEA UR6, UR5, UR4, 0x18 ;  /* 0x0000000405067291 */ /* 0x002fe4000f8ec03f */
[----:B------:R-:W-:-:S04]  /*05f0*/  UIADD3 UR4, -UR7, 0x100000, URZ ;  /* 0x0010000007047890 */ /* 0x000fc8000fffe13f */
[----:B------:R-:W-:Y:S02]  /*0600*/  USHF.L.U32 UR5, UR4, 0xb, URZ ;  /* 0x0000000b04057899 */ /* 0x000fe4000800063f */
[----:B------:R-:W-:Y:S01]  /*0610*/  USHF.L.U32 UR4, UR4, 0x1, URZ ;  /* 0x0000000104047899 */ /* 0x000fe2000800063f */
[----:B------:R-:W1:Y:S11]  /*0620*/  FENCE.VIEW.ASYNC.S ;  /* 0x00000000000073c6 */ /* 0x000e760000000000 */
[----:B-1----:R4:W1:Y:S01]  /*0630*/  SYNCS.EXCH.64 URZ, [UR6+0x38870], UR4 ;  /* 0x03887004063f75b2 */ /* 0x0028620008000100 */
[----:B------:R4:W0:Y:S01]  /*0640*/  SYNCS.EXCH.64 URZ, [UR6+0x38880], UR4 ;  /* 0x03888004063f75b2 */ /* 0x0008220008000100 */
[----:B------:R4:W0:Y:S01]  /*0650*/  SYNCS.EXCH.64 URZ, [UR6+0x38878], UR4 ;  /* 0x03887804063f75b2 */ /* 0x0008220008000100 */
[----:B------:R4:W0:Y:S02]  /*0660*/  SYNCS.EXCH.64 URZ, [UR6+0x38888], UR4 ;  /* 0x03888804063f75b2 */ /* 0x0008240008000100 */
[----:B----4-:R-:W-:Y:S01]  /*0670*/  NOP ;  /* 0x0000000000007918 */ /* 0x010fe20000000000 */
.L_x_639:
        /* <DEDUP_REMOVED lines=22> */
.L_x_640:
        /* <DEDUP_REMOVED lines=22> */
.L_x_641:
[----:B0-----:R-:W-:Y:S01]  /*0940*/  ISETP.NE.AND P0, PT, R3, RZ, PT ;  /* 0x000000ff0300720c */ /* 0x001fe20003f05270 */
[----:B------:R-:W-:Y:S01]  /*0950*/  IMAD.MOV.U32 R3, RZ, RZ, 0x1 ;  /* 0x00000001ff037424 */ /* 0x000fe200078e00ff */
[----:B------:R-:W-:Y:S01]  /*0960*/  NOP ;  /* 0x0000000000007918 */ /* 0x000fe20000000000 */
[----:B------:R-:W-:Y:S03]  /*0970*/  BSSY B9, `(.L_x_642) ;  /* 0x0002807000097945 */ /* 0x000fe60003800000 */
[----:B------:R-:W-:-:S05]  /*0980*/  SEL R3, R3, 0x2, !P0 ;  /* 0x0000000203037807 */ /* 0x000fca0004000000 */
[----:B------:R0:W-:Y:S01]  /*0990*/  STL [R1+0x6c], R3 ;  /* 0x00006c0301007387 */ /* 0x0001e20000100800 */
[----:B-123--:R-:W-:Y:S06]  /*09a0*/  BAR.SYNC.DEFER_BLOCKING 0x0 ;  /* 0x0000000000007b1d */ /* 0x00efec0000010000 */
[----:B------:R-:W-:Y:S05]  /*09b0*/  @!P0 BRA `(.L_x_643) ;  /* 0x000001f400b48947 */ /* 0x000fea0003800000 */
.L_x_644:
        /* <DEDUP_REMOVED lines=8> */
[----:B-1----:R-:W-:-:S06]  /*0a40*/  ULEA UR4, UR5, UR4, 0x18 ;  /* 0x0000000405047291 */ /* 0x002fcc000f8ec03f */
[----:B------:R-:W-:Y:S01]  /*0a50*/  MOV R18, UR4 ;  /* 0x0000000400127c02 */ /* 0x000fe20008000f00 */
[----:B------:R-:W-:-:S04]  /*0a60*/  ULDC UR4, c[0x0][0xc3c] ;  /* 0x00030f0000047ab9 */ /* 0x000fc80000000800 */
[----:B------:R-:W1:Y:S01]  /*0a70*/  LDS.128 R120, [R18+0x388d0] ;  /* 0x0388d00012787984 */ /* 0x000e620000000c00 */
[----:B------:R-:W-:Y:S06]  /*0a80*/  BAR.ARV 0x4, 0x180 ;  /* 0x0106000000007b1d */ /* 0x000fec0000002000 */
[----:B-1----:R-:W-:-:S13]  /*0a90*/  ISETP.GE.AND P0, PT, R123, UR4, PT ;  /* 0x000000047b007c0c */ /* 0x002fda000bf06270 */
[----:B------:R-:W-:Y:S05]  /*0aa0*/  @P0 BRA `(.L_x_645) ;  /* 0x0000027c00cc0947 */ /* 0x000fea0003800000 */
[----:B------:R-:W-:Y:S01]  /*0ab0*/  VIADD R12, R0, 0xffffff80 ;  /* 0xffffff80000c7836 */ /* 0x000fe20000000000 */
[----:B------:R-:W-:-:S04]  /*0ac0*/  MOV R10, 0xfffffffe ;  /* 0xfffffffe000a7802 */ /* 0x000fc80000000f00 */
[----:B------:R-:W-:-:S04]  /*0ad0*/  SHF.R.S32.HI R0, RZ, 0x1f, R12 ;  /* 0x0000001fff007819 */ /* 0x000fc8000001140c */
[CC--:B0-----:R-:W-:Y:S02]  /*0ae0*/  LEA.HI R3, R0.reuse, R12.reuse, RZ, 0x4 ;  /* 0x0000000c00037211 */ /* 0x0c1fe400078f20ff */
[CC--:B------:R-:W-:Y:S02]  /*0af0*/  LEA.HI R4, R0.reuse, R12.reuse, RZ, 0x5 ;  /* 0x0000000c00047211 */ /* 0x0c0fe400078f28ff */
[----:B------:R-:W-:Y:S02]  /*0b00*/  LEA.HI R2, R0, R12, RZ, 0x7 ;  /* 0x0000000c00027211 */ /* 0x000fe400078f38ff */
[----:B------:R-:W-:Y:S01]  /*0b10*/  SHF.R.S32.HI R6, RZ, 0x4, R3 ;  /* 0x00000004ff067819 */ /* 0x000fe20000011403 */
[----:B------:R-:W-:Y:S01]  /*0b20*/  IMAD.SHL.U32 R5, R4, 0x20, RZ ;  /* 0x0000002004057824 */ /* 0x000fe200078e00ff */
[----:B------:R-:W-:Y:S02]  /*0b30*/  LOP3.LUT R7, R2, 0xffffff80, RZ, 0xc0, !PT ;  /* 0xffffff8002077812 */ /* 0x000fe400078ec0ff */
[----:B------:R-:W-:-:S02]  /*0b40*/  LOP3.LUT R4, R3, 0x3fffff0, RZ, 0xc0, !PT ;  /* 0x03fffff003047812 */ /* 0x000fc400078ec0ff */
[----:B------:R-:W-:Y:S02]  /*0b50*/  LEA.HI R3, R3, R6, RZ, 0x1 ;  /* 0x0000000603037211 */ /* 0x000fe400078f08ff */
[C---:B------:R-:W-:Y:S01]  /*0b60*/  IADD3 R13, R12.reuse, -R7, RZ ;  /* 0x800000070c0d7210 */ /* 0x040fe20007ffe0ff */
[----:B------:R-:W-:Y:S01]  /*0b70*/  IMAD.IADD R4, R12, 0x1, -R4 ;  /* 0x000000010c047824 */ /* 0x000fe200078e0a04 */
[----:B------:R-:W-:Y:S02]  /*0b80*/  LOP3.LUT R5, R5, 0xfffffc00, RZ, 0xc0, !PT ;  /* 0xfffffc0005057812 */ /* 0x000fe400078ec0ff */
[----:B------:R-:W-:Y:S02]  /*0b90*/  LOP3.LUT R3, R3, 0x1ffffffe, RZ, 0xc0, !PT ;  /* 0x1ffffffe03037812 */ /* 0x000fe400078ec0ff */
[----:B------:R-:W-:Y:S01]  /*0ba0*/  SHF.R.S32.HI R7, RZ, 0x1f, R13 ;  /* 0x0000001fff077819 */ /* 0x000fe2000001140d */
[----:B------:R-:W-:Y:S01]  /*0bb0*/  IMAD R4, R4, 0x40, R5 ;  /* 0x0000004004047824 */ /* 0x000fe200078e0205 */
[----:B------:R-:W-:Y:S01]  /*0bc0*/  LEA.HI R8, R0, R12, RZ, 0x2 ;  /* 0x0000000c00087211 */ /* 0x000fe200078f10ff */
[----:B------:R-:W-:Y:S01]  /*0bd0*/  IMAD.IADD R3, R6, 0x1, -R3 ;  /* 0x0000000106037824 */ /* 0x000fe200078e0a03 */
[----:B------:R-:W-:-:S02]  /*0be0*/  LEA.HI R5, R7, R13, RZ, 0x2 ;  /* 0x0000000d07057211 */ /* 0x000fc400078f10ff */
[----:B------:R-:W-:Y:S01]  /*0bf0*/  SHF.R.S32.HI R11, RZ, 0x7, R2 ;  /* 0x00000007ff0b7819 */ /* 0x000fe20000011402 */
[----:B------:R-:W-:Y:S01]  /*0c00*/  IMAD R9, R3, 0x8, R4 ;  /* 0x0000000803097824 */ /* 0x000fe200078e0204 */
[--C-:B------:R-:W-:Y:S02]  /*0c10*/  SHF.R.S32.HI R3, RZ, 0x2, R5.reuse ;  /* 0x00000002ff037819 */ /* 0x100fe40000011405 */
[----:B------:R-:W-:Y:S02]  /*0c20*/  SHF.R.S32.HI R4, RZ, 0x1f, R5 ;  /* 0x0000001fff047819 */ /* 0x000fe40000011405 */
[----:B------:R-:W-:Y:S01]  /*0c30*/  LOP3.LUT R8, R8, 0xfffffffc, RZ, 0xc0, !PT ;  /* 0xfffffffc08087812 */ /* 0x000fe200078ec0ff */
[----:B------:R0:W-:Y:S01]  /*0c40*/  STL [R1+0x8c], R9 ;  /* 0x00008c0901007387 */ /* 0x0001e20000100800 */
[----:B------:R-:W-:Y:S02]  /*0c50*/  LEA.HI R4, R4, R3, RZ, 0x3 ;  /* 0x0000000304047211 */ /* 0x000fe400078f18ff */
[----:B------:R-:W-:-:S02]  /*0c60*/  LEA.HI R7, R7, R13, RZ, 0x5 ;  /* 0x0000000d07077211 */ /* 0x000fc400078f28ff */
[----:B------:R-:W-:Y:S02]  /*0c70*/  LOP3.LUT R4, R4, 0xfffffff8, RZ, 0xc0, !PT ;  /* 0xfffffff804047812 */ /* 0x000fe400078ec0ff */
[----:B------:R-:W-:Y:S02]  /*0c80*/  LEA.HI R2, R2, R11, RZ, 0x1 ;  /* 0x0000000b02027211 */ /* 0x000fe400078f08ff */
[----:B------:R-:W-:Y:S02]  /*0c90*/  IADD3 R8, R12, -R8, RZ ;  /* 0x800000080c087210 */ /* 0x000fe40007ffe0ff */
[----:B0-----:R-:W-:Y:S02]  /*0ca0*/  LOP3.LUT R9, R5, 0x7ffffffc, RZ, 0xc0, !PT ;  /* 0x7ffffffc05097812 */ /* 0x001fe400078ec0ff */
[----:B------:R-:W-:Y:S02]  /*0cb0*/  IADD3 R4, R3, -R4, RZ ;  /* 0x8000000403047210 */ /* 0x000fe40007ffe0ff */
[----:B------:R-:W-:Y:S01]  /*0cc0*/  SHF.R.S32.HI R7, RZ, 0x5, R7 ;  /* 0x00000005ff077819 */ /* 0x000fe20000011407 */
[----:B------:R-:W-:Y:S01]  /*0cd0*/  IMAD.IADD R9, R13, 0x1, -R9 ;  /* 0x000000010d097824 */ /* 0x000fe200078e0a09 */
[----:B------:R-:W-:-:S02]  /*0ce0*/  LOP3.LUT R2, R2, 0x3fffffe, RZ, 0xc0, !PT ;  /* 0x03fffffe02027812 */ /* 0x000fc400078ec0ff */
[----:B------:R-:W-:Y:S01]  /*0cf0*/  LEA.HI R6, R8, R8, RZ, 0x1 ;  /* 0x0000000808067211 */ /* 0x000fe200078f08ff */
[----:B------:R-:W-:Y:S01]  /*0d00*/  IMAD R7, R7, 0x10, R4 ;  /* 0x0000001007077824 */ /* 0x000fe200078e0204 */
[----:B------:R-:W-:Y:S01]  /*0d10*/  LEA.HI R3, R0, R12, RZ, 0x6 ;  /* 0x0000000c00037211 */ /* 0x000fe200078f30ff */
[----:B------:R-:W-:Y:S01]  /*0d20*/  IMAD.IADD R2, R11, 0x1, -R2 ;  /* 0x000000010b027824 */ /* 0x000fe200078e0a02 */
[----:B------:R-:W-:Y:S01]  /*0d30*/  LOP3.LUT R5, R6, 0x1ffffffe, RZ, 0xc0, !PT ;  /* 0x1ffffffe06057812 */ /* 0x000fe200078ec0ff */
[----:B------:R-:W-:Y:S01]  /*0d40*/  IMAD R6, R9, R10, 0x50 ;  /* 0x0000005009067424 */ /* 0x000fe200078e020a */
[----:B------:R-:W-:Y:S01]  /*0d50*/  LEA.HI R0, R0, R12, RZ, 0x3 ;  /* 0x0000000c00007211 */ /* 0x000fe200078f18ff */
[----:B------:R-:W-:Y:S01]  /*0d60*/  IMAD R11, R2, 0x40, R7 ;  /* 0x00000040020b7824 */ /* 0x000fe200078e0207 */
[----:B------:R-:W-:Y:S01]  /*0d70*/  SHF.L.U32 R3, R3, 0x3, RZ ;  /* 0x0000000303037819 */ /* 0x000fe200000006ff */
[----:B------:R-:W-:Y:S01]  /*0d80*/  IMAD.IADD R5, R8, 0x1, -R5 ;  /* 0x0000000108057824 */ /* 0x000fe200078e0a05 */
[----:B------:R0:W-:Y:S01]  /*0d90*/  STL [R1+0x84], R6 ;  /* 0x0000840601007387 */ /* 0x0001e20000100800 */
[----:B------:R-:W-:-:S02]  /*0da0*/  LOP3.LUT R233, R0, 0xfffffff8, RZ, 0xc0, !PT ;  /* 0xfffffff800e97812 */ /* 0x000fc400078ec0ff */
[----:B------:R-:W-:Y:S01]  /*0db0*/  SHF.R.S32.HI R212, RZ, 0x3, R0 ;  /* 0x00000003ffd47819 */ /* 0x000fe20000011400 */
[----:B------:R-:W-:Y:S01]  /*0dc0*/  STL [R1+0x80], R11 ;  /* 0x0000800b01007387 */ /* 0x000fe20000100800 */
[----:B------:R-:W-:Y:S01]  /*0dd0*/  LOP3.LUT R228, R3, 0xfffffe00, RZ, 0xc0, !PT ;  /* 0xfffffe0003e47812 */ /* 0x000fe200078ec0ff */
[----:B------:R-:W-:Y:S01]  /*0de0*/  IMAD.IADD R233, R12, 0x1, -R233 ;  /* 0x000000010ce97824 */ /* 0x000fe200078e0ae9 */
[C---:B------:R-:W-:Y:S01]  /*0df0*/  IADD3 R7, R212.reuse, 0x60, RZ ;  /* 0x00000060d4077810 */ /* 0x040fe20007ffe0ff */
[----:B------:R-:W2:Y:S01]  /*0e00*/  LDL.LU R10, [R1+0x6c] ;  /* 0x00006c00010a7983 */ /* 0x000ea20000300800 */
[C---:B------:R-:W-:Y:S01]  /*0e10*/  VIADD R8, R212.reuse, 0x20 ;  /* 0x00000020d4087836 */ /* 0x040fe20000000000 */
[C---:B------:R-:W-:Y:S01]  /*0e20*/  SHF.L.U32 R16, R212.reuse, 0x6, RZ ;  /* 0x00000006d4107819 */ /* 0x040fe200000006ff */
[----:B------:R-:W-:Y:S01]  /*0e30*/  IMAD.SHL.U32 R22, R233, 0x4, RZ ;  /* 0x00000004e9167824 */ /* 0x000fe200078e00ff */
[----:B0-----:R-:W-:Y:S01]  /*0e40*/  SHF.R.S32.HI R6, RZ, 0x1f, R7 ;  /* 0x0000001fff067819 */ /* 0x001fe20000011407 */
[----:B------:R-:W-:Y:S01]  /*0e50*/  VIADD R237, R212, 0x40 ;  /* 0x00000040d4ed7836 */ /* 0x000fe20000000000 */
[----:B------:R-:W-:Y:S01]  /*0e60*/  SHF.R.S32.HI R0, RZ, 0x1f, R8 ;  /* 0x0000001fff007819 */ /* 0x000fe20000011408 */
[----:B------:R-:W-:Y:S01]  /*0e70*/  VIADD R214, R22, 0x40 ;  /* 0x0000004016d67836 */ /* 0x000fe20000000000 */
[----:B------:R-:W-:Y:S01]  /*0e80*/  LEA.HI R6, R6, R7, RZ, 0x3 ;  /* 0x0000000706067211 */ /* 0x000fe200078f18ff */
[----:B------:R-:W-:Y:S01]  /*0e90*/  IMAD.SHL.U32 R4, R7, 0x40, RZ ;  /* 0x0000004007047824 */ /* 0x000fe200078e00ff */
[----:B------:R-:W-:Y:S01]  /*0ea0*/  SHF.R.S32.HI R2, RZ, 0x1f, R237 ;  /* 0x0000001fff027819 */ /* 0x000fe200000114ed */
[----:B------:R-:W-:Y:S01]  /*0eb0*/  IMAD.IADD R213, R22, 0x1, R214 ;  /* 0x0000000116d57824 */ /* 0x000fe200078e02d6 */
[----:B------:R-:W-:Y:S01]  /*0ec0*/  LEA.HI R0, R0, R8, RZ, 0x3 ;  /* 0x0000000800007211 */ /* 0x000fe200078f18ff */
[----:B------:R-:W-:Y:S01]  /*0ed0*/  IMAD.SHL.U32 R223, R8, 0x40, RZ ;  /* 0x0000004008df7824 */ /* 0x000fe200078e00ff */
[----:B------:R-:W-:-:S02]  /*0ee0*/  LEA.HI R2, R2, R237, RZ, 0x3 ;  /* 0x000000ed02027211 */ /* 0x000fc400078f18ff */
[----:B------:R-:W-:Y:S02]  /*0ef0*/  LOP3.LUT R15, R4, 0x1c0, RZ, 0xc0, !PT ;  /* 0x000001c0040f7812 */ /* 0x000fe400078ec0ff */
[----:B------:R-:W-:Y:S02]  /*0f00*/  SHF.L.U32 R0, R0, 0x6, RZ ;  /* 0x0000000600007819 */ /* 0x000fe400000006ff */
[----:B------:R-:W-:Y:S01]  /*0f10*/  SHF.R.S32.HI R4, RZ, 0x1f, R213 ;  /* 0x0000001fff047819 */ /* 0x000fe200000114d5 */
[----:B------:R-:W-:Y:S01]  /*0f20*/  IMAD.SHL.U32 R2, R2, 0x40, RZ ;  /* 0x0000004002027824 */ /* 0x000fe200078e00ff */
[----:B------:R-:W-:Y:S02]  /*0f30*/  LOP3.LUT R225, R0, 0xfffffe00, RZ, 0xc0, !PT ;  /* 0xfffffe0000e17812 */ /* 0x000fe400078ec0ff */
[----:B------:R-:W-:Y:S02]  /*0f40*/  LEA.HI R0, R4, R213, RZ, 0x6 ;  /* 0x000000d504007211 */ /* 0x000fe400078f30ff */
[----:B------:R-:W-:-:S02]  /*0f50*/  SHF.L.U32 R224, R237, 0x6, RZ ;  /* 0x00000006ede07819 */ /* 0x000fc400000006ff */
[----:B------:R-:W-:Y:S02]  /*0f60*/  LEA.HI R4, R4, R213, RZ, 0x3 ;  /* 0x000000d504047211 */ /* 0x000fe400078f18ff */
[----:B------:R-:W-:Y:S02]  /*0f70*/  SHF.L.U32 R6, R6, 0x6, RZ ;  /* 0x0000000606067819 */ /* 0x000fe400000006ff */
[----:B------:R-:W-:Y:S02]  /*0f80*/  LOP3.LUT R223, R223, 0x1c0, RZ, 0xc0, !PT ;  /* 0x000001c0dfdf7812 */ /* 0x000fe400078ec0ff */
[----:B------:R-:W-:Y:S01]  /*0f90*/  LOP3.LUT R227, R2, 0xfffffe00, RZ, 0xc0, !PT ;  /* 0xfffffe0002e37812 */ /* 0x000fe200078ec0ff */
[----:B------:R-:W-:Y:S01]  /*0fa0*/  IMAD.SHL.U32 R2, R0, 0x80, RZ ;  /* 0x0000008000027824 */ /* 0x000fe200078e00ff */
[----:B------:R-:W-:Y:S02]  /*0fb0*/  LOP3.LUT R224, R224, 0x1c0, RZ, 0xc0, !PT ;  /* 0x000001c0e0e07812 */ /* 0x000fe400078ec0ff */
[----:B------:R-:W-:-:S02]  /*0fc0*/  LOP3.LUT R3, R16, 0x1c0, RZ, 0xc0, !PT ;  /* 0x000001c010037812 */ /* 0x000fc400078ec0ff */
[----:B------:R-:W-:Y:S02]  /*0fd0*/  LOP3.LUT R0, R4, 0x38, RZ, 0xc0, !PT ;  /* 0x0000003804007812 */ /* 0x000fe400078ec0ff */
[----:B------:R-:W-:Y:S02]  /*0fe0*/  LOP3.LUT R12, R6, 0xfffffe00, RZ, 0xc0, !PT ;  /* 0xfffffe00060c7812 */ /* 0x000fe400078ec0ff */
[----:B------:R-:W-:Y:S02]  /*0ff0*/  SHF.R.U32.HI R8, RZ, 0x3, R223 ;  /* 0x00000003ff087819 */ /* 0x000fe400000116df */
[----:B------:R-:W-:Y:S02]  /*1000*/  LOP3.LUT R6, R223, 0x38, R4, 0xf8, !PT ;  /* 0x00000038df067812 */ /* 0x000fe400078ef804 */
[----:B------:R-:W-:Y:S02]  /*1010*/  SHF.R.U32.HI R14, RZ, 0x3, R224 ;  /* 0x00000003ff0e7819 */ /* 0x000fe400000116e0 */
[----:B------:R-:W-:-:S02]  /*1020*/  LOP3.LUT R7, R224, 0x38, R4, 0xf8, !PT ;  /* 0x00000038e0077812 */ /* 0x000fc400078ef804 */
[----:B------:R-:W-:Y:S02]  /*1030*/  SHF.R.U32.HI R229, RZ, 0x3, R3 ;  /* 0x00000003ffe57819 */ /* 0x000fe40000011603 */
[----:B------:R-:W-:Y:S02]  /*1040*/  LOP3.LUT R0, R0, 0x1c0, R16, 0xf8, !PT ;  /* 0x000001c000007812 */ /* 0x000fe400078ef810 */
[----:B------:R-:W-:Y:S02]  /*1050*/  SHF.R.U32.HI R13, RZ, 0x3, R15 ;  /* 0x00000003ff0d7819 */ /* 0x000fe4000001160f */
[----:B------:R-:W-:Y:S02]  /*1060*/  LOP3.LUT R9, R15, 0x38, R4, 0xf8, !PT ;  /* 0x000000380f097812 */ /* 0x000fe400078ef804 */
[----:B------:R-:W-:Y:S02]  /*1070*/  LOP3.LUT R6, R6, R8, RZ, 0x3c, !PT ;  /* 0x0000000806067212 */ /* 0x000fe400078e3cff */
[----:B------:R-:W-:-:S02]  /*1080*/  SHF.L.U32 R16, R233, 0x3, RZ ;  /* 0x00000003e9107819 */ /* 0x000fc400000006ff */
[----:B------:R-:W-:Y:S02]  /*1090*/  LOP3.LUT R8, R7, R14, RZ, 0x3c, !PT ;  /* 0x0000000e07087212 */ /* 0x000fe400078e3cff */
[----:B------:R-:W-:Y:S02]  /*10a0*/  LOP3.LUT R7, R0, R229, RZ, 0x3c, !PT ;  /* 0x000000e500077212 */ /* 0x000fe400078e3cff */
[----:B------:R-:W-:Y:S02]  /*10b0*/  LOP3.LUT R2, R2, 0xffffe000, RZ, 0xc0, !PT ;  /* 0xffffe00002027812 */ /* 0x000fe400078ec0ff */
[----:B------:R-:W-:Y:S02]  /*10c0*/  LOP3.LUT R9, R9, R13, RZ, 0x3c, !PT ;  /* 0x0000000d09097212 */ /* 0x000fe400078e3cff */
[----:B------:R-:W-:Y:S02]  /*10d0*/  SHF.R.S32.HI R0, RZ, 0x1f, R212 ;  /* 0x0000001fff007819 */ /* 0x000fe400000114d4 */
[----:B------:R-:W-:-:S02]  /*10e0*/  LOP3.LUT R0, R224, 0x38, R16, 0xf8, !PT ;  /* 0x00000038e0007812 */ /* 0x000fc400078ef810 */
[-C--:B------:R-:W-:Y:S02]  /*10f0*/  IADD3 R6, R6, R2.reuse, R225 ;  /* 0x0000000206067210 */ /* 0x080fe40007ffe0e1 */
[-C--:B------:R-:W-:Y:S02]  /*1100*/  IADD3 R8, R8, R2.reuse, R227 ;  /* 0x0000000208087210 */ /* 0x080fe40007ffe0e3 */
[-C--:B------:R-:W-:Y:S02]  /*1110*/  IADD3 R9, R9, R2.reuse, R12 ;  /* 0x0000000209097210 */ /* 0x080fe40007ffe00c */
[----:B------:R-:W-:Y:S02]  /*1120*/  IADD3 R7, R7, R2, R228 ;  /* 0x0000000207077210 */ /* 0x000fe40007ffe0e4 */
[----:B------:R-:W-:Y:S02]  /*1130*/  LOP3.LUT R2, R15, 0x38, R16, 0xf8, !PT ;  /* 0x000000380f027812 */ /* 0x000fe400078ef810 */
[----:B------:R-:W-:-:S02]  /*1140*/  LOP3.LUT R0, R227, R0, R14, 0xf6, !PT ;  /* 0x00000000e3007212 */ /* 0x000fc400078ef60e */
[----:B------:R-:W-:Y:S01]  /*1150*/  LOP3.LUT R2, R12, R2, R13, 0xf6, !PT ;  /* 0x000000020c027212 */ /* 0x000fe200078ef60d */
[----:B------:R-:W-:Y:S01]  /*1160*/  STL [R1+0x64], R12 ;  /* 0x0000640c01007387 */ /* 0x000fe20000100800 */
[--C-:B------:R-:W-:Y:S01]  /*1170*/  LOP3.LUT R230, R3, 0x38, R16.reuse, 0xf8, !PT ;  /* 0x0000003803e67812 */ /* 0x100fe200078ef810 */
[----:B------:R-:W-:Y:S01]  /*1180*/  IMAD.MOV.U32 R19, RZ, RZ, RZ ;  /* 0x000000ffff137224 */ /* 0x000fe200078e00ff */
[----:B------:R-:W-:Y:S01]  /*1190*/  MOV R235, RZ ;  /* 0x000000ff00eb7202 */ /* 0x000fe20000000f00 */
[----:B------:R-:W-:Y:S01]  /*11a0*/  IMAD.MOV.U32 R217, RZ, RZ, RZ ;  /* 0x000000ffffd97224 */ /* 0x000fe200078e00ff */
[----:B------:R-:W-:Y:S01]  /*11b0*/  SHF.R.S32.HI R17, RZ, 0x1f, R16 ;  /* 0x0000001fff117819 */ /* 0x000fe20000011410 */
[----:B------:R-:W-:Y:S01]  /*11c0*/  IMAD.MOV.U32 R222, RZ, RZ, RZ ;  /* 0x000000ffffde7224 */ /* 0x000fe200078e00ff */
[----:B------:R-:W-:Y:S01]  /*11d0*/  IADD3 R215, R22, 0x20, RZ ;  /* 0x0000002016d77810 */ /* 0x000fe20007ffe0ff */
[----:B------:R-:W-:Y:S01]  /*11e0*/  IMAD.MOV.U32 R221, RZ, RZ, RZ ;  /* 0x000000ffffdd7224 */ /* 0x000fe200078e00ff */
[----:B------:R-:W-:Y:S01]  /*11f0*/  IADD3 R219, R16, 0xc0, RZ ;  /* 0x000000c010db7810 */ /* 0x000fe20007ffe0ff */
[----:B------:R-:W-:Y:S01]  /*1200*/  VIADD R216, R22, 0x60 ;  /* 0x0000006016d87836 */ /* 0x000fe20000000000 */
[----:B------:R-:W-:Y:S01]  /*1210*/  LOP3.LUT R230, R228, R230, R229, 0xf6, !PT ;  /* 0x000000e6e4e67212 */ /* 0x000fe200078ef6e5 */
[----:B------:R-:W-:Y:S01]  /*1220*/  VIADD R218, R16, 0x80 ;  /* 0x0000008010da7836 */ /* 0x000fe20000000000 */
[----:B------:R-:W-:-:S02]  /*1230*/  SHF.R.S32.HI R234, RZ, 0x3, R4 ;  /* 0x00000003ffea7819 */ /* 0x000fc40000011404 */
[----:B--2---:R-:W-:Y:S01]  /*1240*/  LOP3.LUT R220, R10, 0x1, RZ, 0xfc, !PT ;  /* 0x000000010adc7812 */ /* 0x004fe200078efcff */
[----:B------:R-:W-:-:S04]  /*1250*/  VIADD R10, R18, 0x14400 ;  /* 0x00014400120a7836 */ /* 0x000fc80000000000 */
[--C-:B------:R-:W-:Y:S01]  /*1260*/  IMAD R0, R0, 0x2, R10.reuse ;  /* 0x0000000200007824 */ /* 0x100fe200078e020a */
[----:B------:R-:W-:Y:S01]  /*1270*/  STL [R1+0x60], R10 ;  /* 0x0000600a01007387 */ /* 0x000fe20000100800 */
[--C-:B------:R-:W-:Y:S01]  /*1280*/  IMAD R3, R2, 0x2, R10.reuse ;  /* 0x0000000202037824 */ /* 0x100fe200078e020a */
[----:B------:R-:W-:Y:S02]  /*1290*/  LEA R2, R5, R11, 0x3 ;  /* 0x0000000b05027211 */ /* 0x000fe400078e18ff */
[----:B------:R0:W-:Y:S04]  /*12a0*/  STL [R1+0x74], R0 ;  /* 0x0000740001007387 */ /* 0x0001e80000100800 */
[----:B------:R1:W-:Y:S01]  /*12b0*/  STL [R1+0x6c], R3 ;  /* 0x00006c0301007387 */ /* 0x0003e20000100800 */
[----:B0-----:R-:W-:-:S03]  /*12c0*/  IMAD R0, R6, 0x2, R10 ;  /* 0x0000000206007824 */ /* 0x001fc600078e020a */
[----:B------:R0:W-:Y:S01]  /*12d0*/  STL [R1+0x88], R2 ;  /* 0x0000880201007387 */ /* 0x0001e20000100800 */
[----:B-1----:R-:W-:-:S03]  /*12e0*/  IMAD R3, R8, 0x2, R10 ;  /* 0x0000000208037824 */ /* 0x002fc600078e020a */
[----:B------:R1:W-:Y:S01]  /*12f0*/  STL [R1+0x78], R0 ;  /* 0x0000780001007387 */ /* 0x0003e20000100800 */
[----:B0-----:R-:W-:Y:S01]  /*1300*/  LEA R2, R9, R10, 0x1 ;  /* 0x0000000a09027211 */ /* 0x001fe200078e08ff */
[----:B-1----:R-:W-:Y:S02]  /*1310*/  IMAD R0, R7, 0x2, R10 ;  /* 0x0000000207007824 */ /* 0x002fe400078e020a */
[----:B------:R0:W-:Y:S04]  /*1320*/  STL [R1+0x70], R3 ;  /* 0x0000700301007387 */ /* 0x0001e80000100800 */
[----:B------:R0:W-:Y:S04]  /*1330*/  STL [R1+0x7c], R0 ;  /* 0x00007c0001007387 */ /* 0x0001e80000100800 */
[----:B------:R0:W-:Y:S02]  /*1340*/  STL [R1+0x68], R2 ;  /* 0x0000680201007387 */ /* 0x0001e40000100800 */
.L_x_870:
[----:B0---4-:R-:W0:Y:S01]  /*1350*/  LDC.64 R2, c[0x0][0xc88] ;  /* 0x00032200ff027b82 */ /* 0x011e220000000a00 */
[----:B------:R-:W-:Y:S01]  /*1360*/  ULDC.64 UR10, c[0x0][0x208] ;  /* 0x00008200000a7ab9 */ /* 0x000fe20000000a00 */
[----:B------:R-:W-:Y:S01]  /*1370*/  ULDC.64 UR4, c[0x0][0xa28] ;  /* 0x00028a0000047ab9 */ /* 0x000fe20000000a00 */
[----:B------:R-:W-:Y:S01]  /*1380*/  ULDC.64 UR8, c[0x0][0xa18] ;  /* 0x0002860000087ab9 */ /* 0x000fe20000000a00 */
[----:B------:R-:W-:Y:S01]  /*1390*/  ULDC.64 UR6, c[0x0][0xa08] ;  /* 0x0002820000067ab9 */ /* 0x000fe20000000a00 */
[----:B0-----:R-:W-:-:S05]  /*13a0*/  IMAD.WIDE R2, R123, 0x4, R2 ;  /* 0x000000047b027825 */ /* 0x001fca00078e0202 */
[----:B--2---:R-:W2:Y:S01]  /*13b0*/  LDG.E R231, desc[UR10][R2.64] ;  /* 0x0000000a02e77981 */ /* 0x004ea2000c1e1900 */
[----:B------:R-:W-:Y:S01]  /*13c0*/  ISETP.NE.U32.AND P2, PT, RZ, UR4, PT ;  /* 0x00000004ff007c0c */ /* 0x000fe2000bf45070 */
[----:B------:R-:W-:Y:S01]  /*13d0*/  IMAD.MOV.U32 R27, RZ, RZ, RZ ;  /* 0x000000ffff1b7224 */ /* 0x000fe200078e00ff */
[----:B------:R-:W-:Y:S02]  /*13e0*/  ISETP.NE.U32.AND P1, PT, RZ, UR8, PT ;  /* 0x00000008ff007c0c */ /* 0x000fe4000bf25070 */
[----:B------:R-:W-:Y:S02]  /*13f0*/  ISETP.NE.AND.EX P2, PT, RZ, UR5, PT, P2 ;  /* 0x00000005ff007c0c */ /* 0x000fe4000bf45320 */
[----:B------:R-:W-:Y:S02]  /*1400*/  ISETP.NE.AND.EX P1, PT, RZ, UR9, PT, P1 ;  /* 0x00000009ff007c0c */ /* 0x000fe4000bf25310 */
[----:B---3--:R-:W-:Y:S02]  /*1410*/  MOV R9, RZ ;  /* 0x000000ff00097202 */ /* 0x008fe40000000f00 */
[----:B------:R-:W-:-:S04]  /*1420*/  ISETP.NE.U32.AND P0, PT, RZ, UR6, PT ;  /* 0x00000006ff007c0c */ /* 0x000fc8000bf05070 */
[----:B------:R-:W-:Y:S01]  /*1430*/  ISETP.NE.AND.EX P0, PT, RZ, UR7, PT, P0 ;  /* 0x00000007ff007c0c */ /* 0x000fe2000bf05300 */
[----:B------:R-:W-:Y:S01]  /*1440*/  IMAD.MOV.U32 R232, RZ, RZ, R122 ;  /* 0x000000ffffe87224 */ /* 0x000fe200078e007a */
[----:B------:R-:W-:Y:S02]  /*1450*/  MOV R236, R121 ;  /* 0x0000007900ec7202 */ /* 0x000fe40000000f00 */
[----:B--2---:R-:W-:Y:S01]  /*1460*/  SHF.R.S32.HI R0, RZ, 0x1f, R231 ;  /* 0x0000001fff007819 */ /* 0x004fe200000114e7 */
[C---:B------:R-:W-:Y:S01]  /*1470*/  IMAD.SHL.U32 R28, R231.reuse, 0x4, RZ ;  /* 0x00000004e71c7824 */ /* 0x040fe200078e00ff */
[C---:B------:R-:W-:Y:S01]  /*1480*/  @P2 LEA R2, P3, R231.reuse, UR4, 0x2 ;  /* 0x00000004e7022c11 */ /* 0x040fe2000f8610ff */
[----:B------:R-:W-:Y:S01]  /*1490*/  ULDC UR4, c[0x0][0x288] ;  /* 0x0000a20000047ab9 */ /* 0x000fe20000000800 */
[C-C-:B------:R-:W-:Y:S01]  /*14a0*/  SHF.L.U64.HI R29, R231.reuse, 0x2, R0.reuse ;  /* 0x00000002e71d7819 */ /* 0x140fe20000010200 */
[----:B------:R-:W-:Y:S01]  /*14b0*/  IMAD.U32 R178, RZ, RZ, UR4 ;  /* 0x00000004ffb27e24 */ /* 0x000fe2000f8e00ff */
[----:B------:R-:W-:Y:S01]  /*14c0*/  @P2 LEA.HI.X R3, R231, UR5, R0, 0x2, P3 ;  /* 0x00000005e7032c11 */ /* 0x000fe200098f1400 */
[----:B------:R-:W-:Y:S01]  /*14d0*/  ULDC.64 UR4, c[0x0][0x418] ;  /* 0x0001060000047ab9 */ /* 0x000fe20000000a00 */
[----:B------:R-:W-:Y:S01]  /*14e0*/  IADD3 R6, P4, R28, UR6, RZ ;  /* 0x000000061c067c10 */ /* 0x000fe2000ff9e0ff */
[----:B------:R-:W-:-:S02]  /*14f0*/  UISETP.NE.U32.AND UP0, UPT, UR4, URZ, UPT ;  /* 0x0000003f0400728c */ /* 0x000fc4000bf05070 */
[----:B------:R0:W5:Y:S01]  /*1500*/  @P2 LDG.E R9, desc[UR10][R2.64] ;  /* 0x0000000a02092981 */ /* 0x000162000c1e1900 */
[----:B------:R-:W-:Y:S01]  /*1510*/  @P1 IADD3 R4, P2, R28, UR8, RZ ;  /* 0x000000081c041c10 */ /* 0x000fe2000ff5e0ff */
[----:B------:R-:W-:Y:S01]  /*1520*/  UISETP.NE.AND.EX UP0, UPT, UR5, URZ, UPT, UP0 ;  /* 0x0000003f0500728c */ /* 0x000fe2000bf05300 */
[C---:B------:R-:W-:Y:S01]  /*1530*/  IADD3.X R7, R29.reuse, UR7, RZ, P4, !PT ;  /* 0x000000071d077c10 */ /* 0x040fe2000a7fe4ff */
[----:B------:R-:W-:Y:S01]  /*1540*/  ULDC UR4, c[0x0][0x424] ;  /* 0x0001090000047ab9 */ /* 0x000fe20000000800 */
[----:B------:R-:W-:Y:S01]  /*1550*/  @P1 IADD3.X R5, R29, UR9, RZ, P2, !PT ;  /* 0x000000091d051c10 */ /* 0x000fe200097fe4ff */
[----:B------:R-:W-:Y:S01]  /*1560*/  ULDC.64 UR8, c[0x0][0xa20] ;  /* 0x0002880000087ab9 */ /* 0x000fe20000000a00 */
[----:B------:R-:W-:Y:S01]  /*1570*/  USEL UR4, UR4, 0x1, UP0 ;  /* 0x0000000104047887 */ /* 0x000fe20008000000 */
[----:B------:R-:W-:Y:S01]  /*1580*/  ISETP.NE.U32.AND P2, PT, RZ, UR8, PT ;  /* 0x00000008ff007c0c */ /* 0x000fe2000bf45070 */
[----:B------:R-:W-:Y:S01]  /*1590*/  ULDC UR5, c[0x0][0x2f0] ;  /* 0x0000bc0000057ab9 */ /* 0x000fe20000000800 */
[----:B------:R0:W5:Y:S01]  /*15a0*/  @P0 LDG.E R27, desc[UR10][R6.64] ;  /* 0x0000000a061b0981 */ /* 0x000162000c1e1900 */
[----:B------:R-:W-:Y:S01]  /*15b0*/  UIMAD UR4, UR4, UR5, URZ ;  /* 0x00000005040472a4 */ /* 0x000fe2000f8e023f */
[----:B------:R-:W-:-:S02]  /*15c0*/  ISETP.NE.AND.EX P2, PT, RZ, UR9, PT, P2 ;  /* 0x00000009ff007c0c */ /* 0x000fc4000bf45320 */
[----:B------:R0:W5:Y:S01]  /*15d0*/  @P1 LDG.E R178, desc[UR10][R4.64] ;  /* 0x0000000a04b21981 */ /* 0x000162000c1e1900 */
[----:B------:R-:W-:Y:S01]  /*15e0*/  ULDC UR5, c[0x0][0x348] ;  /* 0x0000d20000057ab9 */ /* 0x000fe20000000800 */
[----:B------:R-:W-:Y:S01]  /*15f0*/  IMAD.MOV.U32 R25, RZ, RZ, R231 ;  /* 0x000000ffff197224 */ /* 0x000fe200078e00e7 */
[----:B------:R-:W-:Y:S08]  /*1600*/  @P1 BRA `(.L_x_646) ;  /* 0x0000000000281947 */ /* 0x000ff00003800000 */
[----:B------:R-:W-:Y:S02]  /*1610*/  ULDC.64 UR6, c[0x0][0xa00] ;  /* 0x0002800000067ab9 */ /* 0x000fe40000000a00 */
[----:B------:R-:W-:-:S04]  /*1620*/  ISETP.NE.U32.AND P1, PT, RZ, UR6, PT ;  /* 0x00000006ff007c0c */ /* 0x000fc8000bf25070 */
[----:B------:R-:W-:-:S13]  /*1630*/  ISETP.NE.AND.EX P1, PT, RZ, UR7, PT, P1 ;  /* 0x00000007ff007c0c */ /* 0x000fda000bf25310 */
[----:B------:R-:W-:Y:S05]  /*1640*/  @!P1 BRA `(.L_x_646) ;  /* 0x0000000000189947 */ /* 0x000fea0003800000 */
[----:B0-----:R-:W0:Y:S01]  /*1650*/  LDC.64 R2, c[0x0][0xa00] ;  /* 0x00028000ff027b82 */ /* 0x001e220000000a00 */
[----:B------:R-:W-:Y:S01]  /*1660*/  ULDC.64 UR6, c[0x0][0x208] ;  /* 0x0000820000067ab9 */ /* 0x000fe20000000a00 */
[----:B0-----:R-:W-:-:S05]  /*1670*/  IMAD.WIDE R2, R25, 0x4, R2 ;  /* 0x0000000419027825 */ /* 0x001fca00078e0202 */
[----:B-----5:R-:W2:Y:S04]  /*1680*/  LDG.E R178, desc[UR6][R2.64] ;  /* 0x0000000602b27981 */ /* 0x020ea8000c1e1900 */
[----:B------:R-:W2:Y:S02]  /*1690*/  LDG.E R5, desc[UR6][R2.64+0x4] ;  /* 0x0000040602057981 */ /* 0x000ea4000c1e1900 */
[----:B--2---:R-:W-:-:S07]  /*16a0*/  IADD3 R178, -R178, R5, RZ ;  /* 0x00000005b2b27210 */ /* 0x004fce0007ffe1ff */
.L_x_646:
[----:B0-----:R-:W-:Y:S02]  /*16b0*/  IMAD.U32 R2, RZ, RZ, UR5 ;  /* 0x00000005ff027e24 */ /* 0x001fe4000f8e00ff */
[----:B------:R-:W-:Y:S01]  /*16c0*/  IMAD.U32 R26, RZ, RZ, UR4 ;  /* 0x00000004ff1a7e24 */ /* 0x000fe2000f8e00ff */
[----:B------:R-:W-:Y:S06]  /*16d0*/  @!P2 BRA `(.L_x_647) ;  /* 0x000000000014a947 */ /* 0x000fec0003800000 */
[----:B------:R-:W-:Y:S01]  /*16e0*/  IADD3 R4, P0, R28, UR8, RZ ;  /* 0x000000081c047c10 */ /* 0x000fe2000ff1e0ff */
[----:B------:R-:W-:-:S03]  /*16f0*/  ULDC.64 UR4, c[0x0][0x208] ;  /* 0x0000820000047ab9 */ /* 0x000fc60000000a00 */
[----:B------:R-:W-:-:S05]  /*1700*/  IADD3.X R5, R29, UR9, RZ, P0, !PT ;  /* 0x000000091d057c10 */ /* 0x000fca00087fe4ff */
[----:B------:R0:W5:Y:S01]  /*1710*/  LDG.E R26, desc[UR4][R4.64] ;  /* 0x00000004041a7981 */ /* 0x000162000c1e1900 */
[----:B------:R-:W-:Y:S05]  /*1720*/  BRA `(.L_x_648) ;  /* 0x0000000000147947 */ /* 0x000fea0003800000 */
.L_x_647:
[----:B------:R-:W-:Y:S05]  /*1730*/  @!P0 BRA `(.L_x_648) ;  /* 0x0000000000108947 */ /* 0x000fea0003800000 */
[----:B------:R-:W-:Y:S02]  /*1740*/  ULDC.64 UR4, c[0x0][0x208] ;  /* 0x0000820000047ab9 */ /* 0x000fe40000000a00 */
[----:B------:R-:W2:Y:S04]  /*1750*/  LDG.E R3, desc[UR4][R6.64] ;  /* 0x0000000406037981 */ /* 0x000ea8000c1e1900 */
[----:B------:R-:W2:Y:S02]  /*1760*/  LDG.E R26, desc[UR4][R6.64+0x4] ;  /* 0x00000404061a7981 */ /* 0x000ea4000c1e1900 */
[----:B--2---:R-:W-:-:S07]  /*1770*/  IADD3 R26, -R3, R26, RZ ;  /* 0x0000001a031a7210 */ /* 0x004fce0007ffe1ff */
.L_x_648:
[----:B------:R-:W-:Y:S01]  /*1780*/  ULDC.64 UR4, c[0x0][0xa10] ;  /* 0x0002840000047ab9 */ /* 0x000fe20000000a00 */
[----:B------:R-:W-:Y:S01]  /*1790*/  ULDC.64 UR6, c[0x0][0x208] ;  /* 0x0000820000067ab9 */ /* 0x000fe20000000a00 */
[----:B------:R-:W-:-:S04]  /*17a0*/  ISETP.NE.U32.AND P0, PT, RZ, UR4, PT ;  /* 0x00000004ff007c0c */ /* 0x000fc8000bf05070 */
[----:B------:R-:W-:Y:S01]  /*17b0*/  ISETP.NE.AND.EX P0, PT, RZ, UR5, PT, P0 ;  /* 0x00000005ff007c0c */ /* 0x000fe2000bf05300 */
[----:B-----5:R-:W-:Y:S01]  /*17c0*/  IMAD.IADD R9, R26, 0x1, -R9 ;  /* 0x000000011a097824 */ /* 0x020fe200078e0a09 */
[----:B------:R-:W-:-:S11]  /*17d0*/  ULDC.64 UR4, c[0x0][0xa30] ;  /* 0x00028c0000047ab9 */ /* 0x000fd60000000a00 */
[----:B0-----:R-:W0:Y:S02]  /*17e0*/  @P0 LDC.64 R4, c[0x0][0xa10] ;  /* 0x00028400ff040b82 */ /* 0x001e240000000a00 */
[----:B0-----:R-:W-:-:S05]  /*17f0*/  @P0 IMAD.WIDE R4, R25, 0x4, R4 ;  /* 0x0000000419040825 */ /* 0x001fca00078e0204 */
[----:B------:R-:W2:Y:S04]  /*1800*/  @P0 LDG.E R0, desc[UR6][R4.64] ;  /* 0x0000000604000981 */ /* 0x000ea8000c1e1900 */
[----:B------:R0:W2:Y:S01]  /*1810*/  @P0 LDG.E R3, desc[UR6][R4.64+0x4] ;  /* 0x0000040604030981 */ /* 0x0000a2000c1e1900 */
[----:B------:R-:W-:Y:S01]  /*1820*/  ISETP.NE.U32.AND P1, PT, RZ, UR4, PT ;  /* 0x00000004ff007c0c */ /* 0x000fe2000bf25070 */
[----:B------:R-:W-:-:S03]  /*1830*/  IMAD.MOV.U32 R144, RZ, RZ, R26 ;  /* 0x000000ffff907224 */ /* 0x000fc600078e001a */
[----:B------:R-:W-:Y:S02]  /*1840*/  ISETP.NE.AND.EX P1, PT, RZ, UR5, PT, P1 ;  /* 0x00000005ff007c0c */ /* 0x000fe4000bf25310 */
[----:B0-----:R-:W-:-:S04]  /*1850*/  IADD3 R4, -R9, RZ, RZ ;  /* 0x000000ff09047210 */ /* 0x001fc80007ffe1ff */
[----:B------:R-:W-:-:S07]  /*1860*/  VIMNMX R4, RZ, R4, !PT ;  /* 0x00000004ff047248 */ /* 0x000fce0007fe0100 */
[----:B------:R-:W-:-:S04]  /*1870*/  @P1 IADD3 R6, P2, R28, UR4, RZ ;  /* 0x000000041c061c10 */ /* 0x000fc8000ff5e0ff */
[----:B------:R-:W-:Y:S02]  /*1880*/  @P1 IADD3.X R7, R29, UR5, RZ, P2, !PT ;  /* 0x000000051d071c10 */ /* 0x000fe400097fe4ff */
[----:B------:R-:W-:-:S03]  /*1890*/  PLOP3.LUT P2, PT, PT, PT, PT, 0x80, 0x0 ;  /* 0x000000000000781c */ /* 0x000fc60003f4f070 */
[----:B------:R0:W5:Y:S01]  /*18a0*/  @P1 LDG.E R144, desc[UR6][R6.64] ;  /* 0x0000000606901981 */ /* 0x000162000c1e1900 */
[----:B--2---:R-:W-:-:S05]  /*18b0*/  @P0 IADD3 R2, -R0, R3, RZ ;  /* 0x0000000300020210 */ /* 0x004fca0007ffe1ff */
[----:B------:R-:W-:-:S04]  /*18c0*/  IMAD.IADD R179, R9, 0x1, R2 ;  /* 0x0000000109b37824 */ /* 0x000fc800078e0202 */
[----:B------:R-:W-:-:S04]  /*18d0*/  VIADD R0, R179, 0x4f ;  /* 0x0000004fb3007836 */ /* 0x000fc80000000000 */
[----:B------:R-:W-:-:S05]  /*18e0*/  IMAD.HI R0, R0, 0x66666667, RZ ;  /* 0x6666666700007827 */ /* 0x000fca00078e02ff */
[----:B------:R-:W-:-:S04]  /*18f0*/  SHF.R.U32.HI R3, RZ, 0x1f, R0 ;  /* 0x0000001fff037819 */ /* 0x000fc80000011600 */
[----:B------:R-:W-:-:S05]  /*1900*/  LEA.HI.SX32 R180, R0, R3, 0x1b ;  /* 0x0000000300b47211 */ /* 0x000fca00078fdaff */
[----:B------:R-:W-:-:S05]  /*1910*/  IMAD R3, R180, 0x50, -R9 ;  /* 0x00000050b4037824 */ /* 0x000fca00078e0a09 */
[----:B------:R-:W-:-:S04]  /*1920*/  VIMNMX R3, R3, R2, PT ;  /* 0x0000000203037248 */ /* 0x000fc80003fe0100 */
[----:B------:R-:W-:Y:S01]  /*1930*/  ISETP.GT.AND P0, PT, R3, R4, PT ;  /* 0x000000040300720c */ /* 0x000fe20003f04270 */
[----:B------:R-:W-:-:S05]  /*1940*/  IMAD.WIDE.U32 R4, R4, -0x33333333, RZ ;  /* 0xcccccccd04047825 */ /* 0x000fca00078e00ff */
[----:B------:R-:W-:-:S05]  /*1950*/  SHF.R.U32.HI R119, RZ, 0x6, R5 ;  /* 0x00000006ff777819 */ /* 0x000fca0000011605 */
[----:B------:R-:W-:Y:S02]  /*1960*/  IMAD.MOV.U32 R24, RZ, RZ, R119 ;  /* 0x000000ffff187224 */ /* 0x000fe400078e0077 */
[----:B------:R-:W-:-:S04]  /*1970*/  @P0 VIADD R0, R3, 0x4f ;  /* 0x0000004f03000836 */ /* 0x000fc80000000000 */
[----:B------:R-:W-:-:S05]  /*1980*/  @P0 IMAD.HI R0, R0, 0x66666667, RZ ;  /* 0x6666666700000827 */ /* 0x000fca00078e02ff */
[----:B------:R-:W-:-:S04]  /*1990*/  @P0 SHF.R.U32.HI R3, RZ, 0x1f, R0 ;  /* 0x0000001fff030819 */ /* 0x000fc80000011600 */
[----:B------:R-:W-:-:S04]  /*19a0*/  @P0 LEA.HI.SX32 R24, R0, R3, 0x1b ;  /* 0x0000000300180211 */ /* 0x000fc800078fdaff */
[----:B------:R-:W-:-:S13]  /*19b0*/  ISETP.GT.AND P0, PT, R24, R119, PT ;  /* 0x000000771800720c */ /* 0x000fda0003f04270 */
[----:B0-----:R-:W-:Y:S05]  /*19c0*/  @!P0 BRA `(.L_x_649) ;  /* 0x0000008c009c8947 */ /* 0x001fea0003800000 */
[----:B------:R-:W-:Y:S01]  /*19d0*/  IADD3 R0, R18, 0x24400, RZ ;  /* 0x0002440012007810 */ /* 0x000fe20007ffe0ff */
[----:B------:R-:W-:Y:S03]  /*19e0*/  BSSY B6, `(.L_x_650) ;  /* 0x0000013000067945 */ /* 0x000fe60003800000 */
[----:B------:R-:W-:-:S13]  /*19f0*/  LOP3.LUT P0, RZ, R0, 0x3ff, RZ, 0xc0, !PT ;  /* 0x000003ff00ff7812 */ /* 0x000fda000780c0ff */
[----:B------:R-:W-:Y:S05]  /*1a00*/  @!P0 BRA `(.L_x_651) ;  /* 0x0000000000408947 */ /* 0x000fea0003800000 */
        /* <DEDUP_REMOVED lines=8> */
[----:B------:R-:W-:Y:S01]  /*1a90*/  MOV R6, UR4 ;  /* 0x0000000400067c02 */ /* 0x000fe20008000f00 */
[----:B------:R-:W-:Y:S01]  /*1aa0*/  IMAD.U32 R7, RZ, RZ, UR5 ;  /* 0x00000005ff077e24 */ /* 0x000fe2000f8e00ff */
[----:B------:R-:W-:Y:S01]  /*1ab0*/  MOV R11, UR7 ;  /* 0x00000007000b7c02 */ /* 0x000fe20008000f00 */
[----:B------:R-:W-:Y:S01]  /*1ac0*/  IMAD.MOV.U32 R8, RZ, RZ, 0x70 ;  /* 0x00000070ff087424 */ /* 0x000fe200078e00ff */
[----:B------:R-:W-:Y:S01]  /*1ad0*/  MOV R13, RZ ;  /* 0x000000ff000d7202 */ /* 0x000fe20000000f00 */
[----:B0-----:R-:W-:-:S07]  /*1ae0*/  IMAD.MOV.U32 R12, RZ, RZ, 0x1 ;  /* 0x00000001ff0c7424 */ /* 0x001fce00078e00ff */
[----:B------:R-:W-:-:S07]  /*1af0*/  LEPC R20, `(.L_x_651) ;  /* 0x000000001014794e */ /* 0x000fce0000000000 */
[----:B-1---5:R-:W-:Y:S05]  /*1b00*/  CALL.ABS.NOINC R14 ;  /* 0x000000000e007343 */ /* 0x022fea0003c00000 */
.L_x_651:
[----:B------:R-:W-:Y:S05]  /*1b10*/  BSYNC B6 ;  /* 0x0000000000067941 */ /* 0x000fea0003800000 */
.L_x_650:
[----:B------:R-:W-:Y:S01]  /*1b20*/  VIADD R0, R18, 0x400 ;  /* 0x0000040012007836 */ /* 0x000fe20000000000 */
[----:B------:R-:W-:Y:S04]  /*1b30*/  BSSY B6, `(.L_x_652) ;  /* 0x0000013000067945 */ /* 0x000fe80003800000 */
[----:B------:R-:W-:-:S13]  /*1b40*/  LOP3.LUT P0, RZ, R0, 0x3ff, RZ, 0xc0, !PT ;  /* 0x000003ff00ff7812 */ /* 0x000fda000780c0ff */
[----:B------:R-:W-:Y:S05]  /*1b50*/  @!P0 BRA `(.L_x_653) ;  /* 0x0000000000408947 */ /* 0x000fea0003800000 */
[----:B------:R-:W-:Y:S01]  /*1b60*/  MOV R0, 0x0 ;  /* 0x0000000000007802 */ /* 0x000fe20000000f00 */
[----:B------:R-:W-:Y:S01]  /*1b70*/  ULDC.64 UR4, c[0x4][0xa8] ;  /* 0x01002a0000047ab9 */ /* 0x000fe20000000a00 */
[----:B------:R-:W-:Y:S01]  /*1b80*/  ULDC.64 UR6, c[0x4][0x18] ;  /* 0x0100060000067ab9 */ /* 0x000fe20000000a00 */
[----:B------:R-:W-:Y:S01]  /*1b90*/  IMAD.U32 R4, RZ, RZ, UR4 ;  /* 0x00000004ff047e24 */ /* 0x000fe2000f8e00ff */
[----:B------:R0:W1:Y:S01]  /*1ba0*/  LDC.64 R14, c[0x4][R0] ;  /* 0x01000000000e7b82 */ /* 0x0000620000000a00 */
[----:B------:R-:W-:Y:S01]  /*1bb0*/  MOV R5, UR5 ;  /* 0x0000000500057c02 */ /* 0x000fe20008000f00 */
[----:B------:R-:W-:Y:S01]  /*1bc0*/  ULDC.64 UR4, c[0x4][0xb0] ;  /* 0x01002c0000047ab9 */ /* 0x000fe20000000a00 */
[----:B------:R-:W-:Y:S01]  /*1bd0*/  MOV R10, UR6 ;  /* 0x00000006000a7c02 */ /* 0x000fe20008000f00 */
[----:B------:R-:W-:Y:S01]  /*1be0*/  IMAD.U32 R6, RZ, RZ, UR4 ;  /* 0x00000004ff067e24 */ /* 0x000fe2000f8e00ff */
[----:B------:R-:W-:Y:S01]  /*1bf0*/  MOV R12, 0x1 ;  /* 0x00000001000c7802 */ /* 0x000fe20000000f00 */
[----:B------:R-:W-:-:S02]  /*1c00*/  IMAD.U32 R7, RZ, RZ, UR5 ;  /* 0x00000005ff077e24 */ /* 0x000fc4000f8e00ff */
[----:B------:R-:W-:Y:S02]  /*1c10*/  IMAD.U32 R11, RZ, RZ, UR7 ;  /* 0x00000007ff0b7e24 */ /* 0x000fe4000f8e00ff */
[----:B------:R-:W-:Y:S02]  /*1c20*/  IMAD.MOV.U32 R8, RZ, RZ, 0x70 ;  /* 0x00000070ff087424 */ /* 0x000fe400078e00ff */
[----:B0-----:R-:W-:-:S07]  /*1c30*/  IMAD.MOV.U32 R13, RZ, RZ, RZ ;  /* 0x000000ffff0d7224 */ /* 0x001fce00078e00ff */
[----:B------:R-:W-:-:S07]  /*1c40*/  LEPC R20, `(.L_x_653) ;  /* 0x000000001014794e */ /* 0x000fce0000000000 */
[----:B-1---5:R-:W-:Y:S05]  /*1c50*/  CALL.ABS.NOINC R14 ;  /* 0x000000000e007343 */ /* 0x022fea0003c00000 */
.L_x_653:
[----:B------:R-:W-:Y:S05]  /*1c60*/  BSYNC B6 ;  /* 0x0000000000067941 */ /* 0x000fea0003800000 */
.L_x_652:
[----:B------:R-:W-:Y:S01]  /*1c70*/  ULDC.64 UR4, c[0x0][0x9f8] ;  /* 0x00027e0000047ab9 */ /* 0x000fe20000000a00 */
[----:B------:R-:W-:Y:S01]  /*1c80*/  ULDC.64 UR6, c[0x0][0x208] ;  /* 0x0000820000067ab9 */ /* 0x000fe20000000a00 */
[----:B------:R-:W-:Y:S01]  /*1c90*/  ISETP.NE.U32.AND P0, PT, RZ, UR4, PT ;  /* 0x00000004ff007c0c */ /* 0x000fe2000bf05070 */
[----:B------:R-:W0:Y:S01]  /*1ca0*/  LDC.64 R98, c[0x0][0x300] ;  /* 0x0000c000ff627b82 */ /* 0x000e220000000a00 */
[----:B------:R-:W-:Y:S01]  /*1cb0*/  IMAD.IADD R113, R27, 0x1, R26 ;  /* 0x000000011b717824 */ /* 0x000fe200078e021a */
[----:B------:R-:W-:Y:S01]  /*1cc0*/  SHF.R.S32.HI R9, RZ, 0x1f, R122 ;  /* 0x0000001fff097819 */ /* 0x000fe2000001147a */
[----:B------:R-:W-:Y:S01]  /*1cd0*/  ULDC.64 UR8, c[0x0][0xa08] ;  /* 0x0002820000087ab9 */ /* 0x000fe20000000a00 */
[----:B------:R-:W-:-:S04]  /*1ce0*/  ISETP.NE.AND.EX P0, PT, RZ, UR5, PT, P0 ;  /* 0x00000005ff007c0c */ /* 0x000fc8000bf05300 */
[----:B------:R-:W1:Y:S08]  /*1cf0*/  LDC R118, c[0x0][0x3f4] ;  /* 0x0000fd00ff767b82 */ /* 0x000e700000000800 */
[----:B------:R-:W2:Y:S01]  /*1d00*/  LDC.64 R104, c[0x0][0x408] ;  /* 0x00010200ff687b82 */ /* 0x000ea20000000a00 */
[----:B------:R-:W-:-:S04]  /*1d10*/  @P0 IADD3 R4, P1, R28, UR4, RZ ;  /* 0x000000041c040c10 */ /* 0x000fc8000ff3e0ff */
[----:B------:R-:W-:Y:S01]  /*1d20*/  @P0 IADD3.X R5, R29, UR5, RZ, P1, !PT ;  /* 0x000000051d050c10 */ /* 0x000fe20008ffe4ff */
[----:B------:R-:W-:Y:S02]  /*1d30*/  ULDC.64 UR4, c[0x0][0x330] ;  /* 0x0000cc0000047ab9 */ /* 0x000fe40000000a00 */
[----:B------:R-:W3:Y:S02]  /*1d40*/  LDC.64 R110, c[0x0][0x3f8] ;  /* 0x0000fe00ff6e7b82 */ /* 0x000ee40000000a00 */
[----:B------:R4:W3:Y:S01]  /*1d50*/  @P0 LDG.E R25, desc[UR6][R4.64] ;  /* 0x0000000604190981 */ /* 0x0008e2000c1e1900 */
[----:B------:R-:W-:Y:S01]  /*1d60*/  SHF.R.S32.HI R3, RZ, 0x1f, R113 ;  /* 0x0000001fff037819 */ /* 0x000fe20000011471 */
[----:B------:R-:W-:Y:S01]  /*1d70*/  ULDC UR6, c[0x0][0x2f4] ;  /* 0x0000bd0000067ab9 */ /* 0x000fe20000000800 */
[----:B------:R-:W-:Y:S01]  /*1d80*/  IMAD R11, R9, UR4, RZ ;  /* 0x00000004090b7c24 */ /* 0x000fe2000f8e02ff */
[----:B------:R-:W-:Y:S01]  /*1d90*/  ISETP.GE.AND P1, PT, R213, UR6, PT ;  /* 0x00000006d5007c0c */ /* 0x000fe2000bf26270 */
[----:B------:R-:W-:Y:S01]  /*1da0*/  IMAD.WIDE.U32 R6, R122, UR4, R16 ;  /* 0x000000047a067c25 */ /* 0x000fe2000f8e0010 */
[----:B------:R-:W-:Y:S01]  /*1db0*/  ISETP.GE.AND P0, PT, R16, UR6, PT ;  /* 0x0000000610007c0c */ /* 0x000fe2000bf06270 */
[----:B------:R-:W1:Y:S01]  /*1dc0*/  S2R R149, SR_TID.X ;  /* 0x0000000000957919 */ /* 0x000e620000002100 */
[----:B------:R-:W-:Y:S01]  /*1dd0*/  SEL R8, RZ, 0xffffffff, P1 ;  /* 0xffffffffff087807 */ /* 0x000fe20000800000 */
[-C--:B0-----:R-:W-:Y:S01]  /*1de0*/  IMAD R0, R3, R98.reuse, RZ ;  /* 0x0000006203007224 */ /* 0x081fe200078e02ff */
[----:B------:R-:W-:Y:S01]  /*1df0*/  ISETP.GE.AND P1, PT, R218, UR6, PT ;  /* 0x00000006da007c0c */ /* 0x000fe2000bf26270 */
[----:B------:R-:W-:Y:S01]  /*1e00*/  IMAD R13, R122, UR5, R11 ;  /* 0x000000057a0d7c24 */ /* 0x000fe2000f8e020b */
[----:B------:R-:W-:Y:S01]  /*1e10*/  ULDC.64 UR4, c[0x0][0x308] ;  /* 0x0000c20000047ab9 */ /* 0x000fe20000000a00 */
[C---:B------:R-:W-:Y:S01]  /*1e20*/  IMAD R11, R113.reuse, R99, R0 ;  /* 0x00000063710b7224 */ /* 0x040fe200078e0200 */
[----:B------:R-:W-:Y:S01]  /*1e30*/  SEL R0, RZ, 0x1, P0 ;  /* 0x00000001ff007807 */ /* 0x000fe20000000000 */
[----:B----4-:R-:W-:Y:S01]  /*1e40*/  IMAD.WIDE.U32 R4, R113, R98, RZ ;  /* 0x0000006271047225 */ /* 0x010fe200078e00ff */
[----:B------:R-:W-:-:S02]  /*1e50*/  ISETP.NE.U32.AND P0, PT, RZ, UR8, PT ;  /* 0x00000008ff007c0c */ /* 0x000fc4000bf05070 */
[----:B------:R-:W-:Y:S01]  /*1e60*/  IADD3 R7, R7, R13, RZ ;  /* 0x0000000d07077210 */ /* 0x000fe20007ffe0ff */
[----:B------:R-:W-:Y:S01]  /*1e70*/  IMAD.SHL.U32 R13, R8, 0x2, RZ ;  /* 0x00000002080d7824 */ /* 0x000fe200078e00ff */
[----:B------:R-:W-:Y:S01]  /*1e80*/  ISETP.NE.AND.EX P0, PT, RZ, UR9, PT, P0 ;  /* 0x00000009ff007c0c */ /* 0x000fe2000bf05300 */
[----:B------:R-:W-:Y:S01]  /*1e90*/  IMAD R9, R9, UR4, RZ ;  /* 0x0000000409097c24 */ /* 0x000fe2000f8e02ff */
[----:B------:R-:W-:Y:S01]  /*1ea0*/  ULDC.64 UR8, c[0x0][0x338] ;  /* 0x0000ce0000087ab9 */ /* 0x000fe20000000a00 */
[----:B------:R-:W-:Y:S01]  /*1eb0*/  IMAD.IADD R5, R5, 0x1, R11 ;  /* 0x0000000105057824 */ /* 0x000fe200078e020b */
[----:B------:R-:W-:Y:S01]  /*1ec0*/  LOP3.LUT R0, R13, 0x2, R0, 0xe2, !PT ;  /* 0x000000020d007812 */ /* 0x000fe200078ee200 */
[C---:B------:R-:W-:Y:S01]  /*1ed0*/  IMAD R11, R122.reuse, UR5, R9 ;  /* 0x000000057a0b7c24 */ /* 0x040fe2000f8e0209 */
[----:B------:R-:W-:Y:S01]  /*1ee0*/  SEL R9, RZ, 0x4, P1 ;  /* 0x00000004ff097807 */ /* 0x000fe20000800000 */
[----:B------:R-:W-:Y:S01]  /*1ef0*/  IMAD.WIDE.U32 R4, R122, UR4, R4 ;  /* 0x000000047a047c25 */ /* 0x000fe2000f8e0004 */
[----:B------:R-:W-:Y:S01]  /*1f00*/  ULDC.64 UR4, c[0x0][0x310] ;  /* 0x0000c40000047ab9 */ /* 0x000fe20000000a00 */
[----:B------:R-:W-:-:S02]  /*1f10*/  SHF.R.S32.HI R20, RZ, 0x1f, R212 ;  /* 0x0000001fff147819 */ /* 0x000fc400000114d4 */
[----:B------:R-:W-:Y:S01]  /*1f20*/  LOP3.LUT R9, R0, R9, RZ, 0xfc, !PT ;  /* 0x0000000900097212 */ /* 0x000fe200078efcff */
[C---:B--2---:R-:W-:Y:S01]  /*1f30*/  IMAD.WIDE.U32 R102, R212.reuse, R104, R16 ;  /* 0x00000068d4667225 */ /* 0x044fe200078e0010 */
[----:B------:R-:W-:Y:S02]  /*1f40*/  IADD3 R5, R5, R11, RZ ;  /* 0x0000000b05057210 */ /* 0x000fe40007ffe0ff */
[----:B------:R-:W-:Y:S01]  /*1f50*/  SHF.R.S32.HI R23, RZ, 0x1f, R22 ;  /* 0x0000001fff177819 */ /* 0x000fe20000011416 */
[C---:B---3--:R-:W-:Y:S01]  /*1f60*/  IMAD.WIDE.U32 R108, R212.reuse, R110, R16 ;  /* 0x0000006ed46c7225 */ /* 0x048fe200078e0010 */
[----:B------:R-:W-:Y:S02]  /*1f70*/  SHF.R.U32.HI R30, RZ, 0x3, R223 ;  /* 0x00000003ff1e7819 */ /* 0x000fe400000116df */
[----:B------:R-:W-:Y:S01]  /*1f80*/  SHF.R.U32.HI R21, RZ, 0x3, R224 ;  /* 0x00000003ff157819 */ /* 0x000fe200000116e0 */
[----:B------:R-:W-:Y:S01]  /*1f90*/  IMAD.WIDE.U32 R100, R212, R104, R22 ;  /* 0x00000068d4647225 */ /* 0x000fe200078e0016 */
[----:B------:R-:W-:-:S02]  /*1fa0*/  ISETP.GE.AND P2, PT, R219, UR6, PT ;  /* 0x00000006db007c0c */ /* 0x000fc4000bf46270 */
[----:B------:R-:W-:Y:S01]  /*1fb0*/  SHF.L.U64.HI R128, R98, 0x5, R99 ;  /* 0x0000000562807819 */ /* 0x000fe20000010263 */
[----:B------:R-:W-:Y:S01]  /*1fc0*/  IMAD.WIDE.U32 R106, R212, R110, R22 ;  /* 0x0000006ed46a7225 */ /* 0x000fe200078e0016 */
[C---:B------:R-:W-:Y:S02]  /*1fd0*/  SHF.L.U64.HI R130, R98.reuse, 0x6, R99 ;  /* 0x0000000662827819 */ /* 0x040fe40000010263 */
[----:B------:R-:W-:Y:S01]  /*1fe0*/  SHF.L.U32 R129, R98, 0x5, RZ ;  /* 0x0000000562817819 */ /* 0x000fe200000006ff */
[C---:B------:R-:W-:Y:S01]  /*1ff0*/  IMAD.SHL.U32 R31, R212.reuse, 0x40, RZ ;  /* 0x00000040d41f7824 */ /* 0x040fe200078e00ff */
[----:B------:R-:W-:Y:S01]  /*2000*/  IADD3 R112, P3, R212, R113, RZ ;  /* 0x00000071d4707210 */ /* 0x000fe20007f7e0ff */
[----:B------:R-:W-:Y:S01]  /*2010*/  IMAD.SHL.U32 R131, R98, 0x40, RZ ;  /* 0x0000004062837824 */ /* 0x000fe200078e00ff */
[C---:B------:R-:W-:Y:S01]  /*2020*/  SHF.L.U64.HI R29, R110.reuse, 0x6, R111 ;  /* 0x000000066e1d7819 */ /* 0x040fe2000001026f */
[----:B------:R-:W-:Y:S01]  /*2030*/  IMAD.SHL.U32 R28, R110, 0x20, RZ ;  /* 0x000000206e1c7824 */ /* 0x000fe200078e00ff */
[--C-:B------:R-:W-:Y:S01]  /*2040*/  SHF.L.U64.HI R34, R104, 0x5, R105.reuse ;  /* 0x0000000568227819 */ /* 0x100fe20000010269 */
[----:B------:R-:W-:Y:S01]  /*2050*/  IMAD.SHL.U32 R27, R110, 0x40, RZ ;  /* 0x000000406e1b7824 */ /* 0x000fe200078e00ff */
[C---:B------:R-:W-:Y:S01]  /*2060*/  SHF.L.U64.HI R33, R104.reuse, 0x6, R105 ;  /* 0x0000000668217819 */ /* 0x040fe20000010269 */
[----:B------:R-:W-:Y:S01]  /*2070*/  IMAD R127, R105, 0x50, RZ ;  /* 0x00000050697f7824 */ /* 0x000fe200078e02ff */
[----:B------:R-:W-:Y:S01]  /*2080*/  LOP3.LUT R26, R9, 0x1, RZ, 0xc0, !PT ;  /* 0x00000001091a7812 */ /* 0x000fe200078ec0ff */
[----:B------:R-:W-:Y:S01]  /*2090*/  IMAD.SHL.U32 R32, R104, 0x20, RZ ;  /* 0x0000002068207824 */ /* 0x000fe200078e00ff */
[----:B------:R-:W-:Y:S01]  /*20a0*/  SHF.R.S32.HI R146, RZ, 0x1f, R237 ;  /* 0x0000001fff927819 */ /* 0x000fe200000114ed */
[----:B------:R-:W-:Y:S01]  /*20b0*/  IMAD.X R113, R20, 0x1, R3, P3 ;  /* 0x0000000114717824 */ /* 0x000fe200018e0603 */
[----:B-1----:R-:W-:-:S02]  /*20c0*/  LEA.HI R149, R149, 0x8, RZ, 0x19 ;  /* 0x0000000895957811 */ /* 0x002fc400078fc8ff */
[----:B------:R-:W-:Y:S02]  /*20d0*/  SHF.R.S32.HI R8, RZ, 0x1f, R25 ;  /* 0x0000001fff087819 */ /* 0x000fe40000011419 */
[----:B------:R-:W-:Y:S02]  /*20e0*/  SEL R97, R25, RZ, !P0 ;  /* 0x000000ff19617207 */ /* 0x000fe40004000000 */
[----:B------:R-:W-:Y:S02]  /*20f0*/  SEL R8, R8, RZ, !P0 ;  /* 0x000000ff08087207 */ /* 0x000fe40004000000 */
[----:B------:R-:W-:Y:S01]  /*2100*/  ISETP.GE.AND P0, PT, R16, R118, PT ;  /* 0x000000761000720c */ /* 0x000fe20003f06270 */
[----:B------:R-:W-:-:S04]  /*2110*/  IMAD.WIDE.U32 R94, R97, UR8, R6 ;  /* 0x00000008615e7c25 */ /* 0x000fc8000f8e0006 */
[C---:B------:R-:W-:Y:S02]  /*2120*/  IMAD R0, R8.reuse, UR8, RZ ;  /* 0x0000000808007c24 */ /* 0x040fe4000f8e02ff */
[----:B------:R-:W-:Y:S02]  /*2130*/  IMAD R8, R8, UR4, RZ ;  /* 0x0000000408087c24 */ /* 0x000fe4000f8e02ff */
[C---:B------:R-:W-:Y:S02]  /*2140*/  IMAD R37, R97.reuse, UR9, R0 ;  /* 0x0000000961257c24 */ /* 0x040fe4000f8e0200 */
[C---:B------:R-:W-:Y:S02]  /*2150*/  IMAD R11, R97.reuse, UR5, R8 ;  /* 0x00000005610b7c24 */ /* 0x040fe4000f8e0208 */
[----:B------:R-:W-:-:S04]  /*2160*/  IMAD.WIDE.U32 R96, R97, UR4, R4 ;  /* 0x0000000461607c25 */ /* 0x000fc8000f8e0004 */
[-C--:B------:R-:W-:Y:S02]  /*2170*/  IMAD R6, R20, R98.reuse, RZ ;  /* 0x0000006214067224 */ /* 0x080fe400078e02ff */
[----:B------:R-:W-:-:S04]  /*2180*/  IMAD.WIDE.U32 R4, R212, R98, R16 ;  /* 0x00000062d4047225 */ /* 0x000fc800078e0010 */
[----:B------:R-:W-:Y:S01]  /*2190*/  IMAD R35, R212, R99, R6 ;  /* 0x00000063d4237224 */ /* 0x000fe200078e0206 */
[----:B------:R-:W-:Y:S01]  /*21a0*/  IADD3 R93, P1, R96, R4, RZ ;  /* 0x00000004605d7210 */ /* 0x000fe20007f3e0ff */
[----:B------:R-:W-:Y:S02]  /*21b0*/  IMAD.IADD R92, R97, 0x1, R11 ;  /* 0x00000001615c7824 */ /* 0x000fe400078e020b */
[----:B------:R-:W-:-:S03]  /*21c0*/  IMAD R0, R20, R104, RZ ;  /* 0x0000006814007224 */ /* 0x000fc600078e02ff */
[----:B------:R-:W-:Y:S01]  /*21d0*/  IADD3.X R35, R92, R5, R35, P1, !PT ;  /* 0x000000055c237210 */ /* 0x000fe20000ffe423 */
[----:B------:R-:W-:Y:S01]  /*21e0*/  IMAD R7, R212, R105, R0 ;  /* 0x00000069d4077224 */ /* 0x000fe200078e0200 */
[----:B------:R-:W-:Y:S01]  /*21f0*/  SEL R5, R118, RZ, P0 ;  /* 0x000000ff76057207 */ /* 0x000fe20000000000 */
[----:B------:R-:W-:Y:S01]  /*2200*/  IMAD R0, R20, R110, RZ ;  /* 0x0000006e14007224 */ /* 0x000fe200078e02ff */
[----:B------:R-:W-:Y:S01]  /*2210*/  ISETP.GE.AND P1, PT, R213, R118, PT ;  /* 0x00000076d500720c */ /* 0x000fe20003f26270 */
[----:B------:R-:W-:Y:S01]  /*2220*/  IMAD.IADD R101, R101, 0x1, R7 ;  /* 0x0000000165657824 */ /* 0x000fe200078e0207 */
[----:B------:R-:W-:Y:S01]  /*2230*/  IADD3 R103, R7, R103, RZ ;  /* 0x0000006707677210 */ /* 0x000fe20007ffe0ff */
[----:B------:R-:W-:Y:S01]  /*2240*/  IMAD.IADD R5, R16, 0x1, R5 ;  /* 0x0000000110057824 */ /* 0x000fe200078e0205 */
[----:B------:R-:W-:Y:S01]  /*2250*/  SEL R4, R118, RZ, P1 ;  /* 0x000000ff76047207 */ /* 0x000fe20000800000 */
[----:B------:R-:W-:Y:S02]  /*2260*/  IMAD R7, R212, R111, R0 ;  /* 0x0000006fd4077224 */ /* 0x000fe400078e0200 */
[----:B-----5:R-:W-:Y:S01]  /*2270*/  IMAD.WIDE.U32 R100, R144, R104, R100 ;  /* 0x0000006890647225 */ /* 0x020fe200078e0064 */
[----:B------:R-:W-:-:S02]  /*2280*/  SHF.R.S32.HI R0, RZ, 0x1f, R5 ;  /* 0x0000001fff007819 */ /* 0x000fc40000011405 */
[----:B------:R-:W-:Y:S01]  /*2290*/  IADD3 R109, R7, R109, RZ ;  /* 0x0000006d076d7210 */ /* 0x000fe20007ffe0ff */
[----:B------:R-:W-:Y:S01]  /*22a0*/  IMAD.IADD R107, R107, 0x1, R7 ;  /* 0x000000016b6b7824 */ /* 0x000fe200078e0207 */
[-C--:B------:R-:W-:Y:S01]  /*22b0*/  LEA.HI R13, R0, R5.reuse, RZ, 0x3 ;  /* 0x00000005000d7211 */ /* 0x080fe200078f18ff */
[----:B------:R-:W-:Y:S01]  /*22c0*/  IMAD.WIDE.U32 R102, R144, R104, R102 ;  /* 0x0000006890667225 */ /* 0x000fe200078e0066 */
[----:B------:R-:W-:Y:S02]  /*22d0*/  LEA.HI R0, R0, R5, RZ, 0x6 ;  /* 0x0000000500007211 */ /* 0x000fe400078f30ff */
[----:B------:R-:W-:Y:S01]  /*22e0*/  LOP3.LUT R6, R223, 0x38, R13, 0xf8, !PT ;  /* 0x00000038df067812 */ /* 0x000fe200078ef80d */
[----:B------:R-:W-:Y:S01]  /*22f0*/  IMAD.IADD R5, R213, 0x1, R4 ;  /* 0x00000001d5057824 */ /* 0x000fe200078e0204 */
[----:B------:R-:W-:Y:S01]  /*2300*/  SHF.R.S32.HI R4, RZ, 0x6, R0 ;  /* 0x00000006ff047819 */ /* 0x000fe20000011400 */
[----:B------:R-:W-:Y:S01]  /*2310*/  IMAD.WIDE.U32 R106, R144, R110, R106 ;  /* 0x0000006e906a7225 */ /* 0x000fe200078e006a */
[----:B------:R-:W-:-:S02]  /*2320*/  LOP3.LUT R8, R6, R30, RZ, 0x3c, !PT ;  /* 0x0000001e06087212 */ /* 0x000fc400078e3cff */
[----:B------:R-:W-:Y:S01]  /*2330*/  SHF.R.S32.HI R0, RZ, 0x1f, R5 ;  /* 0x0000001fff007819 */ /* 0x000fe20000011405 */
[----:B------:R-:W-:Y:S01]  /*2340*/  IMAD R141, R4, 0x1400, R225 ;  /* 0x00001400048d7824 */ /* 0x000fe200078e02e1 */
[----:B------:R-:W-:Y:S01]  /*2350*/  LOP3.LUT R7, R224, 0x38, R13, 0xf8, !PT ;  /* 0x00000038e0077812 */ /* 0x000fe200078ef80d */
[----:B------:R-:W-:Y:S01]  /*2360*/  IMAD R133, R4, 0x1400, R227 ;  /* 0x0000140004857824 */ /* 0x000fe200078e02e3 */
[CC--:B------:R-:W-:Y:S01]  /*2370*/  LEA.HI R6, R0.reuse, R5.reuse, RZ, 0x6 ;  /* 0x0000000500067211 */ /* 0x0c0fe200078f30ff */
[----:B------:R-:W-:Y:S01]  /*2380*/  IMAD.IADD R141, R141, 0x1, R8 ;  /* 0x000000018d8d7824 */ /* 0x000fe200078e0208 */
[----:B------:R-:W-:Y:S01]  /*2390*/  LEA.HI R5, R0, R5, RZ, 0x3 ;  /* 0x0000000500057211 */ /* 0x000fe200078f18ff */
[----:B------:R-:W-:Y:S01]  /*23a0*/  IMAD R143, R4, 0x1400, R228 ;  /* 0x00001400048f7824 */ /* 0x000fe200078e02e4 */
[----:B------:R-:W-:Y:S01]  /*23b0*/  SHF.R.S32.HI R8, RZ, 0x6, R6 ;  /* 0x00000006ff087819 */ /* 0x000fe20000011406 */
[----:B------:R-:W-:Y:S01]  /*23c0*/  IMAD.WIDE.U32 R108, R144, R110, R108 ;  /* 0x0000006e906c7225 */ /* 0x000fe200078e006c */
[----:B------:R-:W-:-:S02]  /*23d0*/  LOP3.LUT R6, R5, 0x38, RZ, 0xc0, !PT ;  /* 0x0000003805067812 */ /* 0x000fc400078ec0ff */
[----:B------:R-:W-:Y:S01]  /*23e0*/  LOP3.LUT R10, R7, R21, RZ, 0x3c, !PT ;  /* 0x00000015070a7212 */ /* 0x000fe200078e3cff */
[C---:B------:R-:W-:Y:S01]  /*23f0*/  IMAD R142, R8.reuse, 0x1400, R228 ;  /* 0x00001400088e7824 */ /* 0x040fe200078e02e4 */
[----:B------:R-:W-:Y:S01]  /*2400*/  LOP3.LUT R7, R223, 0x38, R5, 0xf8, !PT ;  /* 0x00000038df077812 */ /* 0x000fe200078ef805 */
[----:B------:R-:W-:Y:S01]  /*2410*/  IMAD R140, R8, 0x1400, R225 ;  /* 0x00001400088c7824 */ /* 0x000fe200078e02e1 */
[----:B------:R-:W-:Y:S01]  /*2420*/  LOP3.LUT R6, R6, 0x1c0, R31, 0xf8, !PT ;  /* 0x000001c006067812 */ /* 0x000fe200078ef81f */
[----:B------:R-:W-:Y:S01]  /*2430*/  IMAD R132, R8, 0x1400, R227 ;  /* 0x0000140008847824 */ /* 0x000fe200078e02e3 */
[----:B------:R-:W-:Y:S01]  /*2440*/  LOP3.LUT R0, R13, 0x38, RZ, 0xc0, !PT ;  /* 0x000000380d007812 */ /* 0x000fe200078ec0ff */
[----:B------:R-:W-:Y:S01]  /*2450*/  IMAD.SHL.U32 R118, R118, 0x2, RZ ;  /* 0x0000000276767824 */ /* 0x000fe200078e00ff */
[----:B------:R-:W-:Y:S02]  /*2460*/  LOP3.LUT R11, R7, R30, RZ, 0x3c, !PT ;  /* 0x0000001e070b7212 */ /* 0x000fe400078e3cff */
[----:B------:R-:W-:-:S02]  /*2470*/  LOP3.LUT R7, R6, R229, RZ, 0x3c, !PT ;  /* 0x000000e506077212 */ /* 0x000fc400078e3cff */
[----:B------:R-:W-:Y:S01]  /*2480*/  LOP3.LUT R0, R0, 0x1c0, R31, 0xf8, !PT ;  /* 0x000001c000007812 */ /* 0x000fe200078ef81f */
[----:B------:R-:W-:Y:S01]  /*2490*/  IMAD.IADD R140, R140, 0x1, R11 ;  /* 0x000000018c8c7824 */ /* 0x000fe200078e020b */
[----:B------:R-:W-:Y:S01]  /*24a0*/  IADD3 R133, R133, R10, RZ ;  /* 0x0000000a85857210 */ /* 0x000fe20007ffe0ff */
[----:B------:R-:W-:Y:S01]  /*24b0*/  IMAD.IADD R142, R142, 0x1, R7 ;  /* 0x000000018e8e7824 */ /* 0x000fe200078e0207 */
[----:B------:R-:W-:Y:S01]  /*24c0*/  LOP3.LUT R0, R0, R229, RZ, 0x3c, !PT ;  /* 0x000000e500007212 */ /* 0x000fe200078e3cff */
[----:B------:R-:W-:Y:S01]  /*24d0*/  IMAD R11, R99, 0x50, RZ ;  /* 0x00000050630b7824 */ /* 0x000fe200078e02ff */
[----:B------:R-:W-:Y:S01]  /*24e0*/  SHF.R.S32.HI R7, RZ, 0x1f, R144 ;  /* 0x0000001fff077819 */ /* 0x000fe20000011490 */
[----:B------:R-:W-:Y:S01]  /*24f0*/  IMAD.WIDE.U32 R98, R98, 0x50, RZ ;  /* 0x0000005062627825 */ /* 0x000fe200078e00ff */
[----:B------:R-:W-:Y:S02]  /*2500*/  LOP3.LUT R10, R224, 0x38, R5, 0xf8, !PT ;  /* 0x00000038e00a7812 */ /* 0x000fe400078ef805 */
[----:B------:R-:W-:Y:S01]  /*2510*/  SHF.L.U64.HI R30, R110, 0x5, R111 ;  /* 0x000000056e1e7819 */ /* 0x000fe2000001026f */
[----:B------:R-:W-:Y:S01]  /*2520*/  IMAD.IADD R143, R143, 0x1, R0 ;  /* 0x000000018f8f7824 */ /* 0x000fe200078e0200 */
[----:B------:R-:W-:Y:S01]  /*2530*/  LOP3.LUT R15, R10, R21, RZ, 0x3c, !PT ;  /* 0x000000150a0f7212 */ /* 0x000fe200078e3cff */
[----:B------:R-:W-:Y:S01]  /*2540*/  IMAD R0, R7, R104, RZ ;  /* 0x0000006807007224 */ /* 0x000fe200078e02ff */
[----:B------:R-:W-:-:S02]  /*2550*/  SHF.L.U32 R31, R104, 0x6, RZ ;  /* 0x00000006681f7819 */ /* 0x000fc400000006ff */
[----:B------:R-:W-:Y:S01]  /*2560*/  IADD3 R132, R132, R15, RZ ;  /* 0x0000000f84847210 */ /* 0x000fe20007ffe0ff */
[----:B------:R-:W-:Y:S01]  /*2570*/  IMAD R21, R144, R105, R0 ;  /* 0x0000006990157224 */ /* 0x000fe200078e0200 */
[----:B------:R-:W-:Y:S01]  /*2580*/  IADD3 R120, R99, R11, RZ ;  /* 0x0000000b63787210 */ /* 0x000fe20007ffe0ff */
[----:B------:R-:W-:Y:S01]  /*2590*/  IMAD R0, R7, R110, RZ ;  /* 0x0000006e07007224 */ /* 0x000fe200078e02ff */
[----:B------:R-:W-:Y:S01]  /*25a0*/  SHF.R.S32.HI R14, RZ, 0x3, R13 ;  /* 0x00000003ff0e7819 */ /* 0x000fe2000001140d */
[----:B------:R-:W-:Y:S01]  /*25b0*/  IMAD R7, R111, 0x50, RZ ;  /* 0x000000506f077824 */ /* 0x000fe200078e02ff */
[----:B------:R-:W-:Y:S01]  /*25c0*/  IADD3 R4, R212, 0x20, RZ ;  /* 0x00000020d4047810 */ /* 0x000fe20007ffe0ff */
[----:B------:R-:W-:Y:S01]  /*25d0*/  IMAD R15, R144, R111, R0 ;  /* 0x0000006f900f7224 */ /* 0x000fe200078e0200 */
[----:B------:R-:W-:Y:S01]  /*25e0*/  SEL R0, RZ, 0x8, P2 ;  /* 0x00000008ff007807 */ /* 0x000fe20001000000 */
[----:B------:R-:W-:Y:S01]  /*25f0*/  IMAD.WIDE.U32 R110, R110, 0x50, RZ ;  /* 0x000000506e6e7825 */ /* 0x000fe200078e00ff */
[----:B------:R-:W-:-:S02]  /*2600*/  LOP3.LUT R13, R13, 0xfffffff8, RZ, 0xc0, !PT ;  /* 0xfffffff80d0d7812 */ /* 0x000fc400078ec0ff */
[----:B------:R-:W-:Y:S01]  /*2610*/  LOP3.LUT R0, R9, R0, RZ, 0xfc, !PT ;  /* 0x0000000009007212 */ /* 0x000fe200078efcff */
[----:B------:R-:W-:Y:S01]  /*2620*/  IMAD.WIDE.U32 R104, R104, 0x50, RZ ;  /* 0x0000005068687825 */ /* 0x000fe200078e00ff */
[----:B------:R-:W-:Y:S02]  /*2630*/  LOP3.LUT R11, R5, 0xfffffff8, RZ, 0xc0, !PT ;  /* 0xfffffff8050b7812 */ /* 0x000fe400078ec0ff */
[----:B------:R-:W-:Y:S01]  /*2640*/  IADD3 R25, R101, R21, RZ ;  /* 0x0000001565197210 */ /* 0x000fe20007ffe0ff */
[----:B------:R-:W-:Y:S01]  /*2650*/  IMAD.IADD R126, R111, 0x1, R7 ;  /* 0x000000016f7e7824 */ /* 0x000fe200078e0207 */
[----:B------:R-:W-:Y:S01]  /*2660*/  SHF.R.S32.HI R12, RZ, 0x3, R5 ;  /* 0x00000003ff0c7819 */ /* 0x000fe20000011405 */
[----:B------:R-:W-:Y:S01]  /*2670*/  IMAD.IADD R20, R107, 0x1, R15 ;  /* 0x000000016b147824 */ /* 0x000fe200078e020f */
[----:B------:R-:W-:Y:S01]  /*2680*/  SHF.R.S32.HI R147, RZ, 0x1f, R4 ;  /* 0x0000001fff937819 */ /* 0x000fe20000011404 */
[----:B------:R-:W-:Y:S01]  /*2690*/  IMAD.IADD R127, R105, 0x1, R127 ;  /* 0x00000001697f7824 */ /* 0x000fe200078e027f */
[----:B------:R-:W-:Y:S01]  /*26a0*/  IADD3 R15, R15, R109, RZ ;  /* 0x0000006d0f0f7210 */ /* 0x000fe20007ffe0ff */
[----:B------:R-:W-:Y:S01]  /*26b0*/  IMAD.IADD R21, R21, 0x1, R103 ;  /* 0x0000000115157824 */ /* 0x000fe200078e0267 */
[C---:B------:R-:W-:Y:S01]  /*26c0*/  LOP3.LUT R10, R0.reuse, 0x2, RZ, 0xc0, !PT ;  /* 0x00000002000a7812 */ /* 0x040fe200078ec0ff */
[----:B------:R-:W-:Y:S01]  /*26d0*/  IMAD.IADD R5, R95, 0x1, R37 ;  /* 0x000000015f057824 */ /* 0x000fe200078e0225 */
[----:B------:R-:W-:-:S02]  /*26e0*/  LOP3.LUT R9, R0, 0x4, RZ, 0xc0, !PT ;  /* 0x0000000400097812 */ /* 0x000fc400078ec0ff */
[----:B------:R-:W-:Y:S02]  /*26f0*/  LOP3.LUT R8, R0, 0x8, RZ, 0xc0, !PT ;  /* 0x0000000800087812 */ /* 0x000fe400078ec0ff */
[----:B------:R-:W-:Y:S02]  /*2700*/  SHF.R.S32.HI R7, RZ, 0x1f, R13 ;  /* 0x0000001fff077819 */ /* 0x000fe4000001140d */
[----:B------:R-:W-:-:S07]  /*2710*/  SHF.R.S32.HI R6, RZ, 0x1f, R11 ;  /* 0x0000001fff067819 */ /* 0x000fce000001140b */
.L_x_761:
[----:B-1--4-:R-:W2:Y:S01]  /*2720*/  LDL.LU R39, [R1+0x20] ;  /* 0x0000200001277983 */ /* 0x012ea20000300800 */
[----:B------:R-:W-:Y:S01]  /*2730*/  VIADD R41, R24, 0xffffffff ;  /* 0xffffffff18297836 */ /* 0x000fe20000000000 */
[----:B------:R-:W0:Y:S01]  /*2740*/  LDC.64 R116, c[0x0][0x2e8] ;  /* 0x0000ba00ff747b82 */ /* 0x000e220000000a00 */
[----:B------:R-:W-:Y:S05]  /*2750*/  YIELD ;  /* 0x0000000000007946 */ /* 0x000fea0003800000 */
[----:B------:R-:W-:Y:S01]  /*2760*/  SHF.R.S32.HI R38, RZ, 0x1f, R41 ;  /* 0x0000001fff267819 */ /* 0x000fe20000011429 */
[-C--:B------:R-:W-:Y:S01]  /*2770*/  IMAD R3, R120, R41.reuse, RZ ;  /* 0x0000002978037224 */ /* 0x080fe200078e02ff */
[----:B------:R-:W1:Y:S01]  /*2780*/  LDC R115, c[0x0][0x3f4] ;  /* 0x0000fd00ff737b82 */ /* 0x000e620000000800 */
[----:B------:R-:W-:Y:S01]  /*2790*/  IMAD.WIDE.U32 R124, R98, R41, RZ ;  /* 0x00000029627c7225 */ /* 0x000fe200078e00ff */
[----:B------:R-:W-:Y:S03]  /*27a0*/  BSSY B0, `(.L_x_654) ;  /* 0x000078c000007945 */ /* 0x000fe60003800000 */
[----:B------:R-:W-:Y:S01]  /*27b0*/  IMAD R3, R38, R98, R3 ;  /* 0x0000006226037224 */ /* 0x000fe200078e0203 */
[----:B------:R-:W-:-:S02]  /*27c0*/  IADD3 R0, P3, P4, R93, R124, R131 ;  /* 0x0000007c5d007210 */ /* 0x000fc40007c7e083 */
[-C--:B------:R-:W-:Y:S02]  /*27d0*/  IADD3 R36, P2, R93, R124.reuse, RZ ;  /* 0x0000007c5d247210 */ /* 0x080fe40007f5e0ff */
[----:B------:R-:W-:Y:S02]  /*27e0*/  IADD3 R88, R125, R3, RZ ;  /* 0x000000037d587210 */ /* 0x000fe40007ffe0ff */
[----:B------:R-:W-:Y:S02]  /*27f0*/  IADD3 R4, P5, P6, R93, R124, R129 ;  /* 0x0000007c5d047210 */ /* 0x000fe40007ebe081 */
[----:B------:R-:W-:Y:S01]  /*2800*/  IADD3.X R3, R35, R88, R130, P3, P4 ;  /* 0x0000005823037210 */ /* 0x000fe20001fe8482 */
[----:B------:R-:W-:Y:S01]  /*2810*/  IMAD.X R37, R88, 0x1, R35, P2 ;  /* 0x0000000158257824 */ /* 0x000fe200010e0623 */
[----:B------:R-:W-:Y:S02]  /*2820*/  ISETP.GT.AND P3, PT, R41, R119, PT ;  /* 0x000000772900720c */ /* 0x000fe40003f64270 */
[----:B0-----:R-:W-:-:S02]  /*2830*/  LEA R48, P2, R0, R116, 0x1 ;  /* 0x0000007400307211 */ /* 0x001fc400078408ff */
[----:B------:R-:W-:Y:S02]  /*2840*/  IADD3.X R24, R35, R88, R128, P5, P6 ;  /* 0x0000005823187210 */ /* 0x000fe40002fec480 */
[-C--:B------:R-:W-:Y:S01]  /*2850*/  LEA.HI.X R49, R0, R117.reuse, R3, 0x1, P2 ;  /* 0x0000007500317211 */ /* 0x080fe200010f0c03 */
[----:B------:R-:W-:Y:S01]  /*2860*/  IMAD R3, R19, 0x5000, R230 ;  /* 0x0000500013037824 */ /* 0x000fe200078e02e6 */
[----:B-1----:R-:W-:Y:S02]  /*2870*/  ISETP.GE.AND P2, PT, R115, 0x1, PT ;  /* 0x000000017300780c */ /* 0x002fe40003f46270 */
[-C--:B------:R-:W-:Y:S02]  /*2880*/  LEA R50, P5, R4, R116.reuse, 0x1 ;  /* 0x0000007404327211 */ /* 0x080fe400078a08ff */
[----:B------:R-:W-:Y:S02]  /*2890*/  LEA R56, P6, R36, R116, 0x1 ;  /* 0x0000007424387211 */ /* 0x000fe400078c08ff */
[-C--:B------:R-:W-:Y:S01]  /*28a0*/  LEA.HI.X R51, R4, R117.reuse, R24, 0x1, P5 ;  /* 0x0000007504337211 */ /* 0x080fe200028f0c18 */
[----:B------:R-:W-:Y:S01]  /*28b0*/  IMAD R4, R3, 0x2, R18 ;  /* 0x0000000203047824 */ /* 0x000fe200078e0212 */
[----:B------:R-:W-:-:S02]  /*28c0*/  LEA.HI.X R57, R36, R117, R37, 0x1, P6 ;  /* 0x0000007524397211 */ /* 0x000fc400030f0c25 */
[----:B------:R-:W-:Y:S02]  /*28d0*/  MOV R24, R41 ;  /* 0x0000002900187202 */ /* 0x000fe40000000f00 */
[----:B--2---:R-:W-:-:S04]  /*28e0*/  LOP3.LUT R39, R39, 0xfffffffd, RZ, 0xc0, !PT ;  /* 0xfffffffd27277812 */ /* 0x004fc800078ec0ff */
[----:B------:R-:W-:-:S05]  /*28f0*/  @P3 LOP3.LUT R39, R39, 0x2, RZ, 0xfc, !PT ;  /* 0x0000000227273812 */ /* 0x000fca00078efcff */
[----:B------:R0:W-:Y:S01]  /*2900*/  STL [R1+0x20], R39 ;  /* 0x0000202701007387 */ /* 0x0001e20000100800 */
[----:B------:R-:W-:Y:S05]  /*2910*/  @!P2 BRA `(.L_x_655) ;  /* 0x0000007000dca947 */ /* 0x000fea0003800000 */
[----:B------:R-:W-:Y:S01]  /*2920*/  ULDC.U8 UR4, c[0x0][0x410] ;  /* 0x0001040000047ab9 */ /* 0x000fe20000000000 */
[-C--:B------:R-:W-:Y:S01]  /*2930*/  IMAD R3, R126, R41.reuse, RZ ;  /* 0x000000297e037224 */ /* 0x080fe200078e02ff */
[----:B------:R-:W-:Y:S01]  /*2940*/  ISETP.NE.AND P2, PT, RZ, UR4, PT ;  /* 0x00000004ff007c0c */ /* 0x000fe2000bf45270 */
[-C--:B0-----:R-:W-:Y:S02]  /*2950*/  IMAD R39, R127, R41.reuse, RZ ;  /* 0x000000297f277224 */ /* 0x081fe400078e02ff */
[----:B------:R-:W-:Y:S02]  /*2960*/  IMAD R37, R38, R110, R3 ;  /* 0x0000006e26257224 */ /* 0x000fe400078e0203 */
[----:B------:R-:W-:Y:S02]  /*2970*/  IMAD R3, R24, -0x50, R2 ;  /* 0xffffffb018037824 */ /* 0x000fe400078e0202 */
[----:B------:R-:W-:Y:S02]  /*2980*/  IMAD R39, R38, R104, R39 ;  /* 0x0000006826277224 */ /* 0x000fe400078e0227 */
[----:B------:R-:W-:Y:S01]  /*2990*/  IMAD.WIDE.U32 R86, R110, R41, RZ ;  /* 0x000000296e567225 */ /* 0x000fe200078e00ff */
[----:B------:R-:W-:-:S03]  /*29a0*/  VIMNMX R3, R3, 0x50, PT ;  /* 0x0000005003037848 */ /* 0x000fc60003fe0100 */
[----:B------:R-:W-:-:S04]  /*29b0*/  IMAD.WIDE.U32 R84, R104, R41, RZ ;  /* 0x0000002968547225 */ /* 0x000fc800078e00ff */
[----:B------:R-:W-:Y:S02]  /*29c0*/  IMAD.IADD R0, R87, 0x1, R37 ;  /* 0x0000000157007824 */ /* 0x000fe400078e0225 */
[----:B------:R-:W-:Y:S01]  /*29d0*/  IMAD.IADD R114, R85, 0x1, R39 ;  /* 0x0000000155727824 */ /* 0x000fe200078e0227 */
[----:B------:R-:W-:Y:S06]  /*29e0*/  @!P2 BRA `(.L_x_656) ;  /* 0x000000340040a947 */ /* 0x000fec0003800000 */
[----:B------:R-:W-:Y:S01]  /*29f0*/  ISETP.GE.AND P3, PT, R212, R3, PT ;  /* 0x00000003d400720c */ /* 0x000fe20003f66270 */
[----:B------:R-:W-:Y:S01]  /*2a00*/  BSSY B1, `(.L_x_657) ;  /* 0x000002a000017945 */ /* 0x000fe20003800000 */
        /* <DEDUP_REMOVED lines=9> */
[----:B------:R-:W-:Y:S06]  /*2aa0*/  @P3 BRA `(.L_x_658) ;  /* 0x00000000007c3947 */ /* 0x000fec0003800000 */
[----:B------:R-:W-:Y:S01]  /*2ab0*/  IADD3 R37, P2, R106, R86, RZ ;  /* 0x000000566a257210 */ /* 0x000fe20007f5e0ff */
[----:B------:R-:W-:Y:S01]  /*2ac0*/  ULDC.64 UR4, c[0x0][0x3e8] ;  /* 0x0000fa0000047ab9 */ /* 0x000fe20000000a00 */
[----:B------:R-:W-:Y:S02]  /*2ad0*/  IADD3 R39, P4, R100, R84, RZ ;  /* 0x0000005464277210 */ /* 0x000fe40007f9e0ff */
[----:B------:R-:W-:Y:S02]  /*2ae0*/  CS2R R122, SRZ ;  /* 0x00000000007a7805 */ /* 0x000fe4000001ff00 */
[----:B------:R-:W-:Y:S02]  /*2af0*/  IADD3.X R38, R0, R20, RZ, P2, !PT ;  /* 0x0000001400267210 */ /* 0x000fe400017fe4ff */
[----:B------:R-:W-:Y:S02]  /*2b00*/  CS2R R124, SRZ ;  /* 0x00000000007c7805 */ /* 0x000fe4000001ff00 */
[C---:B------:R-:W-:Y:S01]  /*2b10*/  LEA R36, P2, R37.reuse, UR4, 0x1 ;  /* 0x0000000425247c11 */ /* 0x040fe2000f8408ff */
[----:B------:R-:W-:Y:S01]  /*2b20*/  IMAD.X R40, R114, 0x1, R25, P4 ;  /* 0x0000000172287824 */ /* 0x000fe200020e0619 */
[-C--:B------:R-:W-:Y:S01]  /*2b30*/  ISETP.GE.AND P5, PT, R22, R115.reuse, PT ;  /* 0x000000731600720c */ /* 0x080fe20003fa6270 */
[----:B------:R-:W-:Y:S01]  /*2b40*/  ULDC.64 UR6, c[0x0][0x208] ;  /* 0x0000820000067ab9 */ /* 0x000fe20000000a00 */
[----:B------:R-:W-:Y:S01]  /*2b50*/  LEA.HI.X R37, R37, UR5, R38, 0x1, P2 ;  /* 0x0000000525257c11 */ /* 0x000fe200090f0c26 */
[----:B------:R-:W-:Y:S01]  /*2b60*/  ULDC.64 UR4, c[0x0][0x400] ;  /* 0x0001000000047ab9 */ /* 0x000fe20000000a00 */
[----:B------:R-:W-:-:S02]  /*2b70*/  ISETP.GE.AND P4, PT, R215, R115, PT ;  /* 0x00000073d700720c */ /* 0x000fc40003f86270 */
[----:B------:R-:W-:-:S04]  /*2b80*/  LEA R38, P2, R39, UR4, 0x1 ;  /* 0x0000000427267c11 */ /* 0x000fc8000f8408ff */
[----:B------:R-:W-:Y:S02]  /*2b90*/  LEA.HI.X R39, R39, UR5, R40, 0x1, P2 ;  /* 0x0000000527277c11 */ /* 0x000fe400090f0c28 */
[-C--:B------:R-:W-:Y:S01]  /*2ba0*/  ISETP.GE.AND P2, PT, R214, R115.reuse, PT ;  /* 0x00000073d600720c */ /* 0x080fe20003f46270 */
[----:B------:R0:W5:Y:S04]  /*2bb0*/  @!P5 LDG.E.64 R122, desc[UR6][R36.64] ;  /* 0x00000006247ad981 */ /* 0x000168000c1e1b00 */
[----:B------:R0:W5:Y:S01]  /*2bc0*/  @!P5 LDG.E.64 R124, desc[UR6][R38.64] ;  /* 0x00000006267cd981 */ /* 0x000162000c1e1b00 */
[----:B------:R-:W-:Y:S02]  /*2bd0*/  ISETP.GE.AND P5, PT, R216, R115, PT ;  /* 0x00000073d800720c */ /* 0x000fe40003fa6270 */
[----:B------:R-:W-:-:S02]  /*2be0*/  CS2R R90, SRZ ;  /* 0x00000000005a7805 */ /* 0x000fc4000001ff00 */
[----:B------:R-:W-:Y:S02]  /*2bf0*/  CS2R R82, SRZ ;  /* 0x0000000000527805 */ /* 0x000fe4000001ff00 */
[----:B------:R-:W-:Y:S02]  /*2c00*/  CS2R R78, SRZ ;  /* 0x00000000004e7805 */ /* 0x000fe4000001ff00 */
[----:B------:R-:W-:Y:S02]  /*2c10*/  CS2R R116, SRZ ;  /* 0x0000000000747805 */ /* 0x000fe4000001ff00 */
[----:B------:R-:W-:Y:S02]  /*2c20*/  CS2R R88, SRZ ;  /* 0x0000000000587805 */ /* 0x000fe4000001ff00 */
[----:B------:R-:W-:Y:S01]  /*2c30*/  CS2R R80, SRZ ;  /* 0x0000000000507805 */ /* 0x000fe2000001ff00 */
[----:B------:R0:W5:Y:S04]  /*2c40*/  @!P4 LDG.E.64 R90, desc[UR6][R36.64+0x40] ;  /* 0x00004006245ac981 */ /* 0x000168000c1e1b00 */
[----:B------:R0:W5:Y:S04]  /*2c50*/  @!P2 LDG.E.64 R82, desc[UR6][R36.64+0x80] ;  /* 0x000080062452a981 */ /* 0x000168000c1e1b00 */
[----:B------:R0:W5:Y:S04]  /*2c60*/  @!P5 LDG.E.64 R78, desc[UR6][R36.64+0xc0] ;  /* 0x0000c006244ed981 */ /* 0x000168000c1e1b00 */
[----:B------:R0:W5:Y:S04]  /*2c70*/  @!P4 LDG.E.64 R116, desc[UR6][R38.64+0x40] ;  /* 0x000040062674c981 */ /* 0x000168000c1e1b00 */
[----:B------:R0:W5:Y:S04]  /*2c80*/  @!P2 LDG.E.64 R88, desc[UR6][R38.64+0x80] ;  /* 0x000080062658a981 */ /* 0x000168000c1e1b00 */
[----:B------:R0:W5:Y:S02]  /*2c90*/  @!P5 LDG.E.64 R80, desc[UR6][R38.64+0xc0] ;  /* 0x0000c0062650d981 */ /* 0x000164000c1e1b00 */
.L_x_658:
[----:B------:R-:W-:Y:S05]  /*2ca0*/  BSYNC B1 ;  /* 0x0000000000017941 */ /* 0x000fea0003800000 */
.L_x_657:
[----:B0----5:R-:W-:Y:S01]  /*2cb0*/  IMAD.MOV.U32 R36, RZ, RZ, R78 ;  /* 0x000000ffff247224 */ /* 0x021fe200078e004e */
[----:B------:R-:W-:Y:S01]  /*2cc0*/  MOV R37, R79 ;  /* 0x0000004f00257202 */ /* 0x000fe20000000f00 */
[----:B------:R-:W-:Y:S01]  /*2cd0*/  IMAD.MOV.U32 R38, RZ, RZ, R82 ;  /* 0x000000ffff267224 */ /* 0x000fe200078e0052 */
[----:B------:R-:W-:Y:S01]  /*2ce0*/  BSSY B1, `(.L_x_659) ;  /* 0x0000041000017945 */ /* 0x000fe20003800000 */
[----:B------:R-:W-:Y:S01]  /*2cf0*/  VIADD R39, R212, 0x20 ;  /* 0x00000020d4277836 */ /* 0x000fe20000000000 */
[----:B------:R-:W-:Y:S01]  /*2d00*/  PRMT R160, R37, 0x5410, R36 ;  /* 0x0000541025a07816 */ /* 0x000fe20000000024 */
[----:B------:R-:W-:Y:S01]  /*2d10*/  IMAD.MOV.U32 R36, RZ, RZ, R83 ;  /* 0x000000ffff247224 */ /* 0x000fe200078e0053 */
[----:B------:R-:W-:Y:S02]  /*2d20*/  MOV R37, R90 ;  /* 0x0000005a00257202 */ /* 0x000fe40000000f00 */
[----:B------:R-:W-:Y:S02]  /*2d30*/  CS2R R66, SRZ ;  /* 0x0000000000427805 */ /* 0x000fe4000001ff00 */
[----:B------:R-:W-:-:S02]  /*2d40*/  ISETP.GE.AND P4, PT, R39, R3, PT ;  /* 0x000000032700720c */ /* 0x000fc40003f86270 */
[----:B------:R-:W-:Y:S02]  /*2d50*/  CS2R R70, SRZ ;  /* 0x0000000000467805 */ /* 0x000fe4000001ff00 */
[----:B------:R-:W-:Y:S01]  /*2d60*/  PRMT R162, R38, 0x5410, R36 ;  /* 0x0000541026a27816 */ /* 0x000fe20000000024 */
[----:B------:R-:W-:Y:S01]  /*2d70*/  IMAD.MOV.U32 R36, RZ, RZ, R91 ;  /* 0x000000ffff247224 */ /* 0x000fe200078e005b */
[----:B------:R-:W-:Y:S01]  /*2d80*/  CS2R R74, SRZ ;  /* 0x00000000004a7805 */ /* 0x000fe2000001ff00 */
[----:B------:R-:W-:Y:S01]  /*2d90*/  IMAD.MOV.U32 R38, RZ, RZ, R122 ;  /* 0x000000ffff267224 */ /* 0x000fe200078e007a */
[----:B------:R-:W-:Y:S02]  /*2da0*/  CS2R R64, SRZ ;  /* 0x0000000000407805 */ /* 0x000fe4000001ff00 */
[----:B------:R-:W-:Y:S02]  /*2db0*/  CS2R R68, SRZ ;  /* 0x0000000000447805 */ /* 0x000fe4000001ff00 */
[----:B------:R-:W-:Y:S01]  /*2dc0*/  PRMT R163, R37, 0x5410, R36 ;  /* 0x0000541025a37816 */ /* 0x000fe20000000024 */
[----:B------:R-:W-:Y:S01]  /*2dd0*/  IMAD.MOV.U32 R36, RZ, RZ, R80 ;  /* 0x000000ffff247224 */ /* 0x000fe200078e0050 */
[----:B------:R-:W-:-:S02]  /*2de0*/  MOV R37, R123 ;  /* 0x0000007b00257202 */ /* 0x000fc40000000f00 */
[----:B------:R-:W-:Y:S02]  /*2df0*/  CS2R R72, SRZ ;  /* 0x0000000000487805 */ /* 0x000fe4000001ff00 */
[----:B------:R-:W-:Y:S02]  /*2e00*/  PRMT R151, R38, 0x7610, R151 ;  /* 0x0000761026977816 */ /* 0x000fe40000000097 */
[----:B------:R-:W-:Y:S02]  /*2e10*/  CS2R R76, SRZ ;  /* 0x00000000004c7805 */ /* 0x000fe4000001ff00 */
[----:B------:R-:W-:Y:S01]  /*2e20*/  PRMT R153, R37, 0x7610, R153 ;  /* 0x0000761025997816 */ /* 0x000fe20000000099 */
[----:B------:R-:W-:Y:S01]  /*2e30*/  IMAD.MOV.U32 R37, RZ, RZ, R81 ;  /* 0x000000ffff257224 */ /* 0x000fe200078e0051 */
[----:B------:R-:W-:-:S04]  /*2e40*/  MOV R38, R88 ;  /* 0x0000005800267202 */ /* 0x000fc80000000f00 */
[----:B------:R-:W-:Y:S01]  /*2e50*/  PRMT R161, R36, 0x5410, R37 ;  /* 0x0000541024a17816 */ /* 0x000fe20000000025 */
[----:B------:R-:W-:Y:S02]  /*2e60*/  IMAD.MOV.U32 R36, RZ, RZ, R89 ;  /* 0x000000ffff247224 */ /* 0x000fe400078e0059 */
[----:B------:R-:W-:-:S03]  /*2e70*/  IMAD.MOV.U32 R37, RZ, RZ, R116 ;  /* 0x000000ffff257224 */ /* 0x000fc600078e0074 */
[----:B------:R-:W-:Y:S01]  /*2e80*/  PRMT R164, R38, 0x5410, R36 ;  /* 0x0000541026a47816 */ /* 0x000fe20000000024 */
[----:B------:R-:W-:Y:S01]  /*2e90*/  IMAD.MOV.U32 R38, RZ, RZ, R124 ;  /* 0x000000ffff267224 */ /* 0x000fe200078e007c */
[----:B------:R-:W-:-:S04]  /*2ea0*/  MOV R36, R117 ;  /* 0x0000007500247202 */ /* 0x000fc80000000f00 */
[----:B------:R-:W-:Y:S02]  /*2eb0*/  PRMT R165, R37, 0x5410, R36 ;  /* 0x0000541025a57816 */ /* 0x000fe40000000024 */
[----:B------:R-:W-:Y:S02]  /*2ec0*/  MOV R37, R125 ;  /* 0x0000007d00257202 */ /* 0x000fe40000000f00 */
[----:B------:R-:W-:Y:S02]  /*2ed0*/  PRMT R151, R151, 0x5410, R38 ;  /* 0x0000541097977816 */ /* 0x000fe40000000026 */
[----:B------:R-:W-:Y:S01]  /*2ee0*/  PRMT R153, R153, 0x5410, R37 ;  /* 0x0000541099997816 */ /* 0x000fe20000000025 */
[----:B------:R-:W-:Y:S06]  /*2ef0*/  @P4 BRA `(.L_x_660) ;  /* 0x00000000007c4947 */ /* 0x000fec0003800000 */
[----:B------:R-:W-:Y:S01]  /*2f00*/  IADD3 R37, P2, P5, R106, R86, R28 ;  /* 0x000000566a257210 */ /* 0x000fe20007d5e01c */
[----:B------:R-:W-:Y:S01]  /*2f10*/  ULDC.64 UR4, c[0x0][0x3e8] ;  /* 0x0000fa0000047ab9 */ /* 0x000fe20000000a00 */
[----:B------:R-:W-:Y:S01]  /*2f20*/  ULDC.64 UR6, c[0x0][0x400] ;  /* 0x0001000000067ab9 */ /* 0x000fe20000000a00 */
[----:B------:R-:W-:Y:S02]  /*2f30*/  CS2R R74, SRZ ;  /* 0x00000000004a7805 */ /* 0x000fe4000001ff00 */
[----:B------:R-:W-:Y:S02]  /*2f40*/  IADD3.X R42, R20, R0, R30, P2, P5 ;  /* 0x00000000142a7210 */ /* 0x000fe400017ea41e */
[----:B------:R-:W-:Y:S02]  /*2f50*/  CS2R R70, SRZ ;  /* 0x0000000000467805 */ /* 0x000fe4000001ff00 */
[----:B------:R-:W-:Y:S02]  /*2f60*/  IADD3 R39, P2, P5, R100, R84, R32 ;  /* 0x0000005464277210 */ /* 0x000fe40007d5e020 */
[----:B------:R-:W-:-:S02]  /*2f70*/  CS2R R76, SRZ ;  /* 0x00000000004c7805 */ /* 0x000fc4000001ff00 */
[----:B------:R-:W-:Y:S01]  /*2f80*/  CS2R R72, SRZ ;  /* 0x0000000000487805 */ /* 0x000fe2000001ff00 */
[----:B------:R-:W-:Y:S01]  /*2f90*/  ULDC.64 UR8, c[0x0][0x208] ;  /* 0x0000820000087ab9 */ /* 0x000fe20000000a00 */
[----:B------:R-:W-:Y:S02]  /*2fa0*/  IADD3.X R40, R25, R114, R34, P2, P5 ;  /* 0x0000007219287210 */ /* 0x000fe400017ea422 */
[----:B------:R-:W-:Y:S02]  /*2fb0*/  LEA R36, P2, R37, UR4, 0x1 ;  /* 0x0000000425247c11 */ /* 0x000fe4000f8408ff */
[----:B------:R-:W-:Y:S02]  /*2fc0*/  LEA R38, P5, R39, UR6, 0x1 ;  /* 0x0000000627267c11 */ /* 0x000fe4000f8a08ff */
[----:B------:R-:W-:Y:S02]  /*2fd0*/  LEA.HI.X R37, R37, UR5, R42, 0x1, P2 ;  /* 0x0000000525257c11 */ /* 0x000fe400090f0c2a */
[----:B------:R-:W-:-:S02]  /*2fe0*/  LEA.HI.X R39, R39, UR7, R40, 0x1, P5 ;  /* 0x0000000727277c11 */ /* 0x000fc4000a8f0c28 */
[-C--:B------:R-:W-:Y:S02]  /*2ff0*/  ISETP.GE.AND P2, PT, R22, R115.reuse, PT ;  /* 0x000000731600720c */ /* 0x080fe40003f46270 */
[----:B------:R-:W-:Y:S02]  /*3000*/  ISETP.GE.AND P5, PT, R215, R115, PT ;  /* 0x00000073d700720c */ /* 0x000fe40003fa6270 */
[----:B------:R-:W-:Y:S02]  /*3010*/  CS2R R66, SRZ ;  /* 0x0000000000427805 */ /* 0x000fe4000001ff00 */
[----:B------:R-:W-:Y:S02]  /*3020*/  CS2R R62, SRZ ;  /* 0x00000000003e7805 */ /* 0x000fe4000001ff00 */
[----:B------:R-:W-:-:S05]  /*3030*/  CS2R R68, SRZ ;  /* 0x0000000000447805 */ /* 0x000fca000001ff00 */
[----:B------:R0:W5:Y:S04]  /*3040*/  @!P2 LDG.E.64 R74, desc[UR8][R36.64] ;  /* 0x00000008244aa981 */ /* 0x000168000c1e1b00 */
[----:B------:R0:W5:Y:S01]  /*3050*/  @!P2 LDG.E.64 R76, desc[UR8][R38.64] ;  /* 0x00000008264ca981 */ /* 0x000162000c1e1b00 */
[----:B------:R-:W-:-:S03]  /*3060*/  ISETP.GE.AND P2, PT, R214, R115, PT ;  /* 0x00000073d600720c */ /* 0x000fc60003f46270 */
[----:B------:R0:W5:Y:S04]  /*3070*/  @!P5 LDG.E.64 R70, desc[UR8][R36.64+0x40] ;  /* 0x000040082446d981 */ /* 0x000168000c1e1b00 */
[----:B------:R0:W5:Y:S01]  /*3080*/  @!P5 LDG.E.64 R72, desc[UR8][R38.64+0x40] ;  /* 0x000040082648d981 */ /* 0x000162000c1e1b00 */
[----:B------:R-:W-:Y:S02]  /*3090*/  ISETP.GE.AND P5, PT, R216, R115, PT ;  /* 0x00000073d800720c */ /* 0x000fe40003fa6270 */
[----:B------:R-:W-:-:S03]  /*30a0*/  CS2R R64, SRZ ;  /* 0x0000000000407805 */ /* 0x000fc6000001ff00 */
[----:B------:R0:W5:Y:S04]  /*30b0*/  @!P2 LDG.E.64 R66, desc[UR8][R36.64+0x80] ;  /* 0x000080082442a981 */ /* 0x000168000c1e1b00 */
[----:B------:R0:W5:Y:S04]  /*30c0*/  @!P2 LDG.E.64 R68, desc[UR8][R38.64+0x80] ;  /* 0x000080082644a981 */ /* 0x000168000c1e1b00 */
[----:B------:R0:W5:Y:S04]  /*30d0*/  @!P5 LDG.E.64 R62, desc[UR8][R36.64+0xc0] ;  /* 0x0000c008243ed981 */ /* 0x000168000c1e1b00 */
[----:B------:R0:W5:Y:S02]  /*30e0*/  @!P5 LDG.E.64 R64, desc[UR8][R38.64+0xc0] ;  /* 0x0000c0082640d981 */ /* 0x000164000c1e1b00 */
.L_x_660:
[----:B------:R-:W-:Y:S05]  /*30f0*/  BSYNC B1 ;  /* 0x0000000000017941 */ /* 0x000fea0003800000 */
.L_x_659:
        /* <DEDUP_REMOVED lines=10> */
[----:B------:R-:W-:Y:S06]  /*31a0*/  @P5 BRA `(.L_x_662) ;  /* 0x00000000007c5947 */ /* 0x000fec0003800000 */
[----:B------:R-:W-:Y:S01]  /*31b0*/  IADD3 R86, P2, P6, R106, R27, R86 ;  /* 0x0000001b6a567210 */ /* 0x000fe20007e5e056 */
[----:B------:R-:W-:Y:S01]  /*31c0*/  ULDC.64 UR4, c[0x0][0x3e8] ;  /* 0x0000fa0000047ab9 */ /* 0x000fe20000000a00 */
[----:B------:R-:W-:Y:S01]  /*31d0*/  ULDC.64 UR6, c[0x0][0x400] ;  /* 0x0001000000067ab9 */ /* 0x000fe20000000a00 */
[----:B------:R-:W-:Y:S02]  /*31e0*/  CS2R R58, SRZ ;  /* 0x00000000003a7805 */ /* 0x000fe4000001ff00 */
[----:B0-----:R-:W-:Y:S02]  /*31f0*/  IADD3.X R37, R20, R29, R0, P2, P6 ;  /* 0x0000001d14257210 */ /* 0x001fe400017ec400 */
[----:B------:R-:W-:Y:S02]  /*3200*/  CS2R R60, SRZ ;  /* 0x00000000003c7805 */ /* 0x000fe4000001ff00 */
[----:B------:R-:W-:Y:S01]  /*3210*/  IADD3 R84, P2, P6, R100, R31, R84 ;  /* 0x0000001f64547210 */ /* 0x000fe20007e5e054 */
[----:B------:R-:W-:-:S03]  /*3220*/  ULDC.64 UR8, c[0x0][0x208] ;  /* 0x0000820000087ab9 */ /* 0x000fc60000000a00 */
[----:B------:R-:W-:Y:S02]  /*3230*/  IADD3.X R39, R25, R33, R114, P2, P6 ;  /* 0x0000002119277210 */ /* 0x000fe400017ec472 */
[----:B------:R-:W-:-:S04]  /*3240*/  LEA R36, P2, R86, UR4, 0x1 ;  /* 0x0000000456247c11 */ /* 0x000fc8000f8408ff */
[----:B------:R-:W-:Y:S02]  /*3250*/  LEA.HI.X R37, R86, UR5, R37, 0x1, P2 ;  /* 0x0000000556257c11 */ /* 0x000fe400090f0c25 */
[----:B------:R-:W-:-:S04]  /*3260*/  LEA R38, P2, R84, UR6, 0x1 ;  /* 0x0000000654267c11 */ /* 0x000fc8000f8408ff */
[----:B------:R-:W-:Y:S02]  /*3270*/  LEA.HI.X R39, R84, UR7, R39, 0x1, P2 ;  /* 0x0000000754277c11 */ /* 0x000fe400090f0c27 */
[----:B------:R-:W-:Y:S02]  /*3280*/  ISETP.GE.AND P2, PT, R22, R115, PT ;  /* 0x000000731600720c */ /* 0x000fe40003f46270 */
[----:B------:R-:W-:Y:S02]  /*3290*/  CS2R R52, SRZ ;  /* 0x0000000000347805 */ /* 0x000fe4000001ff00 */
[----:B------:R-:W-:-:S09]  /*32a0*/  CS2R R54, SRZ ;  /* 0x0000000000367805 */ /* 0x000fd2000001ff00 */
[----:B------:R1:W5:Y:S04]  /*32b0*/  @!P2 LDG.E.64 R58, desc[UR8][R36.64] ;  /* 0x00000008243aa981 */ /* 0x000368000c1e1b00 */
[----:B------:R1:W5:Y:S01]  /*32c0*/  @!P2 LDG.E.64 R60, desc[UR8][R38.64] ;  /* 0x00000008263ca981 */ /* 0x000362000c1e1b00 */
        /* <DEDUP_REMOVED lines=10> */
[----:B------:R-:W-:-:S13]  /*3370*/  ISETP.GE.AND P2, PT, R216, R115, PT ;  /* 0x00000073d800720c */ /* 0x000fda0003f46270 */
[----:B------:R1:W5:Y:S04]  /*3380*/  @!P2 LDG.E.64 R40, desc[UR8][R36.64+0xc0] ;  /* 0x0000c0082428a981 */ /* 0x000368000c1e1b00 */
[----:B------:R1:W5:Y:S02]  /*3390*/  @!P2 LDG.E.64 R42, desc[UR8][R38.64+0xc0] ;  /* 0x0000c008262aa981 */ /* 0x000364000c1e1b00 */
.L_x_662:
[----:B------:R-:W-:Y:S05]  /*33a0*/  BSYNC B1 ;  /* 0x0000000000017941 */ /* 0x000fea0003800000 */
.L_x_661:
[----:B01---5:R-:W-:Y:S01]  /*33b0*/  IMAD.MOV.U32 R38, RZ, RZ, R67 ;  /* 0x000000ffff267224 */ /* 0x023fe200078e0043 */
[----:B------:R-:W-:Y:S01]  /*33c0*/  MOV R37, R66 ;  /* 0x0000004200257202 */ /* 0x000fe20000000f00 */
[----:B------:R-:W-:Y:S01]  /*33d0*/  IMAD.MOV.U32 R0, RZ, RZ, R62 ;  /* 0x000000ffff007224 */ /* 0x000fe200078e003e */
[----:B------:R-:W-:Y:S01]  /*33e0*/  ISETP.NE.AND P2, PT, R220, 0x3, PT ;  /* 0x00000003dc00780c */ /* 0x000fe20003f45270 */
[----:B------:R-:W-:Y:S01]  /*33f0*/  IMAD.MOV.U32 R36, RZ, RZ, R63 ;  /* 0x000000ffff247224 */ /* 0x000fe200078e003f */
[----:B------:R-:W-:Y:S01]  /*3400*/  PRMT R137, R137, 0x5410, R37 ;  /* 0x0000541089897816 */ /* 0x000fe20000000025 */
[----:B------:R-:W-:Y:S01]  /*3410*/  IMAD.MOV.U32 R37, RZ, RZ, R74 ;  /* 0x000000ffff257224 */ /* 0x000fe200078e004a */
[----:B------:R-:W-:Y:S01]  /*3420*/  PRMT R145, R38, 0x7610, R145 ;  /* 0x0000761026917816 */ /* 0x000fe20000000091 */
[----:B------:R-:W-:Y:S01]  /*3430*/  IMAD.MOV.U32 R38, RZ, RZ, R75 ;  /* 0x000000ffff267224 */ /* 0x000fe200078e004b */
[----:B------:R-:W-:Y:S01]  /*3440*/  PRMT R135, R135, 0x5410, R0 ;  /* 0x0000541087877816 */ /* 0x000fe20000000000 */
[----:B------:R-:W-:Y:S01]  /*3450*/  IMAD.MOV.U32 R0, RZ, RZ, R70 ;  /* 0x000000ffff007224 */ /* 0x000fe200078e0046 */
[----:B------:R-:W-:-:S02]  /*3460*/  PRMT R136, R36, 0x7610, R136 ;  /* 0x0000761024887816 */ /* 0x000fc40000000088 */
[----:B------:R-:W-:Y:S02]  /*3470*/  MOV R36, R71 ;  /* 0x0000004700247202 */ /* 0x000fe40000000f00 */
[----:B------:R-:W-:Y:S01]  /*3480*/  PRMT R157, R37, 0x5410, R38 ;  /* 0x00005410259d7816 */ /* 0x000fe20000000026 */
[----:B------:R-:W-:Y:S01]  /*3490*/  IMAD.MOV.U32 R37, RZ, RZ, R68 ;  /* 0x000000ffff257224 */ /* 0x000fe200078e0044 */
[----:B------:R-:W-:Y:S02]  /*34a0*/  PRMT R148, R148, 0x5410, R0 ;  /* 0x0000541094947816 */ /* 0x000fe40000000000 */
[----:B------:R-:W-:Y:S01]  /*34b0*/  PRMT R154, R36, 0x7610, R154 ;  /* 0x00007610249a7816 */ /* 0x000fe2000000009a */
[----:B------:R-:W-:Y:S01]  /*34c0*/  IMAD.MOV.U32 R36, RZ, RZ, R65 ;  /* 0x000000ffff247224 */ /* 0x000fe200078e0041 */
[----:B------:R-:W-:Y:S02]  /*34d0*/  MOV R38, R69 ;  /* 0x0000004500267202 */ /* 0x000fe40000000f00 */
[----:B------:R-:W-:-:S02]  /*34e0*/  MOV R0, R64 ;  /* 0x0000004000007202 */ /* 0x000fc40000000f00 */
[----:B------:R-:W-:Y:S01]  /*34f0*/  PRMT R148, R38, 0x7610, R148 ;  /* 0x0000761026947816 */ /* 0x000fe20000000094 */
[----:B------:R-:W-:Y:S01]  /*3500*/  IMAD.MOV.U32 R38, RZ, RZ, R72 ;  /* 0x000000ffff267224 */ /* 0x000fe200078e0048 */
[----:B------:R-:W-:Y:S01]  /*3510*/  PRMT R136, R136, 0x5410, R0 ;  /* 0x0000541088887816 */ /* 0x000fe20000000000 */
[----:B------:R-:W-:Y:S01]  /*3520*/  IMAD.MOV.U32 R0, RZ, RZ, R77 ;  /* 0x000000ffff007224 */ /* 0x000fe200078e004d */
[----:B------:R-:W-:Y:S01]  /*3530*/  PRMT R145, R145, 0x5410, R37 ;  /* 0x0000541091917816 */ /* 0x000fe20000000025 */
[----:B------:R-:W-:Y:S01]  /*3540*/  IMAD.MOV.U32 R37, RZ, RZ, R73 ;  /* 0x000000ffff257224 */ /* 0x000fe200078e0049 */
[----:B------:R-:W-:Y:S02]  /*3550*/  PRMT R137, R36, 0x7610, R137 ;  /* 0x0000761024897816 */ /* 0x000fe40000000089 */
[----:B------:R-:W-:Y:S02]  /*3560*/  MOV R36, R76 ;  /* 0x0000004c00247202 */ /* 0x000fe40000000f00 */
[----:B------:R-:W-:Y:S01]  /*3570*/  PRMT R155, R38, 0x7610, R155 ;  /* 0x00007610269b7816 */ /* 0x000fe2000000009b */
[----:B------:R-:W-:Y:S01]  /*3580*/  IMAD.MOV.U32 R38, RZ, RZ, R40 ;  /* 0x000000ffff267224 */ /* 0x000fe200078e0028 */
[----:B------:R-:W-:-:S02]  /*3590*/  PRMT R156, R156, 0x5410, R37 ;  /* 0x000054109c9c7816 */ /* 0x000fc40000000025 */
[----:B------:R-:W-:Y:S01]  /*35a0*/  PRMT R159, R36, 0x5410, R0 ;  /* 0x00005410249f7816 */ /* 0x000fe20000000000 */
[----:B------:R-:W-:Y:S01]  /*35b0*/  IMAD.MOV.U32 R36, RZ, RZ, R46 ;  /* 0x000000ffff247224 */ /* 0x000fe200078e002e */
[----:B------:R-:W-:Y:S01]  /*35c0*/  MOV R37, R41 ;  /* 0x0000002900257202 */ /* 0x000fe20000000f00 */
[----:B------:R-:W-:-:S03]  /*35d0*/  IMAD.MOV.U32 R0, RZ, RZ, R47 ;  /* 0x000000ffff007224 */ /* 0x000fc600078e002f */
[----:B------:R-:W-:Y:S01]  /*35e0*/  PRMT R84, R38, 0x5410, R37 ;  /* 0x0000541026547816 */ /* 0x000fe20000000025 */
[----:B------:R-:W-:Y:S01]  /*35f0*/  IMAD.MOV.U32 R37, RZ, RZ, R53 ;  /* 0x000000ffff257224 */ /* 0x000fe200078e0035 */
[----:B------:R-:W-:Y:S01]  /*3600*/  PRMT R86, R36, 0x5410, R0 ;  /* 0x0000541024567816 */ /* 0x000fe20000000000 */
[----:B------:R-:W-:Y:S01]  /*3610*/  IMAD.MOV.U32 R36, RZ, RZ, R58 ;  /* 0x000000ffff247224 */ /* 0x000fe200078e003a */
[----:B------:R-:W-:Y:S02]  /*3620*/  MOV R38, R52 ;  /* 0x0000003400267202 */ /* 0x000fe40000000f00 */
[----:B------:R-:W-:Y:S02]  /*3630*/  MOV R0, R59 ;  /* 0x0000003b00007202 */ /* 0x000fe40000000f00 */
[----:B------:R-:W-:Y:S01]  /*3640*/  PRMT R134, R38, 0x5410, R37 ;  /* 0x0000541026867816 */ /* 0x000fe20000000025 */
[----:B------:R-:W-:Y:S01]  /*3650*/  IMAD.MOV.U32 R38, RZ, RZ, R42 ;  /* 0x000000ffff267224 */ /* 0x000fe200078e002a */
[----:B------:R-:W-:Y:S01]  /*3660*/  PRMT R154, R154, 0x5410, R0 ;  /* 0x000054109a9a7816 */ /* 0x000fe20000000000 */
[----:B------:R-:W-:Y:S01]  /*3670*/  IMAD.MOV.U32 R37, RZ, RZ, R43 ;  /* 0x000000ffff257224 */ /* 0x000fe200078e002b */
[----:B------:R-:W-:Y:S01]  /*3680*/  PRMT R135, R36, 0x7610, R135 ;  /* 0x0000761024877816 */ /* 0x000fe20000000087 */
[----:B------:R-:W-:Y:S01]  /*3690*/  IMAD.MOV.U32 R0, RZ, RZ, R45 ;  /* 0x000000ffff007224 */ /* 0x000fe200078e002d */
[----:B------:R-:W-:-:S02]  /*36a0*/  MOV R36, R44 ;  /* 0x0000002c00247202 */ /* 0x000fc40000000f00 */
[----:B------:R-:W-:Y:S01]  /*36b0*/  PRMT R85, R38, 0x5410, R37 ;  /* 0x0000541026557816 */ /* 0x000fe20000000025 */
[----:B------:R-:W-:Y:S01]  /*36c0*/  IMAD.MOV.U32 R38, RZ, RZ, R54 ;  /* 0x000000ffff267224 */ /* 0x000fe200078e0036 */
[----:B------:R-:W-:Y:S01]  /*36d0*/  PRMT R87, R36, 0x5410, R0 ;  /* 0x0000541024577816 */ /* 0x000fe20000000000 */
[----:B------:R-:W-:Y:S01]  /*36e0*/  IMAD.MOV.U32 R36, RZ, RZ, R60 ;  /* 0x000000ffff247224 */ /* 0x000fe200078e003c */
[----:B------:R-:W-:Y:S01]  /*36f0*/  MOV R37, R55 ;  /* 0x0000003700257202 */ /* 0x000fe20000000f00 */
[----:B------:R-:W-:Y:S01]  /*3700*/  IMAD.MOV.U32 R0, RZ, RZ, R61 ;  /* 0x000000ffff007224 */ /* 0x000fe200078e003d */
[----:B------:R-:W-:Y:S02]  /*3710*/  PRMT R155, R155, 0x5410, R38 ;  /* 0x000054109b9b7816 */ /* 0x000fe40000000026 */
[----:B------:R-:W-:Y:S02]  /*3720*/  PRMT R156, R37, 0x7610, R156 ;  /* 0x00007610259c7816 */ /* 0x000fe4000000009c */
[----:B------:R-:W-:Y:S01]  /*3730*/  PRMT R158, R36, 0x5410, R0 ;  /* 0x00005410249e7816 */ /* 0x000fe20000000000 */
[----:B------:R-:W-:Y:S06]  /*3740*/  @!P2 BRA `(.L_x_663) ;  /* 0x000000000004a947 */ /* 0x000fec0003800000 */
[----:B------:R-:W-:Y:S01]  /*3750*/  BPT.TRAP 0x1 ;  /* 0x000000040000795c */ /* 0x000fe20000300000 */
.L_x_663:
[----:B------:R-:W-:Y:S01]  /*3760*/  LEA R0, R19, R18, 0x3 ;  /* 0x0000001213007211 */ /* 0x000fe200078e18ff */
[----:B------:R-:W-:Y:S01]  /*3770*/  BSSY B1, `(.L_x_664) ;  /* 0x0000004000017945 */ /* 0x000fe20003800000 */
[----:B------:R-:W-:-:S04]  /*3780*/  SHF.L.U32 R114, R217, 0x1f, RZ ;  /* 0x0000001fd9727819 */ /* 0x000fc800000006ff */
[----:B------:R-:W0:Y:S02]  /*3790*/  SYNCS.PHASECHK.TRANS64.TRYWAIT P6, [R0+URZ+0x38890], R114 ;  /* 0x03889072000075a7 */ /* 0x000e2400080c017f */
[----:B0-----:R-:W-:Y:S05]  /*37a0*/  @!P6 BRA `(.L_x_665) ;  /* 0x000002500094e947 */ /* 0x001fea0003800000 */
.L_x_1048:
[----:B------:R-:W-:Y:S05]  /*37b0*/  BSYNC B1 ;  /* 0x0000000000017941 */ /* 0x000fea0003800000 */
.L_x_664:
[----:B------:R-:W-:Y:S04]  /*37c0*/  BSSY B1, `(.L_x_666) ;  /* 0x00000d0000017945 */ /* 0x000fe80003800000 */
[----:B------:R-:W-:Y:S05]  /*37d0*/  @P3 BRA `(.L_x_667) ;  /* 0x0000000c00383947 */ /* 0x000fea0003800000 */
[----:B------:R-:W-:Y:S01]  /*37e0*/  ISETP.NE.AND P3, PT, R26, RZ, PT ;  /* 0x000000ff1a00720c */ /* 0x000fe20003f65270 */
[----:B------:R-:W-:-:S12]  /*37f0*/  BSSY B2, `(.L_x_668) ;  /* 0x0000032000027945 */ /* 0x000fd80003800000 */
[----:B------:R-:W-:Y:S05]  /*3800*/  @!P3 BRA `(.L_x_669) ;  /* 0x0000000000c0b947 */ /* 0x000fea0003800000 */
[----:B------:R1:W2:Y:S01]  /*3810*/  LDS.128 R36, [R4+0x24400] ;  /* 0x0244000004247984 */ /* 0x0002a20000000c00 */
[----:B------:R-:W-:Y:S01]  /*3820*/  ISETP.GE.AND P3, PT, R22, R115, PT ;  /* 0x000000731600720c */ /* 0x000fe20003f66270 */
[----:B------:R-:W-:-:S12]  /*3830*/  BSSY B3, `(.L_x_670) ;  /* 0x000002b000037945 */ /* 0x000fd80003800000 */
[----:B-1----:R-:W-:Y:S05]  /*3840*/  @P3 BRA `(.L_x_671) ;  /* 0x0000000000a43947 */ /* 0x002fea0003800000 */
[----:B------:R-:W-:Y:S01]  /*3850*/  SHF.R.U64 R138, R122, 0x10, R123 ;  /* 0x000000107a8a7819 */ /* 0x000fe2000000127b */
[----:B--2---:R-:W-:Y:S01]  /*3860*/  HADD2.F32 R150, -RZ, R39.H0_H0 ;  /* 0x20000027ff967230 */ /* 0x004fe20000004100 */
[----:B------:R-:W-:Y:S02]  /*3870*/  SHF.R.U32.HI R139, RZ, 0x10, R125 ;  /* 0x00000010ff8b7819 */ /* 0x000fe4000001167d */
[----:B------:R-:W-:Y:S01]  /*3880*/  SHF.R.U32.HI R122, RZ, 0x10, R123 ;  /* 0x00000010ff7a7819 */ /* 0x000fe2000001167b */
[----:B------:R-:W-:Y:S01]  /*3890*/  HADD2.F32 R138, -RZ, R138.H0_H0 ;  /* 0x2000008aff8a7230 */ /* 0x000fe20000004100 */
[----:B------:R-:W-:Y:S01]  /*38a0*/  SHF.R.U64 R123, R124, 0x10, R125 ;  /* 0x000000107c7b7819 */ /* 0x000fe2000000127d */
[----:B------:R-:W-:Y:S02]  /*38b0*/  HADD2.F32 R139, -RZ, R139.H0_H0 ;  /* 0x2000008bff8b7230 */ /* 0x000fe40000004100 */
[----:B------:R-:W-:Y:S02]  /*38c0*/  HADD2.F32 R124, -RZ, R39.H1_H1 ;  /* 0x30000027ff7c7230 */ /* 0x000fe40000004100 */
[----:B------:R-:W-:-:S02]  /*38d0*/  HADD2.F32 R152, -RZ, R123.H0_H0 ;  /* 0x2000007bff987230 */ /* 0x000fc40000004100 */
[--C-:B------:R-:W-:Y:S02]  /*38e0*/  HADD2.F32 R123, -RZ, R37.reuse.H1_H1 ;  /* 0x30000025ff7b7230 */ /* 0x100fe40000004100 */
[-C--:B------:R-:W-:Y:S01]  /*38f0*/  FMUL.FTZ R39, R124, R139.reuse ;  /* 0x0000008b7c277220 */ /* 0x080fe20000410000 */
[----:B------:R-:W-:Y:S02]  /*3900*/  HADD2.F32 R37, -RZ, R37.H0_H0 ;  /* 0x20000025ff257230 */ /* 0x000fe40000004100 */
[C---:B------:R-:W-:Y:S01]  /*3910*/  FMUL.FTZ R139, R150.reuse, R139 ;  /* 0x0000008b968b7220 */ /* 0x040fe20000410000 */
[----:B------:R-:W-:Y:S02]  /*3920*/  HADD2.F32 R125, -RZ, R122.H0_H0 ;  /* 0x2000007aff7d7230 */ /* 0x000fe40000004100 */
[-C--:B------:R-:W-:Y:S01]  /*3930*/  FMUL.FTZ R122, R123, R152.reuse ;  /* 0x000000987b7a7220 */ /* 0x080fe20000410000 */
[----:B------:R-:W-:Y:S02]  /*3940*/  FMUL.FTZ R152, R37, R152 ;  /* 0x0000009825987220 */ /* 0x000fe40000410000 */
[-C--:B------:R-:W-:Y:S01]  /*3950*/  FFMA.FTZ R39, R150, R125.reuse, -R39 ;  /* 0x0000007d96277223 */ /* 0x080fe20000010827 */
[----:B------:R-:W-:Y:S01]  /*3960*/  FFMA.FTZ R124, R124, R125, R139 ;  /* 0x0000007d7c7c7223 */ /* 0x000fe2000001008b */
[----:B------:R-:W-:-:S02]  /*3970*/  HADD2.F32 R125, -RZ, R151.H1_H1 ;  /* 0x30000097ff7d7230 */ /* 0x000fc40000004100 */
[-C--:B------:R-:W-:Y:S01]  /*3980*/  FFMA.FTZ R37, R37, R138.reuse, -R122 ;  /* 0x0000008a25257223 */ /* 0x080fe2000001087a */
[--C-:B------:R-:W-:Y:S02]  /*3990*/  HADD2.F32 R139, -RZ, R36.reuse.H1_H1 ;  /* 0x30000024ff8b7230 */ /* 0x100fe40000004100 */
[----:B------:R-:W-:Y:S01]  /*39a0*/  FFMA.FTZ R122, R123, R138, R152 ;  /* 0x0000008a7b7a7223 */ /* 0x000fe20000010098 */
[----:B------:R-:W-:Y:S01]  /*39b0*/  HADD2.F32 R150, -RZ, R36.H0_H0 ;  /* 0x20000024ff967230 */ /* 0x000fe20000004100 */
[----:B------:R-:W-:Y:S01]  /*39c0*/  F2FP.F16.F32.PACK_AB R39, R124, R39 ;  /* 0x000000277c27723e */ /* 0x000fe200000000ff */
[----:B------:R-:W-:Y:S02]  /*39d0*/  HADD2.F32 R123, -RZ, R153.H1_H1 ;  /* 0x30000099ff7b7230 */ /* 0x000fe40000004100 */
[----:B------:R-:W-:Y:S02]  /*39e0*/  HADD2.F32 R36, -RZ, R38.H1_H1 ;  /* 0x30000026ff247230 */ /* 0x000fe40000004100 */
[----:B------:R-:W-:Y:S01]  /*39f0*/  FMUL.FTZ R152, R150, R125 ;  /* 0x0000007d96987220 */ /* 0x000fe20000410000 */
[----:B------:R-:W-:-:S02]  /*3a00*/  HADD2.F32 R138, -RZ, R151.H0_H0 ;  /* 0x20000097ff8a7230 */ /* 0x000fc40000004100 */
[C---:B------:R-:W-:Y:S01]  /*3a10*/  FMUL.FTZ R151, R139.reuse, R125 ;  /* 0x0000007d8b977220 */ /* 0x040fe20000410000 */
[----:B------:R-:W-:Y:S02]  /*3a20*/  HADD2.F32 R38, -RZ, R38.H0_H0 ;  /* 0x20000026ff267230 */ /* 0x000fe40000004100 */
[-C--:B------:R-:W-:Y:S01]  /*3a30*/  FMUL.FTZ R125, R36, R123.reuse ;  /* 0x0000007b247d7220 */ /* 0x080fe20000410000 */
[----:B------:R-:W-:Y:S02]  /*3a40*/  HADD2.F32 R153, -RZ, R153.H0_H0 ;  /* 0x20000099ff997230 */ /* 0x000fe40000004100 */
[-C--:B------:R-:W-:Y:S01]  /*3a50*/  FFMA.FTZ R151, R150, R138.reuse, -R151 ;  /* 0x0000008a96977223 */ /* 0x080fe20000010897 */
[----:B------:R-:W-:Y:S01]  /*3a60*/  FFMA.FTZ R152, R139, R138, R152 ;  /* 0x0000008a8b987223 */ /* 0x000fe20000010098 */
[----:B------:R-:W-:Y:S01]  /*3a70*/  FMUL.FTZ R123, R38, R123 ;  /* 0x0000007b267b7220 */ /* 0x000fe20000410000 */
[----:B------:R-:W-:Y:S01]  /*3a80*/  F2FP.F16.F32.PACK_AB R37, R122, R37 ;  /* 0x000000257a25723e */ /* 0x000fe200000000ff */
[----:B------:R-:W-:-:S02]  /*3a90*/  FFMA.FTZ R125, R38, R153, -R125 ;  /* 0x00000099267d7223 */ /* 0x000fc4000001087d */
[----:B------:R-:W-:Y:S01]  /*3aa0*/  FFMA.FTZ R36, R36, R153, R123 ;  /* 0x0000009924247223 */ /* 0x000fe2000001007b */
[----:B------:R-:W-:-:S04]  /*3ab0*/  F2FP.F16.F32.PACK_AB R152, R152, R151 ;  /* 0x000000979898723e */ /* 0x000fc800000000ff */
[----:B------:R-:W-:Y:S01]  /*3ac0*/  F2FP.F16.F32.PACK_AB R38, R36, R125 ;  /* 0x0000007d2426723e */ /* 0x000fe200000000ff */
[----:B------:R-:W-:-:S07]  /*3ad0*/  IMAD.MOV.U32 R36, RZ, RZ, R152 ;  /* 0x000000ffff247224 */ /* 0x000fce00078e0098 */
.L_x_671:
[----:B------:R-:W-:Y:S05]  /*3ae0*/  BSYNC B3 ;  /* 0x0000000000037941 */ /* 0x000fea0003800000 */
.L_x_670:
[----:B------:R-:W-:Y:S02]  /*3af0*/  ULDC.64 UR4, c[0x0][0x208] ;  /* 0x0000820000047ab9 */ /* 0x000fe40000000a00 */
[----:B--2---:R1:W-:Y:S03]  /*3b00*/  STG.E.128 desc[UR4][R56.64], R36 ;  /* 0x0000002438007986 */ /* 0x0043e6000c101d04 */
.L_x_669:
[----:B------:R-:W-:Y:S05]  /*3b10*/  BSYNC B2 ;  /* 0x0000000000027941 */ /* 0x000fea0003800000 */
.L_x_668:
[----:B------:R-:W-:Y:S01]  /*3b20*/  ISETP.NE.AND P3, PT, R10, RZ, PT ;  /* 0x000000ff0a00720c */ /* 0x000fe20003f65270 */
[----:B------:R-:W-:-:S12]  /*3b30*/  BSSY B2, `(.L_x_672) ;  /* 0x0000032000027945 */ /* 0x000fd80003800000 */
[----:B------:R-:W-:Y:S05]  /*3b40*/  @!P3 BRA `(.L_x_673) ;  /* 0x0000000000c0b947 */ /* 0x000fea0003800000 */
[----:B-1----:R1:W2:Y:S01]  /*3b50*/  LDS.128 R36, [R4+0x26c00] ;  /* 0x026c000004247984 */ /* 0x0022a20000000c00 */
[----:B------:R-:W-:Y:S01]  /*3b60*/  ISETP.GE.AND P3, PT, R215, R115, PT ;  /* 0x00000073d700720c */ /* 0x000fe20003f66270 */
[----:B------:R-:W-:-:S12]  /*3b70*/  BSSY B3, `(.L_x_674) ;  /* 0x000002b000037945 */ /* 0x000fd80003800000 */
[----:B-1----:R-:W-:Y:S05]  /*3b80*/  @P3 BRA `(.L_x_675) ;  /* 0x0000000000a43947 */ /* 0x002fea0003800000 */
[----:B------:R-:W-:Y:S01]  /*3b90*/  SHF.R.U64 R122, R90, 0x10, R91 ;  /* 0x000000105a7a7819 */ /* 0x000fe2000000125b */
[----:B--2---:R-:W-:Y:S01]  /*3ba0*/  HADD2.F32 R124, -RZ, R39.H0_H0 ;  /* 0x20000027ff7c7230 */ /* 0x004fe20000004100 */
[----:B------:R-:W-:Y:S01]  /*3bb0*/  SHF.R.U32.HI R123, RZ, 0x10, R117 ;  /* 0x00000010ff7b7819 */ /* 0x000fe20000011675 */
[----:B------:R-:W-:Y:S01]  /*3bc0*/  HADD2.F32 R139, -RZ, R163.H1_H1 ;  /* 0x300000a3ff8b7230 */ /* 0x000fe20000004100 */
        /* <DEDUP_REMOVED lines=15> */
[----:B------:R-:W-:-:S02]  /*3cc0*/  HADD2.F32 R117, -RZ, R165.H0_H0 ;  /* 0x200000a5ff757230 */ /* 0x000fc40000004100 */
[-C--:B------:R-:W-:Y:S01]  /*3cd0*/  FFMA.FTZ R37, R37, R122.reuse, -R90 ;  /* 0x0000007a25257223 */ /* 0x080fe2000001085a */
[--C-:B------:R-:W-:Y:S02]  /*3ce0*/  HADD2.F32 R123, -RZ, R36.reuse.H1_H1 ;  /* 0x30000024ff7b7230 */ /* 0x100fe40000004100 */
[----:B------:R-:W-:Y:S01]  /*3cf0*/  FFMA.FTZ R90, R91, R122, R138 ;  /* 0x0000007a5b5a7223 */ /* 0x000fe2000001008a */
[----:B------:R-:W-:Y:S01]  /*3d00*/  HADD2.F32 R124, -RZ, R36.H0_H0 ;  /* 0x20000024ff7c7230 */ /* 0x000fe20000004100 */
[----:B------:R-:W-:Y:S01]  /*3d10*/  F2FP.F16.F32.PACK_AB R39, R116, R39 ;  /* 0x000000277427723e */ /* 0x000fe200000000ff */
[----:B------:R-:W-:Y:S02]  /*3d20*/  HADD2.F32 R91, -RZ, R165.H1_H1 ;  /* 0x300000a5ff5b7230 */ /* 0x000fe40000004100 */
[-C--:B------:R-:W-:Y:S01]  /*3d30*/  FMUL.FTZ R125, R123, R117.reuse ;  /* 0x000000757b7d7220 */ /* 0x080fe20000410000 */
[--C-:B------:R-:W-:Y:S02]  /*3d40*/  HADD2.F32 R36, -RZ, R38.reuse.H1_H1 ;  /* 0x30000026ff247230 */ /* 0x100fe40000004100 */
[----:B------:R-:W-:Y:S01]  /*3d50*/  FMUL.FTZ R138, R124, R117 ;  /* 0x000000757c8a7220 */ /* 0x000fe20000410000 */
[----:B------:R-:W-:Y:S01]  /*3d60*/  HADD2.F32 R122, -RZ, R163.H0_H0 ;  /* 0x200000a3ff7a7230 */ /* 0x000fe20000004100 */
[----:B------:R-:W-:Y:S01]  /*3d70*/  F2FP.F16.F32.PACK_AB R37, R90, R37 ;  /* 0x000000255a25723e */ /* 0x000fe200000000ff */
[----:B------:R-:W-:-:S02]  /*3d80*/  HADD2.F32 R38, -RZ, R38.H0_H0 ;  /* 0x20000026ff267230 */ /* 0x000fc40000004100 */
[-C--:B------:R-:W-:Y:S01]  /*3d90*/  FMUL.FTZ R117, R36, R91.reuse ;  /* 0x0000005b24757220 */ /* 0x080fe20000410000 */
[-C--:B------:R-:W-:Y:S01]  /*3da0*/  FFMA.FTZ R125, R124, R122.reuse, -R125 ;  /* 0x0000007a7c7d7223 */ /* 0x080fe2000001087d */
[----:B------:R-:W-:Y:S01]  /*3db0*/  FFMA.FTZ R138, R123, R122, R138 ;  /* 0x0000007a7b8a7223 */ /* 0x000fe2000001008a */
[C---:B------:R-:W-:Y:S01]  /*3dc0*/  FMUL.FTZ R91, R38.reuse, R91 ;  /* 0x0000005b265b7220 */ /* 0x040fe20000410000 */
[----:B------:R-:W-:-:S03]  /*3dd0*/  FFMA.FTZ R117, R38, R139, -R117 ;  /* 0x0000008b26757223 */ /* 0x000fc60000010875 */
[----:B------:R-:W-:Y:S01]  /*3de0*/  FFMA.FTZ R36, R36, R139, R91 ;  /* 0x0000008b24247223 */ /* 0x000fe2000001005b */
[----:B------:R-:W-:-:S04]  /*3df0*/  F2FP.F16.F32.PACK_AB R138, R138, R125 ;  /* 0x0000007d8a8a723e */ /* 0x000fc800000000ff */
[----:B------:R-:W-:Y:S01]  /*3e00*/  F2FP.F16.F32.PACK_AB R38, R36, R117 ;  /* 0x000000752426723e */ /* 0x000fe200000000ff */
[----:B------:R-:W-:-:S07]  /*3e10*/  IMAD.MOV.U32 R36, RZ, RZ, R138 ;  /* 0x000000ffff247224 */ /* 0x000fce00078e008a */
.L_x_675:
[----:B------:R-:W-:Y:S05]  /*3e20*/  BSYNC B3 ;  /* 0x0000000000037941 */ /* 0x000fea0003800000 */
.L_x_674:
[----:B------:R-:W-:Y:S02]  /*3e30*/  ULDC.64 UR4, c[0x0][0x208] ;  /* 0x0000820000047ab9 */ /* 0x000fe40000000a00 */
[----:B--2---:R2:W-:Y:S03]  /*3e40*/  STG.E.128 desc[UR4][R56.64+0x80], R36 ;  /* 0x0000802438007986 */ /* 0x0045e6000c101d04 */
.L_x_673:
[----:B------:R-:W-:Y:S05]  /*3e50*/  BSYNC B2 ;  /* 0x0000000000027941 */ /* 0x000fea0003800000 */
.L_x_672:
[----:B------:R-:W-:Y:S01]  /*3e60*/  ISETP.NE.AND P3, PT, R9, RZ, PT ;  /* 0x000000ff0900720c */ /* 0x000fe20003f65270 */
[----:B------:R-:W-:-:S12]  /*3e70*/  BSSY B2, `(.L_x_676) ;  /* 0x0000032000027945 */ /* 0x000fd80003800000 */
[----:B------:R-:W-:Y:S05]  /*3e80*/  @!P3 BRA `(.L_x_677) ;  /* 0x0000000000c0b947 */ /* 0x000fea0003800000 */
[----:B-12---:R1:W2:Y:S01]  /*3e90*/  LDS.128 R36, [R4+0x29400] ;  /* 0x0294000004247984 */ /* 0x0062a20000000c00 */
[----:B------:R-:W-:Y:S01]  /*3ea0*/  ISETP.GE.AND P3, PT, R214, R115, PT ;  /* 0x00000073d600720c */ /* 0x000fe20003f66270 */
[----:B------:R-:W-:-:S12]  /*3eb0*/  BSSY B3, `(.L_x_678) ;  /* 0x000002b000037945 */ /* 0x000fd80003800000 */
[----:B-1----:R-:W-:Y:S05]  /*3ec0*/  @P3 BRA `(.L_x_679) ;  /* 0x0000000000a43947 */ /* 0x002fea0003800000 */
[--C-:B------:R-:W-:Y:S01]  /*3ed0*/  SHF.R.U64 R90, R82, 0x10, R83.reuse ;  /* 0x00000010525a7819 */ /* 0x100fe20000001253 */
[--C-:B--2---:R-:W-:Y:S01]  /*3ee0*/  HADD2.F32 R116, -RZ, R39.reuse.H0_H0 ;  /* 0x20000027ff747230 */ /* 0x104fe20000004100 */
[----:B------:R-:W-:Y:S01]  /*3ef0*/  SHF.R.U32.HI R82, RZ, 0x10, R83 ;  /* 0x00000010ff527819 */ /* 0x000fe20000011653 */
[----:B------:R-:W-:Y:S01]  /*3f00*/  HADD2.F32 R123, -RZ, R162.H1_H1 ;  /* 0x300000a2ff7b7230 */ /* 0x000fe20000004100 */
[--C-:B------:R-:W-:Y:S01]  /*3f10*/  SHF.R.U32.HI R91, RZ, 0x10, R89.reuse ;  /* 0x00000010ff5b7819 */ /* 0x100fe20000011659 */
[----:B------:R-:W-:Y:S01]  /*3f20*/  HADD2.F32 R90, -RZ, R90.H0_H0 ;  /* 0x2000005aff5a7230 */ /* 0x000fe20000004100 */
[----:B------:R-:W-:Y:S01]  /*3f30*/  SHF.R.U64 R83, R88, 0x10, R89 ;  /* 0x0000001058537819 */ /* 0x000fe20000001259 */
[----:B------:R-:W-:Y:S02]  /*3f40*/  HADD2.F32 R88, -RZ, R39.H1_H1 ;  /* 0x30000027ff587230 */ /* 0x000fe40000004100 */
[----:B------:R-:W-:Y:S02]  /*3f50*/  HADD2.F32 R91, -RZ, R91.H0_H0 ;  /* 0x2000005bff5b7230 */ /* 0x000fe40000004100 */
[----:B------:R-:W-:-:S02]  /*3f60*/  HADD2.F32 R122, -RZ, R83.H0_H0 ;  /* 0x20000053ff7a7230 */ /* 0x000fc40000004100 */
[--C-:B------:R-:W-:Y:S02]  /*3f70*/  HADD2.F32 R83, -RZ, R37.reuse.H1_H1 ;  /* 0x30000025ff537230 */ /* 0x100fe40000004100 */
[-C--:B------:R-:W-:Y:S01]  /*3f80*/  FMUL.FTZ R39, R88, R91.reuse ;  /* 0x0000005b58277220 */ /* 0x080fe20000410000 */
[----:B------:R-:W-:Y:S02]  /*3f90*/  HADD2.F32 R37, -RZ, R37.H0_H0 ;  /* 0x20000025ff257230 */ /* 0x000fe40000004100 */
[C---:B------:R-:W-:Y:S01]  /*3fa0*/  FMUL.FTZ R91, R116.reuse, R91 ;  /* 0x0000005b745b7220 */ /* 0x040fe20000410000 */
[----:B------:R-:W-:Y:S02]  /*3fb0*/  HADD2.F32 R89, -RZ, R82.H0_H0 ;  /* 0x20000052ff597230 */ /* 0x000fe40000004100 */
[-C--:B------:R-:W-:Y:S01]  /*3fc0*/  FMUL.FTZ R82, R83, R122.reuse ;  /* 0x0000007a53527220 */ /* 0x080fe20000410000 */
[C---:B------:R-:W-:Y:S02]  /*3fd0*/  FMUL.FTZ R122, R37.reuse, R122 ;  /* 0x0000007a257a7220 */ /* 0x040fe40000410000 */
[-C--:B------:R-:W-:Y:S01]  /*3fe0*/  FFMA.FTZ R39, R116, R89.reuse, -R39 ;  /* 0x0000005974277223 */ /* 0x080fe20000010827 */
[----:B------:R-:W-:Y:S01]  /*3ff0*/  FFMA.FTZ R88, R88, R89, R91 ;  /* 0x0000005958587223 */ /* 0x000fe2000001005b */
[----:B------:R-:W-:Y:S01]  /*4000*/  FFMA.FTZ R37, R37, R90, -R82 ;  /* 0x0000005a25257223 */ /* 0x000fe20000010852 */
[----:B------:R-:W-:-:S02]  /*4010*/  HADD2.F32 R89, -RZ, R164.H0_H0 ;  /* 0x200000a4ff597230 */ /* 0x000fc40000004100 */
[----:B------:R-:W-:Y:S01]  /*4020*/  FFMA.FTZ R82, R83, R90, R122 ;  /* 0x0000005a53527223 */ /* 0x000fe2000001007a */
[--C-:B------:R-:W-:Y:S01]  /*4030*/  HADD2.F32 R91, -RZ, R36.reuse.H1_H1 ;  /* 0x30000024ff5b7230 */ /* 0x100fe20000004100 */
[----:B------:R-:W-:Y:S01]  /*4040*/  F2FP.F16.F32.PACK_AB R39, R88, R39 ;  /* 0x000000275827723e */ /* 0x000fe200000000ff */
[----:B------:R-:W-:Y:S02]  /*4050*/  HADD2.F32 R116, -RZ, R36.H0_H0 ;  /* 0x20000024ff747230 */ /* 0x000fe40000004100 */
        /* <DEDUP_REMOVED lines=8> */
[----:B------:R-:W-:Y:S02]  /*40e0*/  FMUL.FTZ R83, R38, R83 ;  /* 0x0000005326537220 */ /* 0x000fe40000410000 */
[-C--:B------:R-:W-:Y:S01]  /*40f0*/  FFMA.FTZ R117, R116, R90.reuse, -R117 ;  /* 0x0000005a74757223 */ /* 0x080fe20000010875 */
[----:B------:R-:W-:Y:S01]  /*4100*/  FFMA.FTZ R122, R91, R90, R122 ;  /* 0x0000005a5b7a7223 */ /* 0x000fe2000001007a */
[-C--:B------:R-:W-:Y:S01]  /*4110*/  FFMA.FTZ R89, R38, R123.reuse, -R89 ;  /* 0x0000007b26597223 */ /* 0x080fe20000010859 */
[----:B------:R-:W-:-:S03]  /*4120*/  FFMA.FTZ R36, R36, R123, R83 ;  /* 0x0000007b24247223 */ /* 0x000fc60000010053 */
[----:B------:R-:W-:Y:S02]  /*4130*/  F2FP.F16.F32.PACK_AB R122, R122, R117 ;  /* 0x000000757a7a723e */ /* 0x000fe400000000ff */
[----:B------:R-:W-:Y:S02]  /*4140*/  F2FP.F16.F32.PACK_AB R38, R36, R89 ;  /* 0x000000592426723e */ /* 0x000fe400000000ff */
[----:B------:R-:W-:-:S07]  /*4150*/  MOV R36, R122 ;  /* 0x0000007a00247202 */ /* 0x000fce0000000f00 */
.L_x_679:
[----:B------:R-:W-:Y:S05]  /*4160*/  BSYNC B3 ;  /* 0x0000000000037941 */ /* 0x000fea0003800000 */
.L_x_678:
[----:B------:R-:W-:Y:S02]  /*4170*/  ULDC.64 UR4, c[0x0][0x208] ;  /* 0x0000820000047ab9 */ /* 0x000fe40000000a00 */
[----:B--2---:R3:W-:Y:S03]  /*4180*/  STG.E.128 desc[UR4][R56.64+0x100], R36 ;  /* 0x0001002438007986 */ /* 0x0047e6000c101d04 */
.L_x_677:
[----:B------:R-:W-:Y:S05]  /*4190*/  BSYNC B2 ;  /* 0x0000000000027941 */ /* 0x000fea0003800000 */
.L_x_676:
[----:B------:R-:W-:-:S13]  /*41a0*/  ISETP.NE.AND P3, PT, R8, RZ, PT ;  /* 0x000000ff0800720c */ /* 0x000fda0003f65270 */
[----:B------:R-:W-:Y:S05]  /*41b0*/  @!P3 BRA `(.L_x_667) ;  /* 0x0000000000c0b947 */ /* 0x000fea0003800000 */
[----:B-123--:R1:W2:Y:S01]  /*41c0*/  LDS.128 R36, [R4+0x2bc00] ;  /* 0x02bc000004247984 */ /* 0x00e2a20000000c00 */
[----:B------:R-:W-:Y:S01]  /*41d0*/  ISETP.GE.AND P3, PT, R216, R115, PT ;  /* 0x00000073d800720c */ /* 0x000fe20003f66270 */
[----:B------:R-:W-:-:S12]  /*41e0*/  BSSY B2, `(.L_x_680) ;  /* 0x000002b000027945 */ /* 0x000fd80003800000 */
[----:B-1----:R-:W-:Y:S05]  /*41f0*/  @P3 BRA `(.L_x_681) ;  /* 0x0000000000a43947 */ /* 0x002fea0003800000 */
[----:B------:R-:W-:Y:S01]  /*4200*/  SHF.R.U64 R82, R78, 0x10, R79 ;  /* 0x000000104e527819 */ /* 0x000fe2000000124f */
[----:B--2---:R-:W-:Y:S01]  /*4210*/  HADD2.F32 R88, -RZ, R39.H0_H0 ;  /* 0x20000027ff587230 */ /* 0x004fe20000004100 */
[----:B------:R-:W-:Y:S01]  /*4220*/  SHF.R.U32.HI R83, RZ, 0x10, R81 ;  /* 0x00000010ff537819 */ /* 0x000fe20000011651 */
[----:B------:R-:W-:Y:S01]  /*4230*/  HADD2.F32 R91, -RZ, R160.H0_H0 ;  /* 0x200000a0ff5b7230 */ /* 0x000fe20000004100 */
        /* <DEDUP_REMOVED lines=23> */
[----:B------:R-:W-:Y:S02]  /*43b0*/  HADD2.F32 R36, -RZ, R38.H1_H1 ;  /* 0x30000026ff247230 */ /* 0x000fe40000004100 */
[----:B------:R-:W-:Y:S01]  /*43c0*/  FMUL.FTZ R90, R88, R81 ;  /* 0x00000051585a7220 */ /* 0x000fe20000410000 */
[----:B------:R-:W-:Y:S01]  /*43d0*/  HADD2.F32 R82, -RZ, R160.H1_H1 ;  /* 0x300000a0ff527230 */ /* 0x000fe20000004100 */
        /* <DEDUP_REMOVED lines=11> */
.L_x_681:
[----:B------:R-:W-:Y:S05]  /*4490*/  BSYNC B2 ;  /* 0x0000000000027941 */ /* 0x000fea0003800000 */
.L_x_680:
[----:B------:R-:W-:Y:S02]  /*44a0*/  ULDC.64 UR4, c[0x0][0x208] ;  /* 0x0000820000047ab9 */ /* 0x000fe40000000a00 */
[----:B--2---:R4:W-:Y:S03]  /*44b0*/  STG.E.128 desc[UR4][R56.64+0x180], R36 ;  /* 0x0001802438007986 */ /* 0x0049e6000c101d04 */
.L_x_667:
[----:B------:R-:W-:Y:S05]  /*44c0*/  BSYNC B1 ;  /* 0x0000000000017941 */ /* 0x000fea0003800000 */
.L_x_666:
[----:B------:R-:W-:Y:S04]  /*44d0*/  BSSY B1, `(.L_x_682) ;  /* 0x00000d1000017945 */ /* 0x000fe80003800000 */
[----:B------:R-:W-:Y:S05]  /*44e0*/  @P4 BRA `(.L_x_683) ;  /* 0x0000000c003c4947 */ /* 0x000fea0003800000 */
[----:B------:R-:W-:Y:S01]  /*44f0*/  ISETP.NE.AND P3, PT, R26, RZ, PT ;  /* 0x000000ff1a00720c */ /* 0x000fe20003f65270 */
[----:B------:R-:W-:-:S12]  /*4500*/  BSSY B2, `(.L_x_684) ;  /* 0x0000032000027945 */ /* 0x000fd80003800000 */
[----:B------:R-:W-:Y:S05]  /*4510*/  @!P3 BRA `(.L_x_685) ;  /* 0x0000000000c0b947 */ /* 0x000fea0003800000 */
[----:B-1234-:R1:W2:Y:S01]  /*4520*/  LDS.128 R36, [R4+0x25400] ;  /* 0x0254000004247984 */ /* 0x01e2a20000000c00 */
[----:B------:R-:W-:Y:S01]  /*4530*/  ISETP.GE.AND P3, PT, R22, R115, PT ;  /* 0x000000731600720c */ /* 0x000fe20003f66270 */
[----:B------:R-:W-:-:S12]  /*4540*/  BSSY B3, `(.L_x_686) ;  /* 0x000002b000037945 */ /* 0x000fd80003800000 */
[----:B-1----:R-:W-:Y:S05]  /*4550*/  @P3 BRA `(.L_x_687) ;  /* 0x0000000000a43947 */ /* 0x002fea0003800000 */
[----:B------:R-:W-:Y:S01]  /*4560*/  SHF.R.U64 R76, R76, 0x10, R77 ;  /* 0x000000104c4c7819 */ /* 0x000fe2000000124d */
[----:B--2---:R-:W-:Y:S01]  /*4570*/  IMAD.MOV.U32 R57, RZ, RZ, R39 ;  /* 0x000000ffff397224 */ /* 0x004fe200078e0027 */
[----:B------:R-:W-:Y:S01]  /*4580*/  SHF.R.U32.HI R78, RZ, 0x10, R77 ;  /* 0x00000010ff4e7819 */ /* 0x000fe2000001164d */
[--C-:B------:R-:W-:Y:S01]  /*4590*/  HADD2.F32 R39, -RZ, R37.reuse.H1_H1 ;  /* 0x30000025ff277230 */ /* 0x100fe20000004100 */
[--C-:B------:R-:W-:Y:S01]  /*45a0*/  SHF.R.U64 R56, R74, 0x10, R75.reuse ;  /* 0x000000104a387819 */ /* 0x100fe2000000124b */
[----:B------:R-:W-:Y:S01]  /*45b0*/  HADD2.F32 R76, -RZ, R76.H0_H0 ;  /* 0x2000004cff4c7230 */ /* 0x000fe20000004100 */
[----:B------:R-:W-:Y:S01]  /*45c0*/  SHF.R.U32.HI R74, RZ, 0x10, R75 ;  /* 0x00000010ff4a7819 */ /* 0x000fe2000001164b */
[----:B------:R-:W-:Y:S02]  /*45d0*/  HADD2.F32 R37, -RZ, R37.H0_H0 ;  /* 0x20000025ff257230 */ /* 0x000fe40000004100 */
[----:B------:R-:W-:Y:S02]  /*45e0*/  HADD2.F32 R78, -RZ, R78.H0_H0 ;  /* 0x2000004eff4e7230 */ /* 0x000fe40000004100 */
[----:B------:R-:W-:Y:S01]  /*45f0*/  FMUL.FTZ R80, R39, R76 ;  /* 0x0000004c27507220 */ /* 0x000fe20000410000 */
[----:B------:R-:W-:-:S02]  /*4600*/  HADD2.F32 R75, -RZ, R57.H1_H1 ;  /* 0x30000039ff4b7230 */ /* 0x000fc40000004100 */
[----:B------:R-:W-:Y:S01]  /*4610*/  FMUL.FTZ R76, R37, R76 ;  /* 0x0000004c254c7220 */ /* 0x000fe20000410000 */
[----:B------:R-:W-:Y:S02]  /*4620*/  HADD2.F32 R57, -RZ, R57.H0_H0 ;  /* 0x20000039ff397230 */ /* 0x000fe40000004100 */
[----:B------:R-:W-:Y:S02]  /*4630*/  HADD2.F32 R56, -RZ, R56.H0_H0 ;  /* 0x20000038ff387230 */ /* 0x000fe40000004100 */
[-C--:B------:R-:W-:Y:S01]  /*4640*/  FMUL.FTZ R82, R75, R78.reuse ;  /* 0x0000004e4b527220 */ /* 0x080fe20000410000 */
[----:B------:R-:W-:Y:S02]  /*4650*/  HADD2.F32 R74, -RZ, R74.H0_H0 ;  /* 0x2000004aff4a7230 */ /* 0x000fe40000004100 */
[----:B------:R-:W-:Y:S01]  /*4660*/  FMUL.FTZ R78, R57, R78 ;  /* 0x0000004e394e7220 */ /* 0x000fe20000410000 */
[----:B------:R-:W-:Y:S02]  /*4670*/  HADD2.F32 R77, -RZ, R159.H0_H0 ;  /* 0x2000009fff4d7230 */ /* 0x000fe40000004100 */
[-C--:B------:R-:W-:Y:S01]  /*4680*/  FFMA.FTZ R37, R37, R56.reuse, -R80 ;  /* 0x0000003825257223 */ /* 0x080fe20000010850 */
[----:B------:R-:W-:Y:S01]  /*4690*/  FFMA.FTZ R56, R39, R56, R76 ;  /* 0x0000003827387223 */ /* 0x000fe2000001004c */
[-C--:B------:R-:W-:Y:S01]  /*46a0*/  FFMA.FTZ R39, R57, R74.reuse, -R82 ;  /* 0x0000004a39277223 */ /* 0x080fe20000010852 */
[----:B------:R-:W-:Y:S01]  /*46b0*/  FFMA.FTZ R74, R75, R74, R78 ;  /* 0x0000004a4b4a7223 */ /* 0x000fe2000001004e */
[----:B------:R-:W-:-:S02]  /*46c0*/  HADD2.F32 R57, -RZ, R36.H1_H1 ;  /* 0x30000024ff397230 */ /* 0x000fc40000004100 */
[----:B------:R-:W-:Y:S01]  /*46d0*/  HADD2.F32 R36, -RZ, R36.H0_H0 ;  /* 0x20000024ff247230 */ /* 0x000fe20000004100 */
[----:B------:R-:W-:Y:S01]  /*46e0*/  F2FP.F16.F32.PACK_AB R37, R56, R37 ;  /* 0x000000253825723e */ /* 0x000fe200000000ff */
[--C-:B------:R-:W-:Y:S02]  /*46f0*/  HADD2.F32 R75, -RZ, R38.reuse.H1_H1 ;  /* 0x30000026ff4b7230 */ /* 0x100fe40000004100 */
[-C--:B------:R-:W-:Y:S01]  /*4700*/  FMUL.FTZ R79, R57, R77.reuse ;  /* 0x0000004d394f7220 */ /* 0x080fe20000410000 */
[----:B------:R-:W-:Y:S02]  /*4710*/  HADD2.F32 R159, -RZ, R159.H1_H1 ;  /* 0x3000009fff9f7230 */ /* 0x000fe40000004100 */
[----:B------:R-:W-:Y:S01]  /*4720*/  FMUL.FTZ R78, R36, R77 ;  /* 0x0000004d244e7220 */ /* 0x000fe20000410000 */
[----:B------:R-:W-:Y:S01]  /*4730*/  HADD2.F32 R38, -RZ, R38.H0_H0 ;  /* 0x20000026ff267230 */ /* 0x000fe20000004100 */
[----:B------:R-:W-:Y:S01]  /*4740*/  F2FP.F16.F32.PACK_AB R39, R74, R39 ;  /* 0x000000274a27723e */ /* 0x000fe200000000ff */
[----:B------:R-:W-:-:S02]  /*4750*/  HADD2.F32 R76, -RZ, R157.H0_H0 ;  /* 0x2000009dff4c7230 */ /* 0x000fc40000004100 */
[-C--:B------:R-:W-:Y:S01]  /*4760*/  FMUL.FTZ R77, R75, R159.reuse ;  /* 0x0000009f4b4d7220 */ /* 0x080fe20000410000 */
[----:B------:R-:W-:Y:S02]  /*4770*/  HADD2.F32 R157, -RZ, R157.H1_H1 ;  /* 0x3000009dff9d7230 */ /* 0x000fe40000004100 */
[----:B------:R-:W-:Y:S01]  /*4780*/  FMUL.FTZ R80, R38, R159 ;  /* 0x0000009f26507220 */ /* 0x000fe20000410000 */
[-C--:B------:R-:W-:Y:S01]  /*4790*/  FFMA.FTZ R79, R36, R76.reuse, -R79 ;  /* 0x0000004c244f7223 */ /* 0x080fe2000001084f */
[----:B------:R-:W-:Y:S01]  /*47a0*/  FFMA.FTZ R78, R57, R76, R78 ;  /* 0x0000004c394e7223 */ /* 0x000fe2000001004e */
[-C--:B------:R-:W-:Y:S01]  /*47b0*/  FFMA.FTZ R77, R38, R157.reuse, -R77 ;  /* 0x0000009d264d7223 */ /* 0x080fe2000001084d */
[----:B------:R-:W-:-:S03]  /*47c0*/  FFMA.FTZ R80, R75, R157, R80 ;  /* 0x0000009d4b507223 */ /* 0x000fc60000010050 */
[----:B------:R-:W-:Y:S02]  /*47d0*/  F2FP.F16.F32.PACK_AB R36, R78, R79 ;  /* 0x0000004f4e24723e */ /* 0x000fe400000000ff */
[----:B------:R-:W-:-:S07]  /*47e0*/  F2FP.F16.F32.PACK_AB R38, R80, R77 ;  /* 0x0000004d5026723e */ /* 0x000fce00000000ff */
.L_x_687:
[----:B------:R-:W-:Y:S05]  /*47f0*/  BSYNC B3 ;  /* 0x0000000000037941 */ /* 0x000fea0003800000 */
.L_x_686:
[----:B------:R-:W-:Y:S02]  /*4800*/  ULDC.64 UR4, c[0x0][0x208] ;  /* 0x0000820000047ab9 */ /* 0x000fe40000000a00 */
[----:B--2---:R1:W-:Y:S03]  /*4810*/  STG.E.128 desc[UR4][R50.64], R36 ;  /* 0x0000002432007986 */ /* 0x0043e6000c101d04 */
.L_x_685:
[----:B------:R-:W-:Y:S05]  /*4820*/  BSYNC B2 ;  /* 0x0000000000027941 */ /* 0x000fea0003800000 */
.L_x_684:
[----:B------:R-:W-:Y:S01]  /*4830*/  ISETP.NE.AND P3, PT, R10, RZ, PT ;  /* 0x000000ff0a00720c */ /* 0x000fe20003f65270 */
[----:B------:R-:W-:-:S12]  /*4840*/  BSSY B2, `(.L_x_688) ;  /* 0x0000033000027945 */ /* 0x000fd80003800000 */
[----:B------:R-:W-:Y:S05]  /*4850*/  @!P3 BRA `(.L_x_689) ;  /* 0x0000000000c4b947 */ /* 0x000fea0003800000 */
[----:B-1234-:R1:W2:Y:S01]  /*4860*/  LDS.128 R36, [R4+0x27c00] ;  /* 0x027c000004247984 */ /* 0x01e2a20000000c00 */
[----:B------:R-:W-:Y:S01]  /*4870*/  ISETP.GE.AND P3, PT, R215, R115, PT ;  /* 0x00000073d700720c */ /* 0x000fe20003f66270 */
[----:B------:R-:W-:-:S12]  /*4880*/  BSSY B3, `(.L_x_690) ;  /* 0x000002c000037945 */ /* 0x000fd80003800000 */
[----:B-1----:R-:W-:Y:S05]  /*4890*/  @P3 BRA `(.L_x_691) ;  /* 0x0000000000a83947 */ /* 0x002fea0003800000 */
[----:B------:R-:W-:Y:S01]  /*48a0*/  SHF.R.U32.HI R74, RZ, 0x10, R73 ;  /* 0x00000010ff4a7819 */ /* 0x000fe20000011649 */
[----:B--2---:R-:W-:Y:S01]  /*48b0*/  IMAD.MOV.U32 R57, RZ, RZ, R39 ;  /* 0x000000ffff397224 */ /* 0x004fe200078e0027 */
[--C-:B------:R-:W-:Y:S01]  /*48c0*/  SHF.R.U64 R70, R70, 0x10, R71.reuse ;  /* 0x0000001046467819 */ /* 0x100fe20000001247 */
[--C-:B------:R-:W-:Y:S01]  /*48d0*/  HADD2.F32 R39, -RZ, R37.reuse.H1_H1 ;  /* 0x30000025ff277230 */ /* 0x100fe20000004100 */
[----:B------:R-:W-:Y:S01]  /*48e0*/  SHF.R.U32.HI R75, RZ, 0x10, R71 ;  /* 0x00000010ff4b7819 */ /* 0x000fe20000011647 */
[----:B------:R-:W-:Y:S01]  /*48f0*/  HADD2.F32 R74, -RZ, R74.H0_H0 ;  /* 0x2000004aff4a7230 */ /* 0x000fe20000004100 */
[----:B------:R-:W-:Y:S01]  /*4900*/  SHF.R.U64 R71, R72, 0x10, R73 ;  /* 0x0000001048477819 */ /* 0x000fe20000001249 */
[----:B------:R-:W-:Y:S01]  /*4910*/  HADD2.F32 R70, -RZ, R70.H0_H0 ;  /* 0x20000046ff467230 */ /* 0x000fe20000004100 */
[----:B------:R-:W-:Y:S01]  /*4920*/  MOV R56, R36 ;  /* 0x0000002400387202 */ /* 0x000fe20000000f00 */
[----:B------:R-:W-:Y:S02]  /*4930*/  HADD2.F32 R36, -RZ, R37.H0_H0 ;  /* 0x20000025ff247230 */ /* 0x000fe40000004100 */
[----:B------:R-:W-:-:S02]  /*4940*/  HADD2.F32 R37, -RZ, R57.H1_H1 ;  /* 0x30000039ff257230 */ /* 0x000fc40000004100 */
[----:B------:R-:W-:Y:S02]  /*4950*/  HADD2.F32 R57, -RZ, R57.H0_H0 ;  /* 0x20000039ff397230 */ /* 0x000fe40000004100 */
[----:B------:R-:W-:Y:S02]  /*4960*/  HADD2.F32 R71, -RZ, R71.H0_H0 ;  /* 0x20000047ff477230 */ /* 0x000fe40000004100 */
[-C--:B------:R-:W-:Y:S01]  /*4970*/  FMUL.FTZ R78, R37, R74.reuse ;  /* 0x0000004a254e7220 */ /* 0x080fe20000410000 */
[----:B------:R-:W-:Y:S02]  /*4980*/  HADD2.F32 R72, -RZ, R75.H0_H0 ;  /* 0x2000004bff487230 */ /* 0x000fe40000004100 */
[----:B------:R-:W-:Y:S01]  /*4990*/  FMUL.FTZ R74, R57, R74 ;  /* 0x0000004a394a7220 */ /* 0x000fe20000410000 */
[-C--:B------:R-:W-:Y:S01]  /*49a0*/  FMUL.FTZ R76, R36, R71.reuse ;  /* 0x00000047244c7220 */ /* 0x080fe20000410000 */
[----:B------:R-:W-:Y:S02]  /*49b0*/  FMUL.FTZ R73, R39, R71 ;  /* 0x0000004727497220 */ /* 0x000fe40000410000 */
[----:B------:R-:W-:Y:S01]  /*49c0*/  FFMA.FTZ R77, R37, R72, R74 ;  /* 0x00000048254d7223 */ /* 0x000fe2000001004a */
[----:B------:R-:W-:-:S02]  /*49d0*/  HADD2.F32 R37, -RZ, R56.H1_H1 ;  /* 0x30000038ff257230 */ /* 0x000fc40000004100 */
[----:B------:R-:W-:Y:S01]  /*49e0*/  FFMA.FTZ R75, R39, R70, R76 ;  /* 0x00000046274b7223 */ /* 0x000fe2000001004c */
[----:B------:R-:W-:Y:S01]  /*49f0*/  FFMA.FTZ R78, R57, R72, -R78 ;  /* 0x00000048394e7223 */ /* 0x000fe2000001084e */
[----:B------:R-:W-:Y:S02]  /*4a00*/  HADD2.F32 R71, -RZ, R155.H0_H0 ;  /* 0x2000009bff477230 */ /* 0x000fe40000004100 */
[----:B------:R-:W-:Y:S01]  /*4a10*/  FFMA.FTZ R36, R36, R70, -R73 ;  /* 0x0000004624247223 */ /* 0x000fe20000010849 */
[----:B------:R-:W-:Y:S02]  /*4a20*/  HADD2.F32 R56, -RZ, R56.H0_H0 ;  /* 0x20000038ff387230 */ /* 0x000fe40000004100 */
[----:B------:R-:W-:Y:S02]  /*4a30*/  HADD2.F32 R72, -RZ, R156.H1_H1 ;  /* 0x3000009cff487230 */ /* 0x000fe40000004100 */
[----:B------:R-:W-:Y:S01]  /*4a40*/  FMUL.FTZ R73, R37, R71 ;  /* 0x0000004725497220 */ /* 0x000fe20000410000 */
[----:B------:R-:W-:-:S02]  /*4a50*/  HADD2.F32 R39, -RZ, R38.H1_H1 ;  /* 0x30000026ff277230 */ /* 0x000fc40000004100 */
[----:B------:R-:W-:Y:S01]  /*4a60*/  FMUL.FTZ R74, R56, R71 ;  /* 0x00000047384a7220 */ /* 0x000fe20000410000 */
[----:B------:R-:W-:Y:S02]  /*4a70*/  HADD2.F32 R38, -RZ, R38.H0_H0 ;  /* 0x20000026ff267230 */ /* 0x000fe40000004100 */
[----:B------:R-:W-:Y:S02]  /*4a80*/  HADD2.F32 R57, -RZ, R148.H1_H1 ;  /* 0x30000094ff397230 */ /* 0x000fe40000004100 */
[-C--:B------:R-:W-:Y:S01]  /*4a90*/  FMUL.FTZ R71, R39, R72.reuse ;  /* 0x0000004827477220 */ /* 0x080fe20000410000 */
[----:B------:R-:W-:Y:S02]  /*4aa0*/  HADD2.F32 R70, -RZ, R154.H0_H0 ;  /* 0x2000009aff467230 */ /* 0x000fe40000004100 */
[----:B------:R-:W-:Y:S01]  /*4ab0*/  FMUL.FTZ R72, R38, R72 ;  /* 0x0000004826487220 */ /* 0x000fe20000410000 */
[-C--:B------:R-:W-:Y:S01]  /*4ac0*/  FFMA.FTZ R73, R56, R57.reuse, -R73 ;  /* 0x0000003938497223 */ /* 0x080fe20000010849 */
[----:B------:R-:W-:Y:S01]  /*4ad0*/  FFMA.FTZ R74, R37, R57, R74 ;  /* 0x00000039254a7223 */ /* 0x000fe2000001004a */
[-C--:B------:R-:W-:Y:S01]  /*4ae0*/  FFMA.FTZ R71, R38, R70.reuse, -R71 ;  /* 0x0000004626477223 */ /* 0x080fe20000010847 */
[----:B------:R-:W-:Y:S01]  /*4af0*/  FFMA.FTZ R72, R39, R70, R72 ;  /* 0x0000004627487223 */ /* 0x000fe20000010048 */
[----:B------:R-:W-:-:S02]  /*4b00*/  F2FP.F16.F32.PACK_AB R37, R75, R36 ;  /* 0x000000244b25723e */ /* 0x000fc400000000ff */
[----:B------:R-:W-:Y:S02]  /*4b10*/  F2FP.F16.F32.PACK_AB R39, R77, R78 ;  /* 0x0000004e4d27723e */ /* 0x000fe400000000ff */
[----:B------:R-:W-:Y:S02]  /*4b20*/  F2FP.F16.F32.PACK_AB R36, R74, R73 ;  /* 0x000000494a24723e */ /* 0x000fe400000000ff */
[----:B------:R-:W-:-:S07]  /*4b30*/  F2FP.F16.F32.PACK_AB R38, R72, R71 ;  /* 0x000000474826723e */ /* 0x000fce00000000ff */
.L_x_691:
[----:B------:R-:W-:Y:S05]  /*4b40*/  BSYNC B3 ;  /* 0x0000000000037941 */ /* 0x000fea0003800000 */
.L_x_690:
[----:B------:R-:W-:Y:S02]  /*4b50*/  ULDC.64 UR4, c[0x0][0x208] ;  /* 0x0000820000047ab9 */ /* 0x000fe40000000a00 */
[----:B--2---:R1:W-:Y:S03]  /*4b60*/  STG.E.128 desc[UR4][R50.64+0x80], R36 ;  /* 0x0000802432007986 */ /* 0x0043e6000c101d04 */
.L_x_689:
[----:B------:R-:W-:Y:S05]  /*4b70*/  BSYNC B2 ;  /* 0x0000000000027941 */ /* 0x000fea0003800000 */
.L_x_688:
[----:B------:R-:W-:Y:S01]  /*4b80*/  ISETP.NE.AND P3, PT, R9, RZ, PT ;  /* 0x000000ff0900720c */ /* 0x000fe20003f65270 */
[----:B------:R-:W-:-:S12]  /*4b90*/  BSSY B2, `(.L_x_692) ;  /* 0x0000032000027945 */ /* 0x000fd80003800000 */
[----:B------:R-:W-:Y:S05]  /*4ba0*/  @!P3 BRA `(.L_x_693) ;  /* 0x0000000000c0b947 */ /* 0x000fea0003800000 */
[----:B-1234-:R1:W2:Y:S01]  /*4bb0*/  LDS.128 R36, [R4+0x2a400] ;  /* 0x02a4000004247984 */ /* 0x01e2a20000000c00 */
[----:B------:R-:W-:Y:S01]  /*4bc0*/  ISETP.GE.AND P3, PT, R214, R115, PT ;  /* 0x00000073d600720c */ /* 0x000fe20003f66270 */
[----:B------:R-:W-:-:S12]  /*4bd0*/  BSSY B3, `(.L_x_694) ;  /* 0x000002b000037945 */ /* 0x000fd80003800000 */
[----:B-1----:R-:W-:Y:S05]  /*4be0*/  @P3 BRA `(.L_x_695) ;  /* 0x0000000000a43947 */ /* 0x002fea0003800000 */
[--C-:B------:R-:W-:Y:S01]  /*4bf0*/  SHF.R.U64 R66, R66, 0x10, R67.reuse ;  /* 0x0000001042427819 */ /* 0x100fe20000001243 */
[----:B--2---:R-:W-:Y:S01]  /*4c00*/  IMAD.MOV.U32 R56, RZ, RZ, R38 ;  /* 0x000000ffff387224 */ /* 0x004fe200078e0026 */
[----:B------:R-:W-:Y:S01]  /*4c10*/  SHF.R.U32.HI R71, RZ, 0x10, R67 ;  /* 0x00000010ff477819 */ /* 0x000fe20000011643 */
[----:B------:R-:W-:Y:S01]  /*4c20*/  HADD2.F32 R38, -RZ, R37.H1_H1 ;  /* 0x30000025ff267230 */ /* 0x000fe20000004100 */
[--C-:B------:R-:W-:Y:S01]  /*4c30*/  SHF.R.U64 R67, R68, 0x10, R69.reuse ;  /* 0x0000001044437819 */ /* 0x100fe20000001245 */
[--C-:B------:R-:W-:Y:S01]  /*4c40*/  HADD2.F32 R57, -RZ, R39.reuse.H1_H1 ;  /* 0x30000027ff397230 */ /* 0x100fe20000004100 */
[----:B------:R-:W-:Y:S01]  /*4c50*/  SHF.R.U32.HI R70, RZ, 0x10, R69 ;  /* 0x00000010ff467819 */ /* 0x000fe20000011645 */
[----:B------:R-:W-:Y:S02]  /*4c60*/  HADD2.F32 R39, -RZ, R39.H0_H0 ;  /* 0x20000027ff277230 */ /* 0x000fe40000004100 */
[----:B------:R-:W-:Y:S02]  /*4c70*/  HADD2.F32 R67, -RZ, R67.H0_H0 ;  /* 0x20000043ff437230 */ /* 0x000fe40000004100 */
[----:B------:R-:W-:-:S02]  /*4c80*/  HADD2.F32 R70, -RZ, R70.H0_H0 ;  /* 0x20000046ff467230 */ /* 0x000fc40000004100 */
[----:B------:R-:W-:Y:S02]  /*4c90*/  HADD2.F32 R37, -RZ, R37.H0_H0 ;  /* 0x20000025ff257230 */ /* 0x000fe40000004100 */
[-C--:B------:R-:W-:Y:S01]  /*4ca0*/  FMUL.FTZ R72, R38, R67.reuse ;  /* 0x0000004326487220 */ /* 0x080fe20000410000 */
[----:B------:R-:W-:Y:S02]  /*4cb0*/  HADD2.F32 R66, -RZ, R66.H0_H0 ;  /* 0x20000042ff427230 */ /* 0x000fe40000004100 */
[-C--:B------:R-:W-:Y:S01]  /*4cc0*/  FMUL.FTZ R74, R57, R70.reuse ;  /* 0x00000046394a7220 */ /* 0x080fe20000410000 */
[----:B------:R-:W-:Y:S02]  /*4cd0*/  HADD2.F32 R68, -RZ, R71.H0_H0 ;  /* 0x20000047ff447230 */ /* 0x000fe40000004100 */
[----:B------:R-:W-:Y:S01]  /*4ce0*/  FMUL.FTZ R70, R39, R70 ;  /* 0x0000004627467220 */ /* 0x000fe20000410000 */
[C---:B------:R-:W-:Y:S01]  /*4cf0*/  FMUL.FTZ R67, R37.reuse, R67 ;  /* 0x0000004325437220 */ /* 0x040fe20000410000 */
[----:B------:R-:W-:Y:S01]  /*4d00*/  FFMA.FTZ R72, R37, R66, -R72 ;  /* 0x0000004225487223 */ /* 0x000fe20000010848 */
[----:B------:R-:W-:-:S02]  /*4d10*/  HADD2.F32 R37, -RZ, R36.H1_H1 ;  /* 0x30000024ff257230 */ /* 0x000fc40000004100 */
[----:B------:R-:W-:Y:S01]  /*4d20*/  FFMA.FTZ R73, R57, R68, R70 ;  /* 0x0000004439497223 */ /* 0x000fe20000010046 */
[----:B------:R-:W-:Y:S01]  /*4d30*/  FFMA.FTZ R71, R38, R66, R67 ;  /* 0x0000004226477223 */ /* 0x000fe20000010043 */
[----:B------:R-:W-:Y:S02]  /*4d40*/  HADD2.F32 R57, -RZ, R145.H1_H1 ;  /* 0x30000091ff397230 */ /* 0x000fe40000004100 */
[----:B------:R-:W-:Y:S01]  /*4d50*/  FFMA.FTZ R74, R39, R68, -R74 ;  /* 0x00000044274a7223 */ /* 0x000fe2000001084a */
[----:B------:R-:W-:Y:S02]  /*4d60*/  HADD2.F32 R36, -RZ, R36.H0_H0 ;  /* 0x20000024ff247230 */ /* 0x000fe40000004100 */
[----:B------:R-:W-:Y:S02]  /*4d70*/  HADD2.F32 R67, -RZ, R148.H0_H0 ;  /* 0x20000094ff437230 */ /* 0x000fe40000004100 */
        /* <DEDUP_REMOVED lines=16> */
.L_x_695:
[----:B------:R-:W-:Y:S05]  /*4e80*/  BSYNC B3 ;  /* 0x0000000000037941 */ /* 0x000fea0003800000 */
.L_x_694:
[----:B------:R-:W-:Y:S02]  /*4e90*/  ULDC.64 UR4, c[0x0][0x208] ;  /* 0x0000820000047ab9 */ /* 0x000fe40000000a00 */
[----:B--2---:R1:W-:Y:S03]  /*4ea0*/  STG.E.128 desc[UR4][R50.64+0x100], R36 ;  /* 0x0001002432007986 */ /* 0x0043e6000c101d04 */
.L_x_693:
[----:B------:R-:W-:Y:S05]  /*4eb0*/  BSYNC B2 ;  /* 0x0000000000027941 */ /* 0x000fea0003800000 */
.L_x_692:
[----:B------:R-:W-:-:S13]  /*4ec0*/  ISETP.NE.AND P3, PT, R8, RZ, PT ;  /* 0x000000ff0800720c */ /* 0x000fda0003f65270 */
[----:B------:R-:W-:Y:S05]  /*4ed0*/  @!P3 BRA `(.L_x_683) ;  /* 0x0000000000c0b947 */ /* 0x000fea0003800000 */
[----:B-1234-:R1:W2:Y:S01]  /*4ee0*/  LDS.128 R36, [R4+0x2cc00] ;  /* 0x02cc000004247984 */ /* 0x01e2a20000000c00 */
[----:B------:R-:W-:Y:S01]  /*4ef0*/  ISETP.GE.AND P3, PT, R216, R115, PT ;  /* 0x00000073d800720c */ /* 0x000fe20003f66270 */
[----:B------:R-:W-:-:S12]  /*4f00*/  BSSY B2, `(.L_x_696) ;  /* 0x000002b000027945 */ /* 0x000fd80003800000 */
[----:B-1----:R-:W-:Y:S05]  /*4f10*/  @P3 BRA `(.L_x_697) ;  /* 0x0000000000a43947 */ /* 0x002fea0003800000 */
[--C-:B------:R-:W-:Y:S01]  /*4f20*/  SHF.R.U64 R62, R62, 0x10, R63.reuse ;  /* 0x000000103e3e7819 */ /* 0x100fe2000000123f */
[--C-:B--2---:R-:W-:Y:S01]  /*4f30*/  HADD2.F32 R57, -RZ, R39.reuse.H1_H1 ;  /* 0x30000027ff397230 */ /* 0x104fe20000004100 */
[----:B------:R-:W-:Y:S01]  /*4f40*/  SHF.R.U32.HI R67, RZ, 0x10, R63 ;  /* 0x00000010ff437819 */ /* 0x000fe2000001163f */
[----:B------:R-:W-:Y:S01]  /*4f50*/  HADD2.F32 R39, -RZ, R39.H0_H0 ;  /* 0x20000027ff277230 */ /* 0x000fe20000004100 */
[--C-:B------:R-:W-:Y:S01]  /*4f60*/  SHF.R.U64 R63, R64, 0x10, R65.reuse ;  /* 0x00000010403f7819 */ /* 0x100fe20000001241 */
[----:B------:R-:W-:Y:S01]  /*4f70*/  HADD2.F32 R62, -RZ, R62.H0_H0 ;  /* 0x2000003eff3e7230 */ /* 0x000fe20000004100 */
[----:B------:R-:W-:Y:S01]  /*4f80*/  MOV R56, R38 ;  /* 0x0000002600387202 */ /* 0x000fe20000000f00 */
[----:B------:R-:W-:Y:S01]  /*4f90*/  HADD2.F32 R38, -RZ, R37.H1_H1 ;  /* 0x30000025ff267230 */ /* 0x000fe20000004100 */
[----:B------:R-:W-:Y:S01]  /*4fa0*/  SHF.R.U32.HI R66, RZ, 0x10, R65 ;  /* 0x00000010ff427819 */ /* 0x000fe20000011641 */
[----:B------:R-:W-:Y:S02]  /*4fb0*/  HADD2.F32 R63, -RZ, R63.H0_H0 ;  /* 0x2000003fff3f7230 */ /* 0x000fe40000004100 */
[----:B------:R-:W-:-:S02]  /*4fc0*/  HADD2.F32 R37, -RZ, R37.H0_H0 ;  /* 0x20000025ff257230 */ /* 0x000fc40000004100 */
[----:B------:R-:W-:Y:S02]  /*4fd0*/  HADD2.F32 R66, -RZ, R66.H0_H0 ;  /* 0x20000042ff427230 */ /* 0x000fe40000004100 */
[CC--:B------:R-:W-:Y:S01]  /*4fe0*/  FMUL.FTZ R68, R38.reuse, R63.reuse ;  /* 0x0000003f26447220 */ /* 0x0c0fe20000410000 */
[----:B------:R-:W-:Y:S02]  /*4ff0*/  HADD2.F32 R64, -RZ, R67.H0_H0 ;  /* 0x20000043ff407230 */ /* 0x000fe40000004100 */
[----:B------:R-:W-:Y:S01]  /*5000*/  FMUL.FTZ R63, R37, R63 ;  /* 0x0000003f253f7220 */ /* 0x000fe20000410000 */
[----:B------:R-:W-:Y:S02]  /*5010*/  HADD2.F32 R137, -RZ, R137.H0_H0 ;  /* 0x20000089ff897230 */ /* 0x000fe40000004100 */
[----:B------:R-:W-:Y:S01]  /*5020*/  FMUL.FTZ R70, R57, R66 ;  /* 0x0000004239467220 */ /* 0x000fe20000410000 */
[-C--:B------:R-:W-:Y:S01]  /*5030*/  FFMA.FTZ R68, R37, R62.reuse, -R68 ;  /* 0x0000003e25447223 */ /* 0x080fe20000010844 */
[----:B------:R-:W-:Y:S01]  /*5040*/  FFMA.FTZ R65, R38, R62, R63 ;  /* 0x0000003e26417223 */ /* 0x000fe2000001003f */
[----:B------:R-:W-:Y:S01]  /*5050*/  FMUL.FTZ R66, R39, R66 ;  /* 0x0000004227427220 */ /* 0x000fe20000410000 */
[----:B------:R-:W-:-:S02]  /*5060*/  HADD2.F32 R62, -RZ, R136.H1_H1 ;  /* 0x30000088ff3e7230 */ /* 0x000fc40000004100 */
[-C--:B------:R-:W-:Y:S01]  /*5070*/  FFMA.FTZ R70, R39, R64.reuse, -R70 ;  /* 0x0000004027467223 */ /* 0x080fe20000010846 */
[----:B------:R-:W-:Y:S02]  /*5080*/  HADD2.F32 R37, -RZ, R36.H1_H1 ;  /* 0x30000024ff257230 */ /* 0x000fe40000004100 */
[----:B------:R-:W-:Y:S01]  /*5090*/  FFMA.FTZ R69, R57, R64, R66 ;  /* 0x0000004039457223 */ /* 0x000fe20000010042 */
[----:B------:R-:W-:Y:S02]  /*50a0*/  HADD2.F32 R38, -RZ, R56.H1_H1 ;  /* 0x30000038ff267230 */ /* 0x000fe40000004100 */
[----:B------:R-:W-:Y:S02]  /*50b0*/  HADD2.F32 R36, -RZ, R36.H0_H0 ;  /* 0x20000024ff247230 */ /* 0x000fe40000004100 */
[----:B------:R-:W-:Y:S01]  /*50c0*/  FMUL.FTZ R63, R37, R62 ;  /* 0x0000003e253f7220 */ /* 0x000fe20000410000 */
[----:B------:R-:W-:Y:S02]  /*50d0*/  HADD2.F32 R56, -RZ, R56.H0_H0 ;  /* 0x20000038ff387230 */ /* 0x000fe40000004100 */
[----:B------:R-:W-:Y:S01]  /*50e0*/  FMUL.FTZ R67, R38, R137 ;  /* 0x0000008926437220 */ /* 0x000fe20000410000 */
[----:B------:R-:W-:-:S02]  /*50f0*/  HADD2.F32 R39, -RZ, R135.H1_H1 ;  /* 0x30000087ff277230 */ /* 0x000fc40000004100 */
[----:B------:R-:W-:Y:S01]  /*5100*/  FMUL.FTZ R62, R36, R62 ;  /* 0x0000003e243e7220 */ /* 0x000fe20000410000 */
[----:B------:R-:W-:Y:S02]  /*5110*/  HADD2.F32 R57, -RZ, R136.H0_H0 ;  /* 0x20000088ff397230 */ /* 0x000fe40000004100 */
[----:B------:R-:W-:Y:S01]  /*5120*/  FMUL.FTZ R137, R56, R137 ;  /* 0x0000008938897220 */ /* 0x000fe20000410000 */
[-C--:B------:R-:W-:Y:S01]  /*5130*/  FFMA.FTZ R63, R36, R39.reuse, -R63 ;  /* 0x00000027243f7223 */ /* 0x080fe2000001083f */
[----:B------:R-:W-:Y:S01]  /*5140*/  FFMA.FTZ R62, R37, R39, R62 ;  /* 0x00000027253e7223 */ /* 0x000fe2000001003e */
[-C--:B------:R-:W-:Y:S01]  /*5150*/  FFMA.FTZ R67, R56, R57.reuse, -R67 ;  /* 0x0000003938437223 */ /* 0x080fe20000010843 */
[----:B------:R-:W-:Y:S01]  /*5160*/  FFMA.FTZ R38, R38, R57, R137 ;  /* 0x0000003926267223 */ /* 0x000fe20000010089 */
[----:B------:R-:W-:Y:S02]  /*5170*/  F2FP.F16.F32.PACK_AB R37, R65, R68 ;  /* 0x000000444125723e */ /* 0x000fe400000000ff */
[----:B------:R-:W-:-:S02]  /*5180*/  F2FP.F16.F32.PACK_AB R39, R69, R70 ;  /* 0x000000464527723e */ /* 0x000fc400000000ff */
[----:B------:R-:W-:Y:S02]  /*5190*/  F2FP.F16.F32.PACK_AB R36, R62, R63 ;  /* 0x0000003f3e24723e */ /* 0x000fe400000000ff */
[----:B------:R-:W-:-:S07]  /*51a0*/  F2FP.F16.F32.PACK_AB R38, R38, R67 ;  /* 0x000000432626723e */ /* 0x000fce00000000ff */
.L_x_697:
[----:B------:R-:W-:Y:S05]  /*51b0*/  BSYNC B2 ;  /* 0x0000000000027941 */ /* 0x000fea0003800000 */
.L_x_696:
[----:B------:R-:W-:Y:S02]  /*51c0*/  ULDC.64 UR4, c[0x0][0x208] ;  /* 0x0000820000047ab9 */ /* 0x000fe40000000a00 */
[----:B--2---:R1:W-:Y:S03]  /*51d0*/  STG.E.128 desc[UR4][R50.64+0x180], R36 ;  /* 0x0001802432007986 */ /* 0x0043e6000c101d04 */
.L_x_683:
[----:B------:R-:W-:Y:S05]  /*51e0*/  BSYNC B1 ;  /* 0x0000000000017941 */ /* 0x000fea0003800000 */
.L_x_682:
        /* <DEDUP_REMOVED lines=13> */
[----:B------:R-:W-:Y:S01]  /*52c0*/  HADD2.F32 R57, -RZ, R57.H0_H0 ;  /* 0x20000039ff397230 */ /* 0x000fe20000004100 */
[----:B------:R-:W-:Y:S01]  /*52d0*/  SHF.R.U32.HI R58, RZ, 0x10, R59 ;  /* 0x00000010ff3a7819 */ /* 0x000fe2000001163b */
[----:B------:R-:W-:Y:S02]  /*52e0*/  HADD2.F32 R60, -RZ, R60.H0_H0 ;  /* 0x2000003cff3c7230 */ /* 0x000fe40000004100 */
[--C-:B------:R-:W-:Y:S02]  /*52f0*/  HADD2.F32 R51, -RZ, R39.reuse.H1_H1 ;  /* 0x30000027ff337230 */ /* 0x100fe40000004100 */
[----:B------:R-:W-:Y:S01]  /*5300*/  FMUL.FTZ R62, R38, R57 ;  /* 0x00000039263e7220 */ /* 0x000fe20000410000 */
[----:B------:R-:W-:-:S02]  /*5310*/  HADD2.F32 R39, -RZ, R39.H0_H0 ;  /* 0x20000027ff277230 */ /* 0x000fc40000004100 */
[----:B------:R-:W-:Y:S02]  /*5320*/  HADD2.F32 R37, -RZ, R37.H0_H0 ;  /* 0x20000025ff257230 */ /* 0x000fe40000004100 */
[-C--:B------:R-:W-:Y:S01]  /*5330*/  FMUL.FTZ R64, R51, R60.reuse ;  /* 0x0000003c33407220 */ /* 0x080fe20000410000 */
[----:B------:R-:W-:Y:S02]  /*5340*/  HADD2.F32 R56, -RZ, R56.H0_H0 ;  /* 0x20000038ff387230 */ /* 0x000fe40000004100 */
[----:B------:R-:W-:Y:S01]  /*5350*/  FMUL.FTZ R60, R39, R60 ;  /* 0x0000003c273c7220 */ /* 0x000fe20000410000 */
[----:B------:R-:W-:Y:S02]  /*5360*/  HADD2.F32 R58, -RZ, R58.H0_H0 ;  /* 0x2000003aff3a7230 */ /* 0x000fe40000004100 */
[C---:B------:R-:W-:Y:S01]  /*5370*/  FMUL.FTZ R57, R37.reuse, R57 ;  /* 0x0000003925397220 */ /* 0x040fe20000410000 */
[----:B------:R-:W-:Y:S02]  /*5380*/  HADD2.F32 R135, -RZ, R135.H0_H0 ;  /* 0x20000087ff877230 */ /* 0x000fe40000004100 */
[----:B------:R-:W-:Y:S01]  /*5390*/  FFMA.FTZ R62, R37, R56, -R62 ;  /* 0x00000038253e7223 */ /* 0x000fe2000001083e */
[----:B------:R-:W-:-:S02]  /*53a0*/  HADD2.F32 R37, -RZ, R36.H1_H1 ;  /* 0x30000024ff257230 */ /* 0x000fc40000004100 */
[----:B------:R-:W-:Y:S01]  /*53b0*/  FFMA.FTZ R63, R51, R58, R60 ;  /* 0x0000003a333f7223 */ /* 0x000fe2000001003c */
[----:B------:R-:W-:Y:S01]  /*53c0*/  FFMA.FTZ R61, R38, R56, R57 ;  /* 0x00000038263d7223 */ /* 0x000fe20000010039 */
[----:B------:R-:W-:Y:S02]  /*53d0*/  HADD2.F32 R51, -RZ, R158.H0_H0 ;  /* 0x2000009eff337230 */ /* 0x000fe40000004100 */
[----:B------:R-:W-:Y:S01]  /*53e0*/  FFMA.FTZ R64, R39, R58, -R64 ;  /* 0x0000003a27407223 */ /* 0x000fe20000010840 */
[----:B------:R-:W-:Y:S02]  /*53f0*/  HADD2.F32 R36, -RZ, R36.H0_H0 ;  /* 0x20000024ff247230 */ /* 0x000fe40000004100 */
[----:B------:R-:W-:Y:S02]  /*5400*/  HADD2.F32 R57, -RZ, R158.H1_H1 ;  /* 0x3000009eff397230 */ /* 0x000fe40000004100 */
[----:B------:R-:W-:Y:S01]  /*5410*/  FMUL.FTZ R59, R37, R51 ;  /* 0x00000033253b7220 */ /* 0x000fe20000410000 */
[----:B------:R-:W-:-:S02]  /*5420*/  HADD2.F32 R38, -RZ, R50.H1_H1 ;  /* 0x30000032ff267230 */ /* 0x000fc40000004100 */
[C---:B------:R-:W-:Y:S01]  /*5430*/  FMUL.FTZ R56, R36.reuse, R51 ;  /* 0x0000003324387220 */ /* 0x040fe20000410000 */
[----:B------:R-:W-:Y:S02]  /*5440*/  HADD2.F32 R50, -RZ, R50.H0_H0 ;  /* 0x20000032ff327230 */ /* 0x000fe40000004100 */
[----:B------:R-:W-:Y:S01]  /*5450*/  FFMA.FTZ R59, R36, R135, -R59 ;  /* 0x00000087243b7223 */ /* 0x000fe2000001083b */
[----:B------:R-:W-:Y:S02]  /*5460*/  HADD2.F32 R39, -RZ, R154.H1_H1 ;  /* 0x3000009aff277230 */ /* 0x000fe40000004100 */
[----:B------:R-:W-:Y:S01]  /*5470*/  FMUL.FTZ R51, R38, R57 ;  /* 0x0000003926337220 */ /* 0x000fe20000410000 */
[----:B------:R-:W-:Y:S01]  /*5480*/  FFMA.FTZ R56, R37, R135, R56 ;  /* 0x0000008725387223 */ /* 0x000fe20000010038 */
[C---:B------:R-:W-:Y:S01]  /*5490*/  FMUL.FTZ R57, R50.reuse, R57 ;  /* 0x0000003932397220 */ /* 0x040fe20000410000 */
[----:B------:R-:W-:Y:S01]  /*54a0*/  F2FP.F16.F32.PACK_AB R37, R61, R62 ;  /* 0x0000003e3d25723e */ /* 0x000fe200000000ff */
[----:B------:R-:W-:-:S02]  /*54b0*/  FFMA.FTZ R51, R50, R39, -R51 ;  /* 0x0000002732337223 */ /* 0x000fc40000010833 */
[----:B------:R-:W-:Y:S01]  /*54c0*/  FFMA.FTZ R38, R38, R39, R57 ;  /* 0x0000002726267223 */ /* 0x000fe20000010039 */
[----:B------:R-:W-:Y:S02]  /*54d0*/  F2FP.F16.F32.PACK_AB R39, R63, R64 ;  /* 0x000000403f27723e */ /* 0x000fe400000000ff */
[----:B------:R-:W-:Y:S02]  /*54e0*/  F2FP.F16.F32.PACK_AB R36, R56, R59 ;  /* 0x0000003b3824723e */ /* 0x000fe400000000ff */
[----:B------:R-:W-:-:S07]  /*54f0*/  F2FP.F16.F32.PACK_AB R38, R38, R51 ;  /* 0x000000332626723e */ /* 0x000fce00000000ff */
.L_x_702:
[----:B------:R-:W-:Y:S05]  /*5500*/  BSYNC B2 ;  /* 0x0000000000027941 */ /* 0x000fea0003800000 */
.L_x_701:
[----:B------:R-:W-:Y:S02]  /*5510*/  ULDC.64 UR4, c[0x0][0x208] ;  /* 0x0000820000047ab9 */ /* 0x000fe40000000a00 */
[----:B--2---:R1:W-:Y:S03]  /*5520*/  STG.E.128 desc[UR4][R48.64], R36 ;  /* 0x0000002430007986 */ /* 0x0043e6000c101d04 */
.L_x_700:
[----:B------:R-:W-:Y:S05]  /*5530*/  BSYNC B1 ;  /* 0x0000000000017941 */ /* 0x000fea0003800000 */
.L_x_699:
        /* <DEDUP_REMOVED lines=16> */
[----:B------:R-:W-:-:S02]  /*5640*/  HADD2.F32 R56, -RZ, R56.H0_H0 ;  /* 0x20000038ff387230 */ /* 0x000fc40000004100 */
[--C-:B------:R-:W-:Y:S02]  /*5650*/  HADD2.F32 R51, -RZ, R39.reuse.H1_H1 ;  /* 0x30000027ff337230 */ /* 0x100fe40000004100 */
        /* <DEDUP_REMOVED lines=8> */
[----:B------:R-:W-:-:S02]  /*56e0*/  HADD2.F32 R53, -RZ, R156.H0_H0 ;  /* 0x2000009cff357230 */ /* 0x000fc40000004100 */
[-C--:B------:R-:W-:Y:S01]  /*56f0*/  FFMA.FTZ R60, R39, R54.reuse, -R60 ;  /* 0x00000036273c7223 */ /* 0x080fe2000001083c */
[----:B------:R-:W-:Y:S02]  /*5700*/  HADD2.F32 R37, -RZ, R36.H1_H1 ;  /* 0x30000024ff257230 */ /* 0x000fe40000004100 */
[----:B------:R-:W-:Y:S01]  /*5710*/  FFMA.FTZ R61, R51, R54, R56 ;  /* 0x00000036333d7223 */ /* 0x000fe20000010038 */
[----:B------:R-:W-:Y:S02]  /*5720*/  HADD2.F32 R38, -RZ, R50.H1_H1 ;  /* 0x30000032ff267230 */ /* 0x000fe40000004100 */
[----:B------:R-:W-:Y:S02]  /*5730*/  HADD2.F32 R155, -RZ, R155.H1_H1 ;  /* 0x3000009bff9b7230 */ /* 0x000fe40000004100 */
[----:B------:R-:W-:Y:S02]  /*5740*/  HADD2.F32 R36, -RZ, R36.H0_H0 ;  /* 0x20000024ff247230 */ /* 0x000fe40000004100 */
[----:B------:R-:W-:Y:S01]  /*5750*/  FMUL.FTZ R59, R38, R53 ;  /* 0x00000035263b7220 */ /* 0x000fe20000410000 */
[----:B------:R-:W-:-:S02]  /*5760*/  HADD2.F32 R50, -RZ, R50.H0_H0 ;  /* 0x20000032ff327230 */ /* 0x000fc40000004100 */
[CC--:B------:R-:W-:Y:S01]  /*5770*/  FMUL.FTZ R55, R37.reuse, R155.reuse ;  /* 0x0000009b25377220 */ /* 0x0c0fe20000410000 */
[--C-:B------:R-:W-:Y:S02]  /*5780*/  HADD2.F32 R39, -RZ, R134.reuse.H0_H0 ;  /* 0x20000086ff277230 */ /* 0x100fe40000004100 */
[----:B------:R-:W-:Y:S01]  /*5790*/  FMUL.FTZ R52, R36, R155 ;  /* 0x0000009b24347220 */ /* 0x000fe20000410000 */
[----:B------:R-:W-:Y:S02]  /*57a0*/  HADD2.F32 R51, -RZ, R134.H1_H1 ;  /* 0x30000086ff337230 */ /* 0x000fe40000004100 */
        /* <DEDUP_REMOVED lines=9> */
.L_x_706:
[----:B------:R-:W-:Y:S05]  /*5840*/  BSYNC B2 ;  /* 0x0000000000027941 */ /* 0x000fea0003800000 */
.L_x_705:
[----:B------:R-:W-:Y:S02]  /*5850*/  ULDC.64 UR4, c[0x0][0x208] ;  /* 0x0000820000047ab9 */ /* 0x000fe40000000a00 */
[----:B--2---:R1:W-:Y:S03]  /*5860*/  STG.E.128 desc[UR4][R48.64+0x80], R36 ;  /* 0x0000802430007986 */ /* 0x0043e6000c101d04 */
.L_x_704:
[----:B------:R-:W-:Y:S05]  /*5870*/  BSYNC B1 ;  /* 0x0000000000017941 */ /* 0x000fea0003800000 */
.L_x_703:
[----:B------:R-:W-:Y:S01]  /*5880*/  ISETP.NE.AND P3, PT, R9, RZ, PT ;  /* 0x000000ff0900720c */ /* 0x000fe20003f65270 */
[----:B------:R-:W-:-:S12]  /*5890*/  BSSY B1, `(.L_x_707) ;  /* 0x0000032000017945 */ /* 0x000fd80003800000 */
[----:B------:R-:W-:Y:S05]  /*58a0*/  @!P3 BRA `(.L_x_708) ;  /* 0x0000000000c0b947 */ /* 0x000fea0003800000 */
[----:B-1234-:R1:W2:Y:S01]  /*58b0*/  LDS.128 R36, [R4+0x2b400] ;  /* 0x02b4000004247984 */ /* 0x01e2a20000000c00 */
[----:B------:R-:W-:Y:S01]  /*58c0*/  ISETP.GE.AND P3, PT, R214, R115, PT ;  /* 0x00000073d600720c */ /* 0x000fe20003f66270 */
[----:B------:R-:W-:-:S12]  /*58d0*/  BSSY B2, `(.L_x_709) ;  /* 0x000002b000027945 */ /* 0x000fd80003800000 */
[----:B-1----:R-:W-:Y:S05]  /*58e0*/  @P3 BRA `(.L_x_710) ;  /* 0x0000000000a43947 */ /* 0x002fea0003800000 */
[--C-:B------:R-:W-:Y:S02]  /*58f0*/  SHF.R.U64 R46, R46, 0x10, R47.reuse ;  /* 0x000000102e2e7819 */ /* 0x100fe4000000122f */
[----:B------:R-:W-:Y:S02]  /*5900*/  SHF.R.U32.HI R50, RZ, 0x10, R47 ;  /* 0x00000010ff327819 */ /* 0x000fe4000001162f */
[--C-:B------:R-:W-:Y:S01]  /*5910*/  SHF.R.U64 R47, R44, 0x10, R45.reuse ;  /* 0x000000102c2f7819 */ /* 0x100fe2000000122d */
[----:B------:R-:W-:Y:S01]  /*5920*/  HADD2.F32 R46, -RZ, R46.H0_H0 ;  /* 0x2000002eff2e7230 */ /* 0x000fe20000004100 */
[----:B--2---:R-:W-:Y:S01]  /*5930*/  MOV R44, R38 ;  /* 0x00000026002c7202 */ /* 0x004fe20000000f00 */
[----:B------:R-:W-:Y:S01]  /*5940*/  HADD2.F32 R38, -RZ, R37.H1_H1 ;  /* 0x30000025ff267230 */ /* 0x000fe20000004100 */
[----:B------:R-:W-:Y:S01]  /*5950*/  SHF.R.U32.HI R52, RZ, 0x10, R45 ;  /* 0x00000010ff347819 */ /* 0x000fe2000001162d */
[----:B------:R-:W-:Y:S02]  /*5960*/  HADD2.F32 R47, -RZ, R47.H0_H0 ;  /* 0x2000002fff2f7230 */ /* 0x000fe40000004100 */
[----:B------:R-:W-:-:S02]  /*5970*/  HADD2.F32 R37, -RZ, R37.H0_H0 ;  /* 0x20000025ff257230 */ /* 0x000fc40000004100 */
[----:B------:R-:W-:Y:S02]  /*5980*/  HADD2.F32 R52, -RZ, R52.H0_H0 ;  /* 0x20000034ff347230 */ /* 0x000fe40000004100 */
[CC--:B------:R-:W-:Y:S01]  /*5990*/  FMUL.FTZ R54, R38.reuse, R47.reuse ;  /* 0x0000002f26367220 */ /* 0x0c0fe20000410000 */
[--C-:B------:R-:W-:Y:S02]  /*59a0*/  HADD2.F32 R45, -RZ, R39.reuse.H1_H1 ;  /* 0x30000027ff2d7230 */ /* 0x100fe40000004100 */
[C---:B------:R-:W-:Y:S01]  /*59b0*/  FMUL.FTZ R47, R37.reuse, R47 ;  /* 0x0000002f252f7220 */ /* 0x040fe20000410000 */
[----:B------:R-:W-:Y:S02]  /*59c0*/  HADD2.F32 R39, -RZ, R39.H0_H0 ;  /* 0x20000027ff277230 */ /* 0x000fe40000004100 */
[-C--:B------:R-:W-:Y:S01]  /*59d0*/  FFMA.FTZ R54, R37, R46.reuse, -R54 ;  /* 0x0000002e25367223 */ /* 0x080fe20000010836 */
[----:B------:R-:W-:Y:S02]  /*59e0*/  HADD2.F32 R50, -RZ, R50.H0_H0 ;  /* 0x20000032ff327230 */ /* 0x000fe40000004100 */
[----:B------:R-:W-:Y:S01]  /*59f0*/  FFMA.FTZ R51, R38, R46, R47 ;  /* 0x0000002e26337223 */ /* 0x000fe2000001002f */
[----:B------:R-:W-:Y:S01]  /*5a00*/  FMUL.FTZ R56, R45, R52 ;  /* 0x000000342d387220 */ /* 0x000fe20000410000 */
[----:B------:R-:W-:-:S02]  /*5a10*/  HADD2.F32 R46, -RZ, R87.H0_H0 ;  /* 0x20000057ff2e7230 */ /* 0x000fc40000004100 */
[C---:B------:R-:W-:Y:S01]  /*5a20*/  FMUL.FTZ R52, R39.reuse, R52 ;  /* 0x0000003427347220 */ /* 0x040fe20000410000 */
[----:B------:R-:W-:Y:S02]  /*5a30*/  HADD2.F32 R87, -RZ, R87.H1_H1 ;  /* 0x30000057ff577230 */ /* 0x000fe40000004100 */
[-C--:B------:R-:W-:Y:S01]  /*5a40*/  FFMA.FTZ R56, R39, R50.reuse, -R56 ;  /* 0x0000003227387223 */ /* 0x080fe20000010838 */
[----:B------:R-:W-:Y:S02]  /*5a50*/  HADD2.F32 R37, -RZ, R36.H1_H1 ;  /* 0x30000024ff257230 */ /* 0x000fe40000004100 */
[----:B------:R-:W-:Y:S01]  /*5a60*/  FFMA.FTZ R55, R45, R50, R52 ;  /* 0x000000322d377223 */ /* 0x000fe20000010034 */
[----:B------:R-:W-:Y:S02]  /*5a70*/  HADD2.F32 R38, -RZ, R44.H1_H1 ;  /* 0x3000002cff267230 */ /* 0x000fe40000004100 */
[----:B------:R-:W-:Y:S02]  /*5a80*/  HADD2.F32 R36, -RZ, R36.H0_H0 ;  /* 0x20000024ff247230 */ /* 0x000fe40000004100 */
[----:B------:R-:W-:Y:S01]  /*5a90*/  FMUL.FTZ R47, R37, R46 ;  /* 0x0000002e252f7220 */ /* 0x000fe20000410000 */
[----:B------:R-:W-:-:S02]  /*5aa0*/  HADD2.F32 R44, -RZ, R44.H0_H0 ;  /* 0x2000002cff2c7230 */ /* 0x000fc40000004100 */
[-C--:B------:R-:W-:Y:S01]  /*5ab0*/  FMUL.FTZ R53, R38, R87.reuse ;  /* 0x0000005726357220 */ /* 0x080fe20000410000 */
        /* <DEDUP_REMOVED lines=12> */
.L_x_710:
[----:B------:R-:W-:Y:S05]  /*5b80*/  BSYNC B2 ;  /* 0x0000000000027941 */ /* 0x000fea0003800000 */
.L_x_709:
[----:B------:R-:W-:Y:S02]  /*5b90*/  ULDC.64 UR4, c[0x0][0x208] ;  /* 0x0000820000047ab9 */ /* 0x000fe40000000a00 */
[----:B--2---:R1:W-:Y:S03]  /*5ba0*/  STG.E.128 desc[UR4][R48.64+0x100], R36 ;  /* 0x0001002430007986 */ /* 0x0043e6000c101d04 */
.L_x_708:
[----:B------:R-:W-:Y:S05]  /*5bb0*/  BSYNC B1 ;  /* 0x0000000000017941 */ /* 0x000fea0003800000 */
.L_x_707:
[----:B------:R-:W-:-:S13]  /*5bc0*/  ISETP.NE.AND P3, PT, R8, RZ, PT ;  /* 0x000000ff0800720c */ /* 0x000fda0003f65270 */
        /* <DEDUP_REMOVED lines=17> */
[C---:B------:R-:W-:Y:S01]  /*5ce0*/  FMUL.FTZ R43, R37.reuse, R43 ;  /* 0x0000002b252b7220 */ /* 0x040fe20000410000 */
[----:B------:R-:W-:Y:S02]  /*5cf0*/  HADD2.F32 R39, -RZ, R39.H0_H0 ;  /* 0x20000027ff277230 */ /* 0x000fe40000004100 */
[-C--:B------:R-:W-:Y:S01]  /*5d00*/  FFMA.FTZ R50, R37, R42.reuse, -R50 ;  /* 0x0000002a25327223 */ /* 0x080fe20000010832 */
[----:B------:R-:W-:Y:S01]  /*5d10*/  FFMA.FTZ R45, R38, R42, R43 ;  /* 0x0000002a262d7223 */ /* 0x000fe2000001002b */
[----:B------:R-:W-:Y:S02]  /*5d20*/  HADD2.F32 R44, -RZ, R44.H0_H0 ;  /* 0x2000002cff2c7230 */ /* 0x000fe40000004100 */
        /* <DEDUP_REMOVED lines=24> */
.L_x_712:
[----:B------:R-:W-:Y:S05]  /*5eb0*/  BSYNC B1 ;  /* 0x0000000000017941 */ /* 0x000fea0003800000 */
.L_x_711:
[----:B------:R-:W-:Y:S02]  /*5ec0*/  ULDC.64 UR4, c[0x0][0x208] ;  /* 0x0000820000047ab9 */ /* 0x000fe40000000a00 */
[----:B--2---:R1:W-:Y:S01]  /*5ed0*/  STG.E.128 desc[UR4][R48.64+0x180], R36 ;  /* 0x0001802430007986 */ /* 0x0043e2000c101d04 */
[----:B------:R-:W-:Y:S05]  /*5ee0*/  BRA `(.L_x_698) ;  /* 0x00000040005c7947 */ /* 0x000fea0003800000 */
.L_x_656:
        /* <DEDUP_REMOVED lines=14> */
[----:B------:R-:W-:Y:S01]  /*5fd0*/  IADD3 R36, P4, R102, R84, RZ ;  /* 0x0000005466247210 */ /* 0x000fe20007f9e0ff */
[----:B------:R-:W-:Y:S01]  /*5fe0*/  ULDC.64 UR6, c[0x0][0x400] ;  /* 0x0001000000067ab9 */ /* 0x000fe20000000a00 */
[----:B------:R-:W-:Y:S01]  /*5ff0*/  LEA R52, P3, R38, UR4, 0x1 ;  /* 0x0000000426347c11 */ /* 0x000fe2000f8608ff */
[----:B------:R-:W-:Y:S01]  /*6000*/  IMAD.X R39, R0, 0x1, R15, P2 ;  /* 0x0000000100277824 */ /* 0x000fe200010e060f */
[----:B------:R-:W-:Y:S02]  /*6010*/  IADD3.X R37, R114, R21, RZ, P4, !PT ;  /* 0x0000001572257210 */ /* 0x000fe400027fe4ff */
[----:B------:R-:W-:Y:S02]  /*6020*/  CS2R R42, SRZ ;  /* 0x00000000002a7805 */ /* 0x000fe4000001ff00 */
[----:B------:R-:W-:-:S02]  /*6030*/  ISETP.GE.AND P4, PT, R213, R115, PT ;  /* 0x00000073d500720c */ /* 0x000fc40003f86270 */
[----:B------:R-:W-:Y:S02]  /*6040*/  CS2R R40, SRZ ;  /* 0x0000000000287805 */ /* 0x000fe4000001ff00 */
[----:B------:R-:W-:Y:S02]  /*6050*/  LEA.HI.X R53, R38, UR5, R39, 0x1, P3 ;  /* 0x0000000526357c11 */ /* 0x000fe400098f0c27 */
[----:B------:R-:W-:Y:S02]  /*6060*/  CS2R R38, SRZ ;  /* 0x0000000000267805 */ /* 0x000fe4000001ff00 */
[----:B------:R-:W-:Y:S02]  /*6070*/  ISETP.GE.AND P3, PT, R16, R115, PT ;  /* 0x000000731000720c */ /* 0x000fe40003f66270 */
[----:B------:R-:W-:Y:S02]  /*6080*/  CS2R R50, SRZ ;  /* 0x0000000000327805 */ /* 0x000fe4000001ff00 */
[----:B------:R-:W-:-:S02]  /*6090*/  LEA R56, P2, R36, UR6, 0x1 ;  /* 0x0000000624387c11 */ /* 0x000fc4000f8408ff */
[----:B------:R-:W-:Y:S02]  /*60a0*/  CS2R R48, SRZ ;  /* 0x0000000000307805 */ /* 0x000fe4000001ff00 */
[----:B------:R-:W-:Y:S02]  /*60b0*/  CS2R R46, SRZ ;  /* 0x00000000002e7805 */ /* 0x000fe4000001ff00 */
[----:B------:R-:W-:Y:S02]  /*60c0*/  CS2R R44, SRZ ;  /* 0x00000000002c7805 */ /* 0x000fe4000001ff00 */
[----:B------:R-:W-:Y:S02]  /*60d0*/  LEA.HI.X R57, R36, UR7, R37, 0x1, P2 ;  /* 0x0000000724397c11 */ /* 0x000fe400090f0c25 */
[----:B------:R-:W-:Y:S01]  /*60e0*/  CS2R R36, SRZ ;  /* 0x0000000000247805 */ /* 0x000fe2000001ff00 */
[----:B------:R-:W-:Y:S02]  /*60f0*/  ULDC.64 UR8, c[0x0][0x208] ;  /* 0x0000820000087ab9 */ /* 0x000fe40000000a00 */
[----:B------:R0:W5:Y:S04]  /*6100*/  @!P4 LDG.E.128 R44, desc[UR8][R56.64+0x80] ;  /* 0x00008008382cc981 */ /* 0x000168000c1e1d00 */
[----:B------:R0:W5:Y:S04]  /*6110*/  @!P3 LDG.E.128 R40, desc[UR8][R52.64] ;  /* 0x000000083428b981 */ /* 0x000168000c1e1d00 */
[----:B------:R0:W5:Y:S04]  /*6120*/  @!P4 LDG.E.128 R36, desc[UR8][R52.64+0x80] ;  /* 0x000080083424c981 */ /* 0x000168000c1e1d00 */
[----:B------:R0:W5:Y:S02]  /*6130*/  @!P3 LDG.E.128 R48, desc[UR8][R56.64] ;  /* 0x000000083830b981 */ /* 0x000164000c1e1d00 */
.L_x_714:
[----:B------:R-:W-:Y:S05]  /*6140*/  BSYNC B1 ;  /* 0x0000000000017941 */ /* 0x000fea0003800000 */
.L_x_713:
[----:B0----5:R-:W-:Y:S01]  /*6150*/  IMAD.MOV.U32 R53, RZ, RZ, R39 ;  /* 0x000000ffff357224 */ /* 0x021fe200078e0027 */
[----:B------:R-:W-:Y:S01]  /*6160*/  MOV R56, R36 ;  /* 0x0000002400387202 */ /* 0x000fe20000000f00 */
[----:B------:R-:W-:Y:S01]  /*6170*/  IMAD.MOV.U32 R52, RZ, RZ, R38 ;  /* 0x000000ffff347224 */ /* 0x000fe200078e0026 */
[----:B------:R-:W-:Y:S01]  /*6180*/  BSSY B1, `(.L_x_715) ;  /* 0x0000040000017945 */ /* 0x000fe20003800000 */
[----:B------:R-:W-:Y:S01]  /*6190*/  VIADD R57, R212, 0x20 ;  /* 0x00000020d4397836 */ /* 0x000fe20000000000 */
[----:B------:R-:W-:Y:S01]  /*61a0*/  PRMT R177, R177, 0x5410, R53 ;  /* 0x00005410b1b17816 */ /* 0x000fe20000000035 */
[----:B------:R-:W-:Y:S01]  /*61b0*/  IMAD.MOV.U32 R53, RZ, RZ, R42 ;  /* 0x000000ffff357224 */ /* 0x000fe200078e002a */
[----:B------:R-:W-:Y:S01]  /*61c0*/  PRMT R176, R176, 0x5410, R56 ;  /* 0x00005410b0b07816 */ /* 0x000fe20000000038 */
[----:B------:R-:W-:Y:S01]  /*61d0*/  IMAD.MOV.U32 R56, RZ, RZ, R40 ;  /* 0x000000ffff387224 */ /* 0x000fe200078e0028 */
[----:B------:R-:W-:Y:S01]  /*61e0*/  PRMT R175, R175, 0x5410, R52 ;  /* 0x00005410afaf7816 */ /* 0x000fe20000000034 */
[----:B------:R-:W-:Y:S01]  /*61f0*/  IMAD.MOV.U32 R52, RZ, RZ, R37 ;  /* 0x000000ffff347224 */ /* 0x000fe200078e0025 */
[----:B------:R-:W-:-:S02]  /*6200*/  ISETP.GE.AND P3, PT, R57, R3, PT ;  /* 0x000000033900720c */ /* 0x000fc40003f66270 */
[----:B------:R-:W-:Y:S02]  /*6210*/  CS2R R58, SRZ ;  /* 0x00000000003a7805 */ /* 0x000fe4000001ff00 */
[----:B------:R-:W-:Y:S01]  /*6220*/  PRMT R182, R53, 0x5410, R56 ;  /* 0x0000541035b67816 */ /* 0x000fe20000000038 */
[----:B------:R-:W-:Y:S01]  /*6230*/  IMAD.MOV.U32 R53, RZ, RZ, R41 ;  /* 0x000000ffff357224 */ /* 0x000fe200078e0029 */
[----:B------:R-:W-:Y:S01]  /*6240*/  PRMT R181, R181, 0x5410, R52 ;  /* 0x00005410b5b57816 */ /* 0x000fe20000000034 */
[----:B------:R-:W-:Y:S01]  /*6250*/  IMAD.MOV.U32 R56, RZ, RZ, R44 ;  /* 0x000000ffff387224 */ /* 0x000fe200078e002c */
[----:B------:R-:W-:Y:S02]  /*6260*/  MOV R52, R43 ;  /* 0x0000002b00347202 */ /* 0x000fe40000000f00 */
[----:B------:R-:W-:Y:S02]  /*6270*/  CS2R R62, SRZ ;  /* 0x00000000003e7805 */ /* 0x000fe4000001ff00 */
[----:B------:R-:W-:Y:S01]  /*6280*/  PRMT R160, R53, 0x7610, R160 ;  /* 0x0000761035a07816 */ /* 0x000fe200000000a0 */
[----:B------:R-:W-:Y:S01]  /*6290*/  IMAD.MOV.U32 R53, RZ, RZ, R47 ;  /* 0x000000ffff357224 */ /* 0x000fe200078e002f */
[----:B------:R-:W-:-:S02]  /*62a0*/  PRMT R162, R52, 0x7610, R162 ;  /* 0x0000761034a27816 */ /* 0x000fc400000000a2 */
[----:B------:R-:W-:Y:S02]  /*62b0*/  CS2R R60, SRZ ;  /* 0x00000000003c7805 */ /* 0x000fe4000001ff00 */
[----:B------:R-:W-:Y:S02]  /*62c0*/  MOV R52, R46 ;  /* 0x0000002e00347202 */ /* 0x000fe40000000f00 */
[----:B------:R-:W-:Y:S02]  /*62d0*/  CS2R R66, SRZ ;  /* 0x0000000000427805 */ /* 0x000fe4000001ff00 */
[----:B------:R-:W-:Y:S01]  /*62e0*/  PRMT R177, R53, 0x7610, R177 ;  /* 0x0000761035b17816 */ /* 0x000fe200000000b1 */
[----:B------:R-:W-:Y:S01]  /*62f0*/  IMAD.MOV.U32 R53, RZ, RZ, R50 ;  /* 0x000000ffff357224 */ /* 0x000fe200078e0032 */
[----:B------:R-:W-:Y:S02]  /*6300*/  PRMT R175, R52, 0x7610, R175 ;  /* 0x0000761034af7816 */ /* 0x000fe400000000af */
[----:B------:R-:W-:-:S02]  /*6310*/  CS2R R64, SRZ ;  /* 0x0000000000407805 */ /* 0x000fc4000001ff00 */
[----:B------:R-:W-:Y:S02]  /*6320*/  MOV R52, R45 ;  /* 0x0000002d00347202 */ /* 0x000fe40000000f00 */
[----:B------:R-:W-:Y:S01]  /*6330*/  PRMT R183, R53, 0x7610, R183 ;  /* 0x0000761035b77816 */ /* 0x000fe200000000b7 */
[----:B------:R-:W-:Y:S01]  /*6340*/  IMAD.MOV.U32 R53, RZ, RZ, R49 ;  /* 0x000000ffff357224 */ /* 0x000fe200078e0031 */
[----:B------:R-:W-:Y:S01]  /*6350*/  PRMT R181, R52, 0x7610, R181 ;  /* 0x0000761034b57816 */ /* 0x000fe200000000b5 */
[----:B------:R-:W-:Y:S01]  /*6360*/  IMAD.MOV.U32 R52, RZ, RZ, R51 ;  /* 0x000000ffff347224 */ /* 0x000fe200078e0033 */
[----:B------:R-:W-:Y:S02]  /*6370*/  PRMT R176, R56, 0x7610, R176 ;  /* 0x0000761038b07816 */ /* 0x000fe400000000b0 */
[----:B------:R-:W-:Y:S02]  /*6380*/  MOV R56, R48 ;  /* 0x0000003000387202 */ /* 0x000fe40000000f00 */
[----:B------:R-:W-:-:S02]  /*6390*/  PRMT R161, R52, 0x7610, R161 ;  /* 0x0000761034a17816 */ /* 0x000fc400000000a1 */
[----:B------:R-:W-:Y:S02]  /*63a0*/  PRMT R163, R56, 0x7610, R163 ;  /* 0x0000761038a37816 */ /* 0x000fe400000000a3 */
[----:B------:R-:W-:Y:S02]  /*63b0*/  CS2R R56, SRZ ;  /* 0x0000000000387805 */ /* 0x000fe4000001ff00 */
[----:B------:R-:W-:Y:S02]  /*63c0*/  PRMT R159, R53, 0x7610, R159 ;  /* 0x00007610359f7816 */ /* 0x000fe4000000009f */
[----:B------:R-:W-:Y:S01]  /*63d0*/  CS2R R52, SRZ ;  /* 0x0000000000347805 */ /* 0x000fe2000001ff00 */
        /* <DEDUP_REMOVED lines=9> */
[----:B------:R-:W-:Y:S02]  /*6470*/  CS2R R64, SRZ ;  /* 0x0000000000407805 */ /* 0x000fe4000001ff00 */
[----:B------:R-:W-:Y:S02]  /*6480*/  CS2R R62, SRZ ;  /* 0x00000000003e7805 */ /* 0x000fe4000001ff00 */
[----:B------:R-:W-:Y:S02]  /*6490*/  IADD3.X R53, R21, R114, R34, P2, P4 ;  /* 0x0000007215357210 */ /* 0x000fe400017e8422 */
[----:B------:R-:W-:Y:S02]  /*64a0*/  CS2R R60, SRZ ;  /* 0x00000000003c7805 */ /* 0x000fe4000001ff00 */
[----:B------:R-:W-:Y:S01]  /*64b0*/  LEA R68, P4, R54, UR4, 0x1 ;  /* 0x0000000436447c11 */ /* 0x000fe2000f8808ff */
[----:B------:R-:W-:Y:S01]  /*64c0*/  ULDC.64 UR8, c[0x0][0x208] ;  /* 0x0000820000087ab9 */ /* 0x000fe20000000a00 */
[----:B------:R-:W-:-:S02]  /*64d0*/  LEA R70, P2, R52, UR6, 0x1 ;  /* 0x0000000634467c11 */ /* 0x000fc4000f8408ff */
[----:B------:R-:W-:Y:S02]  /*64e0*/  LEA.HI.X R69, R54, UR5, R55, 0x1, P4 ;  /* 0x0000000536457c11 */ /* 0x000fe4000a0f0c37 */
[----:B------:R-:W-:Y:S02]  /*64f0*/  CS2R R54, SRZ ;  /* 0x0000000000367805 */ /* 0x000fe4000001ff00 */
[----:B------:R-:W-:Y:S02]  /*6500*/  LEA.HI.X R71, R52, UR7, R53, 0x1, P2 ;  /* 0x0000000734477c11 */ /* 0x000fe400090f0c35 */
[----:B------:R-:W-:Y:S02]  /*6510*/  CS2R R52, SRZ ;  /* 0x0000000000347805 */ /* 0x000fe4000001ff00 */
[-C--:B------:R-:W-:Y:S02]  /*6520*/  ISETP.GE.AND P4, PT, R16, R115.reuse, PT ;  /* 0x000000731000720c */ /* 0x080fe40003f86270 */
[----:B------:R-:W-:-:S11]  /*6530*/  ISETP.GE.AND P2, PT, R213, R115, PT ;  /* 0x00000073d500720c */ /* 0x000fd60003f46270 */
[----:B------:R0:W5:Y:S04]  /*6540*/  @!P4 LDG.E.128 R56, desc[UR8][R68.64] ;  /* 0x000000084438c981 */ /* 0x000168000c1e1d00 */
[----:B------:R0:W5:Y:S04]  /*6550*/  @!P2 LDG.E.128 R52, desc[UR8][R68.64+0x80] ;  /* 0x000080084434a981 */ /* 0x000168000c1e1d00 */
[----:B------:R0:W5:Y:S04]  /*6560*/  @!P4 LDG.E.128 R64, desc[UR8][R70.64] ;  /* 0x000000084640c981 */ /* 0x000168000c1e1d00 */
[----:B------:R0:W5:Y:S02]  /*6570*/  @!P2 LDG.E.128 R60, desc[UR8][R70.64+0x80] ;  /* 0x00008008463ca981 */ /* 0x000164000c1e1d00 */
.L_x_716:
[----:B------:R-:W-:Y:S05]  /*6580*/  BSYNC B1 ;  /* 0x0000000000017941 */ /* 0x000fea0003800000 */
.L_x_715:
[----:B------:R-:W-:Y:S01]  /*6590*/  ISETP.GE.AND P4, PT, R237, R3, PT ;  /* 0x00000003ed00720c */ /* 0x000fe20003f86270 */
[----:B------:R-:W-:Y:S01]  /*65a0*/  BSSY B1, `(.L_x_717) ;  /* 0x000001f000017945 */ /* 0x000fe20003800000 */
[----:B0-----:R-:W-:Y:S02]  /*65b0*/  CS2R R70, SRZ ;  /* 0x0000000000467805 */ /* 0x001fe4000001ff00 */
        /* <DEDUP_REMOVED lines=11> */
[----:B------:R-:W-:Y:S01]  /*6670*/  ULDC.64 UR8, c[0x0][0x208] ;  /* 0x0000820000087ab9 */ /* 0x000fe20000000a00 */
[----:B------:R-:W-:Y:S02]  /*6680*/  IADD3.X R71, R15, R29, R0, P2, P6 ;  /* 0x0000001d0f477210 */ /* 0x000fe400017ec400 */
[----:B------:R-:W-:-:S04]  /*6690*/  IADD3 R0, P2, P6, R102, R31, R84 ;  /* 0x0000001f66007210 */ /* 0x000fc80007e5e054 */
[----:B------:R-:W-:Y:S02]  /*66a0*/  IADD3.X R69, R21, R33, R114, P2, P6 ;  /* 0x0000002115457210 */ /* 0x000fe400017ec472 */
[----:B------:R-:W-:-:S04]  /*66b0*/  LEA R84, P2, R86, UR4, 0x1 ;  /* 0x0000000456547c11 */ /* 0x000fc8000f8408ff */
[----:B------:R-:W-:Y:S02]  /*66c0*/  LEA.HI.X R85, R86, UR5, R71, 0x1, P2 ;  /* 0x0000000556557c11 */ /* 0x000fe400090f0c47 */
[----:B------:R-:W-:-:S04]  /*66d0*/  LEA R86, P2, R0, UR6, 0x1 ;  /* 0x0000000600567c11 */ /* 0x000fc8000f8408ff */
[----:B------:R-:W-:Y:S02]  /*66e0*/  LEA.HI.X R87, R0, UR7, R69, 0x1, P2 ;  /* 0x0000000700577c11 */ /* 0x000fe400090f0c45 */
[----:B------:R-:W-:Y:S02]  /*66f0*/  ISETP.GE.AND P2, PT, R16, R115, PT ;  /* 0x000000731000720c */ /* 0x000fe40003f46270 */
[----:B------:R-:W-:Y:S02]  /*6700*/  CS2R R70, SRZ ;  /* 0x0000000000467805 */ /* 0x000fe4000001ff00 */
[----:B------:R-:W-:Y:S02]  /*6710*/  CS2R R68, SRZ ;  /* 0x0000000000447805 */ /* 0x000fe4000001ff00 */
[----:B------:R-:W-:Y:S02]  /*6720*/  CS2R R78, SRZ ;  /* 0x00000000004e7805 */ /* 0x000fe4000001ff00 */
[----:B------:R-:W-:-:S05]  /*6730*/  CS2R R76, SRZ ;  /* 0x00000000004c7805 */ /* 0x000fca000001ff00 */
[----:B------:R0:W5:Y:S04]  /*6740*/  @!P2 LDG.E.128 R72, desc[UR8][R84.64] ;  /* 0x000000085448a981 */ /* 0x000168000c1e1d00 */
[----:B------:R0:W5:Y:S01]  /*6750*/  @!P2 LDG.E.128 R80, desc[UR8][R86.64] ;  /* 0x000000085650a981 */ /* 0x000162000c1e1d00 */
[----:B------:R-:W-:-:S13]  /*6760*/  ISETP.GE.AND P2, PT, R213, R115, PT ;  /* 0x00000073d500720c */ /* 0x000fda0003f46270 */
[----:B------:R0:W5:Y:S04]  /*6770*/  @!P2 LDG.E.128 R68, desc[UR8][R84.64+0x80] ;  /* 0x000080085444a981 */ /* 0x000168000c1e1d00 */
[----:B------:R0:W5:Y:S02]  /*6780*/  @!P2 LDG.E.128 R76, desc[UR8][R86.64+0x80] ;  /* 0x00008008564ca981 */ /* 0x000164000c1e1d00 */
.L_x_718:
[----:B------:R-:W-:Y:S05]  /*6790*/  BSYNC B1 ;  /* 0x0000000000017941 */ /* 0x000fea0003800000 */
.L_x_717:
[----:B0----5:R-:W-:Y:S01]  /*67a0*/  IMAD.MOV.U32 R84, RZ, RZ, R55 ;  /* 0x000000ffff547224 */ /* 0x021fe200078e0037 */
[----:B------:R-:W-:Y:S01]  /*67b0*/  MOV R0, R54 ;  /* 0x0000003600007202 */ /* 0x000fe20000000f00 */
[----:B------:R-:W-:Y:S01]  /*67c0*/  IMAD.MOV.U32 R85, RZ, RZ, R52 ;  /* 0x000000ffff557224 */ /* 0x000fe200078e0034 */
[----:B------:R-:W-:Y:S02]  /*67d0*/  MOV R86, R53 ;  /* 0x0000003500567202 */ /* 0x000fe40000000f00 */
[----:B------:R-:W-:Y:S01]  /*67e0*/  PRMT R168, R84, 0x5410, R0 ;  /* 0x0000541054a87816 */ /* 0x000fe20000000000 */
[----:B------:R-:W-:Y:S01]  /*67f0*/  IMAD.MOV.U32 R84, RZ, RZ, R59 ;  /* 0x000000ffff547224 */ /* 0x000fe200078e003b */
[----:B------:R-:W-:Y:S01]  /*6800*/  PRMT R167, R86, 0x5410, R85 ;  /* 0x0000541056a77816 */ /* 0x000fe20000000055 */
[----:B------:R-:W-:Y:S01]  /*6810*/  IMAD.MOV.U32 R86, RZ, RZ, R57 ;  /* 0x000000ffff567224 */ /* 0x000fe200078e0039 */
[----:B------:R-:W-:Y:S01]  /*6820*/  MOV R85, R56 ;  /* 0x0000003800557202 */ /* 0x000fe20000000f00 */
[----:B------:R-:W-:Y:S01]  /*6830*/  IMAD.MOV.U32 R0, RZ, RZ, R58 ;  /* 0x000000ffff007224 */ /* 0x000fe200078e003a */
[----:B------:R-:W-:-:S02]  /*6840*/  ISETP.NE.AND P2, PT, R220, 0x3, PT ;  /* 0x00000003dc00780c */ /* 0x000fc40003f45270 */
[----:B------:R-:W-:Y:S01]  /*6850*/  PRMT R171, R85, 0x5410, R84 ;  /* 0x0000541055ab7816 */ /* 0x000fe20000000054 */
[----:B------:R-:W-:Y:S01]  /*6860*/  IMAD.MOV.U32 R85, RZ, RZ, R60 ;  /* 0x000000ffff557224 */ /* 0x000fe200078e003c */
[----:B------:R-:W-:Y:S01]  /*6870*/  PRMT R173, R86, 0x7610, R173 ;  /* 0x0000761056ad7816 */ /* 0x000fe200000000ad */
[----:B------:R-:W-:Y:S01]  /*6880*/  IMAD.MOV.U32 R86, RZ, RZ, R61 ;  /* 0x000000ffff567224 */ /* 0x000fe200078e003d */
[----:B------:R-:W-:Y:S01]  /*6890*/  PRMT R172, R172, 0x5410, R0 ;  /* 0x00005410acac7816 */ /* 0x000fe20000000000 */
[----:B------:R-:W-:Y:S01]  /*68a0*/  IMAD.MOV.U32 R0, RZ, RZ, R62 ;  /* 0x000000ffff007224 */ /* 0x000fe200078e003e */
[----:B------:R-:W-:Y:S02]  /*68b0*/  MOV R84, R63 ;  /* 0x0000003f00547202 */ /* 0x000fe40000000f00 */
[----:B------:R-:W-:Y:S01]  /*68c0*/  PRMT R170, R85, 0x5410, R86 ;  /* 0x0000541055aa7816 */ /* 0x000fe20000000056 */
[----:B------:R-:W-:Y:S01]  /*68d0*/  IMAD.MOV.U32 R85, RZ, RZ, R67 ;  /* 0x000000ffff557224 */ /* 0x000fe200078e0043 */
[----:B------:R-:W-:Y:S01]  /*68e0*/  PRMT R169, R0, 0x5410, R84 ;  /* 0x0000541000a97816 */ /* 0x000fe20000000054 */
[----:B------:R-:W-:Y:S01]  /*68f0*/  IMAD.MOV.U32 R84, RZ, RZ, R64 ;  /* 0x000000ffff547224 */ /* 0x000fe200078e0040 */
[----:B------:R-:W-:-:S02]  /*6900*/  MOV R86, R66 ;  /* 0x0000004200567202 */ /* 0x000fc40000000f00 */
[----:B------:R-:W-:Y:S02]  /*6910*/  MOV R0, R65 ;  /* 0x0000004100007202 */ /* 0x000fe40000000f00 */
        /* <DEDUP_REMOVED lines=23> */
[----:B------:R-:W-:Y:S01]  /*6a90*/  MOV R84, R80 ;  /* 0x0000005000547202 */ /* 0x000fe20000000f00 */
[----:B------:R-:W-:-:S03]  /*6aa0*/  IMAD.MOV.U32 R0, RZ, RZ, R81 ;  /* 0x000000ffff007224 */ /* 0x000fc600078e0051 */
[----:B------:R-:W-:Y:S02]  /*6ab0*/  PRMT R165, R86, 0x5410, R85 ;  /* 0x0000541056a57816 */ /* 0x000fe40000000055 */
[----:B------:R-:W-:Y:S01]  /*6ac0*/  PRMT R166, R84, 0x5410, R0 ;  /* 0x0000541054a67816 */ /* 0x000fe20000000000 */
[----:B------:R-:W-:Y:S06]  /*6ad0*/  @!P2 BRA `(.L_x_719) ;  /* 0x000000000004a947 */ /* 0x000fec0003800000 */
[----:B------:R-:W-:Y:S01]  /*6ae0*/  BPT.TRAP 0x1 ;  /* 0x000000040000795c */ /* 0x000fe20000300000 */
.L_x_719:
[----:B------:R-:W-:Y:S01]  /*6af0*/  IMAD R0, R19, 0x8, R18 ;  /* 0x0000000813007824 */ /* 0x000fe200078e0212 */
[----:B------:R-:W-:Y:S01]  /*6b00*/  SHF.L.U32 R114, R217, 0x1f, RZ ;  /* 0x0000001fd9727819 */ /* 0x000fe200000006ff */
[----:B------:R-:W0:Y:S01]  /*6b10*/  LDC R145, c[0x0][0x2f4] ;  /* 0x0000bd00ff917b82 */ /* 0x000e220000000800 */
[----:B------:R-:W-:Y:S02]  /*6b20*/  BSSY B1, `(.L_x_720) ;  /* 0x0000004000017945 */ /* 0x000fe40003800000 */
[----:B------:R-:W1:Y:S05]  /*6b30*/  SYNCS.PHASECHK.TRANS64.TRYWAIT P6, [R0+URZ+0x38890], R114 ;  /* 0x03889072000075a7 */ /* 0x000e6a00080c017f */
[----:B------:R-:W2:Y:S01]  /*6b40*/  LDC.64 R122, c[0x0][0x300] ;  /* 0x0000c000ff7a7b82 */ /* 0x000ea20000000a00 */
[----:B-1----:R-:W-:Y:S05]  /*6b50*/  @!P6 BRA `(.L_x_721) ;  /* 0x0000021c00bce947 */ /* 0x002fea0003800000 */
.L_x_1049:
[----:B------:R-:W-:Y:S05]  /*6b60*/  BSYNC B1 ;  /* 0x0000000000017941 */ /* 0x000fea0003800000 */
.L_x_720:
[----:B------:R-:W-:Y:S01]  /*6b70*/  BSSY B1, `(.L_x_722) ;  /* 0x0000112000017945 */ /* 0x000fe20003800000 */
[----:B0-----:R-:W-:Y:S01]  /*6b80*/  IADD3 R148, -R118, R145, RZ ;  /* 0x0000009176947210 */ /* 0x001fe20007ffe1ff */
[----:B------:R-:W-:Y:S02]  /*6b90*/  IMAD.MOV.U32 R125, RZ, RZ, R88 ;  /* 0x000000ffff7d7224 */ /* 0x000fe400078e0058 */
[----:B------:R-:W-:Y:S05]  /*6ba0*/  @P5 BRA `(.L_x_723) ;  /* 0x0000001000385947 */ /* 0x000fea0003800000 */
[----:B------:R-:W-:Y:S01]  /*6bb0*/  ISETP.NE.AND P5, PT, R26, RZ, PT ;  /* 0x000000ff1a00720c */ /* 0x000fe20003fa5270 */
[-C--:B--2---:R-:W-:Y:S01]  /*6bc0*/  IMAD.WIDE.U32 R134, R212, R122.reuse, R124 ;  /* 0x0000007ad4867225 */ /* 0x084fe200078e007c */
[----:B------:R-:W-:Y:S01]  /*6bd0*/  SHF.R.S32.HI R84, RZ, 0x1f, R212 ;  /* 0x0000001fff547819 */ /* 0x000fe200000114d4 */
[----:B------:R-:W-:Y:S04]  /*6be0*/  BSSY B2, `(.L_x_724) ;  /* 0x0000087000027945 */ /* 0x000fe80003800000 */
[----:B------:R-:W-:-:S04]  /*6bf0*/  IMAD R84, R84, R122, RZ ;  /* 0x0000007a54547224 */ /* 0x000fc800078e02ff */
[----:B------:R-:W-:-:S04]  /*6c00*/  IMAD R84, R212, R123, R84 ;  /* 0x0000007bd4547224 */ /* 0x000fc800078e0254 */
[----:B------:R-:W-:Y:S01]  /*6c10*/  IMAD.IADD R155, R84, 0x1, R135 ;  /* 0x00000001549b7824 */ /* 0x000fe200078e0287 */
[----:B------:R-:W-:Y:S06]  /*6c20*/  @!P5 BRA `(.L_x_725) ;  /* 0x000000080008d947 */ /* 0x000fec0003800000 */
[----:B------:R-:W-:Y:S01]  /*6c30*/  SEL R84, R118, R148, !P0 ;  /* 0x0000009476547207 */ /* 0x000fe20004000000 */
[----:B------:R-:W-:Y:S01]  /*6c40*/  IMAD.SHL.U32 R91, R212, 0x40, RZ ;  /* 0x00000040d45b7824 */ /* 0x000fe200078e00ff */
[----:B------:R-:W-:Y:S01]  /*6c50*/  IADD3 R88, P5, P6, R96, R134, R13 ;  /* 0x0000008660587210 */ /* 0x000fe20007ebe00d */
[----:B------:R-:W-:Y:S01]  /*6c60*/  BSSY B3, `(.L_x_726) ;  /* 0x000007b000037945 */ /* 0x000fe20003800000 */
[----:B------:R-:W-:Y:S02]  /*6c70*/  SHF.R.S32.HI R85, RZ, 0x1f, R84 ;  /* 0x0000001fff557819 */ /* 0x000fe40000011454 */
[----:B------:R-:W-:Y:S02]  /*6c80*/  IADD3.X R89, R92, R155, R7, P5, P6 ;  /* 0x0000009b5c597210 */ /* 0x000fe40002fec407 */
[----:B------:R-:W-:Y:S02]  /*6c90*/  LEA.HI R84, R85, R84, RZ, 0x4 ;  /* 0x0000005455547211 */ /* 0x000fe400078f20ff */
[----:B------:R-:W-:-:S02]  /*6ca0*/  P2R R90, PR, RZ, 0x2 ;  /* 0x00000002ff5a7803 */ /* 0x000fc40000000000 */
[----:B------:R-:W-:-:S04]  /*6cb0*/  LEA.HI.SX32 R84, R84, R14, 0x1c ;  /* 0x0000000e54547211 */ /* 0x000fc800078fe2ff */
[----:B------:R-:W-:-:S04]  /*6cc0*/  SHF.L.U32 R85, R84, 0x3, RZ ;  /* 0x0000000354557819 */ /* 0x000fc800000006ff */
[----:B------:R-:W-:-:S13]  /*6cd0*/  ISETP.GE.AND P5, PT, R85, R145, PT ;  /* 0x000000915500720c */ /* 0x000fda0003fa6270 */
[--C-:B------:R-:W-:Y:S02]  /*6ce0*/  @!P5 SHF.R.S32.HI R87, RZ, 0x1f, R85.reuse ;  /* 0x0000001fff57d819 */ /* 0x100fe40000011455 */
[----:B------:R-:W-:Y:S02]  /*6cf0*/  @!P5 IADD3 R86, P1, P6, R96, R134, R85 ;  /* 0x000000866056d210 */ /* 0x000fe40007e3e055 */
[----:B------:R-:W-:Y:S02]  /*6d00*/  LOP3.LUT R85, R85, 0x38, RZ, 0xc0, !PT ;  /* 0x0000003855557812 */ /* 0x000fe400078ec0ff */
[----:B------:R-:W-:Y:S02]  /*6d10*/  @!P5 IADD3.X R87, R92, R155, R87, P1, P6 ;  /* 0x0000009b5c57d210 */ /* 0x000fe40000fec457 */
[----:B------:R-:W-:Y:S02]  /*6d20*/  LEA R136, P6, R88, R116, 0x1 ;  /* 0x0000007458887211 */ /* 0x000fe400078c08ff */
[----:B------:R-:W-:-:S02]  /*6d30*/  LOP3.LUT R85, R85, 0x1c0, R91, 0xf8, !PT ;  /* 0x000001c055557812 */ /* 0x000fc400078ef85b */
[----:B------:R-:W-:Y:S02]  /*6d40*/  LEA.HI.X R137, R88, R117, R89, 0x1, P6 ;  /* 0x0000007558897211 */ /* 0x000fe400030f0c59 */
[C---:B------:R-:W-:Y:S02]  /*6d50*/  @!P5 LEA R138, P6, R86.reuse, R116, 0x1 ;  /* 0x00000074568ad211 */ /* 0x040fe400078c08ff */
[----:B------:R-:W-:Y:S02]  /*6d60*/  LOP3.LUT R85, R85, R229, RZ, 0x3c, !PT ;  /* 0x000000e555557212 */ /* 0x000fe400078e3cff */
[----:B------:R-:W-:Y:S02]  /*6d70*/  @!P5 LEA.HI.X R139, R86, R117, R87, 0x1, P6 ;  /* 0x00000075568bd211 */ /* 0x000fe400030f0c57 */
[----:B------:R-:W-:Y:S02]  /*6d80*/  SHF.R.S32.HI R86, RZ, 0x1f, R84 ;  /* 0x0000001fff567819 */ /* 0x000fe40000011454 */
[----:B------:R-:W-:-:S02]  /*6d90*/  ISETP.NE.AND P1, PT, R90, RZ, PT ;  /* 0x000000ff5a00720c */ /* 0x000fc40003f25270 */
[----:B------:R-:W-:Y:S01]  /*6da0*/  LEA.HI R86, R86, R84, RZ, 0x3 ;  /* 0x0000005456567211 */ /* 0x000fe200078f18ff */
[----:B------:R-:W-:Y:S01]  /*6db0*/  IMAD R84, R19, 0x5000, R143 ;  /* 0x0000500013547824 */ /* 0x000fe200078e028f */
[----:B------:R-:W-:Y:S02]  /*6dc0*/  ISETP.GE.AND P6, PT, R16, R115, PT ;  /* 0x000000731000720c */ /* 0x000fe40003fc6270 */
[----:B------:R-:W-:Y:S02]  /*6dd0*/  SHF.R.S32.HI R86, RZ, 0x3, R86 ;  /* 0x00000003ff567819 */ /* 0x000fe40000011456 */
[----:B------:R-:W-:-:S03]  /*6de0*/  LEA R84, R84, R18, 0x1 ;  /* 0x0000001254547211 */ /* 0x000fc600078e08ff */
[----:B------:R-:W-:-:S04]  /*6df0*/  IMAD R86, R86, 0x1400, R228 ;  /* 0x0000140056567824 */ /* 0x000fc800078e02e4 */
[----:B------:R-:W-:-:S04]  /*6e00*/  IMAD.IADD R85, R86, 0x1, R85 ;  /* 0x0000000156557824 */ /* 0x000fc800078e0255 */
[----:B------:R-:W-:Y:S02]  /*6e10*/  IMAD R88, R19, 0x5000, R85 ;  /* 0x0000500013587824 */ /* 0x000fe400078e0255 */
[----:B------:R-:W0:Y:S02]  /*6e20*/  LDS.128 R84, [R84+0x24400] ;  /* 0x0244000054547984 */ /* 0x000e240000000c00 */
[----:B------:R-:W-:-:S06]  /*6e30*/  IMAD R88, R88, 0x2, R18 ;  /* 0x0000000258587824 */ /* 0x000fcc00078e0212 */
[----:B------:R-:W2:Y:S01]  /*6e40*/  LDS.128 R88, [R88+0x24400] ;  /* 0x0244000058587984 */ /* 0x000ea20000000c00 */
[----:B------:R-:W-:Y:S05]  /*6e50*/  @P6 BRA `(.L_x_727) ;  /* 0x00000004006c6947 */ /* 0x000fea0003800000 */
[----:B--2---:R-:W-:Y:S01]  /*6e60*/  IMAD.MOV.U32 R158, RZ, RZ, R89 ;  /* 0x000000ffff9e7224 */ /* 0x004fe200078e0059 */
[----:B0-----:R-:W-:Y:S01]  /*6e70*/  MOV R89, R85 ;  /* 0x0000005500597202 */ /* 0x001fe20000000f00 */
[----:B------:R-:W-:Y:S01]  /*6e80*/  HADD2.F32 R159, -RZ, R159.H0_H0 ;  /* 0x2000009fff9f7230 */ /* 0x000fe20000004100 */
[----:B------:R-:W-:Y:S01]  /*6e90*/  SHF.R.U64 R48, R48, 0x10, R49 ;  /* 0x0000001030307819 */ /* 0x000fe20000001231 */
[----:B------:R-:W-:Y:S01]  /*6ea0*/  HADD2.F32 R85, -RZ, R160.H0_H0 ;  /* 0x200000a0ff557230 */ /* 0x000fe20000004100 */
[----:B------:R-:W-:Y:S01]  /*6eb0*/  SHF.R.U64 R40, R40, 0x10, R41 ;  /* 0x0000001028287819 */ /* 0x000fe20000001229 */
[----:B------:R-:W-:Y:S01]  /*6ec0*/  HADD2.F32 R156, -RZ, R158.H0_H0 ;  /* 0x2000009eff9c7230 */ /* 0x000fe20000004100 */
[----:B------:R-:W-:Y:S01]  /*6ed0*/  SHF.R.U64 R50, R50, 0x10, R51 ;  /* 0x0000001032327819 */ /* 0x000fe20000001233 */
[--C-:B------:R-:W-:Y:S01]  /*6ee0*/  HADD2.F32 R157, -RZ, R89.reuse.H0_H0 ;  /* 0x20000059ff9d7230 */ /* 0x100fe20000004100 */
[----:B------:R-:W-:Y:S01]  /*6ef0*/  SHF.R.U64 R42, R42, 0x10, R43 ;  /* 0x000000102a2a7819 */ /* 0x000fe2000000122b */
[----:B------:R-:W-:-:S02]  /*6f00*/  HADD2.F32 R89, -RZ, R89.H1_H1 ;  /* 0x30000059ff597230 */ /* 0x000fc40000004100 */
[CC--:B------:R-:W-:Y:S01]  /*6f10*/  FMUL.FTZ R160, R156.reuse, R159.reuse ;  /* 0x0000009f9ca07220 */ /* 0x0c0fe20000410000 */
[----:B------:R-:W-:Y:S02]  /*6f20*/  HADD2.F32 R161, -RZ, R161.H0_H0 ;  /* 0x200000a1ffa17230 */ /* 0x000fe40000004100 */
[C---:B------:R-:W-:Y:S01]  /*6f30*/  FMUL.FTZ R159, R157.reuse, R159 ;  /* 0x0000009f9d9f7220 */ /* 0x040fe20000410000 */
[----:B------:R-:W-:Y:S02]  /*6f40*/  HADD2.F32 R163, -RZ, R163.H0_H0 ;  /* 0x200000a3ffa37230 */ /* 0x000fe40000004100 */
[-C--:B------:R-:W-:Y:S01]  /*6f50*/  FFMA.FTZ R157, R157, R85.reuse, -R160 ;  /* 0x000000559d9d7223 */ /* 0x080fe200000108a0 */
[----:B------:R-:W-:Y:S02]  /*6f60*/  HADD2.F32 R48, -RZ, R48.H0_H0 ;  /* 0x20000030ff307230 */ /* 0x000fe40000004100 */
[----:B------:R-:W-:Y:S01]  /*6f70*/  FFMA.FTZ R156, R156, R85, R159 ;  /* 0x000000559c9c7223 */ /* 0x000fe2000001009f */
[----:B------:R-:W-:Y:S01]  /*6f80*/  SHF.R.U32.HI R159, RZ, 0x10, R49 ;  /* 0x00000010ff9f7819 */ /* 0x000fe20000011631 */
[----:B------:R-:W-:Y:S01]  /*6f90*/  HADD2.F32 R85, -RZ, R158.H1_H1 ;  /* 0x3000009eff557230 */ /* 0x000fe20000004100 */
[----:B------:R-:W-:Y:S01]  /*6fa0*/  SHF.R.U32.HI R158, RZ, 0x10, R41 ;  /* 0x00000010ff9e7819 */ /* 0x000fe20000011629 */
[----:B------:R-:W-:-:S02]  /*6fb0*/  HADD2.F32 R49, -RZ, R88.H0_H0 ;  /* 0x20000058ff317230 */ /* 0x000fc40000004100 */
[----:B------:R-:W-:Y:S02]  /*6fc0*/  HADD2.F32 R159, -RZ, R159.H0_H0 ;  /* 0x2000009fff9f7230 */ /* 0x000fe40000004100 */
[----:B------:R-:W-:Y:S02]  /*6fd0*/  HADD2.F32 R158, -RZ, R158.H0_H0 ;  /* 0x2000009eff9e7230 */ /* 0x000fe40000004100 */
[----:B------:R-:W-:Y:S02]  /*6fe0*/  HADD2.F32 R88, -RZ, R88.H1_H1 ;  /* 0x30000058ff587230 */ /* 0x000fe40000004100 */
[-C--:B------:R-:W-:Y:S01]  /*6ff0*/  FMUL.FTZ R160, R85, R159.reuse ;  /* 0x0000009f55a07220 */ /* 0x080fe20000410000 */
[C---:B------:R-:W-:Y:S01]  /*7000*/  FMUL.FTZ R159, R89.reuse, R159 ;  /* 0x0000009f599f7220 */ /* 0x040fe20000410000 */
[----:B------:R-:W-:Y:S02]  /*7010*/  HADD2.F32 R40, -RZ, R40.H0_H0 ;  /* 0x20000028ff287230 */ /* 0x000fe40000004100 */
[-C--:B------:R-:W-:Y:S01]  /*7020*/  FFMA.FTZ R89, R89, R158.reuse, -R160 ;  /* 0x0000009e59597223 */ /* 0x080fe200000108a0 */
[----:B------:R-:W-:Y:S01]  /*7030*/  FFMA.FTZ R85, R85, R158, R159 ;  /* 0x0000009e55557223 */ /* 0x000fe2000001009f */
[----:B------:R-:W-:-:S02]  /*7040*/  IMAD.MOV.U32 R158, RZ, RZ, R91 ;  /* 0x000000ffff9e7224 */ /* 0x000fc400078e005b */
[----:B------:R-:W-:Y:S01]  /*7050*/  FMUL.FTZ R41, R88, R48 ;  /* 0x0000003058297220 */ /* 0x000fe20000410000 */
[--C-:B------:R-:W-:Y:S01]  /*7060*/  HADD2.F32 R91, -RZ, R87.reuse.H0_H0 ;  /* 0x20000057ff5b7230 */ /* 0x100fe20000004100 */
[----:B------:R-:W-:Y:S01]  /*7070*/  F2FP.F16.F32.PACK_AB R89, R89, R157 ;  /* 0x0000009d5959723e */ /* 0x000fe200000000ff */
[----:B------:R-:W-:Y:S01]  /*7080*/  HADD2.F32 R160, -RZ, R162.H0_H0 ;  /* 0x200000a2ffa07230 */ /* 0x000fe20000004100 */
[----:B------:R-:W-:Y:S01]  /*7090*/  F2FP.F16.F32.PACK_AB R156, R85, R156 ;  /* 0x0000009c559c723e */ /* 0x000fe200000000ff */
[--C-:B------:R-:W-:Y:S01]  /*70a0*/  HADD2.F32 R159, -RZ, R158.reuse.H0_H0 ;  /* 0x2000009eff9f7230 */ /* 0x100fe20000004100 */
[----:B------:R-:W-:Y:S01]  /*70b0*/  MOV R85, R89 ;  /* 0x0000005900557202 */ /* 0x000fe20000000f00 */
[----:B------:R-:W-:Y:S02]  /*70c0*/  HADD2.F32 R158, -RZ, R158.H1_H1 ;  /* 0x3000009eff9e7230 */ /* 0x000fe40000004100 */
[----:B------:R-:W-:Y:S02]  /*70d0*/  HADD2.F32 R87, -RZ, R87.H1_H1 ;  /* 0x30000057ff577230 */ /* 0x000fe40000004100 */
[-C--:B------:R-:W-:Y:S01]  /*70e0*/  FMUL.FTZ R162, R159, R161.reuse ;  /* 0x000000a19fa27220 */ /* 0x080fe20000410000 */
[----:B------:R-:W-:Y:S01]  /*70f0*/  FMUL.FTZ R161, R91, R161 ;  /* 0x000000a15ba17220 */ /* 0x000fe20000410000 */
[----:B------:R-:W-:-:S02]  /*7100*/  HADD2.F32 R50, -RZ, R50.H0_H0 ;  /* 0x20000032ff327230 */ /* 0x000fc40000004100 */
[-C--:B------:R-:W-:Y:S01]  /*7110*/  FFMA.FTZ R91, R91, R160.reuse, -R162 ;  /* 0x000000a05b5b7223 */ /* 0x080fe200000108a2 */
[----:B------:R-:W-:Y:S01]  /*7120*/  FFMA.FTZ R161, R159, R160, R161 ;  /* 0x000000a09fa17223 */ /* 0x000fe200000100a1 */
[----:B------:R-:W-:Y:S01]  /*7130*/  SHF.R.U32.HI R159, RZ, 0x10, R51 ;  /* 0x00000010ff9f7819 */ /* 0x000fe20000011633 */
[--C-:B------:R-:W-:Y:S01]  /*7140*/  HADD2.F32 R51, -RZ, R86.reuse.H0_H0 ;  /* 0x20000056ff337230 */ /* 0x100fe20000004100 */
[----:B------:R-:W-:Y:S01]  /*7150*/  SHF.R.U32.HI R160, RZ, 0x10, R43 ;  /* 0x00000010ffa07819 */ /* 0x000fe2000001162b */
[----:B------:R-:W-:Y:S02]  /*7160*/  HADD2.F32 R86, -RZ, R86.H1_H1 ;  /* 0x30000056ff567230 */ /* 0x000fe40000004100 */
[----:B------:R-:W-:Y:S02]  /*7170*/  HADD2.F32 R159, -RZ, R159.H0_H0 ;  /* 0x2000009fff9f7230 */ /* 0x000fe40000004100 */
[----:B------:R-:W-:Y:S02]  /*7180*/  HADD2.F32 R160, -RZ, R160.H0_H0 ;  /* 0x200000a0ffa07230 */ /* 0x000fe40000004100 */
[----:B------:R-:W-:-:S02]  /*7190*/  HADD2.F32 R42, -RZ, R42.H0_H0 ;  /* 0x2000002aff2a7230 */ /* 0x000fc40000004100 */
[CC--:B------:R-:W-:Y:S01]  /*71a0*/  FMUL.FTZ R162, R158.reuse, R159.reuse ;  /* 0x0000009f9ea27220 */ /* 0x0c0fe20000410000 */
[C---:B------:R-:W-:Y:S01]  /*71b0*/  FMUL.FTZ R159, R87.reuse, R159 ;  /* 0x0000009f579f7220 */ /* 0x040fe20000410000 */
[----:B------:R-:W-:Y:S02]  /*71c0*/  IMAD.MOV.U32 R89, RZ, RZ, R156 ;  /* 0x000000ffff597224 */ /* 0x000fe400078e009c */
[-C--:B------:R-:W-:Y:S01]  /*71d0*/  FFMA.FTZ R162, R87, R160.reuse, -R162 ;  /* 0x000000a057a27223 */ /* 0x080fe200000108a2 */
[----:B------:R-:W-:Y:S01]  /*71e0*/  FFMA.FTZ R159, R158, R160, R159 ;  /* 0x000000a09e9f7223 */ /* 0x000fe2000001009f */
[--C-:B------:R-:W-:Y:S02]  /*71f0*/  HADD2.F32 R158, -RZ, R84.reuse.H0_H0 ;  /* 0x20000054ff9e7230 */ /* 0x100fe40000004100 */
[----:B------:R-:W-:Y:S01]  /*7200*/  FMUL.FTZ R160, R49, R163 ;  /* 0x000000a331a07220 */ /* 0x000fe20000410000 */
[----:B------:R-:W-:Y:S01]  /*7210*/  HADD2.F32 R84, -RZ, R84.H1_H1 ;  /* 0x30000054ff547230 */ /* 0x000fe20000004100 */
[----:B------:R-:W-:Y:S01]  /*7220*/  F2FP.F16.F32.PACK_AB R91, R162, R91 ;  /* 0x0000005ba25b723e */ /* 0x000fe200000000ff */
[----:B------:R-:W-:-:S02]  /*7230*/  HADD2.F32 R87, -RZ, R182.H1_H1 ;  /* 0x300000b6ff577230 */ /* 0x000fc40000004100 */
[----:B------:R-:W-:Y:S01]  /*7240*/  FMUL.FTZ R163, R158, R163 ;  /* 0x000000a39ea37220 */ /* 0x000fe20000410000 */
[----:B------:R-:W-:Y:S01]  /*7250*/  F2FP.F16.F32.PACK_AB R159, R159, R161 ;  /* 0x000000a19f9f723e */ /* 0x000fe200000000ff */
[C---:B------:R-:W-:Y:S01]  /*7260*/  FMUL.FTZ R48, R84.reuse, R48 ;  /* 0x0000003054307220 */ /* 0x040fe20000410000 */
[-C--:B------:R-:W-:Y:S01]  /*7270*/  FFMA.FTZ R41, R84, R40.reuse, -R41 ;  /* 0x0000002854297223 */ /* 0x080fe20000010829 */
[-C--:B------:R-:W-:Y:S01]  /*7280*/  FFMA.FTZ R160, R158, R87.reuse, -R160 ;  /* 0x000000579ea07223 */ /* 0x080fe200000108a0 */
[----:B------:R-:W-:Y:S01]  /*7290*/  FFMA.FTZ R163, R49, R87, R163 ;  /* 0x0000005731a37223 */ /* 0x000fe200000100a3 */
[----:B------:R-:W-:Y:S01]  /*72a0*/  FFMA.FTZ R48, R88, R40, R48 ;  /* 0x0000002858307223 */ /* 0x000fe20000010030 */
[----:B------:R-:W-:Y:S02]  /*72b0*/  HADD2.F32 R87, -RZ, R183.H0_H0 ;  /* 0x200000b7ff577230 */ /* 0x000fe40000004100 */
[----:B------:R-:W-:Y:S01]  /*72c0*/  HADD2.F32 R40, -RZ, R90.H0_H0 ;  /* 0x2000005aff287230 */ /* 0x000fe20000004100 */
[----:B------:R-:W-:Y:S01]  /*72d0*/  F2FP.F16.F32.PACK_AB R41, R41, R160 ;  /* 0x000000a02929723e */ /* 0x000fe200000000ff */
[----:B------:R-:W-:Y:S01]  /*72e0*/  HADD2.F32 R49, -RZ, R182.H0_H0 ;  /* 0x200000b6ff317230 */ /* 0x000fe20000004100 */
[----:B------:R-:W-:Y:S01]  /*72f0*/  F2FP.F16.F32.PACK_AB R48, R48, R163 ;  /* 0x000000a33030723e */ /* 0x000fe200000000ff */
[----:B------:R-:W-:-:S02]  /*7300*/  HADD2.F32 R90, -RZ, R90.H1_H1 ;  /* 0x3000005aff5a7230 */ /* 0x000fc40000004100 */
[CC--:B------:R-:W-:Y:S01]  /*7310*/  FMUL.FTZ R84, R40.reuse, R87.reuse ;  /* 0x0000005728547220 */ /* 0x0c0fe20000410000 */
[C---:B------:R-:W-:Y:S01]  /*7320*/  FMUL.FTZ R87, R51.reuse, R87 ;  /* 0x0000005733577220 */ /* 0x040fe20000410000 */
[----:B------:R-:W-:Y:S02]  /*7330*/  IMAD.MOV.U32 R88, RZ, RZ, R48 ;  /* 0x000000ffff587224 */ /* 0x000fe400078e0030 */
[-C--:B------:R-:W-:Y:S01]  /*7340*/  FFMA.FTZ R84, R51, R49.reuse, -R84 ;  /* 0x0000003133547223 */ /* 0x080fe20000010854 */
[----:B------:R-:W-:Y:S01]  /*7350*/  FFMA.FTZ R87, R40, R49, R87 ;  /* 0x0000003128577223 */ /* 0x000fe20000010057 */
[-C--:B------:R-:W-:Y:S01]  /*7360*/  FMUL.FTZ R40, R90, R50.reuse ;  /* 0x000000325a287220 */ /* 0x080fe20000410000 */
[----:B------:R-:W-:-:S03]  /*7370*/  FMUL.FTZ R50, R86, R50 ;  /* 0x0000003256327220 */ /* 0x000fc60000410000 */
[-C--:B------:R-:W-:Y:S01]  /*7380*/  FFMA.FTZ R40, R86, R42.reuse, -R40 ;  /* 0x0000002a56287223 */ /* 0x080fe20000010828 */
[----:B------:R-:W-:-:S04]  /*7390*/  FFMA.FTZ R50, R90, R42, R50 ;  /* 0x0000002a5a327223 */ /* 0x000fc80000010032 */
[----:B------:R-:W-:Y:S01]  /*73a0*/  F2FP.F16.F32.PACK_AB R40, R40, R84 ;  /* 0x000000542828723e */ /* 0x000fe200000000ff */
[----:B------:R-:W-:Y:S01]  /*73b0*/  IMAD.MOV.U32 R84, RZ, RZ, R41 ;  /* 0x000000ffff547224 */ /* 0x000fe200078e0029 */
[----:B------:R-:W-:Y:S01]  /*73c0*/  F2FP.F16.F32.PACK_AB R50, R50, R87 ;  /* 0x000000573232723e */ /* 0x000fe200000000ff */
[----:B------:R-:W-:Y:S01]  /*73d0*/  IMAD.MOV.U32 R87, RZ, RZ, R91 ;  /* 0x000000ffff577224 */ /* 0x000fe200078e005b */
[----:B------:R-:W-:Y:S02]  /*73e0*/  MOV R86, R40 ;  /* 0x0000002800567202 */ /* 0x000fe40000000f00 */
[----:B------:R-:W-:Y:S01]  /*73f0*/  MOV R91, R159 ;  /* 0x0000009f005b7202 */ /* 0x000fe20000000f00 */
[----:B------:R-:W-:-:S07]  /*7400*/  IMAD.MOV.U32 R90, RZ, RZ, R50 ;  /* 0x000000ffff5a7224 */ /* 0x000fce00078e0032 */
.L_x_727:
[----:B------:R-:W-:Y:S05]  /*7410*/  BSYNC B3 ;  /* 0x0000000000037941 */ /* 0x000fea0003800000 */
.L_x_726:
[----:B------:R-:W-:Y:S02]  /*7420*/  ULDC.64 UR4, c[0x0][0x208] ;  /* 0x0000820000047ab9 */ /* 0x000fe40000000a00 */
[----:B0-----:R0:W-:Y:S04]  /*7430*/  STG.E.128 desc[UR4][R136.64], R84 ;  /* 0x0000005488007986 */ /* 0x0011e8000c101d04 */
[----:B--2---:R0:W-:Y:S02]  /*7440*/  @!P5 STG.E.128 desc[UR4][R138.64], R88 ;  /* 0x000000588a00d986 */ /* 0x0041e4000c101d04 */
.L_x_725:
[----:B------:R-:W-:Y:S05]  /*7450*/  BSYNC B2 ;  /* 0x0000000000027941 */ /* 0x000fea0003800000 */
.L_x_724:
[----:B------:R-:W-:-:S13]  /*7460*/  ISETP.NE.AND P5, PT, R10, RZ, PT ;  /* 0x000000ff0a00720c */ /* 0x000fda0003fa5270 */
[----:B------:R-:W-:Y:S05]  /*7470*/  @!P5 BRA `(.L_x_723) ;  /* 0x000000080004d947 */ /* 0x000fea0003800000 */
        /* <DEDUP_REMOVED lines=8> */
[----:B------:R-:W-:-:S05]  /*7500*/  LEA.HI.SX32 R41, R41, R12, 0x1c ;  /* 0x0000000c29297211 */ /* 0x000fca00078fe2ff */
[----:B------:R-:W-:-:S05]  /*7510*/  IMAD.SHL.U32 R40, R41, 0x8, RZ ;  /* 0x0000000829287824 */ /* 0x000fca00078e00ff */
[----:B------:R-:W-:-:S13]  /*7520*/  ISETP.GE.AND P5, PT, R40, R145, PT ;  /* 0x000000912800720c */ /* 0x000fda0003fa6270 */
[--C-:B------:R-:W-:Y:S02]  /*7530*/  @!P5 SHF.R.S32.HI R49, RZ, 0x1f, R40.reuse ;  /* 0x0000001fff31d819 */ /* 0x100fe40000011428 */
[----:B------:R-:W-:Y:S02]  /*7540*/  @!P5 IADD3 R134, P0, P6, R96, R134, R40 ;  /* 0x000000866086d210 */ /* 0x000fe40007e1e028 */
[----:B------:R-:W-:Y:S02]  /*7550*/  LOP3.LUT R40, R40, 0x38, RZ, 0xc0, !PT ;  /* 0x0000003828287812 */ /* 0x000fe400078ec0ff */
[----:B------:R-:W-:Y:S02]  /*7560*/  @!P5 IADD3.X R155, R92, R155, R49, P0, P6 ;  /* 0x0000009b5c9bd210 */ /* 0x000fe400007ec431 */
[----:B0-----:R-:W-:Y:S02]  /*7570*/  LEA R84, P6, R43, R116, 0x1 ;  /* 0x000000742b547211 */ /* 0x001fe400078c08ff */
[----:B------:R-:W-:-:S02]  /*7580*/  LOP3.LUT R40, R40, 0x1c0, R50, 0xf8, !PT ;  /* 0x000001c028287812 */ /* 0x000fc400078ef832 */
[----:B------:R-:W-:Y:S02]  /*7590*/  LEA.HI.X R85, R43, R117, R42, 0x1, P6 ;  /* 0x000000752b557211 */ /* 0x000fe400030f0c2a */
[----:B------:R-:W-:Y:S02]  /*75a0*/  SHF.R.S32.HI R42, RZ, 0x1f, R41 ;  /* 0x0000001fff2a7819 */ /* 0x000fe40000011429 */
[----:B------:R-:W-:Y:S02]  /*75b0*/  LOP3.LUT R40, R40, R229, RZ, 0x3c, !PT ;  /* 0x000000e528287212 */ /* 0x000fe400078e3cff */
[----:B------:R-:W-:Y:S02]  /*75c0*/  LEA.HI R42, R42, R41, RZ, 0x3 ;  /* 0x000000292a2a7211 */ /* 0x000fe400078f18ff */
[----:B------:R-:W-:Y:S02]  /*75d0*/  ISETP.NE.AND P0, PT, R48, RZ, PT ;  /* 0x000000ff3000720c */ /* 0x000fe40003f05270 */
[----:B------:R-:W-:-:S02]  /*75e0*/  SHF.R.S32.HI R42, RZ, 0x3, R42 ;  /* 0x00000003ff2a7819 */ /* 0x000fc4000001142a */
[----:B------:R-:W-:-:S03]  /*75f0*/  @!P5 LEA R86, P6, R134, R116, 0x1 ;  /* 0x000000748656d211 */ /* 0x000fc600078c08ff */
[----:B------:R-:W-:Y:S01]  /*7600*/  IMAD R42, R42, 0x1400, R228 ;  /* 0x000014002a2a7824 */ /* 0x000fe200078e02e4 */
[----:B------:R-:W-:Y:S02]  /*7610*/  @!P5 LEA.HI.X R87, R134, R117, R155, 0x1, P6 ;  /* 0x000000758657d211 */ /* 0x000fe400030f0c9b */
[----:B------:R-:W-:Y:S02]  /*7620*/  ISETP.GE.AND P6, PT, R213, R115, PT ;  /* 0x00000073d500720c */ /* 0x000fe40003fc6270 */
[----:B------:R-:W-:Y:S01]  /*7630*/  IADD3 R42, R42, R40, RZ ;  /* 0x000000282a2a7210 */ /* 0x000fe20007ffe0ff */
[----:B------:R-:W-:-:S04]  /*7640*/  IMAD R40, R19, 0x5000, R142 ;  /* 0x0000500013287824 */ /* 0x000fc800078e028e */
[----:B------:R-:W-:Y:S02]  /*7650*/  IMAD R48, R19, 0x5000, R42 ;  /* 0x0000500013307824 */ /* 0x000fe400078e022a */
[--C-:B------:R-:W-:Y:S02]  /*7660*/  IMAD R40, R40, 0x2, R18.reuse ;  /* 0x0000000228287824 */ /* 0x100fe400078e0212 */
[----:B------:R-:W-:-:S04]  /*7670*/  IMAD R48, R48, 0x2, R18 ;  /* 0x0000000230307824 */ /* 0x000fc800078e0212 */
[----:B------:R-:W0:Y:S04]  /*7680*/  LDS.128 R40, [R40+0x24400] ;  /* 0x0244000028287984 */ /* 0x000e280000000c00 */
[----:B------:R-:W2:Y:S01]  /*7690*/  LDS.128 R48, [R48+0x24400] ;  /* 0x0244000030307984 */ /* 0x000ea20000000c00 */
[----:B------:R-:W-:Y:S05]  /*76a0*/  @P6 BRA `(.L_x_729) ;  /* 0x0000000400686947 */ /* 0x000fea0003800000 */
[--C-:B------:R-:W-:Y:S01]  /*76b0*/  SHF.R.U64 R36, R36, 0x10, R37.reuse ;  /* 0x0000001024247819 */ /* 0x100fe20000001225 */
[----:B------:R-:W-:Y:S01]  /*76c0*/  HADD2.F32 R89, -RZ, R181.H1_H1 ;  /* 0x300000b5ff597230 */ /* 0x000fe20000004100 */
[----:B------:R-:W-:Y:S02]  /*76d0*/  SHF.R.U32.HI R88, RZ, 0x10, R37 ;  /* 0x00000010ff587819 */ /* 0x000fe40000011625 */
[--C-:B------:R-:W-:Y:S02]  /*76e0*/  SHF.R.U64 R37, R44, 0x10, R45.reuse ;  /* 0x000000102c257819 */ /* 0x100fe4000000122d */
[----:B------:R-:W-:Y:S01]  /*76f0*/  SHF.R.U32.HI R44, RZ, 0x10, R45 ;  /* 0x00000010ff2c7819 */ /* 0x000fe2000001162d */
[----:B------:R-:W-:Y:S01]  /*7700*/  HADD2.F32 R134, -RZ, R88.H0_H0 ;  /* 0x20000058ff867230 */ /* 0x000fe20000004100 */
[--C-:B------:R-:W-:Y:S01]  /*7710*/  SHF.R.U64 R45, R46, 0x10, R47.reuse ;  /* 0x000000102e2d7819 */ /* 0x100fe2000000122f */
[----:B------:R-:W-:Y:S01]  /*7720*/  HADD2.F32 R37, -RZ, R37.H0_H0 ;  /* 0x20000025ff257230 */ /* 0x000fe20000004100 */
[----:B------:R-:W-:Y:S01]  /*7730*/  SHF.R.U32.HI R46, RZ, 0x10, R47 ;  /* 0x00000010ff2e7819 */ /* 0x000fe2000001162f */
[----:B------:R-:W-:Y:S01]  /*7740*/  HADD2.F32 R44, -RZ, R44.H0_H0 ;  /* 0x2000002cff2c7230 */ /* 0x000fe20000004100 */
[----:B--2---:R-:W-:Y:S01]  /*7750*/  MOV R47, R49 ;  /* 0x00000031002f7202 */ /* 0x004fe20000000f00 */
[----:B------:R-:W-:Y:S01]  /*7760*/  IMAD.MOV.U32 R49, RZ, RZ, R51 ;  /* 0x000000ffff317224 */ /* 0x000fe200078e0033 */
[--C-:B------:R-:W-:Y:S01]  /*7770*/  SHF.R.U64 R38, R38, 0x10, R39.reuse ;  /* 0x0000001026267819 */ /* 0x100fe20000001227 */
[----:B------:R-:W-:Y:S01]  /*7780*/  IMAD.MOV.U32 R51, RZ, RZ, R50 ;  /* 0x000000ffff337224 */ /* 0x000fe200078e0032 */
[----:B------:R-:W-:Y:S01]  /*7790*/  SHF.R.U32.HI R39, RZ, 0x10, R39 ;  /* 0x00000010ff277819 */ /* 0x000fe20000011627 */
[----:B------:R-:W-:-:S02]  /*77a0*/  HADD2.F32 R90, -RZ, R47.H0_H0 ;  /* 0x2000002fff5a7230 */ /* 0x000fc40000004100 */
[----:B------:R-:W-:Y:S02]  /*77b0*/  HADD2.F32 R91, -RZ, R47.H1_H1 ;  /* 0x3000002fff5b7230 */ /* 0x000fe40000004100 */
[----:B------:R-:W-:Y:S02]  /*77c0*/  HADD2.F32 R50, -RZ, R181.H0_H0 ;  /* 0x200000b5ff327230 */ /* 0x000fe40000004100 */
[--C-:B0-----:R-:W-:Y:S02]  /*77d0*/  HADD2.F32 R47, -RZ, R41.reuse.H0_H0 ;  /* 0x20000029ff2f7230 */ /* 0x101fe40000004100 */
[----:B------:R-:W-:Y:S02]  /*77e0*/  HADD2.F32 R41, -RZ, R41.H1_H1 ;  /* 0x30000029ff297230 */ /* 0x000fe40000004100 */
[CC--:B------:R-:W-:Y:S01]  /*77f0*/  FMUL.FTZ R88, R90.reuse, R50.reuse ;  /* 0x000000325a587220 */ /* 0x0c0fe20000410000 */
[----:B------:R-:W-:Y:S02]  /*7800*/  HADD2.F32 R46, -RZ, R46.H0_H0 ;  /* 0x2000002eff2e7230 */ /* 0x000fe40000004100 */
[----:B------:R-:W-:Y:S01]  /*7810*/  FMUL.FTZ R135, R47, R50 ;  /* 0x000000322f877220 */ /* 0x000fe20000410000 */
[-C--:B------:R-:W-:Y:S01]  /*7820*/  FMUL.FTZ R50, R91, R44.reuse ;  /* 0x0000002c5b327220 */ /* 0x080fe20000410000 */
[-C--:B------:R-:W-:Y:S01]  /*7830*/  FFMA.FTZ R88, R47, R89.reuse, -R88 ;  /* 0x000000592f587223 */ /* 0x080fe20000010858 */
[C---:B------:R-:W-:Y:S01]  /*7840*/  FMUL.FTZ R44, R41.reuse, R44 ;  /* 0x0000002c292c7220 */ /* 0x040fe20000410000 */
[----:B------:R-:W-:Y:S01]  /*7850*/  FFMA.FTZ R135, R90, R89, R135 ;  /* 0x000000595a877223 */ /* 0x000fe20000010087 */
[----:B------:R-:W-:Y:S01]  /*7860*/  FFMA.FTZ R50, R41, R134, -R50 ;  /* 0x0000008629327223 */ /* 0x000fe20000010832 */
[----:B------:R-:W-:-:S02]  /*7870*/  HADD2.F32 R89, -RZ, R49.H0_H0 ;  /* 0x20000031ff597230 */ /* 0x000fc40000004100 */
[----:B------:R-:W-:Y:S01]  /*7880*/  FFMA.FTZ R44, R91, R134, R44 ;  /* 0x000000865b2c7223 */ /* 0x000fe2000001002c */
[----:B------:R-:W-:Y:S02]  /*7890*/  HADD2.F32 R90, -RZ, R49.H1_H1 ;  /* 0x30000031ff5a7230 */ /* 0x000fe40000004100 */
[----:B------:R-:W-:Y:S01]  /*78a0*/  HADD2.F32 R41, -RZ, R177.H0_H0 ;  /* 0x200000b1ff297230 */ /* 0x000fe20000004100 */
[----:B------:R-:W-:Y:S01]  /*78b0*/  F2FP.F16.F32.PACK_AB R50, R50, R88 ;  /* 0x000000583232723e */ /* 0x000fe200000000ff */
[----:B------:R-:W-:Y:S01]  /*78c0*/  HADD2.F32 R49, -RZ, R43.H0_H0 ;  /* 0x2000002bff317230 */ /* 0x000fe20000004100 */
[----:B------:R-:W-:Y:S01]  /*78d0*/  F2FP.F16.F32.PACK_AB R44, R44, R135 ;  /* 0x000000872c2c723e */ /* 0x000fe200000000ff */
[----:B------:R-:W-:Y:S02]  /*78e0*/  HADD2.F32 R91, -RZ, R39.H0_H0 ;  /* 0x20000027ff5b7230 */ /* 0x000fe40000004100 */
[----:B------:R-:W-:Y:S01]  /*78f0*/  FMUL.FTZ R39, R89, R41 ;  /* 0x0000002959277220 */ /* 0x000fe20000410000 */
[----:B------:R-:W-:-:S02]  /*7900*/  HADD2.F32 R47, -RZ, R177.H1_H1 ;  /* 0x300000b1ff2f7230 */ /* 0x000fc40000004100 */
[C---:B------:R-:W-:Y:S01]  /*7910*/  FMUL.FTZ R134, R49.reuse, R41 ;  /* 0x0000002931867220 */ /* 0x040fe20000410000 */
[----:B------:R-:W-:Y:S02]  /*7920*/  HADD2.F32 R43, -RZ, R43.H1_H1 ;  /* 0x3000002bff2b7230 */ /* 0x000fe40000004100 */
[-C--:B------:R-:W-:Y:S01]  /*7930*/  FMUL.FTZ R41, R90, R46.reuse ;  /* 0x0000002e5a297220 */ /* 0x080fe20000410000 */
[----:B------:R-:W-:Y:S02]  /*7940*/  HADD2.F32 R45, -RZ, R45.H0_H0 ;  /* 0x2000002dff2d7230 */ /* 0x000fe40000004100 */
[-C--:B------:R-:W-:Y:S01]  /*7950*/  FFMA.FTZ R39, R49, R47.reuse, -R39 ;  /* 0x0000002f31277223 */ /* 0x080fe20000010827 */
[----:B------:R-:W-:Y:S01]  /*7960*/  FFMA.FTZ R134, R89, R47, R134 ;  /* 0x0000002f59867223 */ /* 0x000fe20000010086 */
[C---:B------:R-:W-:Y:S01]  /*7970*/  FMUL.FTZ R46, R43.reuse, R46 ;  /* 0x0000002e2b2e7220 */ /* 0x040fe20000410000 */
[----:B------:R-:W-:Y:S01]  /*7980*/  FFMA.FTZ R41, R43, R91, -R41 ;  /* 0x0000005b2b297223 */ /* 0x000fe20000010829 */
[----:B------:R-:W-:-:S02]  /*7990*/  HADD2.F32 R43, -RZ, R176.H0_H0 ;  /* 0x200000b0ff2b7230 */ /* 0x000fc40000004100 */
[----:B------:R-:W-:Y:S02]  /*79a0*/  HADD2.F32 R89, -RZ, R48.H0_H0 ;  /* 0x20000030ff597230 */ /* 0x000fe40000004100 */
[----:B------:R-:W-:Y:S01]  /*79b0*/  FFMA.FTZ R46, R90, R91, R46 ;  /* 0x0000005b5a2e7223 */ /* 0x000fe2000001002e */
[----:B------:R-:W-:Y:S01]  /*79c0*/  HADD2.F32 R49, -RZ, R40.H0_H0 ;  /* 0x20000028ff317230 */ /* 0x000fe20000004100 */
[----:B------:R-:W-:Y:S01]  /*79d0*/  F2FP.F16.F32.PACK_AB R39, R41, R39 ;  /* 0x000000272927723e */ /* 0x000fe200000000ff */
[----:B------:R-:W-:Y:S02]  /*79e0*/  HADD2.F32 R48, -RZ, R48.H1_H1 ;  /* 0x30000030ff307230 */ /* 0x000fe40000004100 */
[----:B------:R-:W-:Y:S02]  /*79f0*/  HADD2.F32 R40, -RZ, R40.H1_H1 ;  /* 0x30000028ff287230 */ /* 0x000fe40000004100 */
[----:B------:R-:W-:Y:S01]  /*7a00*/  FMUL.FTZ R91, R49, R43 ;  /* 0x0000002b315b7220 */ /* 0x000fe20000410000 */
[----:B------:R-:W-:-:S02]  /*7a10*/  HADD2.F32 R90, -RZ, R36.H0_H0 ;  /* 0x20000024ff5a7230 */ /* 0x000fc40000004100 */
[----:B------:R-:W-:Y:S01]  /*7a20*/  FMUL.FTZ R36, R89, R43 ;  /* 0x0000002b59247220 */ /* 0x000fe20000410000 */
[----:B------:R-:W-:Y:S02]  /*7a30*/  HADD2.F32 R47, -RZ, R176.H1_H1 ;  /* 0x300000b0ff2f7230 */ /* 0x000fe40000004100 */
[-C--:B------:R-:W-:Y:S01]  /*7a40*/  FMUL.FTZ R43, R48, R37.reuse ;  /* 0x00000025302b7220 */ /* 0x080fe20000410000 */
[----:B------:R-:W-:Y:S01]  /*7a50*/  FMUL.FTZ R37, R40, R37 ;  /* 0x0000002528257220 */ /* 0x000fe20000410000 */
[----:B------:R-:W-:Y:S01]  /*7a60*/  F2FP.F16.F32.PACK_AB R46, R46, R134 ;  /* 0x000000862e2e723e */ /* 0x000fe200000000ff */
[----:B------:R-:W-:Y:S02]  /*7a70*/  IMAD.MOV.U32 R41, RZ, RZ, R50 ;  /* 0x000000ffff297224 */ /* 0x000fe400078e0032 */
[-C--:B------:R-:W-:Y:S01]  /*7a80*/  FFMA.FTZ R36, R49, R47.reuse, -R36 ;  /* 0x0000002f31247223 */ /* 0x080fe20000010824 */
[----:B------:R-:W-:Y:S01]  /*7a90*/  FFMA.FTZ R91, R89, R47, R91 ;  /* 0x0000002f595b7223 */ /* 0x000fe2000001005b */
[----:B------:R-:W-:Y:S01]  /*7aa0*/  FFMA.FTZ R48, R48, R90, R37 ;  /* 0x0000005a30307223 */ /* 0x000fe20000010025 */
[----:B------:R-:W-:-:S02]  /*7ab0*/  HADD2.F32 R37, -RZ, R175.H0_H0 ;  /* 0x200000afff257230 */ /* 0x000fc40000004100 */
[----:B------:R-:W-:Y:S01]  /*7ac0*/  FFMA.FTZ R43, R40, R90, -R43 ;  /* 0x0000005a282b7223 */ /* 0x000fe2000001082b */
[--C-:B------:R-:W-:Y:S02]  /*7ad0*/  HADD2.F32 R49, -RZ, R51.reuse.H0_H0 ;  /* 0x20000033ff317230 */ /* 0x100fe40000004100 */
[--C-:B------:R-:W-:Y:S01]  /*7ae0*/  HADD2.F32 R47, -RZ, R42.reuse.H0_H0 ;  /* 0x2000002aff2f7230 */ /* 0x100fe20000004100 */
[----:B------:R-:W-:Y:S01]  /*7af0*/  F2FP.F16.F32.PACK_AB R48, R48, R91 ;  /* 0x0000005b3030723e */ /* 0x000fe200000000ff */
[----:B------:R-:W-:Y:S01]  /*7b00*/  HADD2.F32 R51, -RZ, R51.H1_H1 ;  /* 0x30000033ff337230 */ /* 0x000fe20000004100 */
[----:B------:R-:W-:Y:S01]  /*7b10*/  F2FP.F16.F32.PACK_AB R36, R43, R36 ;  /* 0x000000242b24723e */ /* 0x000fe200000000ff */
[----:B------:R-:W-:Y:S02]  /*7b20*/  HADD2.F32 R42, -RZ, R42.H1_H1 ;  /* 0x3000002aff2a7230 */ /* 0x000fe40000004100 */
[----:B------:R-:W-:Y:S01]  /*7b30*/  FMUL.FTZ R90, R47, R37 ;  /* 0x000000252f5a7220 */ /* 0x000fe20000410000 */
[----:B------:R-:W-:-:S02]  /*7b40*/  HADD2.F32 R89, -RZ, R38.H0_H0 ;  /* 0x20000026ff597230 */ /* 0x000fc40000004100 */
[----:B------:R-:W-:Y:S01]  /*7b50*/  FMUL.FTZ R38, R49, R37 ;  /* 0x0000002531267220 */ /* 0x000fe20000410000 */
[----:B------:R-:W-:Y:S02]  /*7b60*/  HADD2.F32 R40, -RZ, R175.H1_H1 ;  /* 0x300000afff287230 */ /* 0x000fe40000004100 */
[-C--:B------:R-:W-:Y:S01]  /*7b70*/  FMUL.FTZ R37, R51, R45.reuse ;  /* 0x0000002d33257220 */ /* 0x080fe20000410000 */
[C---:B------:R-:W-:Y:S01]  /*7b80*/  FMUL.FTZ R45, R42.reuse, R45 ;  /* 0x0000002d2a2d7220 */ /* 0x040fe20000410000 */
[----:B------:R-:W-:Y:S02]  /*7b90*/  IMAD.MOV.U32 R43, RZ, RZ, R39 ;  /* 0x000000ffff2b7224 */ /* 0x000fe400078e0027 */
[-C--:B------:R-:W-:Y:S01]  /*7ba0*/  FFMA.FTZ R90, R49, R40.reuse, R90 ;  /* 0x00000028315a7223 */ /* 0x080fe2000001005a */
[-C--:B------:R-:W-:Y:S01]  /*7bb0*/  FFMA.FTZ R45, R51, R89.reuse, R45 ;  /* 0x00000059332d7223 */ /* 0x080fe2000001002d */
[----:B------:R-:W-:Y:S01]  /*7bc0*/  FFMA.FTZ R38, R47, R40, -R38 ;  /* 0x000000282f267223 */ /* 0x000fe20000010826 */
[----:B------:R-:W-:Y:S01]  /*7bd0*/  FFMA.FTZ R37, R42, R89, -R37 ;  /* 0x000000592a257223 */ /* 0x000fe20000010825 */
[----:B------:R-:W-:Y:S01]  /*7be0*/  MOV R40, R36 ;  /* 0x0000002400287202 */ /* 0x000fe20000000f00 */
[----:B------:R-:W-:Y:S01]  /*7bf0*/  IMAD.MOV.U32 R49, RZ, RZ, R44 ;  /* 0x000000ffff317224 */ /* 0x000fe200078e002c */
[----:B------:R-:W-:-:S02]  /*7c00*/  F2FP.F16.F32.PACK_AB R45, R45, R90 ;  /* 0x0000005a2d2d723e */ /* 0x000fc400000000ff */
[----:B------:R-:W-:Y:S02]  /*7c10*/  F2FP.F16.F32.PACK_AB R37, R37, R38 ;  /* 0x000000262525723e */ /* 0x000fe400000000ff */
[----:B------:R-:W-:Y:S01]  /*7c20*/  MOV R51, R46 ;  /* 0x0000002e00337202 */ /* 0x000fe20000000f00 */
[----:B------:R-:W-:Y:S01]  /*7c30*/  IMAD.MOV.U32 R50, RZ, RZ, R45 ;  /* 0x000000ffff327224 */ /* 0x000fe200078e002d */
[----:B------:R-:W-:-:S07]  /*7c40*/  MOV R42, R37 ;  /* 0x00000025002a7202 */ /* 0x000fce0000000f00 */
.L_x_729:
[----:B------:R-:W-:Y:S05]  /*7c50*/  BSYNC B2 ;  /* 0x0000000000027941 */ /* 0x000fea0003800000 */
.L_x_728:
[----:B------:R-:W-:Y:S02]  /*7c60*/  ULDC.64 UR4, c[0x0][0x208] ;  /* 0x0000820000047ab9 */ /* 0x000fe40000000a00 */
[----:B0-----:R3:W-:Y:S04]  /*7c70*/  STG.E.128 desc[UR4][R84.64], R40 ;  /* 0x0000002854007986 */ /* 0x0017e8000c101d04 */
[----:B--2---:R3:W-:Y:S02]  /*7c80*/  @!P5 STG.E.128 desc[UR4][R86.64], R48 ;  /* 0x000000305600d986 */ /* 0x0047e4000c101d04 */
.L_x_723:
[----:B------:R-:W-:Y:S05]  /*7c90*/  BSYNC B1 ;  /* 0x0000000000017941 */ /* 0x000fea0003800000 */
.L_x_722:
[----:B------:R-:W-:Y:S04]  /*7ca0*/  BSSY B1, `(.L_x_730) ;  /* 0x00000fc000017945 */ /* 0x000fe80003800000 */
[----:B------:R-:W-:Y:S05]  /*7cb0*/  @P3 BRA `(.L_x_731) ;  /* 0x0000000c00e83947 */ /* 0x000fea0003800000 */
[----:B------:R-:W-:Y:S01]  /*7cc0*/  ISETP.NE.AND P3, PT, R26, RZ, PT ;  /* 0x000000ff1a00720c */ /* 0x000fe20003f65270 */
[----:B------:R-:W-:Y:S01]  /*7cd0*/  VIADD R37, R212, 0x20 ;  /* 0x00000020d4257836 */ /* 0x000fe20000000000 */
[----:B------:R-:W-:Y:S01]  /*7ce0*/  BSSY B2, `(.L_x_732) ;  /* 0x000007e000027945 */ /* 0x000fe20003800000 */
[-C--:B--2---:R-:W-:Y:S02]  /*7cf0*/  IMAD R36, R147, R122.reuse, RZ ;  /* 0x0000007a93247224 */ /* 0x084fe400078e02ff */
[----:B------:R-:W-:-:S04]  /*7d00*/  IMAD.WIDE.U32 R44, R37, R122, R124 ;  /* 0x0000007a252c7225 */ /* 0x000fc800078e007c */
[----:B------:R-:W-:-:S04]  /*7d10*/  IMAD R37, R37, R123, R36 ;  /* 0x0000007b25257224 */ /* 0x000fc800078e0224 */
[----:B---3--:R-:W-:Y:S01]  /*7d20*/  IMAD.IADD R50, R45, 0x1, R37 ;  /* 0x000000012d327824 */ /* 0x008fe200078e0225 */
[----:B------:R-:W-:Y:S06]  /*7d30*/  @!P3 BRA `(.L_x_733) ;  /* 0x0000000400e0b947 */ /* 0x000fec0003800000 */
[----:B------:R-:W-:Y:S01]  /*7d40*/  SEL R36, R118, R148, !P0 ;  /* 0x0000009476247207 */ /* 0x000fe20004000000 */
[----:B------:R-:W-:Y:S01]  /*7d50*/  BSSY B3, `(.L_x_734) ;  /* 0x0000073000037945 */ /* 0x000fe20003800000 */
[----:B------:R-:W-:Y:S02]  /*7d60*/  IADD3 R38, P3, P5, R96, R44, R13 ;  /* 0x0000002c60267210 */ /* 0x000fe40007d7e00d */
[----:B------:R-:W-:Y:S02]  /*7d70*/  SHF.R.S32.HI R37, RZ, 0x1f, R36 ;  /* 0x0000001fff257819 */ /* 0x000fe40000011424 */
[----:B------:R-:W-:Y:S02]  /*7d80*/  IADD3.X R40, R92, R50, R7, P3, P5 ;  /* 0x000000325c287210 */ /* 0x000fe40001fea407 */
[----:B------:R-:W-:Y:S02]  /*7d90*/  LEA.HI R37, R37, R36, RZ, 0x4 ;  /* 0x0000002425257211 */ /* 0x000fe400078f20ff */
[----:B------:R-:W-:-:S02]  /*7da0*/  SHF.R.U32.HI R46, RZ, 0x3, R223 ;  /* 0x00000003ff2e7819 */ /* 0x000fc400000116df */
[----:B------:R-:W-:-:S04]  /*7db0*/  LEA.HI.SX32 R41, R37, R14, 0x1c ;  /* 0x0000000e25297211 */ /* 0x000fc800078fe2ff */
[----:B------:R-:W-:Y:S02]  /*7dc0*/  SHF.L.U32 R39, R41, 0x3, RZ ;  /* 0x0000000329277819 */ /* 0x000fe400000006ff */
[----:B------:R-:W-:Y:S02]  /*7dd0*/  SHF.R.S32.HI R42, RZ, 0x1f, R41 ;  /* 0x0000001fff2a7819 */ /* 0x000fe40000011429 */
[----:B------:R-:W-:Y:S02]  /*7de0*/  ISETP.GE.AND P3, PT, R39, R145, PT ;  /* 0x000000912700720c */ /* 0x000fe40003f66270 */
[----:B------:R-:W-:-:S04]  /*7df0*/  LEA.HI R42, R42, R41, RZ, 0x3 ;  /* 0x000000292a2a7211 */ /* 0x000fc800078f18ff */
[----:B------:R-:W-:-:S05]  /*7e00*/  SHF.R.S32.HI R42, RZ, 0x3, R42 ;  /* 0x00000003ff2a7819 */ /* 0x000fca000001142a */
[----:B------:R-:W-:Y:S02]  /*7e10*/  IMAD R41, R42, 0x1400, R225 ;  /* 0x000014002a297824 */ /* 0x000fe400078e02e1 */
[--C-:B------:R-:W-:Y:S02]  /*7e20*/  @!P3 SHF.R.S32.HI R43, RZ, 0x1f, R39.reuse ;  /* 0x0000001fff2bb819 */ /* 0x100fe40000011427 */
[--C-:B------:R-:W-:Y:S02]  /*7e30*/  @!P3 IADD3 R37, P5, P6, R96, R44, R39.reuse ;  /* 0x0000002c6025b210 */ /* 0x100fe40007ebe027 */
[----:B------:R-:W-:Y:S02]  /*7e40*/  LOP3.LUT R39, R223, 0x38, R39, 0xf8, !PT ;  /* 0x00000038df277812 */ /* 0x000fe400078ef827 */
[----:B------:R-:W-:Y:S02]  /*7e50*/  @!P3 IADD3.X R36, R92, R50, R43, P5, P6 ;  /* 0x000000325c24b210 */ /* 0x000fe40002fec42b */
[----:B------:R-:W-:-:S02]  /*7e60*/  LOP3.LUT R42, R39, R46, RZ, 0x3c, !PT ;  /* 0x0000002e272a7212 */ /* 0x000fc400078e3cff */
[----:B------:R-:W-:-:S03]  /*7e70*/  LEA R46, P5, R38, R116, 0x1 ;  /* 0x00000074262e7211 */ /* 0x000fc600078a08ff */
[----:B------:R-:W-:Y:S01]  /*7e80*/  IMAD.IADD R42, R41, 0x1, R42 ;  /* 0x00000001292a7824 */ /* 0x000fe200078e022a */
[-C--:B------:R-:W-:Y:S01]  /*7e90*/  LEA.HI.X R47, R38, R117.reuse, R40, 0x1, P5 ;  /* 0x00000075262f7211 */ /* 0x080fe200028f0c28 */
[----:B------:R-:W-:Y:S01]  /*7ea0*/  IMAD R41, R19, 0x5000, R141 ;  /* 0x0000500013297824 */ /* 0x000fe200078e028d */
[----:B------:R-:W-:Y:S01]  /*7eb0*/  @!P3 LEA R48, P5, R37, R116, 0x1 ;  /* 0x000000742530b211 */ /* 0x000fe200078a08ff */
[----:B------:R-:W-:Y:S02]  /*7ec0*/  IMAD R39, R19, 0x5000, R42 ;  /* 0x0000500013277824 */ /* 0x000fe400078e022a */
[----:B------:R-:W-:Y:S01]  /*7ed0*/  IMAD R38, R41, 0x2, R18 ;  /* 0x0000000229267824 */ /* 0x000fe200078e0212 */
[----:B------:R-:W-:Y:S02]  /*7ee0*/  @!P3 LEA.HI.X R49, R37, R117, R36, 0x1, P5 ;  /* 0x000000752531b211 */ /* 0x000fe400028f0c24 */
[----:B------:R-:W-:Y:S02]  /*7ef0*/  LEA R40, R39, R18, 0x1 ;  /* 0x0000001227287211 */ /* 0x000fe400078e08ff */
[----:B------:R-:W-:Y:S01]  /*7f00*/  ISETP.GE.AND P5, PT, R16, R115, PT ;  /* 0x000000731000720c */ /* 0x000fe20003fa6270 */
[----:B------:R-:W2:Y:S04]  /*7f10*/  LDS.128 R36, [R38+0x24400] ;  /* 0x0244000026247984 */ /* 0x000ea80000000c00 */
[----:B------:R-:W3:Y:S08]  /*7f20*/  LDS.128 R40, [R40+0x24400] ;  /* 0x0244000028287984 */ /* 0x000ef00000000c00 */
[----:B------:R-:W-:Y:S05]  /*7f30*/  @P5 BRA `(.L_x_735) ;  /* 0x0000000400505947 */ /* 0x000fea0003800000 */
[--C-:B------:R-:W-:Y:S01]  /*7f40*/  SHF.R.U64 R51, R56, 0x10, R57.reuse ;  /* 0x0000001038337819 */ /* 0x100fe20000001239 */
[--C-:B0--3--:R-:W-:Y:S01]  /*7f50*/  HADD2.F32 R85, -RZ, R41.reuse.H0_H0 ;  /* 0x20000029ff557230 */ /* 0x109fe20000004100 */
[----:B------:R-:W-:Y:S01]  /*7f60*/  SHF.R.U32.HI R57, RZ, 0x10, R57 ;  /* 0x00000010ff397819 */ /* 0x000fe20000011639 */
[----:B------:R-:W-:Y:S01]  /*7f70*/  HADD2.F32 R86, -RZ, R41.H1_H1 ;  /* 0x30000029ff567230 */ /* 0x000fe20000004100 */
[--C-:B------:R-:W-:Y:S01]  /*7f80*/  SHF.R.U64 R56, R64, 0x10, R65.reuse ;  /* 0x0000001040387819 */ /* 0x100fe20000001241 */
[----:B------:R-:W-:Y:S01]  /*7f90*/  HADD2.F32 R84, -RZ, R174.H0_H0 ;  /* 0x200000aeff547230 */ /* 0x000fe20000004100 */
[----:B------:R-:W-:Y:S01]  /*7fa0*/  SHF.R.U32.HI R64, RZ, 0x10, R65 ;  /* 0x00000010ff407819 */ /* 0x000fe20000011641 */
[----:B--2---:R-:W-:Y:S01]  /*7fb0*/  HADD2.F32 R41, -RZ, R37.H0_H0 ;  /* 0x20000025ff297230 */ /* 0x004fe20000004100 */
[--C-:B------:R-:W-:Y:S01]  /*7fc0*/  SHF.R.U64 R65, R66, 0x10, R67.reuse ;  /* 0x0000001042417819 */ /* 0x100fe20000001243 */
[----:B------:R-:W-:Y:S01]  /*7fd0*/  HADD2.F32 R87, -RZ, R57.H0_H0 ;  /* 0x20000039ff577230 */ /* 0x000fe20000004100 */
[----:B------:R-:W-:Y:S01]  /*7fe0*/  SHF.R.U32.HI R66, RZ, 0x10, R67 ;  /* 0x00000010ff427819 */ /* 0x000fe20000011643 */
[----:B------:R-:W-:-:S02]  /*7ff0*/  HADD2.F32 R67, -RZ, R173.H0_H0 ;  /* 0x200000adff437230 */ /* 0x000fc40000004100 */
[-C--:B------:R-:W-:Y:S01]  /*8000*/  FMUL.FTZ R57, R85, R84.reuse ;  /* 0x0000005455397220 */ /* 0x080fe20000410000 */
[----:B------:R-:W-:Y:S02]  /*8010*/  HADD2.F32 R64, -RZ, R64.H0_H0 ;  /* 0x20000040ff407230 */ /* 0x000fe40000004100 */
[C---:B------:R-:W-:Y:S01]  /*8020*/  FMUL.FTZ R88, R41.reuse, R84 ;  /* 0x0000005429587220 */ /* 0x040fe20000410000 */
[----:B------:R-:W-:Y:S01]  /*8030*/  HADD2.F32 R37, -RZ, R37.H1_H1 ;  /* 0x30000025ff257230 */ /* 0x000fe20000004100 */
[----:B------:R-:W-:Y:S01]  /*8040*/  SHF.R.U64 R58, R58, 0x10, R59 ;  /* 0x000000103a3a7819 */ /* 0x000fe2000000123b */
[-C--:B------:R-:W-:Y:S01]  /*8050*/  FFMA.FTZ R57, R41, R67.reuse, -R57 ;  /* 0x0000004329397223 */ /* 0x080fe20000010839 */
[----:B------:R-:W-:Y:S01]  /*8060*/  SHF.R.U32.HI R59, RZ, 0x10, R59 ;  /* 0x00000010ff3b7819 */ /* 0x000fe2000001163b */
[----:B------:R-:W-:Y:S01]  /*8070*/  FFMA.FTZ R88, R85, R67, R88 ;  /* 0x0000004355587223 */ /* 0x000fe20000010058 */
[----:B------:R-:W-:Y:S01]  /*8080*/  FMUL.FTZ R84, R86, R64 ;  /* 0x0000004056547220 */ /* 0x000fe20000410000 */
[----:B------:R-:W-:-:S02]  /*8090*/  HADD2.F32 R173, -RZ, R173.H1_H1 ;  /* 0x300000adffad7230 */ /* 0x000fc40000004100 */
[C---:B------:R-:W-:Y:S01]  /*80a0*/  FMUL.FTZ R64, R37.reuse, R64 ;  /* 0x0000004025407220 */ /* 0x040fe20000410000 */
[--C-:B------:R-:W-:Y:S02]  /*80b0*/  HADD2.F32 R41, -RZ, R43.reuse.H0_H0 ;  /* 0x2000002bff297230 */ /* 0x100fe40000004100 */
[-C--:B------:R-:W-:Y:S01]  /*80c0*/  FFMA.FTZ R84, R37, R87.reuse, -R84 ;  /* 0x0000005725547223 */ /* 0x080fe20000010854 */
[----:B------:R-:W-:Y:S02]  /*80d0*/  HADD2.F32 R67, -RZ, R43.H1_H1 ;  /* 0x3000002bff437230 */ /* 0x000fe40000004100 */
[----:B------:R-:W-:Y:S01]  /*80e0*/  FFMA.FTZ R64, R86, R87, R64 ;  /* 0x0000005756407223 */ /* 0x000fe20000010040 */
[----:B------:R-:W-:Y:S02]  /*80f0*/  HADD2.F32 R43, -RZ, R39.H0_H0 ;  /* 0x20000027ff2b7230 */ /* 0x000fe40000004100 */
[----:B------:R-:W-:Y:S01]  /*8100*/  HADD2.F32 R66, -RZ, R66.H0_H0 ;  /* 0x20000042ff427230 */ /* 0x000fe20000004100 */
[----:B------:R-:W-:Y:S01]  /*8110*/  F2FP.F16.F32.PACK_AB R57, R84, R57 ;  /* 0x000000395439723e */ /* 0x000fe200000000ff */
[----:B------:R-:W-:-:S02]  /*8120*/  HADD2.F32 R85, -RZ, R59.H0_H0 ;  /* 0x2000003bff557230 */ /* 0x000fc40000004100 */
[-C--:B------:R-:W-:Y:S01]  /*8130*/  FMUL.FTZ R59, R41, R173.reuse ;  /* 0x000000ad293b7220 */ /* 0x080fe20000410000 */
[----:B------:R-:W-:Y:S02]  /*8140*/  HADD2.F32 R37, -RZ, R171.H1_H1 ;  /* 0x300000abff257230 */ /* 0x000fe40000004100 */
[----:B------:R-:W-:Y:S01]  /*8150*/  FMUL.FTZ R173, R43, R173 ;  /* 0x000000ad2bad7220 */ /* 0x000fe20000410000 */
[----:B------:R-:W-:Y:S02]  /*8160*/  HADD2.F32 R39, -RZ, R39.H1_H1 ;  /* 0x30000027ff277230 */ /* 0x000fe40000004100 */
[-C--:B------:R-:W-:Y:S01]  /*8170*/  FMUL.FTZ R86, R67, R66.reuse ;  /* 0x0000004243567220 */ /* 0x080fe20000410000 */
[----:B------:R-:W-:Y:S02]  /*8180*/  HADD2.F32 R56, -RZ, R56.H0_H0 ;  /* 0x20000038ff387230 */ /* 0x000fe40000004100 */
[-C--:B------:R-:W-:Y:S01]  /*8190*/  FFMA.FTZ R59, R43, R37.reuse, -R59 ;  /* 0x000000252b3b7223 */ /* 0x080fe2000001083b */
[----:B------:R-:W-:Y:S01]  /*81a0*/  FFMA.FTZ R173, R41, R37, R173 ;  /* 0x0000002529ad7223 */ /* 0x000fe200000100ad */
[C---:B------:R-:W-:Y:S01]  /*81b0*/  FMUL.FTZ R66, R39.reuse, R66 ;  /* 0x0000004227427220 */ /* 0x040fe20000410000 */
[----:B------:R-:W-:Y:S01]  /*81c0*/  FFMA.FTZ R86, R39, R85, -R86 ;  /* 0x0000005527567223 */ /* 0x000fe20000010856 */
[----:B------:R-:W-:Y:S01]  /*81d0*/  HADD2.F32 R37, -RZ, R172.H0_H0 ;  /* 0x200000acff257230 */ /* 0x000fe20000004100 */
[----:B------:R-:W-:Y:S01]  /*81e0*/  F2FP.F16.F32.PACK_AB R64, R64, R88 ;  /* 0x000000584040723e */ /* 0x000fe200000000ff */
[----:B------:R-:W-:-:S02]  /*81f0*/  HADD2.F32 R41, -RZ, R40.H0_H0 ;  /* 0x20000028ff297230 */ /* 0x000fc40000004100 */
[----:B------:R-:W-:Y:S01]  /*8200*/  FFMA.FTZ R66, R67, R85, R66 ;  /* 0x0000005543427223 */ /* 0x000fe20000010042 */
[----:B------:R-:W-:Y:S02]  /*8210*/  HADD2.F32 R39, -RZ, R36.H0_H0 ;  /* 0x20000024ff277230 */ /* 0x000fe40000004100 */
[----:B------:R-:W-:Y:S02]  /*8220*/  HADD2.F32 R40, -RZ, R40.H1_H1 ;  /* 0x30000028ff287230 */ /* 0x000fe40000004100 */
[-C--:B------:R-:W-:Y:S01]  /*8230*/  FMUL.FTZ R43, R41, R37.reuse ;  /* 0x00000025292b7220 */ /* 0x080fe20000410000 */
[----:B------:R-:W-:Y:S02]  /*8240*/  HADD2.F32 R171, -RZ, R171.H0_H0 ;  /* 0x200000abffab7230 */ /* 0x000fe40000004100 */
[----:B------:R-:W-:Y:S01]  /*8250*/  FMUL.FTZ R67, R39, R37 ;  /* 0x0000002527437220 */ /* 0x000fe20000410000 */
[----:B------:R-:W-:Y:S02]  /*8260*/  HADD2.F32 R36, -RZ, R36.H1_H1 ;  /* 0x30000024ff247230 */ /* 0x000fe40000004100 */
[----:B------:R-:W-:Y:S01]  /*8270*/  FMUL.FTZ R37, R40, R56 ;  /* 0x0000003828257220 */ /* 0x000fe20000410000 */
[----:B------:R-:W-:-:S02]  /*8280*/  HADD2.F32 R51, -RZ, R51.H0_H0 ;  /* 0x20000033ff337230 */ /* 0x000fc40000004100 */
[----:B------:R-:W-:Y:S01]  /*8290*/  FFMA.FTZ R43, R39, R171, -R43 ;  /* 0x000000ab272b7223 */ /* 0x000fe2000001082b */
[----:B------:R-:W-:Y:S02]  /*82a0*/  HADD2.F32 R39, -RZ, R42.H0_H0 ;  /* 0x2000002aff277230 */ /* 0x000fe40000004100 */
[C---:B------:R-:W-:Y:S01]  /*82b0*/  FMUL.FTZ R56, R36.reuse, R56 ;  /* 0x0000003824387220 */ /* 0x040fe20000410000 */
[----:B------:R-:W-:Y:S02]  /*82c0*/  HADD2.F32 R174, -RZ, R174.H1_H1 ;  /* 0x300000aeffae7230 */ /* 0x000fe40000004100 */
[----:B------:R-:W-:Y:S01]  /*82d0*/  FFMA.FTZ R37, R36, R51, -R37 ;  /* 0x0000003324257223 */ /* 0x000fe20000010825 */
[----:B------:R-:W-:Y:S02]  /*82e0*/  HADD2.F32 R65, -RZ, R65.H0_H0 ;  /* 0x20000041ff417230 */ /* 0x000fe40000004100 */
[----:B------:R-:W-:Y:S01]  /*82f0*/  FFMA.FTZ R67, R41, R171, R67 ;  /* 0x000000ab29437223 */ /* 0x000fe20000010043 */
[----:B------:R-:W-:-:S02]  /*8300*/  HADD2.F32 R36, -RZ, R38.H0_H0 ;  /* 0x20000026ff247230 */ /* 0x000fc40000004100 */
[----:B------:R-:W-:Y:S01]  /*8310*/  FFMA.FTZ R56, R40, R51, R56 ;  /* 0x0000003328387223 */ /* 0x000fe20000010038 */
[----:B------:R-:W-:Y:S02]  /*8320*/  HADD2.F32 R42, -RZ, R42.H1_H1 ;  /* 0x3000002aff2a7230 */ /* 0x000fe40000004100 */
[-C--:B------:R-:W-:Y:S01]  /*8330*/  FMUL.FTZ R40, R39, R174.reuse ;  /* 0x000000ae27287220 */ /* 0x080fe20000410000 */
[----:B------:R-:W-:Y:S02]  /*8340*/  HADD2.F32 R38, -RZ, R38.H1_H1 ;  /* 0x30000026ff267230 */ /* 0x000fe40000004100 */
[----:B------:R-:W-:Y:S01]  /*8350*/  FMUL.FTZ R174, R36, R174 ;  /* 0x000000ae24ae7220 */ /* 0x000fe20000410000 */
[----:B------:R-:W-:Y:S02]  /*8360*/  HADD2.F32 R172, -RZ, R172.H1_H1 ;  /* 0x300000acffac7230 */ /* 0x000fe40000004100 */
[----:B------:R-:W-:Y:S01]  /*8370*/  FMUL.FTZ R41, R42, R65 ;  /* 0x000000412a297220 */ /* 0x000fe20000410000 */
[----:B------:R-:W-:-:S02]  /*8380*/  HADD2.F32 R58, -RZ, R58.H0_H0 ;  /* 0x2000003aff3a7230 */ /* 0x000fc40000004100 */
[----:B------:R-:W-:Y:S01]  /*8390*/  FMUL.FTZ R65, R38, R65 ;  /* 0x0000004126417220 */ /* 0x000fe20000410000 */
[----:B------:R-:W-:Y:S01]  /*83a0*/  F2FP.F16.F32.PACK_AB R66, R66, R173 ;  /* 0x000000ad4242723e */ /* 0x000fe200000000ff */
[-C--:B------:R-:W-:Y:S01]  /*83b0*/  FFMA.FTZ R40, R36, R172.reuse, -R40 ;  /* 0x000000ac24287223 */ /* 0x080fe20000010828 */
[----:B------:R-:W-:Y:S01]  /*83c0*/  FFMA.FTZ R174, R39, R172, R174 ;  /* 0x000000ac27ae7223 */ /* 0x000fe200000100ae */
[-C--:B------:R-:W-:Y:S01]  /*83d0*/  FFMA.FTZ R41, R38, R58.reuse, -R41 ;  /* 0x0000003a26297223 */ /* 0x080fe20000010829 */
[----:B------:R-:W-:Y:S01]  /*83e0*/  FFMA.FTZ R65, R42, R58, R65 ;  /* 0x0000003a2a417223 */ /* 0x000fe20000010041 */
[----:B------:R-:W-:Y:S02]  /*83f0*/  F2FP.F16.F32.PACK_AB R67, R56, R67 ;  /* 0x000000433843723e */ /* 0x000fe400000000ff */
[----:B------:R-:W-:Y:S01]  /*8400*/  F2FP.F16.F32.PACK_AB R36, R37, R43 ;  /* 0x0000002b2524723e */ /* 0x000fe200000000ff */
[----:B------:R-:W-:Y:S01]  /*8410*/  IMAD.MOV.U32 R37, RZ, RZ, R57 ;  /* 0x000000ffff257224 */ /* 0x000fe200078e0039 */
[----:B------:R-:W-:Y:S01]  /*8420*/  F2FP.F16.F32.PACK_AB R38, R41, R40 ;  /* 0x000000282926723e */ /* 0x000fe200000000ff */
[----:B------:R-:W-:Y:S01]  /*8430*/  IMAD.MOV.U32 R40, RZ, RZ, R67 ;  /* 0x000000ffff287224 */ /* 0x000fe200078e0043 */
[----:B------:R-:W-:Y:S01]  /*8440*/  F2FP.F16.F32.PACK_AB R39, R86, R59 ;  /* 0x0000003b5627723e */ /* 0x000fe200000000ff */
[----:B------:R-:W-:Y:S01]  /*8450*/  IMAD.MOV.U32 R43, RZ, RZ, R66 ;  /* 0x000000ffff2b7224 */ /* 0x000fe200078e0042 */
[----:B------:R-:W-:-:S02]  /*8460*/  F2FP.F16.F32.PACK_AB R42, R65, R174 ;  /* 0x000000ae412a723e */ /* 0x000fc400000000ff */
[----:B------:R-:W-:-:S07]  /*8470*/  MOV R41, R64 ;  /* 0x0000004000297202 */ /* 0x000fce0000000f00 */
.L_x_735:
[----:B------:R-:W-:Y:S05]  /*8480*/  BSYNC B3 ;  /* 0x0000000000037941 */ /* 0x000fea0003800000 */
.L_x_734:
[----:B------:R-:W-:Y:S02]  /*8490*/  ULDC.64 UR4, c[0x0][0x208] ;  /* 0x0000820000047ab9 */ /* 0x000fe40000000a00 */
[----:B--2---:R2:W-:Y:S04]  /*84a0*/  STG.E.128 desc[UR4][R46.64], R36 ;  /* 0x000000242e007986 */ /* 0x0045e8000c101d04 */
[----:B---3--:R2:W-:Y:S02]  /*84b0*/  @!P3 STG.E.128 desc[UR4][R48.64], R40 ;  /* 0x000000283000b986 */ /* 0x0085e4000c101d04 */
.L_x_733:
[----:B------:R-:W-:Y:S05]  /*84c0*/  BSYNC B2 ;  /* 0x0000000000027941 */ /* 0x000fea0003800000 */
.L_x_732:
[----:B------:R-:W-:-:S13]  /*84d0*/  ISETP.NE.AND P3, PT, R10, RZ, PT ;  /* 0x000000ff0a00720c */ /* 0x000fda0003f65270 */
[----:B------:R-:W-:Y:S05]  /*84e0*/  @!P3 BRA `(.L_x_731) ;  /* 0x0000000400dcb947 */ /* 0x000fea0003800000 */
[----:B--2---:R-:W-:Y:S01]  /*84f0*/  SEL R36, R118, R148, !P1 ;  /* 0x0000009476247207 */ /* 0x004fe20004800000 */
[----:B------:R-:W-:Y:S01]  /*8500*/  BSSY B2, `(.L_x_736) ;  /* 0x0000072000027945 */ /* 0x000fe20003800000 */
[----:B------:R-:W-:Y:S02]  /*8510*/  IADD3 R40, P3, P5, R96, R44, R11 ;  /* 0x0000002c60287210 */ /* 0x000fe40007d7e00b */
[----:B------:R-:W-:Y:S02]  /*8520*/  SHF.R.S32.HI R37, RZ, 0x1f, R36 ;  /* 0x0000001fff257819 */ /* 0x000fe40000011424 */
[----:B------:R-:W-:Y:S02]  /*8530*/  IADD3.X R41, R92, R50, R6, P3, P5 ;  /* 0x000000325c297210 */ /* 0x000fe40001fea406 */
[----:B------:R-:W-:Y:S02]  /*8540*/  LEA.HI R37, R37, R36, RZ, 0x4 ;  /* 0x0000002425257211 */ /* 0x000fe400078f20ff */
[----:B------:R-:W-:-:S02]  /*8550*/  SHF.R.U32.HI R43, RZ, 0x3, R223 ;  /* 0x00000003ff2b7819 */ /* 0x000fc400000116df */
[----:B------:R-:W-:-:S04]  /*8560*/  LEA.HI.SX32 R37, R37, R12, 0x1c ;  /* 0x0000000c25257211 */ /* 0x000fc800078fe2ff */
[----:B------:R-:W-:Y:S01]  /*8570*/  SHF.R.S32.HI R42, RZ, 0x1f, R37 ;  /* 0x0000001fff2a7819 */ /* 0x000fe20000011425 */
[----:B------:R-:W-:-:S03]  /*8580*/  IMAD.SHL.U32 R36, R37, 0x8, RZ ;  /* 0x0000000825247824 */ /* 0x000fc600078e00ff */
[----:B------:R-:W-:Y:S02]  /*8590*/  LEA.HI R42, R42, R37, RZ, 0x3 ;  /* 0x000000252a2a7211 */ /* 0x000fe400078f18ff */
[----:B------:R-:W-:Y:S02]  /*85a0*/  ISETP.GE.AND P3, PT, R36, R145, PT ;  /* 0x000000912400720c */ /* 0x000fe40003f66270 */
[----:B------:R-:W-:-:S05]  /*85b0*/  SHF.R.S32.HI R42, RZ, 0x3, R42 ;  /* 0x00000003ff2a7819 */ /* 0x000fca000001142a */
[----:B------:R-:W-:-:S06]  /*85c0*/  IMAD R37, R42, 0x1400, R225 ;  /* 0x000014002a257824 */ /* 0x000fcc00078e02e1 */
[--C-:B------:R-:W-:Y:S02]  /*85d0*/  @!P3 SHF.R.S32.HI R39, RZ, 0x1f, R36.reuse ;  /* 0x0000001fff27b819 */ /* 0x100fe40000011424 */
[--C-:B------:R-:W-:Y:S02]  /*85e0*/  @!P3 IADD3 R38, P5, P6, R96, R44, R36.reuse ;  /* 0x0000002c6026b210 */ /* 0x100fe40007ebe024 */
[----:B------:R-:W-:Y:S02]  /*85f0*/  LOP3.LUT R36, R223, 0x38, R36, 0xf8, !PT ;  /* 0x00000038df247812 */ /* 0x000fe400078ef824 */
[----:B------:R-:W-:Y:S02]  /*8600*/  @!P3 IADD3.X R50, R92, R50, R39, P5, P6 ;  /* 0x000000325c32b210 */ /* 0x000fe40002fec427 */
[----:B------:R-:W-:Y:S02]  /*8610*/  LOP3.LUT R36, R36, R43, RZ, 0x3c, !PT ;  /* 0x0000002b24247212 */ /* 0x000fe400078e3cff */
[----:B------:R-:W-:-:S02]  /*8620*/  LEA R44, P5, R40, R116, 0x1 ;  /* 0x00000074282c7211 */ /* 0x000fc400078a08ff */
[----:B------:R-:W-:Y:S01]  /*8630*/  IADD3 R36, R37, R36, RZ ;  /* 0x0000002425247210 */ /* 0x000fe20007ffe0ff */
[C---:B------:R-:W-:Y:S01]  /*8640*/  IMAD R37, R19.reuse, 0x5000, R140 ;  /* 0x0000500013257824 */ /* 0x040fe200078e028c */
[-C--:B------:R-:W-:Y:S02]  /*8650*/  LEA.HI.X R45, R40, R117.reuse, R41, 0x1, P5 ;  /* 0x00000075282d7211 */ /* 0x080fe400028f0c29 */
[C---:B------:R-:W-:Y:S01]  /*8660*/  @!P3 LEA R46, P5, R38.reuse, R116, 0x1 ;  /* 0x00000074262eb211 */ /* 0x040fe200078a08ff */
[----:B------:R-:W-:Y:S02]  /*8670*/  IMAD R39, R19, 0x5000, R36 ;  /* 0x0000500013277824 */ /* 0x000fe400078e0224 */
[----:B------:R-:W-:Y:S01]  /*8680*/  IMAD R37, R37, 0x2, R18 ;  /* 0x0000000225257824 */ /* 0x000fe200078e0212 */
[----:B------:R-:W-:Y:S01]  /*8690*/  @!P3 LEA.HI.X R47, R38, R117, R50, 0x1, P5 ;  /* 0x00000075262fb211 */ /* 0x000fe200028f0c32 */
[----:B------:R-:W-:Y:S01]  /*86a0*/  IMAD R40, R39, 0x2, R18 ;  /* 0x0000000227287824 */ /* 0x000fe200078e0212 */
[----:B------:R-:W-:-:S03]  /*86b0*/  ISETP.GE.AND P5, PT, R213, R115, PT ;  /* 0x00000073d500720c */ /* 0x000fc60003fa6270 */
[----:B------:R-:W2:Y:S04]  /*86c0*/  LDS.128 R36, [R37+0x24400] ;  /* 0x0244000025247984 */ /* 0x000ea80000000c00 */
[----:B------:R-:W3:Y:S06]  /*86d0*/  LDS.128 R40, [R40+0x24400] ;  /* 0x0244000028287984 */ /* 0x000eec0000000c00 */
[----:B------:R-:W-:Y:S05]  /*86e0*/  @P5 BRA `(.L_x_737) ;  /* 0x00000004004c5947 */ /* 0x000fea0003800000 */
[--C-:B------:R-:W-:Y:S01]  /*86f0*/  SHF.R.U64 R48, R52, 0x10, R53.reuse ;  /* 0x0000001034307819 */ /* 0x100fe20000001235 */
[----:B------:R-:W-:Y:S01]  /*8700*/  HADD2.F32 R64, -RZ, R170.H1_H1 ;  /* 0x300000aaff407230 */ /* 0x000fe20000004100 */
[----:B------:R-:W-:Y:S01]  /*8710*/  SHF.R.U32.HI R52, RZ, 0x10, R53 ;  /* 0x00000010ff347819 */ /* 0x000fe20000011635 */
[----:B------:R-:W-:Y:S01]  /*8720*/  HADD2.F32 R58, -RZ, R167.H0_H0 ;  /* 0x200000a7ff3a7230 */ /* 0x000fe20000004100 */
[----:B---3--:R-:W-:Y:S01]  /*8730*/  MOV R53, R41 ;  /* 0x0000002900357202 */ /* 0x008fe20000000f00 */
[----:B--2---:R-:W-:Y:S01]  /*8740*/  IMAD.MOV.U32 R41, RZ, RZ, R39 ;  /* 0x000000ffff297224 */ /* 0x004fe200078e0027 */
[--C-:B------:R-:W-:Y:S01]  /*8750*/  SHF.R.U64 R49, R60, 0x10, R61.reuse ;  /* 0x000000103c317819 */ /* 0x100fe2000000123d */
[----:B------:R-:W-:Y:S01]  /*8760*/  HADD2.F32 R39, -RZ, R37.H0_H0 ;  /* 0x20000025ff277230 */ /* 0x000fe20000004100 */
[----:B------:R-:W-:Y:S01]  /*8770*/  SHF.R.U32.HI R60, RZ, 0x10, R61 ;  /* 0x00000010ff3c7819 */ /* 0x000fe2000001163d */
[--C-:B------:R-:W-:Y:S01]  /*8780*/  HADD2.F32 R56, -RZ, R53.reuse.H1_H1 ;  /* 0x30000035ff387230 */ /* 0x100fe20000004100 */
[--C-:B------:R-:W-:Y:S01]  /*8790*/  SHF.R.U64 R50, R54, 0x10, R55.reuse ;  /* 0x0000001036327819 */ /* 0x100fe20000001237 */
[----:B------:R-:W-:Y:S01]  /*87a0*/  HADD2.F32 R57, -RZ, R52.H0_H0 ;  /* 0x20000034ff397230 */ /* 0x000fe20000004100 */
[----:B------:R-:W-:Y:S01]  /*87b0*/  SHF.R.U32.HI R54, RZ, 0x10, R55 ;  /* 0x00000010ff367819 */ /* 0x000fe20000011637 */
[----:B------:R-:W-:Y:S01]  /*87c0*/  HADD2.F32 R55, -RZ, R53.H0_H0 ;  /* 0x20000035ff377230 */ /* 0x000fe20000004100 */
[--C-:B------:R-:W-:Y:S01]  /*87d0*/  SHF.R.U64 R51, R62, 0x10, R63.reuse ;  /* 0x000000103e337819 */ /* 0x100fe2000000123f */
[----:B------:R-:W-:Y:S01]  /*87e0*/  HADD2.F32 R60, -RZ, R60.H0_H0 ;  /* 0x2000003cff3c7230 */ /* 0x000fe20000004100 */
[----:B------:R-:W-:Y:S01]  /*87f0*/  SHF.R.U32.HI R62, RZ, 0x10, R63 ;  /* 0x00000010ff3e7819 */ /* 0x000fe2000001163f */
[----:B------:R-:W-:-:S02]  /*8800*/  HADD2.F32 R53, -RZ, R37.H1_H1 ;  /* 0x30000025ff357230 */ /* 0x000fc40000004100 */
[-C--:B------:R-:W-:Y:S01]  /*8810*/  FMUL.FTZ R52, R55, R64.reuse ;  /* 0x0000004037347220 */ /* 0x080fe20000410000 */
[C---:B------:R-:W-:Y:S01]  /*8820*/  FMUL.FTZ R64, R39.reuse, R64 ;  /* 0x0000004027407220 */ /* 0x040fe20000410000 */
[C---:B------:R-:W-:Y:S01]  /*8830*/  FMUL.FTZ R66, R56.reuse, R60 ;  /* 0x0000003c38427220 */ /* 0x040fe20000410000 */
[----:B------:R-:W-:Y:S02]  /*8840*/  HADD2.F32 R62, -RZ, R62.H0_H0 ;  /* 0x2000003eff3e7230 */ /* 0x000fe40000004100 */
[----:B------:R-:W-:Y:S01]  /*8850*/  FFMA.FTZ R37, R39, R58, -R52 ;  /* 0x0000003a27257223 */ /* 0x000fe20000010834 */
[----:B------:R-:W-:Y:S01]  /*8860*/  FMUL.FTZ R59, R53, R60 ;  /* 0x0000003c353b7220 */ /* 0x000fe20000410000 */
[----:B------:R-:W-:Y:S01]  /*8870*/  FFMA.FTZ R39, R55, R58, R64 ;  /* 0x0000003a37277223 */ /* 0x000fe20000010040 */
[-C--:B------:R-:W-:Y:S01]  /*8880*/  FFMA.FTZ R52, R53, R57.reuse, -R66 ;  /* 0x0000003935347223 */ /* 0x080fe20000010842 */
[----:B------:R-:W-:Y:S02]  /*8890*/  HADD2.F32 R64, -RZ, R169.H1_H1 ;  /* 0x300000a9ff407230 */ /* 0x000fe40000004100 */
[----:B------:R-:W-:Y:S01]  /*88a0*/  FFMA.FTZ R56, R56, R57, R59 ;  /* 0x0000003938387223 */ /* 0x000fe2000001003b */
[----:B------:R-:W-:-:S02]  /*88b0*/  HADD2.F32 R55, -RZ, R43.H0_H0 ;  /* 0x2000002bff377230 */ /* 0x000fc40000004100 */
[----:B------:R-:W-:Y:S01]  /*88c0*/  HADD2.F32 R58, -RZ, R43.H1_H1 ;  /* 0x3000002bff3a7230 */ /* 0x000fe20000004100 */
[----:B------:R-:W-:Y:S01]  /*88d0*/  F2FP.F16.F32.PACK_AB R37, R52, R37 ;  /* 0x000000253425723e */ /* 0x000fe200000000ff */
[--C-:B------:R-:W-:Y:S02]  /*88e0*/  HADD2.F32 R43, -RZ, R41.reuse.H0_H0 ;  /* 0x20000029ff2b7230 */ /* 0x100fe40000004100 */
[----:B------:R-:W-:Y:S02]  /*88f0*/  HADD2.F32 R53, -RZ, R41.H1_H1 ;  /* 0x30000029ff357230 */ /* 0x000fe40000004100 */
[----:B------:R-:W-:Y:S01]  /*8900*/  FMUL.FTZ R66, R58, R62 ;  /* 0x0000003e3a427220 */ /* 0x000fe20000410000 */
[----:B------:R-:W-:Y:S02]  /*8910*/  HADD2.F32 R60, -RZ, R168.H0_H0 ;  /* 0x200000a8ff3c7230 */ /* 0x000fe40000004100 */
[----:B------:R-:W-:Y:S02]  /*8920*/  HADD2.F32 R57, -RZ, R54.H0_H0 ;  /* 0x20000036ff397230 */ /* 0x000fe40000004100 */
[-C--:B------:R-:W-:Y:S01]  /*8930*/  FMUL.FTZ R54, R55, R64.reuse ;  /* 0x0000004037367220 */ /* 0x080fe20000410000 */
[----:B------:R-:W-:Y:S01]  /*8940*/  FMUL.FTZ R64, R43, R64 ;  /* 0x000000402b407220 */ /* 0x000fe20000410000 */
[----:B------:R-:W-:Y:S01]  /*8950*/  FMUL.FTZ R59, R53, R62 ;  /* 0x0000003e353b7220 */ /* 0x000fe20000410000 */
[----:B------:R-:W-:-:S02]  /*8960*/  HADD2.F32 R62, -RZ, R49.H0_H0 ;  /* 0x20000031ff3e7230 */ /* 0x000fc40000004100 */
[-C--:B------:R-:W-:Y:S01]  /*8970*/  FFMA.FTZ R41, R43, R60.reuse, -R54 ;  /* 0x0000003c2b297223 */ /* 0x080fe20000010836 */
[----:B------:R-:W-:Y:S01]  /*8980*/  FFMA.FTZ R43, R55, R60, R64 ;  /* 0x0000003c372b7223 */ /* 0x000fe20000010040 */
[-C--:B------:R-:W-:Y:S01]  /*8990*/  FFMA.FTZ R54, R53, R57.reuse, -R66 ;  /* 0x0000003935367223 */ /* 0x080fe20000010842 */
[----:B------:R-:W-:Y:S01]  /*89a0*/  FFMA.FTZ R58, R58, R57, R59 ;  /* 0x000000393a3a7223 */ /* 0x000fe2000001003b */
[----:B------:R-:W-:Y:S02]  /*89b0*/  HADD2.F32 R170, -RZ, R170.H0_H0 ;  /* 0x200000aaffaa7230 */ /* 0x000fe40000004100 */
[----:B------:R-:W-:Y:S01]  /*89c0*/  HADD2.F32 R49, -RZ, R36.H0_H0 ;  /* 0x20000024ff317230 */ /* 0x000fe20000004100 */
[----:B------:R-:W-:Y:S01]  /*89d0*/  F2FP.F16.F32.PACK_AB R54, R54, R41 ;  /* 0x000000293636723e */ /* 0x000fe200000000ff */
[--C-:B------:R-:W-:Y:S01]  /*89e0*/  HADD2.F32 R55, -RZ, R40.reuse.H0_H0 ;  /* 0x20000028ff377230 */ /* 0x100fe20000004100 */
[----:B------:R-:W-:Y:S01]  /*89f0*/  F2FP.F16.F32.PACK_AB R41, R56, R39 ;  /* 0x000000273829723e */ /* 0x000fe200000000ff */
[----:B------:R-:W-:-:S02]  /*8a00*/  HADD2.F32 R57, -RZ, R40.H1_H1 ;  /* 0x30000028ff397230 */ /* 0x000fc40000004100 */
[-C--:B------:R-:W-:Y:S01]  /*8a10*/  FMUL.FTZ R40, R49, R170.reuse ;  /* 0x000000aa31287220 */ /* 0x080fe20000410000 */
[----:B------:R-:W-:Y:S02]  /*8a20*/  HADD2.F32 R53, -RZ, R36.H1_H1 ;  /* 0x30000024ff357230 */ /* 0x000fe40000004100 */
[----:B------:R-:W-:Y:S01]  /*8a30*/  FMUL.FTZ R36, R55, R170 ;  /* 0x000000aa37247220 */ /* 0x000fe20000410000 */
[----:B------:R-:W-:Y:S02]  /*8a40*/  HADD2.F32 R60, -RZ, R167.H1_H1 ;  /* 0x300000a7ff3c7230 */ /* 0x000fe40000004100 */
[-C--:B------:R-:W-:Y:S01]  /*8a50*/  FMUL.FTZ R64, R57, R62.reuse ;  /* 0x0000003e39407220 */ /* 0x080fe20000410000 */
[----:B------:R-:W-:Y:S02]  /*8a60*/  HADD2.F32 R48, -RZ, R48.H0_H0 ;  /* 0x20000030ff307230 */ /* 0x000fe40000004100 */
[----:B------:R-:W-:Y:S01]  /*8a70*/  FMUL.FTZ R62, R53, R62 ;  /* 0x0000003e353e7220 */ /* 0x000fe20000410000 */
[----:B------:R-:W-:-:S02]  /*8a80*/  HADD2.F32 R169, -RZ, R169.H0_H0 ;  /* 0x200000a9ffa97230 */ /* 0x000fc40000004100 */
[-C--:B------:R-:W-:Y:S01]  /*8a90*/  FFMA.FTZ R40, R55, R60.reuse, R40 ;  /* 0x0000003c37287223 */ /* 0x080fe20000010028 */
[----:B------:R-:W-:Y:S01]  /*8aa0*/  FFMA.FTZ R36, R49, R60, -R36 ;  /* 0x0000003c31247223 */ /* 0x000fe20000010824 */
[----:B------:R-:W-:Y:S02]  /*8ab0*/  HADD2.F32 R55, -RZ, R51.H0_H0 ;  /* 0x20000033ff377230 */ /* 0x000fe40000004100 */
[-C--:B------:R-:W-:Y:S01]  /*8ac0*/  FFMA.FTZ R49, R53, R48.reuse, -R64 ;  /* 0x0000003035317223 */ /* 0x080fe20000010840 */
[----:B------:R-:W-:Y:S01]  /*8ad0*/  FFMA.FTZ R57, R57, R48, R62 ;  /* 0x0000003039397223 */ /* 0x000fe2000001003e */
[----:B------:R-:W-:Y:S01]  /*8ae0*/  HADD2.F32 R51, -RZ, R42.H0_H0 ;  /* 0x2000002aff337230 */ /* 0x000fe20000004100 */
[----:B------:R-:W-:Y:S01]  /*8af0*/  F2FP.F16.F32.PACK_AB R43, R58, R43 ;  /* 0x0000002b3a2b723e */ /* 0x000fe200000000ff */
[----:B------:R-:W-:Y:S01]  /*8b00*/  HADD2.F32 R48, -RZ, R38.H0_H0 ;  /* 0x20000026ff307230 */ /* 0x000fe20000004100 */
[----:B------:R-:W-:Y:S01]  /*8b10*/  F2FP.F16.F32.PACK_AB R36, R49, R36 ;  /* 0x000000243124723e */ /* 0x000fe200000000ff */
[----:B------:R-:W-:-:S02]  /*8b20*/  HADD2.F32 R42, -RZ, R42.H1_H1 ;  /* 0x3000002aff2a7230 */ /* 0x000fc40000004100 */
[----:B------:R-:W-:Y:S01]  /*8b30*/  FMUL.FTZ R59, R51, R169 ;  /* 0x000000a9333b7220 */ /* 0x000fe20000410000 */
[----:B------:R-:W-:Y:S01]  /*8b40*/  HADD2.F32 R38, -RZ, R38.H1_H1 ;  /* 0x30000026ff267230 */ /* 0x000fe20000004100 */
[----:B------:R-:W-:Y:S01]  /*8b50*/  F2FP.F16.F32.PACK_AB R40, R57, R40 ;  /* 0x000000283928723e */ /* 0x000fe200000000ff */
[----:B------:R-:W-:Y:S02]  /*8b60*/  HADD2.F32 R168, -RZ, R168.H1_H1 ;  /* 0x300000a8ffa87230 */ /* 0x000fe40000004100 */
[----:B------:R-:W-:Y:S01]  /*8b70*/  FMUL.FTZ R61, R42, R55 ;  /* 0x000000372a3d7220 */ /* 0x000fe20000410000 */
[----:B------:R-:W-:Y:S02]  /*8b80*/  HADD2.F32 R53, -RZ, R50.H0_H0 ;  /* 0x20000032ff357230 */ /* 0x000fe40000004100 */
[----:B------:R-:W-:Y:S01]  /*8b90*/  FMUL.FTZ R50, R48, R169 ;  /* 0x000000a930327220 */ /* 0x000fe20000410000 */
[----:B------:R-:W-:Y:S01]  /*8ba0*/  FMUL.FTZ R55, R38, R55 ;  /* 0x0000003726377220 */ /* 0x000fe20000410000 */
[----:B------:R-:W-:Y:S01]  /*8bb0*/  FFMA.FTZ R59, R48, R168, -R59 ;  /* 0x000000a8303b7223 */ /* 0x000fe2000001083b */
[----:B------:R-:W-:-:S02]  /*8bc0*/  IMAD.MOV.U32 R39, RZ, RZ, R54 ;  /* 0x000000ffff277224 */ /* 0x000fc400078e0036 */
[----:B------:R-:W-:Y:S01]  /*8bd0*/  FFMA.FTZ R50, R51, R168, R50 ;  /* 0x000000a833327223 */ /* 0x000fe20000010032 */
[-C--:B------:R-:W-:Y:S01]  /*8be0*/  FFMA.FTZ R38, R38, R53.reuse, -R61 ;  /* 0x0000003526267223 */ /* 0x080fe2000001083d */
[----:B------:R-:W-:-:S04]  /*8bf0*/  FFMA.FTZ R55, R42, R53, R55 ;  /* 0x000000352a377223 */ /* 0x000fc80000010037 */
[----:B------:R-:W-:Y:S02]  /*8c00*/  F2FP.F16.F32.PACK_AB R38, R38, R59 ;  /* 0x0000003b2626723e */ /* 0x000fe400000000ff */
[----:B------:R-:W-:-:S07]  /*8c10*/  F2FP.F16.F32.PACK_AB R42, R55, R50 ;  /* 0x00000032372a723e */ /* 0x000fce00000000ff */
.L_x_737:
[----:B------:R-:W-:Y:S05]  /*8c20*/  BSYNC B2 ;  /* 0x0000000000027941 */ /* 0x000fea0003800000 */
.L_x_736:
[----:B------:R-:W-:Y:S02]  /*8c30*/  ULDC.64 UR4, c[0x0][0x208] ;  /* 0x0000820000047ab9 */ /* 0x000fe40000000a00 */
[----:B--2---:R4:W-:Y:S04]  /*8c40*/  STG.E.128 desc[UR4][R44.64], R36 ;  /* 0x000000242c007986 */ /* 0x0049e8000c101d04 */
[----:B---3--:R4:W-:Y:S02]  /*8c50*/  @!P3 STG.E.128 desc[UR4][R46.64], R40 ;  /* 0x000000282e00b986 */ /* 0x0089e4000c101d04 */
.L_x_731:
[----:B------:R-:W-:Y:S05]  /*8c60*/  BSYNC B1 ;  /* 0x0000000000017941 */ /* 0x000fea0003800000 */
.L_x_730:
[-C--:B--2-4-:R-:W-:Y:S02]  /*8c70*/  IMAD R36, R146, R122.reuse, RZ ;  /* 0x0000007a92247224 */ /* 0x094fe400078e02ff */
[----:B------:R-:W-:-:S04]  /*8c80*/  IMAD.WIDE.U32 R124, R237, R122, R124 ;  /* 0x0000007aed7c7225 */ /* 0x000fc800078e007c */
[----:B---3--:R-:W-:Y:S01]  /*8c90*/  IMAD R49, R237, R123, R36 ;  /* 0x0000007bed317224 */ /* 0x008fe200078e0224 */
[----:B------:R-:W-:Y:S06]  /*8ca0*/  @P4 BRA `(.L_x_698) ;  /* 0x0000001000ec4947 */ /* 0x000fec0003800000 */
[----:B------:R-:W-:Y:S01]  /*8cb0*/  ISETP.NE.AND P3, PT, R26, RZ, PT ;  /* 0x000000ff1a00720c */ /* 0x000fe20003f65270 */
[----:B------:R-:W-:Y:S01]  /*8cc0*/  BSSY B1, `(.L_x_738) ;  /* 0x000007e000017945 */ /* 0x000fe20003800000 */
[----:B------:R-:W-:-:S11]  /*8cd0*/  IADD3 R49, R125, R49, RZ ;  /* 0x000000317d317210 */ /* 0x000fd60007ffe0ff */
[----:B------:R-:W-:Y:S05]  /*8ce0*/  @!P3 BRA `(.L_x_739) ;  /* 0x0000000400ecb947 */ /* 0x000fea0003800000 */
[----:B------:R-:W-:Y:S01]  /*8cf0*/  SEL R36, R118, R148, !P0 ;  /* 0x0000009476247207 */ /* 0x000fe20004000000 */
[----:B------:R-:W-:Y:S01]  /*8d00*/  BSSY B2, `(.L_x_740) ;  /* 0x0000076000027945 */ /* 0x000fe20003800000 */
[----:B------:R-:W-:Y:S02]  /*8d10*/  SHF.R.U32.HI R39, RZ, 0x3, R224 ;  /* 0x00000003ff277819 */ /* 0x000fe400000116e0 */
[----:B------:R-:W-:Y:S02]  /*8d20*/  SHF.R.S32.HI R37, RZ, 0x1f, R36 ;  /* 0x0000001fff257819 */ /* 0x000fe40000011424 */
[----:B------:R-:W-:Y:S02]  /*8d30*/  IADD3 R38, P4, P5, R96, R124, R13 ;  /* 0x0000007c60267210 */ /* 0x000fe40007d9e00d */
[----:B------:R-:W-:-:S04]  /*8d40*/  LEA.HI R37, R37, R36, RZ, 0x4 ;  /* 0x0000002425257211 */ /* 0x000fc800078f20ff */
[----:B------:R-:W-:-:S04]  /*8d50*/  LEA.HI.SX32 R37, R37, R14, 0x1c ;  /* 0x0000000e25257211 */ /* 0x000fc800078fe2ff */
[----:B------:R-:W-:Y:S01]  /*8d60*/  SHF.R.S32.HI R36, RZ, 0x1f, R37 ;  /* 0x0000001fff247819 */ /* 0x000fe20000011425 */
[----:B------:R-:W-:-:S03]  /*8d70*/  IMAD.SHL.U32 R47, R37, 0x8, RZ ;  /* 0x00000008252f7824 */ /* 0x000fc600078e00ff */
[----:B------:R-:W-:Y:S02]  /*8d80*/  LEA.HI R36, R36, R37, RZ, 0x3 ;  /* 0x0000002524247211 */ /* 0x000fe400078f18ff */
[----:B------:R-:W-:Y:S02]  /*8d90*/  ISETP.GE.AND P3, PT, R47, R145, PT ;  /* 0x000000912f00720c */ /* 0x000fe40003f66270 */
[----:B------:R-:W-:Y:S02]  /*8da0*/  SHF.R.S32.HI R40, RZ, 0x3, R36 ;  /* 0x00000003ff287819 */ /* 0x000fe40000011424 */
[----:B------:R-:W-:-:S03]  /*8db0*/  LOP3.LUT R36, R224, 0x38, R47, 0xf8, !PT ;  /* 0x00000038e0247812 */ /* 0x000fc600078ef82f */
[----:B------:R-:W-:Y:S01]  /*8dc0*/  IMAD R37, R40, 0x1400, R227 ;  /* 0x0000140028257824 */ /* 0x000fe200078e02e3 */
[----:B------:R-:W-:Y:S02]  /*8dd0*/  LOP3.LUT R36, R36, R39, RZ, 0x3c, !PT ;  /* 0x0000002724247212 */ /* 0x000fe400078e3cff */
[----:B------:R-:W-:Y:S02]  /*8de0*/  IADD3.X R39, R92, R49, R7, P4, P5 ;  /* 0x000000315c277210 */ /* 0x000fe400027ea407 */
[C---:B------:R-:W-:Y:S01]  /*8df0*/  LEA R44, P4, R38.reuse, R116, 0x1 ;  /* 0x00000074262c7211 */ /* 0x040fe200078808ff */
[----:B------:R-:W-:Y:S01]  /*8e00*/  IMAD.IADD R36, R37, 0x1, R36 ;  /* 0x0000000125247824 */ /* 0x000fe200078e0224 */
[----:B------:R-:W-:Y:S01]  /*8e10*/  @!P3 SHF.R.S32.HI R48, RZ, 0x1f, R47 ;  /* 0x0000001fff30b819 */ /* 0x000fe2000001142f */
[C---:B------:R-:W-:Y:S01]  /*8e20*/  IMAD R37, R19.reuse, 0x5000, R133 ;  /* 0x0000500013257824 */ /* 0x040fe200078e0285 */
[----:B------:R-:W-:Y:S01]  /*8e30*/  LEA.HI.X R45, R38, R117, R39, 0x1, P4 ;  /* 0x00000075262d7211 */ /* 0x000fe200020f0c27 */
[----:B------:R-:W-:Y:S01]  /*8e40*/  IMAD R39, R19, 0x5000, R36 ;  /* 0x0000500013277824 */ /* 0x000fe200078e0224 */
[----:B------:R-:W-:-:S02]  /*8e50*/  @!P3 IADD3 R47, P4, P5, R96, R124, R47 ;  /* 0x0000007c602fb210 */ /* 0x000fc40007d9e02f */
[----:B------:R-:W-:Y:S01]  /*8e60*/  LEA R37, R37, R18, 0x1 ;  /* 0x0000001225257211 */ /* 0x000fe200078e08ff */
[----:B------:R-:W-:Y:S01]  /*8e70*/  IMAD R40, R39, 0x2, R18 ;  /* 0x0000000227287824 */ /* 0x000fe200078e0212 */
[----:B------:R-:W-:Y:S02]  /*8e80*/  @!P3 IADD3.X R48, R92, R49, R48, P4, P5 ;  /* 0x000000315c30b210 */ /* 0x000fe400027ea430 */
[----:B------:R-:W-:Y:S02]  /*8e90*/  ISETP.GE.AND P5, PT, R16, R115, PT ;  /* 0x000000731000720c */ /* 0x000fe40003fa6270 */
[----:B------:R-:W2:Y:S01]  /*8ea0*/  LDS.128 R36, [R37+0x24400] ;  /* 0x0244000025247984 */ /* 0x000ea20000000c00 */
[----:B------:R-:W-:-:S03]  /*8eb0*/  @!P3 LEA R46, P4, R47, R116, 0x1 ;  /* 0x000000742f2eb211 */ /* 0x000fc600078808ff */
[----:B------:R-:W3:Y:S01]  /*8ec0*/  LDS.128 R40, [R40+0x24400] ;  /* 0x0244000028287984 */ /* 0x000ee20000000c00 */
[----:B------:R-:W-:-:S06]  /*8ed0*/  @!P3 LEA.HI.X R47, R47, R117, R48, 0x1, P4 ;  /* 0x000000752f2fb211 */ /* 0x000fcc00020f0c30 */
[----:B------:R-:W-:Y:S05]  /*8ee0*/  @P5 BRA `(.L_x_741) ;  /* 0x00000004005c5947 */ /* 0x000fea0003800000 */
[----:B--2---:R-:W-:Y:S01]  /*8ef0*/  IMAD.MOV.U32 R53, RZ, RZ, R36 ;  /* 0x000000ffff357224 */ /* 0x004fe200078e0024 */
[----:B---3--:R-:W-:Y:S01]  /*8f00*/  MOV R36, R41 ;  /* 0x0000002900247202 */ /* 0x008fe20000000f00 */
[----:B------:R-:W-:Y:S01]  /*8f10*/  IMAD.MOV.U32 R54, RZ, RZ, R40 ;  /* 0x000000ffff367224 */ /* 0x000fe200078e0028 */
[----:B------:R-:W-:Y:S01]  /*8f20*/  SHF.R.U32.HI R58, RZ, 0x10, R81 ;  /* 0x00000010ff3a7819 */ /* 0x000fe20000011651 */
[----:B------:R-:W-:Y:S01]  /*8f30*/  HADD2.F32 R59, -RZ, R166.H1_H1 ;  /* 0x300000a6ff3b7230 */ /* 0x000fe20000004100 */
[----:B------:R-:W-:Y:S01]  /*8f40*/  MOV R55, R43 ;  /* 0x0000002b00377202 */ /* 0x000fe20000000f00 */
[--C-:B------:R-:W-:Y:S01]  /*8f50*/  HADD2.F32 R40, -RZ, R36.reuse.H0_H0 ;  /* 0x20000024ff287230 */ /* 0x100fe20000004100 */
[----:B------:R-:W-:Y:S01]  /*8f60*/  SHF.R.U32.HI R56, RZ, 0x10, R73 ;  /* 0x00000010ff387819 */ /* 0x000fe20000011649 */
[----:B------:R-:W-:Y:S01]  /*8f70*/  HADD2.F32 R43, -RZ, R36.H1_H1 ;  /* 0x30000024ff2b7230 */ /* 0x000fe20000004100 */
[----:B------:R-:W-:Y:S01]  /*8f80*/  SHF.R.U64 R51, R82, 0x10, R83 ;  /* 0x0000001052337819 */ /* 0x000fe20000001253 */
[----:B------:R-:W-:Y:S01]  /*8f90*/  IMAD.MOV.U32 R41, RZ, RZ, R39 ;  /* 0x000000ffff297224 */ /* 0x000fe200078e0027 */
[----:B------:R-:W-:Y:S01]  /*8fa0*/  SHF.R.U32.HI R82, RZ, 0x10, R83 ;  /* 0x00000010ff527819 */ /* 0x000fe20000011653 */
[--C-:B------:R-:W-:Y:S01]  /*8fb0*/  HADD2.F32 R36, -RZ, R37.reuse.H0_H0 ;  /* 0x20000025ff247230 */ /* 0x100fe20000004100 */
[--C-:B------:R-:W-:Y:S01]  /*8fc0*/  SHF.R.U64 R48, R74, 0x10, R75.reuse ;  /* 0x000000104a307819 */ /* 0x100fe2000000124b */
[----:B------:R-:W-:Y:S01]  /*8fd0*/  HADD2.F32 R58, -RZ, R58.H0_H0 ;  /* 0x2000003aff3a7230 */ /* 0x000fe20000004100 */
[----:B------:R-:W-:Y:S01]  /*8fe0*/  SHF.R.U32.HI R74, RZ, 0x10, R75 ;  /* 0x00000010ff4a7819 */ /* 0x000fe2000001164b */
[----:B------:R-:W-:-:S02]  /*8ff0*/  HADD2.F32 R39, -RZ, R37.H1_H1 ;  /* 0x30000025ff277230 */ /* 0x000fc40000004100 */
[-C--:B------:R-:W-:Y:S01]  /*9000*/  FMUL.FTZ R37, R40, R59.reuse ;  /* 0x0000003b28257220 */ /* 0x080fe20000410000 */
[----:B------:R-:W-:Y:S02]  /*9010*/  HADD2.F32 R57, -RZ, R164.H1_H1 ;  /* 0x300000a4ff397230 */ /* 0x000fe40000004100 */
[C---:B------:R-:W-:Y:S01]  /*9020*/  FMUL.FTZ R59, R36.reuse, R59 ;  /* 0x0000003b243b7220 */ /* 0x040fe20000410000 */
[----:B------:R-:W-:Y:S02]  /*9030*/  HADD2.F32 R56, -RZ, R56.H0_H0 ;  /* 0x20000038ff387230 */ /* 0x000fe40000004100 */
[-C--:B------:R-:W-:Y:S01]  /*9040*/  FMUL.FTZ R60, R43, R58.reuse ;  /* 0x0000003a2b3c7220 */ /* 0x080fe20000410000 */
[C---:B------:R-:W-:Y:S01]  /*9050*/  FMUL.FTZ R58, R39.reuse, R58 ;  /* 0x0000003a273a7220 */ /* 0x040fe20000410000 */
[-C--:B------:R-:W-:Y:S01]  /*9060*/  FFMA.FTZ R36, R36, R57.reuse, -R37 ;  /* 0x0000003924247223 */ /* 0x080fe20000010825 */
[----:B------:R-:W-:Y:S01]  /*9070*/  FFMA.FTZ R37, R40, R57, R59 ;  /* 0x0000003928257223 */ /* 0x000fe2000001003b */
[-C--:B------:R-:W-:Y:S01]  /*9080*/  FFMA.FTZ R39, R39, R56.reuse, -R60 ;  /* 0x0000003827277223 */ /* 0x080fe2000001083c */
[----:B------:R-:W-:Y:S01]  /*9090*/  FFMA.FTZ R40, R43, R56, R58 ;  /* 0x000000382b287223 */ /* 0x000fe2000001003a */
[----:B------:R-:W-:Y:S01]  /*90a0*/  HADD2.F32 R59, -RZ, R165.H1_H1 ;  /* 0x300000a5ff3b7230 */ /* 0x000fe20000004100 */
[----:B------:R-:W-:Y:S01]  /*90b0*/  SHF.R.U64 R52, R80, 0x10, R81 ;  /* 0x0000001050347819 */ /* 0x000fe20000001251 */
[--C-:B------:R-:W-:Y:S01]  /*90c0*/  HADD2.F32 R56, -RZ, R55.reuse.H0_H0 ;  /* 0x20000037ff387230 */ /* 0x100fe20000004100 */
[----:B------:R-:W-:Y:S01]  /*90d0*/  SHF.R.U64 R50, R72, 0x10, R73 ;  /* 0x0000001048327819 */ /* 0x000fe20000001249 */
[----:B------:R-:W-:Y:S01]  /*90e0*/  HADD2.F32 R57, -RZ, R55.H1_H1 ;  /* 0x30000037ff397230 */ /* 0x000fe20000004100 */
[----:B------:R-:W-:Y:S01]  /*90f0*/  F2FP.F16.F32.PACK_AB R39, R39, R36 ;  /* 0x000000242727723e */ /* 0x000fe200000000ff */
[----:B------:R-:W-:-:S02]  /*9100*/  HADD2.F32 R43, -RZ, R41.H0_H0 ;  /* 0x20000029ff2b7230 */ /* 0x000fc40000004100 */
[CC--:B------:R-:W-:Y:S01]  /*9110*/  FMUL.FTZ R62, R56.reuse, R59.reuse ;  /* 0x0000003b383e7220 */ /* 0x0c0fe20000410000 */
[----:B------:R-:W-:Y:S02]  /*9120*/  HADD2.F32 R60, -RZ, R82.H0_H0 ;  /* 0x20000052ff3c7230 */ /* 0x000fe40000004100 */
[----:B------:R-:W-:Y:S02]  /*9130*/  HADD2.F32 R58, -RZ, R154.H1_H1 ;  /* 0x3000009aff3a7230 */ /* 0x000fe40000004100 */
[----:B------:R-:W-:Y:S01]  /*9140*/  FMUL.FTZ R59, R43, R59 ;  /* 0x0000003b2b3b7220 */ /* 0x000fe20000410000 */
[----:B------:R-:W-:Y:S02]  /*9150*/  HADD2.F32 R55, -RZ, R41.H1_H1 ;  /* 0x30000029ff377230 */ /* 0x000fe40000004100 */
[----:B------:R-:W-:Y:S01]  /*9160*/  FMUL.FTZ R64, R57, R60 ;  /* 0x0000003c39407220 */ /* 0x000fe20000410000 */
[----:B------:R-:W-:Y:S02]  /*9170*/  HADD2.F32 R74, -RZ, R74.H0_H0 ;  /* 0x2000004aff4a7230 */ /* 0x000fe40000004100 */
[-C--:B------:R-:W-:Y:S01]  /*9180*/  FFMA.FTZ R41, R43, R58.reuse, -R62 ;  /* 0x0000003a2b297223 */ /* 0x080fe2000001083e */
[----:B------:R-:W-:Y:S01]  /*9190*/  FFMA.FTZ R43, R56, R58, R59 ;  /* 0x0000003a382b7223 */ /* 0x000fe2000001003b */
[----:B------:R-:W-:Y:S01]  /*91a0*/  FMUL.FTZ R60, R55, R60 ;  /* 0x0000003c373c7220 */ /* 0x000fe20000410000 */
[----:B------:R-:W-:-:S02]  /*91b0*/  HADD2.F32 R166, -RZ, R166.H0_H0 ;  /* 0x200000a6ffa67230 */ /* 0x000fc40000004100 */
[-C--:B------:R-:W-:Y:S01]  /*91c0*/  FFMA.FTZ R64, R55, R74.reuse, -R64 ;  /* 0x0000004a37407223 */ /* 0x080fe20000010840 */
[----:B------:R-:W-:Y:S02]  /*91d0*/  HADD2.F32 R56, -RZ, R52.H0_H0 ;  /* 0x20000034ff387230 */ /* 0x000fe40000004100 */
[----:B------:R-:W-:Y:S01]  /*91e0*/  FFMA.FTZ R60, R57, R74, R60 ;  /* 0x0000004a393c7223 */ /* 0x000fe2000001003c */
[--C-:B------:R-:W-:Y:S02]  /*91f0*/  HADD2.F32 R55, -RZ, R54.reuse.H0_H0 ;  /* 0x20000036ff377230 */ /* 0x100fe40000004100 */
[--C-:B------:R-:W-:Y:S01]  /*9200*/  HADD2.F32 R52, -RZ, R53.reuse.H0_H0 ;  /* 0x20000035ff347230 */ /* 0x100fe20000004100 */
[----:B------:R-:W-:Y:S01]  /*9210*/  F2FP.F16.F32.PACK_AB R64, R64, R41 ;  /* 0x000000294040723e */ /* 0x000fe200000000ff */
[----:B------:R-:W-:Y:S02]  /*9220*/  HADD2.F32 R54, -RZ, R54.H1_H1 ;  /* 0x30000036ff367230 */ /* 0x000fe40000004100 */
[----:B------:R-:W-:Y:S01]  /*9230*/  FMUL.FTZ R57, R55, R166 ;  /* 0x000000a637397220 */ /* 0x000fe20000410000 */
[----:B------:R-:W-:-:S02]  /*9240*/  HADD2.F32 R53, -RZ, R53.H1_H1 ;  /* 0x30000035ff357230 */ /* 0x000fc40000004100 */
[----:B------:R-:W-:Y:S01]  /*9250*/  FMUL.FTZ R166, R52, R166 ;  /* 0x000000a634a67220 */ /* 0x000fe20000410000 */
[----:B------:R-:W-:Y:S02]  /*9260*/  HADD2.F32 R164, -RZ, R164.H0_H0 ;  /* 0x200000a4ffa47230 */ /* 0x000fe40000004100 */
[-C--:B------:R-:W-:Y:S01]  /*9270*/  FMUL.FTZ R58, R54, R56.reuse ;  /* 0x00000038363a7220 */ /* 0x080fe20000410000 */
[----:B------:R-:W-:Y:S02]  /*9280*/  HADD2.F32 R50, -RZ, R50.H0_H0 ;  /* 0x20000032ff327230 */ /* 0x000fe40000004100 */
[----:B------:R-:W-:Y:S01]  /*9290*/  FMUL.FTZ R59, R53, R56 ;  /* 0x00000038353b7220 */ /* 0x000fe20000410000 */
[----:B------:R-:W-:Y:S02]  /*92a0*/  HADD2.F32 R165, -RZ, R165.H0_H0 ;  /* 0x200000a5ffa57230 */ /* 0x000fe40000004100 */
[----:B------:R-:W-:Y:S01]  /*92b0*/  FFMA.FTZ R166, R55, R164, R166 ;  /* 0x000000a437a67223 */ /* 0x000fe200000100a6 */
[----:B------:R-:W-:-:S02]  /*92c0*/  HADD2.F32 R55, -RZ, R51.H0_H0 ;  /* 0x20000033ff377230 */ /* 0x000fc40000004100 */
[-C--:B------:R-:W-:Y:S01]  /*92d0*/  FFMA.FTZ R58, R53, R50.reuse, -R58 ;  /* 0x00000032353a7223 */ /* 0x080fe2000001083a */
[----:B------:R-:W-:Y:S01]  /*92e0*/  FFMA.FTZ R59, R54, R50, R59 ;  /* 0x00000032363b7223 */ /* 0x000fe2000001003b */
[----:B------:R-:W-:Y:S02]  /*92f0*/  HADD2.F32 R51, -RZ, R42.H0_H0 ;  /* 0x2000002aff337230 */ /* 0x000fe40000004100 */
[----:B------:R-:W-:Y:S01]  /*9300*/  FFMA.FTZ R57, R52, R164, -R57 ;  /* 0x000000a434397223 */ /* 0x000fe20000010839 */
[----:B------:R-:W-:Y:S01]  /*9310*/  HADD2.F32 R50, -RZ, R38.H0_H0 ;  /* 0x20000026ff327230 */ /* 0x000fe20000004100 */
[----:B------:R-:W-:Y:S01]  /*9320*/  F2FP.F16.F32.PACK_AB R41, R40, R37 ;  /* 0x000000252829723e */ /* 0x000fe200000000ff */
[----:B------:R-:W-:Y:S02]  /*9330*/  HADD2.F32 R42, -RZ, R42.H1_H1 ;  /* 0x3000002aff2a7230 */ /* 0x000fe40000004100 */
[----:B------:R-:W-:Y:S01]  /*9340*/  FMUL.FTZ R61, R51, R165 ;  /* 0x000000a5333d7220 */ /* 0x000fe20000410000 */
[----:B------:R-:W-:Y:S01]  /*9350*/  HADD2.F32 R38, -RZ, R38.H1_H1 ;  /* 0x30000026ff267230 */ /* 0x000fe20000004100 */
[----:B------:R-:W-:Y:S01]  /*9360*/  F2FP.F16.F32.PACK_AB R43, R60, R43 ;  /* 0x0000002b3c2b723e */ /* 0x000fe200000000ff */
[----:B------:R-:W-:-:S02]  /*9370*/  HADD2.F32 R154, -RZ, R154.H0_H0 ;  /* 0x2000009aff9a7230 */ /* 0x000fc40000004100 */
[----:B------:R-:W-:Y:S01]  /*9380*/  FMUL.FTZ R63, R42, R55 ;  /* 0x000000372a3f7220 */ /* 0x000fe20000410000 */
[----:B------:R-:W-:Y:S02]  /*9390*/  HADD2.F32 R53, -RZ, R48.H0_H0 ;  /* 0x20000030ff357230 */ /* 0x000fe40000004100 */
[----:B------:R-:W-:Y:S01]  /*93a0*/  FMUL.FTZ R48, R50, R165 ;  /* 0x000000a532307220 */ /* 0x000fe20000410000 */
[----:B------:R-:W-:Y:S01]  /*93b0*/  FMUL.FTZ R55, R38, R55 ;  /* 0x0000003726377220 */ /* 0x000fe20000410000 */
[-C--:B------:R-:W-:Y:S01]  /*93c0*/  FFMA.FTZ R61, R50, R154.reuse, -R61 ;  /* 0x0000009a323d7223 */ /* 0x080fe2000001083d */
[----:B------:R-:W-:Y:S02]  /*93d0*/  IMAD.MOV.U32 R37, RZ, RZ, R39 ;  /* 0x000000ffff257224 */ /* 0x000fe400078e0027 */
[----:B------:R-:W-:Y:S01]  /*93e0*/  FFMA.FTZ R48, R51, R154, R48 ;  /* 0x0000009a33307223 */ /* 0x000fe20000010030 */
[-C--:B------:R-:W-:Y:S01]  /*93f0*/  FFMA.FTZ R38, R38, R53.reuse, -R63 ;  /* 0x0000003526267223 */ /* 0x080fe2000001083f */
[----:B------:R-:W-:Y:S01]  /*9400*/  FFMA.FTZ R55, R42, R53, R55 ;  /* 0x000000352a377223 */ /* 0x000fe20000010037 */
[----:B------:R-:W-:Y:S01]  /*9410*/  F2FP.F16.F32.PACK_AB R36, R58, R57 ;  /* 0x000000393a24723e */ /* 0x000fe200000000ff */
[----:B------:R-:W-:Y:S01]  /*9420*/  IMAD.MOV.U32 R39, RZ, RZ, R64 ;  /* 0x000000ffff277224 */ /* 0x000fe200078e0040 */
[----:B------:R-:W-:-:S02]  /*9430*/  F2FP.F16.F32.PACK_AB R40, R59, R166 ;  /* 0x000000a63b28723e */ /* 0x000fc400000000ff */
[----:B------:R-:W-:Y:S02]  /*9440*/  F2FP.F16.F32.PACK_AB R38, R38, R61 ;  /* 0x0000003d2626723e */ /* 0x000fe400000000ff */
[----:B------:R-:W-:-:S07]  /*9450*/  F2FP.F16.F32.PACK_AB R42, R55, R48 ;  /* 0x00000030372a723e */ /* 0x000fce00000000ff */
.L_x_741:
[----:B------:R-:W-:Y:S05]  /*9460*/  BSYNC B2 ;  /* 0x0000000000027941 */ /* 0x000fea0003800000 */
.L_x_740:
[----:B------:R-:W-:Y:S02]  /*9470*/  ULDC.64 UR4, c[0x0][0x208] ;  /* 0x0000820000047ab9 */ /* 0x000fe40000000a00 */
[----:B--2---:R2:W-:Y:S04]  /*9480*/  STG.E.128 desc[UR4][R44.64], R36 ;  /* 0x000000242c007986 */ /* 0x0045e8000c101d04 */
[----:B---3--:R2:W-:Y:S02]  /*9490*/  @!P3 STG.E.128 desc[UR4][R46.64], R40 ;  /* 0x000000282e00b986 */ /* 0x0085e4000c101d04 */
.L_x_739:
[----:B------:R-:W-:Y:S05]  /*94a0*/  BSYNC B1 ;  /* 0x0000000000017941 */ /* 0x000fea0003800000 */
.L_x_738:
[----:B------:R-:W-:-:S13]  /*94b0*/  ISETP.NE.AND P3, PT, R10, RZ, PT ;  /* 0x000000ff0a00720c */ /* 0x000fda0003f65270 */
[----:B------:R-:W-:Y:S05]  /*94c0*/  @!P3 BRA `(.L_x_698) ;  /* 0x0000000800e4b947 */ /* 0x000fea0003800000 */
[----:B------:R-:W-:Y:S01]  /*94d0*/  SEL R148, R118, R148, !P1 ;  /* 0x0000009476947207 */ /* 0x000fe20004800000 */
[----:B------:R-:W-:Y:S01]  /*94e0*/  BSSY B1, `(.L_x_742) ;  /* 0x000006e000017945 */ /* 0x000fe20003800000 */
[----:B--2---:R-:W-:Y:S02]  /*94f0*/  SHF.R.U32.HI R39, RZ, 0x3, R224 ;  /* 0x00000003ff277819 */ /* 0x004fe400000116e0 */
[----:B------:R-:W-:Y:S02]  /*9500*/  SHF.R.S32.HI R37, RZ, 0x1f, R148 ;  /* 0x0000001fff257819 */ /* 0x000fe40000011494 */
[----:B------:R-:W-:Y:S02]  /*9510*/  IADD3 R45, P3, P4, R96, R124, R11 ;  /* 0x0000007c602d7210 */ /* 0x000fe40007c7e00b */
[----:B------:R-:W-:Y:S02]  /*9520*/  LEA.HI R37, R37, R148, RZ, 0x4 ;  /* 0x0000009425257211 */ /* 0x000fe400078f20ff */
[----:B------:R-:W-:-:S02]  /*9530*/  IADD3.X R46, R92, R49, R6, P3, P4 ;  /* 0x000000315c2e7210 */ /* 0x000fc40001fe8406 */
[----:B------:R-:W-:Y:S02]  /*9540*/  LEA.HI.SX32 R37, R37, R12, 0x1c ;  /* 0x0000000c25257211 */ /* 0x000fe400078fe2ff */
[----:B------:R-:W-:Y:S02]  /*9550*/  ISETP.GE.AND P4, PT, R213, R115, PT ;  /* 0x00000073d500720c */ /* 0x000fe40003f86270 */
[----:B------:R-:W-:Y:S02]  /*9560*/  SHF.R.S32.HI R36, RZ, 0x1f, R37 ;  /* 0x0000001fff247819 */ /* 0x000fe40000011425 */
[----:B------:R-:W-:Y:S02]  /*9570*/  SHF.L.U32 R47, R37, 0x3, RZ ;  /* 0x00000003252f7819 */ /* 0x000fe400000006ff */
[----:B------:R-:W-:Y:S02]  /*9580*/  LEA.HI R36, R36, R37, RZ, 0x3 ;  /* 0x0000002524247211 */ /* 0x000fe400078f18ff */
[----:B------:R-:W-:-:S02]  /*9590*/  LEA R44, P3, R45, R116, 0x1 ;  /* 0x000000742d2c7211 */ /* 0x000fc400078608ff */
[----:B------:R-:W-:Y:S02]  /*95a0*/  SHF.R.S32.HI R38, RZ, 0x3, R36 ;  /* 0x00000003ff267819 */ /* 0x000fe40000011424 */
[----:B------:R-:W-:Y:S02]  /*95b0*/  LOP3.LUT R36, R224, 0x38, R47, 0xf8, !PT ;  /* 0x00000038e0247812 */ /* 0x000fe400078ef82f */
[----:B------:R-:W-:Y:S01]  /*95c0*/  LEA.HI.X R45, R45, R117, R46, 0x1, P3 ;  /* 0x000000752d2d7211 */ /* 0x000fe200018f0c2e */
[----:B------:R-:W-:Y:S01]  /*95d0*/  IMAD R37, R38, 0x1400, R227 ;  /* 0x0000140026257824 */ /* 0x000fe200078e02e3 */
[----:B------:R-:W-:-:S05]  /*95e0*/  LOP3.LUT R36, R36, R39, RZ, 0x3c, !PT ;  /* 0x0000002724247212 */ /* 0x000fca00078e3cff */
[----:B------:R-:W-:Y:S02]  /*95f0*/  IMAD.IADD R36, R37, 0x1, R36 ;  /* 0x0000000125247824 */ /* 0x000fe400078e0224 */
[C---:B------:R-:W-:Y:S02]  /*9600*/  IMAD R37, R19.reuse, 0x5000, R132 ;  /* 0x0000500013257824 */ /* 0x040fe400078e0284 */
[----:B------:R-:W-:Y:S02]  /*9610*/  IMAD R39, R19, 0x5000, R36 ;  /* 0x0000500013277824 */ /* 0x000fe400078e0224 */
[----:B------:R-:W-:-:S03]  /*9620*/  IMAD R37, R37, 0x2, R18 ;  /* 0x0000000225257824 */ /* 0x000fc600078e0212 */
[----:B------:R-:W-:-:S03]  /*9630*/  LEA R40, R39, R18, 0x1 ;  /* 0x0000001227287211 */ /* 0x000fc600078e08ff */
[----:B------:R-:W2:Y:S04]  /*9640*/  LDS.128 R36, [R37+0x24400] ;  /* 0x0244000025247984 */ /* 0x000ea80000000c00 */
[----:B------:R-:W3:Y:S01]  /*9650*/  LDS.128 R40, [R40+0x24400] ;  /* 0x0244000028287984 */ /* 0x000ee20000000c00 */
[----:B------:R-:W-:Y:S05]  /*9660*/  @P4 BRA `(.L_x_743) ;  /* 0x0000000400544947 */ /* 0x000fea0003800000 */
[----:B------:R-:W-:Y:S01]  /*9670*/  SHF.R.U32.HI R58, RZ, 0x10, R77 ;  /* 0x00000010ff3a7819 */ /* 0x000fe2000001164d */
[----:B---3--:R-:W-:Y:S01]  /*9680*/  IMAD.MOV.U32 R53, RZ, RZ, R43 ;  /* 0x000000ffff357224 */ /* 0x008fe200078e002b */
[----:B------:R-:W-:Y:S01]  /*9690*/  SHF.R.U32.HI R56, RZ, 0x10, R69 ;  /* 0x00000010ff387819 */ /* 0x000fe20000011645 */
[----:B------:R-:W-:Y:S01]  /*96a0*/  IMAD.MOV.U32 R52, RZ, RZ, R40 ;  /* 0x000000ffff347224 */ /* 0x000fe200078e0028 */
[----:B--2---:R-:W-:Y:S01]  /*96b0*/  MOV R40, R39 ;  /* 0x0000002700287202 */ /* 0x004fe20000000f00 */
[--C-:B------:R-:W-:Y:S01]  /*96c0*/  HADD2.F32 R43, -RZ, R41.reuse.H0_H0 ;  /* 0x20000029ff2b7230 */ /* 0x100fe20000004100 */
[--C-:B------:R-:W-:Y:S01]  /*96d0*/  SHF.R.U64 R48, R78, 0x10, R79.reuse ;  /* 0x000000104e307819 */ /* 0x100fe2000000124f */
[----:B------:R-:W-:Y:S01]  /*96e0*/  HADD2.F32 R41, -RZ, R41.H1_H1 ;  /* 0x30000029ff297230 */ /* 0x000fe20000004100 */
[----:B------:R-:W-:Y:S01]  /*96f0*/  SHF.R.U32.HI R78, RZ, 0x10, R79 ;  /* 0x00000010ff4e7819 */ /* 0x000fe2000001164f */
[----:B------:R-:W-:Y:S01]  /*9700*/  HADD2.F32 R58, -RZ, R58.H0_H0 ;  /* 0x2000003aff3a7230 */ /* 0x000fe20000004100 */
[--C-:B------:R-:W-:Y:S01]  /*9710*/  SHF.R.U64 R46, R70, 0x10, R71.reuse ;  /* 0x00000010462e7819 */ /* 0x100fe20000001247 */
[----:B------:R-:W-:Y:S01]  /*9720*/  HADD2.F32 R39, -RZ, R37.H1_H1 ;  /* 0x30000025ff277230 */ /* 0x000fe20000004100 */
[----:B------:R-:W-:Y:S01]  /*9730*/  SHF.R.U32.HI R70, RZ, 0x10, R71 ;  /* 0x00000010ff467819 */ /* 0x000fe20000011647 */
[----:B------:R-:W-:-:S02]  /*9740*/  IMAD.MOV.U32 R51, RZ, RZ, R36 ;  /* 0x000000ffff337224 */ /* 0x000fc400078e0024 */
[-C--:B------:R-:W-:Y:S01]  /*9750*/  FMUL.FTZ R62, R41, R58.reuse ;  /* 0x0000003a293e7220 */ /* 0x080fe20000410000 */
[----:B------:R-:W-:Y:S02]  /*9760*/  HADD2.F32 R55, -RZ, R153.H1_H1 ;  /* 0x30000099ff377230 */ /* 0x000fe40000004100 */
[----:B------:R-:W-:Y:S01]  /*9770*/  FMUL.FTZ R58, R39, R58 ;  /* 0x0000003a273a7220 */ /* 0x000fe20000410000 */
[----:B------:R-:W-:Y:S01]  /*9780*/  HADD2.F32 R56, -RZ, R56.H0_H0 ;  /* 0x20000038ff387230 */ /* 0x000fe20000004100 */
[----:B------:R-:W-:Y:S01]  /*9790*/  SHF.R.U64 R63, R76, 0x10, R77 ;  /* 0x000000104c3f7819 */ /* 0x000fe2000000124d */
[----:B------:R-:W-:Y:S02]  /*97a0*/  HADD2.F32 R36, -RZ, R37.H0_H0 ;  /* 0x20000025ff247230 */ /* 0x000fe40000004100 */
[----:B------:R-:W-:Y:S01]  /*97b0*/  FMUL.FTZ R37, R43, R55 ;  /* 0x000000372b257220 */ /* 0x000fe20000410000 */
[----:B------:R-:W-:Y:S02]  /*97c0*/  HADD2.F32 R54, -RZ, R151.H1_H1 ;  /* 0x30000097ff367230 */ /* 0x000fe40000004100 */
[----:B------:R-:W-:Y:S01]  /*97d0*/  FFMA.FTZ R58, R41, R56, R58 ;  /* 0x00000038293a7223 */ /* 0x000fe2000001003a */
[----:B------:R-:W-:-:S02]  /*97e0*/  HADD2.F32 R41, -RZ, R53.H0_H0 ;  /* 0x20000035ff297230 */ /* 0x000fc40000004100 */
[C---:B------:R-:W-:Y:S01]  /*97f0*/  FMUL.FTZ R60, R36.reuse, R55 ;  /* 0x00000037243c7220 */ /* 0x040fe20000410000 */
[----:B------:R-:W-:Y:S01]  /*9800*/  FFMA.FTZ R57, R39, R56, -R62 ;  /* 0x0000003827397223 */ /* 0x000fe2000001083e */
[----:B------:R-:W-:Y:S02]  /*9810*/  HADD2.F32 R53, -RZ, R53.H1_H1 ;  /* 0x30000035ff357230 */ /* 0x000fe40000004100 */
[-C--:B------:R-:W-:Y:S01]  /*9820*/  FFMA.FTZ R36, R36, R54.reuse, -R37 ;  /* 0x0000003624247223 */ /* 0x080fe20000010825 */
[----:B------:R-:W-:Y:S02]  /*9830*/  HADD2.F32 R55, -RZ, R78.H0_H0 ;  /* 0x2000004eff377230 */ /* 0x000fe40000004100 */
[----:B------:R-:W-:Y:S01]  /*9840*/  FFMA.FTZ R37, R43, R54, R60 ;  /* 0x000000362b257223 */ /* 0x000fe2000001003c */
[----:B------:R-:W-:Y:S01]  /*9850*/  HADD2.F32 R56, -RZ, R152.H1_H1 ;  /* 0x30000098ff387230 */ /* 0x000fe20000004100 */
[----:B------:R-:W-:Y:S01]  /*9860*/  SHF.R.U64 R50, R68, 0x10, R69 ;  /* 0x0000001044327819 */ /* 0x000fe20000001245 */
[----:B------:R-:W-:-:S02]  /*9870*/  HADD2.F32 R39, -RZ, R40.H0_H0 ;  /* 0x20000028ff277230 */ /* 0x000fc40000004100 */
[-C--:B------:R-:W-:Y:S01]  /*9880*/  FMUL.FTZ R61, R53, R55.reuse ;  /* 0x00000037353d7220 */ /* 0x080fe20000410000 */
        /* <DEDUP_REMOVED lines=9> */
[-C--:B------:R-:W-:Y:S01]  /*9920*/  FFMA.FTZ R60, R39, R54.reuse, -R60 ;  /* 0x00000036273c7223 */ /* 0x080fe2000001083c */
[----:B------:R-:W-:Y:S02]  /*9930*/  HADD2.F32 R39, -RZ, R51.H0_H0 ;  /* 0x20000033ff277230 */ /* 0x000fe40000004100 */
[----:B------:R-:W-:Y:S01]  /*9940*/  FFMA.FTZ R59, R41, R54, R56 ;  /* 0x00000036293b7223 */ /* 0x000fe20000010038 */
[----:B------:R-:W-:Y:S02]  /*9950*/  HADD2.F32 R151, -RZ, R151.H0_H0 ;  /* 0x20000097ff977230 */ /* 0x000fe40000004100 */
[----:B------:R-:W-:Y:S01]  /*9960*/  FMUL.FTZ R54, R40, R153 ;  /* 0x0000009928367220 */ /* 0x000fe20000410000 */
[----:B------:R-:W-:-:S02]  /*9970*/  HADD2.F32 R41, -RZ, R63.H0_H0 ;  /* 0x2000003fff297230 */ /* 0x000fc40000004100 */
[----:B------:R-:W-:Y:S01]  /*9980*/  FMUL.FTZ R153, R39, R153 ;  /* 0x0000009927997220 */ /* 0x000fe20000410000 */
[----:B------:R-:W-:Y:S02]  /*9990*/  HADD2.F32 R52, -RZ, R52.H1_H1 ;  /* 0x30000034ff347230 */ /* 0x000fe40000004100 */
[----:B------:R-:W-:Y:S01]  /*99a0*/  FFMA.FTZ R62, R53, R43, R62 ;  /* 0x0000002b353e7223 */ /* 0x000fe2000001003e */
[----:B------:R-:W-:Y:S02]  /*99b0*/  HADD2.F32 R51, -RZ, R51.H1_H1 ;  /* 0x30000033ff337230 */ /* 0x000fe40000004100 */
[----:B------:R-:W-:Y:S01]  /*99c0*/  FFMA.FTZ R153, R40, R151, R153 ;  /* 0x0000009728997223 */ /* 0x000fe20000010099 */
[----:B------:R-:W-:Y:S02]  /*99d0*/  HADD2.F32 R50, -RZ, R50.H0_H0 ;  /* 0x20000032ff327230 */ /* 0x000fe40000004100 */
[----:B------:R-:W-:Y:S01]  /*99e0*/  FMUL.FTZ R56, R52, R41 ;  /* 0x0000002934387220 */ /* 0x000fe20000410000 */
[----:B------:R-:W-:Y:S01]  /*99f0*/  FFMA.FTZ R54, R39, R151, -R54 ;  /* 0x0000009727367223 */ /* 0x000fe20000010836 */
[----:B------:R-:W-:-:S02]  /*9a00*/  HADD2.F32 R40, -RZ, R42.H0_H0 ;  /* 0x2000002aff287230 */ /* 0x000fc40000004100 */
[C---:B------:R-:W-:Y:S01]  /*9a10*/  FMUL.FTZ R41, R51.reuse, R41 ;  /* 0x0000002933297220 */ /* 0x040fe20000410000 */
[----:B------:R-:W-:Y:S02]  /*9a20*/  HADD2.F32 R43, -RZ, R48.H0_H0 ;  /* 0x20000030ff2b7230 */ /* 0x000fe40000004100 */
[-C--:B------:R-:W-:Y:S01]  /*9a30*/  FFMA.FTZ R51, R51, R50.reuse, -R56 ;  /* 0x0000003233337223 */ /* 0x080fe20000010838 */
[----:B------:R-:W-:Y:S02]  /*9a40*/  HADD2.F32 R39, -RZ, R38.H0_H0 ;  /* 0x20000026ff277230 */ /* 0x000fe40000004100 */
[----:B------:R-:W-:Y:S01]  /*9a50*/  FFMA.FTZ R50, R52, R50, R41 ;  /* 0x0000003234327223 */ /* 0x000fe20000010029 */
[----:B------:R-:W-:Y:S01]  /*9a60*/  HADD2.F32 R42, -RZ, R42.H1_H1 ;  /* 0x3000002aff2a7230 */ /* 0x000fe20000004100 */
[----:B------:R-:W-:Y:S01]  /*9a70*/  F2FP.F16.F32.PACK_AB R57, R57, R36 ;  /* 0x000000243939723e */ /* 0x000fe200000000ff */
[----:B------:R-:W-:Y:S01]  /*9a80*/  HADD2.F32 R152, -RZ, R152.H0_H0 ;  /* 0x20000098ff987230 */ /* 0x000fe20000004100 */
[----:B------:R-:W-:Y:S01]  /*9a90*/  F2FP.F16.F32.PACK_AB R36, R51, R54 ;  /* 0x000000363324723e */ /* 0x000fe200000000ff */
[----:B------:R-:W-:-:S02]  /*9aa0*/  HADD2.F32 R38, -RZ, R38.H1_H1 ;  /* 0x30000026ff267230 */ /* 0x000fc40000004100 */
[-C--:B------:R-:W-:Y:S01]  /*9ab0*/  FMUL.FTZ R55, R42, R43.reuse ;  /* 0x0000002b2a377220 */ /* 0x080fe20000410000 */
[----:B------:R-:W-:Y:S02]  /*9ac0*/  HADD2.F32 R150, -RZ, R150.H0_H0 ;  /* 0x20000096ff967230 */ /* 0x000fe40000004100 */
[CC--:B------:R-:W-:Y:S01]  /*9ad0*/  FMUL.FTZ R53, R39.reuse, R152.reuse ;  /* 0x0000009827357220 */ /* 0x0c0fe20000410000 */
[----:B------:R-:W-:Y:S02]  /*9ae0*/  HADD2.F32 R41, -RZ, R46.H0_H0 ;  /* 0x2000002eff297230 */ /* 0x000fe40000004100 */
[----:B------:R-:W-:Y:S01]  /*9af0*/  FMUL.FTZ R46, R40, R152 ;  /* 0x00000098282e7220 */ /* 0x000fe20000410000 */
[----:B------:R-:W-:Y:S01]  /*9b00*/  FMUL.FTZ R43, R38, R43 ;  /* 0x0000002b262b7220 */ /* 0x000fe20000410000 */
[-C--:B------:R-:W-:Y:S01]  /*9b10*/  FFMA.FTZ R53, R40, R150.reuse, R53 ;  /* 0x0000009628357223 */ /* 0x080fe20000010035 */
[----:B------:R-:W-:Y:S01]  /*9b20*/  F2FP.F16.F32.PACK_AB R40, R50, R153 ;  /* 0x000000993228723e */ /* 0x000fe200000000ff */
[----:B------:R-:W-:Y:S01]  /*9b30*/  FFMA.FTZ R46, R39, R150, -R46 ;  /* 0x00000096272e7223 */ /* 0x000fe2000001082e */
[-C--:B------:R-:W-:Y:S01]  /*9b40*/  FFMA.FTZ R55, R38, R41.reuse, -R55 ;  /* 0x0000002926377223 */ /* 0x080fe20000010837 */
[----:B------:R-:W-:Y:S01]  /*9b50*/  FFMA.FTZ R42, R42, R41, R43 ;  /* 0x000000292a2a7223 */ /* 0x000fe2000001002b */
[----:B------:R-:W-:Y:S01]  /*9b60*/  F2FP.F16.F32.PACK_AB R41, R58, R37 ;  /* 0x000000253a29723e */ /* 0x000fe200000000ff */
[----:B------:R-:W-:Y:S01]  /*9b70*/  IMAD.MOV.U32 R37, RZ, RZ, R57 ;  /* 0x000000ffff257224 */ /* 0x000fe200078e0039 */
[----:B------:R-:W-:-:S02]  /*9b80*/  F2FP.F16.F32.PACK_AB R39, R61, R60 ;  /* 0x0000003c3d27723e */ /* 0x000fc400000000ff */
[----:B------:R-:W-:Y:S02]  /*9b90*/  F2FP.F16.F32.PACK_AB R43, R62, R59 ;  /* 0x0000003b3e2b723e */ /* 0x000fe400000000ff */
[----:B------:R-:W-:Y:S02]  /*9ba0*/  F2FP.F16.F32.PACK_AB R38, R55, R46 ;  /* 0x0000002e3726723e */ /* 0x000fe400000000ff */
[----:B------:R-:W-:-:S07]  /*9bb0*/  F2FP.F16.F32.PACK_AB R42, R42, R53 ;  /* 0x000000352a2a723e */ /* 0x000fce00000000ff */
.L_x_743:
[----:B------:R-:W-:Y:S05]  /*9bc0*/  BSYNC B1 ;  /* 0x0000000000017941 */ /* 0x000fea0003800000 */
.L_x_742:
[----:B------:R-:W-:Y:S01]  /*9bd0*/  ISETP.GE.AND P3, PT, R47, R145, PT ;  /* 0x000000912f00720c */ /* 0x000fe20003f66270 */
[----:B------:R-:W-:Y:S02]  /*9be0*/  ULDC.64 UR4, c[0x0][0x208] ;  /* 0x0000820000047ab9 */ /* 0x000fe40000000a00 */
[----:B--2---:R2:W-:Y:S10]  /*9bf0*/  STG.E.128 desc[UR4][R44.64], R36 ;  /* 0x000000242c007986 */ /* 0x0045f4000c101d04 */
[----:B------:R-:W-:Y:S05]  /*9c00*/  @P3 BRA `(.L_x_698) ;  /* 0x0000000400143947 */ /* 0x000fea0003800000 */
[--C-:B------:R-:W-:Y:S01]  /*9c10*/  IADD3 R124, P3, P4, R96, R124, R47.reuse ;  /* 0x0000007c607c7210 */ /* 0x100fe20007c7e02f */
[----:B------:R-:W-:Y:S01]  /*9c20*/  ULDC.64 UR4, c[0x0][0x208] ;  /* 0x0000820000047ab9 */ /* 0x000fe20000000a00 */
[----:B------:R-:W-:-:S04]  /*9c30*/  SHF.R.S32.HI R47, RZ, 0x1f, R47 ;  /* 0x0000001fff2f7819 */ /* 0x000fc8000001142f */
[----:B------:R-:W-:Y:S02]  /*9c40*/  IADD3.X R49, R92, R49, R47, P3, P4 ;  /* 0x000000315c317210 */ /* 0x000fe40001fe842f */
[----:B------:R-:W-:-:S04]  /*9c50*/  LEA R116, P3, R124, R116, 0x1 ;  /* 0x000000747c747211 */ /* 0x000fc800078608ff */
[----:B------:R-:W-:-:S05]  /*9c60*/  LEA.HI.X R117, R124, R117, R49, 0x1, P3 ;  /* 0x000000757c757211 */ /* 0x000fca00018f0c31 */
[----:B---3--:R3:W-:Y:S01]  /*9c70*/  STG.E.128 desc[UR4][R116.64], R40 ;  /* 0x0000002874007986 */ /* 0x0087e2000c101d04 */
[----:B------:R-:W-:Y:S05]  /*9c80*/  BRA `(.L_x_698) ;  /* 0x0000000000f47947 */ /* 0x000fea0003800000 */
.L_x_655:
[----:B------:R-:W-:-:S13]  /*9c90*/  ISETP.NE.AND P2, PT, R220, 0x3, PT ;  /* 0x00000003dc00780c */ /* 0x000fda0003f45270 */
[----:B------:R-:W-:Y:S05]  /*9ca0*/  @!P2 BRA `(.L_x_744) ;  /* 0x000000000004a947 */ /* 0x000fea0003800000 */
[----:B------:R-:W-:Y:S01]  /*9cb0*/  BPT.TRAP 0x1 ;  /* 0x000000040000795c */ /* 0x000fe20000300000 */
.L_x_744:
[----:B------:R-:W-:Y:S01]  /*9cc0*/  LEA R0, R19, R18, 0x3 ;  /* 0x0000001213007211 */ /* 0x000fe200078e18ff */
[----:B------:R-:W-:Y:S01]  /*9cd0*/  IMAD R3, R24, -0x50, R2 ;  /* 0xffffffb018037824 */ /* 0x000fe200078e0202 */
[----:B------:R-:W-:Y:S01]  /*9ce0*/  SHF.L.U32 R114, R217, 0x1f, RZ ;  /* 0x0000001fd9727819 */ /* 0x000fe200000006ff */
[----:B------:R-:W-:Y:S03]  /*9cf0*/  BSSY B1, `(.L_x_745) ;  /* 0x0000005000017945 */ /* 0x000fe60003800000 */
[----:B------:R-:W1:Y:S01]  /*9d00*/  SYNCS.PHASECHK.TRANS64.TRYWAIT P3, [R0+URZ+0x38890], R114 ;  /* 0x03889072000075a7 */ /* 0x000e62000806017f */
[----:B------:R-:W-:-:S04]  /*9d10*/  VIMNMX R3, R3, 0x50, PT ;  /* 0x0000005003037848 */ /* 0x000fc80003fe0100 */
[----:B------:R-:W-:Y:S01]  /*9d20*/  ISETP.GE.AND P4, PT, R212, R3, PT ;  /* 0x00000003d400720c */ /* 0x000fe20003f86270 */
[----:B-1----:R-:W-:-:S12]  /*9d30*/  @!P3 BRA `(.L_x_746) ;  /* 0x000001ec0058b947 */ /* 0x002fd80003800000 */
.L_x_1050:
[----:B------:R-:W-:Y:S05]  /*9d40*/  BSYNC B1 ;  /* 0x0000000000017941 */ /* 0x000fea0003800000 */
.L_x_745:
[----:B------:R-:W-:Y:S04]  /*9d50*/  BSSY B1, `(.L_x_747) ;  /* 0x000000f000017945 */ /* 0x000fe80003800000 */
[----:B------:R-:W-:Y:S05]  /*9d60*/  @P4 BRA `(.L_x_748) ;  /* 0x0000000000344947 */ /* 0x000fea0003800000 */
[----:B------:R-:W-:Y:S01]  /*9d70*/  ISETP.NE.AND P5, PT, R26, RZ, PT ;  /* 0x000000ff1a00720c */ /* 0x000fe20003fa5270 */
[----:B------:R-:W-:Y:S01]  /*9d80*/  ULDC.64 UR4, c[0x0][0x208] ;  /* 0x0000820000047ab9 */ /* 0x000fe20000000a00 */
[----:B------:R-:W-:Y:S02]  /*9d90*/  ISETP.NE.AND P4, PT, R10, RZ, PT ;  /* 0x000000ff0a00720c */ /* 0x000fe40003f85270 */
[----:B------:R-:W-:-:S09]  /*9da0*/  ISETP.NE.AND P3, PT, R9, RZ, PT ;  /* 0x000000ff0900720c */ /* 0x000fd20003f65270 */
[----:B0-----:R-:W0:Y:S04]  /*9db0*/  @P5 LDS.128 R36, [R4+0x24400] ;  /* 0x0244000004245984 */ /* 0x001e280000000c00 */
[----:B------:R-:W2:Y:S04]  /*9dc0*/  @P3 LDS.128 R40, [R4+0x29400] ;  /* 0x0294000004283984 */ /* 0x000ea80000000c00 */
[----:B0-----:R-:W-:Y:S01]  /*9dd0*/  @P5 STG.E.128 desc[UR4][R56.64], R36 ;  /* 0x0000002438005986 */ /* 0x001fe2000c101d04 */
[----:B------:R-:W-:-:S03]  /*9de0*/  ISETP.NE.AND P5, PT, R8, RZ, PT ;  /* 0x000000ff0800720c */ /* 0x000fc60003fa5270 */
[----:B------:R-:W0:Y:S04]  /*9df0*/  @P4 LDS.128 R36, [R4+0x26c00] ;  /* 0x026c000004244984 */ /* 0x000e280000000c00 */
[----:B--2---:R-:W-:Y:S06]  /*9e00*/  @P3 STG.E.128 desc[UR4][R56.64+0x100], R40 ;  /* 0x0001002838003986 */ /* 0x004fec000c101d04 */
[----:B------:R-:W2:Y:S04]  /*9e10*/  @P5 LDS.128 R44, [R4+0x2bc00] ;  /* 0x02bc0000042c5984 */ /* 0x000ea80000000c00 */
[----:B0-----:R3:W-:Y:S04]  /*9e20*/  @P4 STG.E.128 desc[UR4][R56.64+0x80], R36 ;  /* 0x0000802438004986 */ /* 0x0017e8000c101d04 */
[----:B--2---:R3:W-:Y:S02]  /*9e30*/  @P5 STG.E.128 desc[UR4][R56.64+0x180], R44 ;  /* 0x0001802c38005986 */ /* 0x0047e4000c101d04 */
.L_x_748:
[----:B------:R-:W-:Y:S05]  /*9e40*/  BSYNC B1 ;  /* 0x0000000000017941 */ /* 0x000fea0003800000 */
.L_x_747:
[----:B---3--:R-:W-:Y:S01]  /*9e50*/  VIADD R36, R212, 0x20 ;  /* 0x00000020d4247836 */ /* 0x008fe20000000000 */
[----:B------:R-:W-:Y:S04]  /*9e60*/  BSSY B1, `(.L_x_749) ;  /* 0x0000010000017945 */ /* 0x000fe80003800000 */
[----:B------:R-:W-:-:S13]  /*9e70*/  ISETP.GE.AND P3, PT, R36, R3, PT ;  /* 0x000000032400720c */ /* 0x000fda0003f66270 */
        /* <DEDUP_REMOVED lines=14> */
.L_x_750:
[----:B------:R-:W-:Y:S05]  /*9f60*/  BSYNC B1 ;  /* 0x0000000000017941 */ /* 0x000fea0003800000 */
.L_x_749:
[----:B------:R-:W-:-:S13]  /*9f70*/  ISETP.GE.AND P3, PT, R237, R3, PT ;  /* 0x00000003ed00720c */ /* 0x000fda0003f66270 */
[----:B------:R-:W-:Y:S05]  /*9f80*/  @P3 BRA `(.L_x_698) ;  /* 0x0000000000343947 */ /* 0x000fea0003800000 */
[----:B------:R-:W-:Y:S01]  /*9f90*/  ISETP.NE.AND P5, PT, R26, RZ, PT ;  /* 0x000000ff1a00720c */ /* 0x000fe20003fa5270 */
[----:B------:R-:W-:Y:S01]  /*9fa0*/  ULDC.64 UR4, c[0x0][0x208] ;  /* 0x0000820000047ab9 */ /* 0x000fe20000000a00 */
[----:B------:R-:W-:Y:S02]  /*9fb0*/  ISETP.NE.AND P4, PT, R10, RZ, PT ;  /* 0x000000ff0a00720c */ /* 0x000fe40003f85270 */
[----:B------:R-:W-:-:S09]  /*9fc0*/  ISETP.NE.AND P3, PT, R9, RZ, PT ;  /* 0x000000ff0900720c */ /* 0x000fd20003f65270 */
[----:B0--3--:R-:W0:Y:S04]  /*9fd0*/  @P5 LDS.128 R36, [R4+0x26400] ;  /* 0x0264000004245984 */ /* 0x009e280000000c00 */
        /* <DEDUP_REMOVED lines=8> */
.L_x_698:
[----:B------:R-:W-:Y:S05]  /*a060*/  BSYNC B0 ;  /* 0x0000000000007941 */ /* 0x000fea0003800000 */
.L_x_654:
[----:B-1234-:R-:W1:Y:S01]  /*a070*/  S2R R36, SR_TID.X ;  /* 0x0000000000247919 */ /* 0x01ee620000002100 */
[----:B------:R-:W-:Y:S01]  /*a080*/  @!PT LDS RZ, [RZ] ;  /* 0x00000000fffff984 */ /* 0x000fe20000000800 */
[----:B------:R-:W-:Y:S01]  /*a090*/  @!PT LDS RZ, [RZ] ;  /* 0x00000000fffff984 */ /* 0x000fe20000000800 */
[----:B------:R-:W-:Y:S01]  /*a0a0*/  @!PT LDS RZ, [RZ] ;  /* 0x00000000fffff984 */ /* 0x000fe20000000800 */
[----:B------:R-:W-:Y:S01]  /*a0b0*/  @!PT LDS RZ, [RZ] ;  /* 0x00000000fffff984 */ /* 0x000fe20000000800 */
[----:B------:R2:W-:Y:S06]  /*a0c0*/  MEMBAR.ALL.CTA ;  /* 0x0000000000007992 */ /* 0x0005ec0000008000 */
[----:B--2---:R-:W2:Y:S01]  /*a0d0*/  FENCE.VIEW.ASYNC.S ;  /* 0x00000000000073c6 */ /* 0x004ea20000000000 */
[----:B------:R-:W-:Y:S05]  /*a0e0*/  WARPSYNC.ALL ;  /* 0x0000000000007948 */ /* 0x000fea0003800000 */
[----:B------:R-:W-:Y:S01]  /*a0f0*/  BSSY B0, `(.L_x_751) ;  /* 0x0000009000007945 */ /* 0x000fe20003800000 */
[----:B-1----:R-:W-:Y:S01]  /*a100*/  LOP3.LUT R36, R36, 0x7f, RZ, 0xc0, !PT ;  /* 0x0000007f24247812 */ /* 0x002fe200078ec0ff */
[----:B--2---:R1:W-:Y:S03]  /*a110*/  BAR.SYNC.DEFER_BLOCKING R149, 0x80 ;  /* 0x000200950000751d */ /* 0x0043e60000010000 */
[----:B------:R-:W-:-:S13]  /*a120*/  ISETP.NE.AND P3, PT, R36, RZ, PT ;  /* 0x000000ff2400720c */ /* 0x000fda0003f65270 */
[----:B------:R-:W-:-:S05]  /*a130*/  @!P3 VIADD R36, R0, 0x388a0 ;  /* 0x000388a00024b836 */ /* 0x000fca0000000000 */
[----:B------:R-:W-:-:S04]  /*a140*/  @!P3 PRMT R36, RZ, 0x654, R36 ;  /* 0x00000654ff24b816 */ /* 0x000fc80000000024 */
[----:B------:R1:W-:Y:S01]  /*a150*/  @!P3 SYNCS.ARRIVE.TRANS64.RED.A1T0 RZ, [R36+URZ], RZ ;  /* 0x000000ff24ffb9a7 */ /* 0x0003e2000810043f */
[----:B------:R-:W-:Y:S05]  /*a160*/  @!P2 BRA `(.L_x_752) ;  /* 0x000000000004a947 */ /* 0x000fea0003800000 */
[----:B------:R-:W-:Y:S01]  /*a170*/  BPT.TRAP 0x1 ;  /* 0x000000040000795c */ /* 0x000fe20000300000 */
.L_x_752:
[----:B------:R-:W-:Y:S05]  /*a180*/  BSYNC B0 ;  /* 0x0000000000007941 */ /* 0x000fea0003800000 */
.L_x_751:
[----:B------:R-:W2:Y:S01]  /*a190*/  SYNCS.PHASECHK.TRANS64.TRYWAIT P2, [R0+URZ+0x388b0], R114 ;  /* 0x0388b072000075a7 */ /* 0x000ea2000804017f */
[----:B------:R-:W-:Y:S01]  /*a1a0*/  ULDC UR60, c[0x0][0x2f4] ;  /* 0x0000bd00003c7ab9 */ /* 0x000fe20000000800 */
[----:B------:R-:W-:Y:S01]  /*a1b0*/  ULDC.64 UR56, c[0x0][0x328] ;  /* 0x0000ca0000387ab9 */ /* 0x000fe20000000a00 */
[----:B------:R-:W-:Y:S01]  /*a1c0*/  ULDC.64 UR58, c[0x0][0x318] ;  /* 0x0000c600003a7ab9 */ /* 0x000fe20000000a00 */
[----:B------:R-:W-:Y:S01]  /*a1d0*/  BSSY B0, `(.L_x_753) ;  /* 0x0000004000007945 */ /* 0x000fe20003800000 */
[----:B------:R-:W-:Y:S01]  /*a1e0*/  ISETP.GE.AND P4, PT, R212, R3, PT ;  /* 0x00000003d400720c */ /* 0x000fe20003f86270 */
[----:B------:R-:W-:Y:S02]  /*a1f0*/  IMAD.WIDE R48, R24, 0x50, R112 ;  /* 0x0000005018307825 */ /* 0x000fe400078e0270 */
[----:B--2---:R-:W-:Y:S10]  /*a200*/  @!P2 BRA `(.L_x_754) ;  /* 0x000001e80038a947 */ /* 0x004ff40003800000 */
.L_x_1051:
[----:B------:R-:W-:Y:S05]  /*a210*/  BSYNC B0 ;  /* 0x0000000000007941 */ /* 0x000fea0003800000 */
.L_x_753:
[----:B------:R-:W-:Y:S04]  /*a220*/  BSSY B0, `(.L_x_755) ;  /* 0x0000017000007945 */ /* 0x000fe80003800000 */
[----:B------:R-:W-:Y:S05]  /*a230*/  @P4 BRA `(.L_x_756) ;  /* 0x0000000000544947 */ /* 0x000fea0003800000 */
[----:B------:R-:W-:Y:S01]  /*a240*/  ISETP.GE.AND P5, PT, R16, UR60, PT ;  /* 0x0000003c10007c0c */ /* 0x000fe2000bfa6270 */
[----:B------:R-:W-:Y:S01]  /*a250*/  IMAD R43, R49, UR56, RZ ;  /* 0x00000038312b7c24 */ /* 0x000fe2000f8e02ff */
[----:B------:R-:W-:Y:S01]  /*a260*/  MOV R40, R94 ;  /* 0x0000005e00287202 */ /* 0x000fe20000000f00 */
[----:B------:R-:W-:Y:S01]  /*a270*/  IMAD.MOV.U32 R41, RZ, RZ, R5 ;  /* 0x000000ffff297224 */ /* 0x000fe200078e0005 */
[----:B------:R-:W-:Y:S01]  /*a280*/  ULDC.64 UR4, c[0x0][0x208] ;  /* 0x0000820000047ab9 */ /* 0x000fe20000000a00 */
[C---:B------:R-:W-:Y:S01]  /*a290*/  IMAD R43, R48.reuse, UR57, R43 ;  /* 0x00000039302b7c24 */ /* 0x040fe2000f8e022b */
[----:B------:R-:W-:Y:S01]  /*a2a0*/  ISETP.GE.AND P4, PT, R213, UR60, PT ;  /* 0x0000003cd5007c0c */ /* 0x000fe2000bf86270 */
[----:B------:R-:W-:-:S04]  /*a2b0*/  IMAD.WIDE.U32 R40, R48, UR56, R40 ;  /* 0x0000003830287c25 */ /* 0x000fc8000f8e0028 */
[----:B------:R-:W-:Y:S01]  /*a2c0*/  IMAD.IADD R41, R41, 0x1, R43 ;  /* 0x0000000129297824 */ /* 0x000fe200078e022b */
[C---:B------:R-:W-:Y:S01]  /*a2d0*/  LEA R50, P2, R40.reuse, UR58, 0x1 ;  /* 0x0000003a28327c11 */ /* 0x040fe2000f8408ff */
[----:B01----:R-:W0:Y:S03]  /*a2e0*/  @!P5 LDS.128 R36, [R4+0x400] ;  /* 0x000400000424d984 */ /* 0x003e260000000c00 */
[----:B------:R-:W-:Y:S02]  /*a2f0*/  LEA.HI.X R51, R40, UR59, R41, 0x1, P2 ;  /* 0x0000003b28337c11 */ /* 0x000fe400090f0c29 */
[----:B------:R-:W-:-:S13]  /*a300*/  ISETP.GE.AND P2, PT, R218, UR60, PT ;  /* 0x0000003cda007c0c */ /* 0x000fda000bf46270 */
[----:B------:R-:W1:Y:S04]  /*a310*/  @!P2 LDS.128 R40, [R4+0x5400] ;  /* 0x005400000428a984 */ /* 0x000e680000000c00 */
[----:B0-----:R-:W-:Y:S01]  /*a320*/  @!P5 STG.E.128 desc[UR4][R50.64], R36 ;  /* 0x000000243200d986 */ /* 0x001fe2000c101d04 */
[----:B------:R-:W-:-:S03]  /*a330*/  ISETP.GE.AND P5, PT, R219, UR60, PT ;  /* 0x0000003cdb007c0c */ /* 0x000fc6000bfa6270 */
[----:B------:R-:W0:Y:S10]  /*a340*/  @!P4 LDS.128 R36, [R4+0x2c00] ;  /* 0x002c00000424c984 */ /* 0x000e340000000c00 */
[----:B------:R-:W3:Y:S04]  /*a350*/  @!P5 LDS.128 R44, [R4+0x7c00] ;  /* 0x007c0000042cd984 */ /* 0x000ee80000000c00 */
[----:B-1----:R4:W-:Y:S04]  /*a360*/  @!P2 STG.E.128 desc[UR4][R50.64+0x100], R40 ;  /* 0x000100283200a986 */ /* 0x0029e8000c101d04 */
[----:B0-----:R4:W-:Y:S04]  /*a370*/  @!P4 STG.E.128 desc[UR4][R50.64+0x80], R36 ;  /* 0x000080243200c986 */ /* 0x0019e8000c101d04 */
[----:B---3--:R4:W-:Y:S02]  /*a380*/  @!P5 STG.E.128 desc[UR4][R50.64+0x180], R44 ;  /* 0x0001802c3200d986 */ /* 0x0089e4000c101d04 */
.L_x_756:
[----:B------:R-:W-:Y:S05]  /*a390*/  BSYNC B0 ;  /* 0x0000000000007941 */ /* 0x000fea0003800000 */
.L_x_755:
[----:B-1--4-:R-:W-:Y:S01]  /*a3a0*/  IADD3 R36, R212, 0x20, RZ ;  /* 0x00000020d4247810 */ /* 0x012fe20007ffe0ff */
[----:B------:R-:W-:Y:S03]  /*a3b0*/  BSSY B0, `(.L_x_757) ;  /* 0x000001a000007945 */ /* 0x000fe60003800000 */
[----:B------:R-:W-:-:S13]  /*a3c0*/  ISETP.GE.AND P2, PT, R36, R3, PT ;  /* 0x000000032400720c */ /* 0x000fda0003f46270 */
[----:B------:R-:W-:Y:S05]  /*a3d0*/  @P2 BRA `(.L_x_758) ;  /* 0x00000000005c2947 */ /* 0x000fea0003800000 */
[----:B------:R-:W-:Y:S01]  /*a3e0*/  ISETP.GE.AND P2, PT, R16, UR60, PT ;  /* 0x0000003c10007c0c */ /* 0x000fe2000bf46270 */
[----:B------:R-:W-:Y:S01]  /*a3f0*/  ULDC.64 UR4, c[0x0][0x208] ;  /* 0x0000820000047ab9 */ /* 0x000fe20000000a00 */
[----:B------:R-:W-:Y:S02]  /*a400*/  IADD3 R43, P4, R48, 0x20, RZ ;  /* 0x00000020302b7810 */ /* 0x000fe40007f9e0ff */
[----:B------:R-:W-:Y:S02]  /*a410*/  MOV R41, R5 ;  /* 0x0000000500297202 */ /* 0x000fe40000000f00 */
[----:B------:R-:W-:Y:S01]  /*a420*/  ISETP.GE.AND P5, PT, R213, UR60, PT ;  /* 0x0000003cd5007c0c */ /* 0x000fe2000bfa6270 */
[----:B------:R-:W-:-:S04]  /*a430*/  IMAD.X R40, RZ, RZ, R49, P4 ;  /* 0x000000ffff287224 */ /* 0x000fc800020e0631 */
[----:B------:R-:W-:Y:S02]  /*a440*/  IMAD R42, R40, UR56, RZ ;  /* 0x00000038282a7c24 */ /* 0x000fe4000f8e02ff */
[----:B0-----:R-:W0:Y:S01]  /*a450*/  @!P2 LDS.128 R36, [R4+0x1400] ;  /* 0x001400000424a984 */ /* 0x001e220000000c00 */
[----:B------:R-:W-:-:S04]  /*a460*/  IMAD.MOV.U32 R40, RZ, RZ, R94 ;  /* 0x000000ffff287224 */ /* 0x000fc800078e005e */
[----:B------:R-:W-:-:S04]  /*a470*/  IMAD.WIDE.U32 R40, R43, UR56, R40 ;  /* 0x000000382b287c25 */ /* 0x000fc8000f8e0028 */
[----:B------:R-:W-:Y:S01]  /*a480*/  IMAD R43, R43, UR57, R42 ;  /* 0x000000392b2b7c24 */ /* 0x000fe2000f8e022a */
[----:B------:R-:W-:-:S03]  /*a490*/  LEA R50, P4, R40, UR58, 0x1 ;  /* 0x0000003a28327c11 */ /* 0x000fc6000f8808ff */
[----:B------:R-:W-:-:S05]  /*a4a0*/  IMAD.IADD R41, R41, 0x1, R43 ;  /* 0x0000000129297824 */ /* 0x000fca00078e022b */
        /* <DEDUP_REMOVED lines=10> */
.L_x_758:
[----:B------:R-:W-:Y:S05]  /*a550*/  BSYNC B0 ;  /* 0x0000000000007941 */ /* 0x000fea0003800000 */
.L_x_757:
[----:B------:R-:W-:Y:S01]  /*a560*/  ISETP.GE.AND P2, PT, R237, R3, PT ;  /* 0x00000003ed00720c */ /* 0x000fe20003f46270 */
[----:B------:R-:W-:-:S12]  /*a570*/  BSSY B0, `(.L_x_759) ;  /* 0x0000019000007945 */ /* 0x000fd80003800000 */
[----:B------:R-:W-:Y:S05]  /*a580*/  @P2 BRA `(.L_x_760) ;  /* 0x00000000005c2947 */ /* 0x000fea0003800000 */
[----:B------:R-:W-:Y:S01]  /*a590*/  ISETP.GE.AND P2, PT, R16, UR60, PT ;  /* 0x0000003c10007c0c */ /* 0x000fe2000bf46270 */
[----:B-1----:R-:W-:Y:S01]  /*a5a0*/  IMAD.MOV.U32 R41, RZ, RZ, R5 ;  /* 0x000000ffff297224 */ /* 0x002fe200078e0005 */
[----:B------:R-:W-:Y:S01]  /*a5b0*/  IADD3 R3, P4, R48, 0x40, RZ ;  /* 0x0000004030037810 */ /* 0x000fe20007f9e0ff */
[----:B------:R-:W-:Y:S01]  /*a5c0*/  ULDC.64 UR4, c[0x0][0x208] ;  /* 0x0000820000047ab9 */ /* 0x000fe20000000a00 */
[----:B------:R-:W-:Y:S02]  /*a5d0*/  MOV R40, R94 ;  /* 0x0000005e00287202 */ /* 0x000fe40000000f00 */
[----:B------:R-:W-:Y:S01]  /*a5e0*/  ISETP.GE.AND P5, PT, R213, UR60, PT ;  /* 0x0000003cd5007c0c */ /* 0x000fe2000bfa6270 */
[----:B------:R-:W-:Y:S02]  /*a5f0*/  IMAD.X R48, RZ, RZ, R49, P4 ;  /* 0x000000ffff307224 */ /* 0x000fe400020e0631 */
[----:B------:R-:W-:-:S04]  /*a600*/  IMAD.WIDE.U32 R40, R3, UR56, R40 ;  /* 0x0000003803287c25 */ /* 0x000fc8000f8e0028 */
[----:B0-----:R-:W0:Y:S01]  /*a610*/  @!P2 LDS.128 R36, [R4+0x2400] ;  /* 0x002400000424a984 */ /* 0x001e220000000c00 */
[----:B------:R-:W-:-:S04]  /*a620*/  IMAD R48, R48, UR56, RZ ;  /* 0x0000003830307c24 */ /* 0x000fc8000f8e02ff */
[----:B------:R-:W-:Y:S01]  /*a630*/  IMAD R3, R3, UR57, R48 ;  /* 0x0000003903037c24 */ /* 0x000fe2000f8e0230 */
[----:B------:R-:W-:-:S03]  /*a640*/  LEA R48, P4, R40, UR58, 0x1 ;  /* 0x0000003a28307c11 */ /* 0x000fc6000f8808ff */
[----:B------:R-:W-:-:S05]  /*a650*/  IMAD.IADD R3, R41, 0x1, R3 ;  /* 0x0000000129037824 */ /* 0x000fca00078e0203 */
[----:B------:R-:W-:Y:S02]  /*a660*/  LEA.HI.X R49, R40, UR59, R3, 0x1, P4 ;  /* 0x0000003b28317c11 */ /* 0x000fe4000a0f0c03 */
[----:B------:R-:W-:Y:S01]  /*a670*/  ISETP.GE.AND P4, PT, R218, UR60, PT ;  /* 0x0000003cda007c0c */ /* 0x000fe2000bf86270 */
[----:B------:R-:W1:Y:S04]  /*a680*/  @!P5 LDS.128 R40, [R4+0x4c00] ;  /* 0x004c00000428d984 */ /* 0x000e680000000c00 */
[----:B0-----:R-:W-:Y:S01]  /*a690*/  @!P2 STG.E.128 desc[UR4][R48.64], R36 ;  /* 0x000000243000a986 */ /* 0x001fe2000c101d04 */
[----:B------:R-:W-:-:S07]  /*a6a0*/  ISETP.GE.AND P2, PT, R219, UR60, PT ;  /* 0x0000003cdb007c0c */ /* 0x000fce000bf46270 */
[----:B------:R-:W0:Y:S06]  /*a6b0*/  @!P4 LDS.128 R36, [R4+0x7400] ;  /* 0x007400000424c984 */ /* 0x000e2c0000000c00 */
[----:B------:R-:W3:Y:S04]  /*a6c0*/  @!P2 LDS.128 R44, [R4+0x9c00] ;  /* 0x009c0000042ca984 */ /* 0x000ee80000000c00 */
[----:B-1----:R4:W-:Y:S04]  /*a6d0*/  @!P5 STG.E.128 desc[UR4][R48.64+0x80], R40 ;  /* 0x000080283000d986 */ /* 0x0029e8000c101d04 */
[----:B0-----:R4:W-:Y:S04]  /*a6e0*/  @!P4 STG.E.128 desc[UR4][R48.64+0x100], R36 ;  /* 0x000100243000c986 */ /* 0x0019e8000c101d04 */
[----:B---3--:R4:W-:Y:S02]  /*a6f0*/  @!P2 STG.E.128 desc[UR4][R48.64+0x180], R44 ;  /* 0x0001802c3000a986 */ /* 0x0089e4000c101d04 */
.L_x_760:
[----:B------:R-:W-:Y:S05]  /*a700*/  BSYNC B0 ;  /* 0x0000000000007941 */ /* 0x000fea0003800000 */
.L_x_759:
[----:B------:R-:W3:Y:S01]  /*a710*/  LDL R3, [R1+0x20] ;  /* 0x0000200001037983 */ /* 0x000ee20000100800 */
[----:B0-2---:R-:W-:Y:S01]  /*a720*/  @!P3 IADD3 R0, R0, 0x388c0, RZ ;  /* 0x000388c00000b810 */ /* 0x005fe20007ffe0ff */
[----:B------:R-:W-:Y:S01]  /*a730*/  VIADD R19, R19, 0x1 ;  /* 0x0000000113137836 */ /* 0x000fe20000000000 */
[----:B------:R-:W-:Y:S01]  /*a740*/  PLOP3.LUT P2, PT, PT, PT, PT, 0x8, 0x0 ;  /* 0x000000000000781c */ /* 0x000fe20003f4e170 */
[----:B------:R-:W-:Y:S01]  /*a750*/  @!PT LDS RZ, [RZ] ;  /* 0x00000000fffff984 */ /* 0x000fe20000000800 */
[----:B------:R-:W-:Y:S01]  /*a760*/  @!PT LDS RZ, [RZ] ;  /* 0x00000000fffff984 */ /* 0x000fe20000000800 */
[----:B------:R-:W-:Y:S01]  /*a770*/  @!PT LDS RZ, [RZ] ;  /* 0x00000000fffff984 */ /* 0x000fe20000000800 */
[----:B------:R-:W-:Y:S01]  /*a780*/  @!PT LDS RZ, [RZ] ;  /* 0x00000000fffff984 */ /* 0x000fe20000000800 */
[----:B------:R0:W-:Y:S06]  /*a790*/  MEMBAR.ALL.CTA ;  /* 0x0000000000007992 */ /* 0x0001ec0000008000 */
[----:B0-----:R-:W0:Y:S01]  /*a7a0*/  FENCE.VIEW.ASYNC.S ;  /* 0x00000000000073c6 */ /* 0x001e220000000000 */
[----:B------:R-:W-:Y:S01]  /*a7b0*/  @!P3 PRMT R0, RZ, 0x654, R0 ;  /* 0x00000654ff00b816 */ /* 0x000fe20000000000 */
[----:B0-----:R0:W-:Y:S06]  /*a7c0*/  BAR.SYNC.DEFER_BLOCKING R149, 0x80 ;  /* 0x000200950000751d */ /* 0x0011ec0000010000 */
[----:B------:R2:W-:Y:S01]  /*a7d0*/  @!P3 SYNCS.ARRIVE.TRANS64.RED.A1T0 RZ, [R0+URZ], RZ ;  /* 0x000000ff00ffb9a7 */ /* 0x0005e2000810043f */
[----:B------:R-:W-:-:S04]  /*a7e0*/  ISETP.NE.AND P3, PT, R19, 0x2, PT ;  /* 0x000000021300780c */ /* 0x000fc80003f65270 */
[----:B------:R-:W-:Y:S02]  /*a7f0*/  SEL R19, R19, RZ, P3 ;  /* 0x000000ff13137207 */ /* 0x000fe40001800000 */
[----:B--2---:R-:W-:-:S04]  /*a800*/  SEL R0, RZ, 0x1, P3 ;  /* 0x00000001ff007807 */ /* 0x004fc80001800000 */
[----:B------:R-:W-:Y:S02]  /*a810*/  LOP3.LUT R217, R217, R0, RZ, 0x3c, !PT ;  /* 0x00000000d9d97212 */ /* 0x000fe400078e3cff */
[----:B---3--:R-:W-:-:S13]  /*a820*/  LOP3.LUT P4, RZ, R3, 0x2, RZ, 0xc0, !PT ;  /* 0x0000000203ff7812 */ /* 0x008fda000788c0ff */
[----:B0-----:R-:W-:Y:S05]  /*a830*/  @P4 BRA `(.L_x_761) ;  /* 0xffffff7c00b84947 */ /* 0x001fea000383ffff */
.L_x_649:
[----:B------:R-:W-:Y:S01]  /*a840*/  BSSY B0, `(.L_x_762) ;  /* 0x0000049000007945 */ /* 0x000fe20003800000 */
[----:B------:R-:W-:Y:S02]  /*a850*/  ISETP.GE.AND P1, PT, R179, 0x1, PT ;  /* 0x00000001b300780c */ /* 0x000fe40003f26270 */
[----:B------:R-:W-:Y:S02]  /*a860*/  CS2R R2, SRZ ;  /* 0x0000000000027805 */ /* 0x000fe4000001ff00 */
[----:B------:R-:W-:Y:S01]  /*a870*/  PLOP3.LUT P0, PT, PT, PT, PT, 0x80, 0x0 ;  /* 0x000000000000781c */ /* 0x000fe20003f0f070 */
[----:B------:R-:W-:Y:S01]  /*a880*/  IMAD.MOV.U32 R0, RZ, RZ, RZ ;  /* 0x000000ffff007224 */ /* 0x000fe200078e00ff */
[----:B------:R-:W-:Y:S02]  /*a890*/  CS2R R150, SRZ ;  /* 0x0000000000967805 */ /* 0x000fe4000001ff00 */
        /* <DEDUP_REMOVED lines=22> */
[----:B-1----:R-:W-:Y:S02]  /*aa00*/  CS2R R50, SRZ ;  /* 0x0000000000327805 */ /* 0x002fe4000001ff00 */
[----:B----4-:R-:W-:Y:S02]  /*aa10*/  CS2R R48, SRZ ;  /* 0x0000000000307805 */ /* 0x010fe4000001ff00 */
        /* <DEDUP_REMOVED lines=15> */
[----:B------:R-:W-:Y:S01]  /*ab10*/  CS2R R30, SRZ ;  /* 0x00000000001e7805 */ /* 0x000fe2000001ff00 */
[----:B------:R-:W-:Y:S01]  /*ab20*/  IMAD.MOV.U32 R86, RZ, RZ, RZ ;  /* 0x000000ffff567224 */ /* 0x000fe200078e00ff */
        /* <DEDUP_REMOVED lines=11> */
[----:B------:R-:W-:Y:S01]  /*abe0*/  IMAD.MOV.U32 R55, RZ, RZ, RZ ;  /* 0x000000ffff377224 */ /* 0x000fe200078e00ff */
[----:B------:R-:W-:Y:S02]  /*abf0*/  CS2R R14, SRZ ;  /* 0x00000000000e7805 */ /* 0x000fe4000001ff00 */
[----:B------:R-:W-:Y:S02]  /*ac00*/  CS2R R52, SRZ ;  /* 0x0000000000347805 */ /* 0x000fe4000001ff00 */
[----:B------:R-:W-:Y:S02]  /*ac10*/  CS2R R12, SRZ ;  /* 0x00000000000c7805 */ /* 0x000fe4000001ff00 */
[----:B------:R-:W-:Y:S02]  /*ac20*/  CS2R R156, SRZ ;  /* 0x00000000009c7805 */ /* 0x000fe4000001ff00 */
[----:B------:R-:W-:-:S02]  /*ac30*/  CS2R R10, SRZ ;  /* 0x00000000000a7805 */ /* 0x000fc4000001ff00 */
[----:B------:R-:W-:Y:S02]  /*ac40*/  MOV R43, RZ ;  /* 0x000000ff002b7202 */ /* 0x000fe40000000f00 */
[----:B------:R-:W-:Y:S02]  /*ac50*/  CS2R R8, SRZ ;  /* 0x0000000000087805 */ /* 0x000fe4000001ff00 */
[----:B------:R-:W-:Y:S01]  /*ac60*/  CS2R R40, SRZ ;  /* 0x0000000000287805 */ /* 0x000fe2000001ff00 */
[----:B------:R-:W-:Y:S01]  /*ac70*/  IMAD.MOV.U32 R7, RZ, RZ, RZ ;  /* 0x000000ffff077224 */ /* 0x000fe200078e00ff */
[----:B------:R-:W-:Y:S02]  /*ac80*/  CS2R R4, SRZ ;  /* 0x0000000000047805 */ /* 0x000fe4000001ff00 */
[----:B------:R-:W-:Y:S01]  /*ac90*/  CS2R R28, SRZ ;  /* 0x00000000001c7805 */ /* 0x000fe2000001ff00 */
[----:B------:R-:W-:Y:S06]  /*aca0*/  @P2 BRA `(.L_x_763) ;  /* 0x0000000000082947 */ /* 0x000fec0003800000 */
[----:B------:R-:W0:Y:S02]  /*acb0*/  FENCE.VIEW.ASYNC.G ;  /* 0x00000000000073c6 */ /* 0x000e240000000100 */
[----:B0-----:R-:W-:Y:S06]  /*acc0*/  BAR.ARV 0xc, 0x180 ;  /* 0x0306000000007b1d */ /* 0x001fec0000002000 */
.L_x_763:
[----:B------:R-:W-:Y:S05]  /*acd0*/  BSYNC B0 ;  /* 0x0000000000007941 */ /* 0x000fea0003800000 */
.L_x_762:
[----:B------:R-:W-:Y:S01]  /*ace0*/  CS2R R24, SRZ ;  /* 0x0000000000187805 */ /* 0x000fe2000001ff00 */
[----:B------:R-:W-:Y:S06]  /*acf0*/  @!P1 BRA `(.L_x_764) ;  /* 0x0000012400389947 */ /* 0x000fec0003800000 */
[----:B------:R-:W0:Y:S02]  /*ad00*/  S2R R6, SR_TID.X ;  /* 0x0000000000067919 */ /* 0x000e240000002100 */
[----:B0-----:R-:W-:-:S05]  /*ad10*/  VIADD R6, R6, 0xffffff80 ;  /* 0xffffff8006067836 */ /* 0x001fca0000000000 */
[----:B------:R-:W-:-:S04]  /*ad20*/  SHF.R.S32.HI R20, RZ, 0x1f, R6 ;  /* 0x0000001fff147819 */ /* 0x000fc80000011406 */
[----:B------:R-:W-:Y:S02]  /*ad30*/  LEA.HI R20, R20, R6, RZ, 0x7 ;  /* 0x0000000614147211 */ /* 0x000fe400078f38ff */
[----:B------:R-:W2:Y:S02]  /*ad40*/  LDL R6, [R1+0x60] ;  /* 0x0000600001067983 */ /* 0x000ea40000100800 */
[----:B------:R-:W-:-:S05]  /*ad50*/  SHF.R.S32.HI R20, RZ, 0x7, R20 ;  /* 0x00000007ff147819 */ /* 0x000fca0000011414 */
[----:B------:R-:W0:Y:S02]  /*ad60*/  SHFL.IDX PT, R0, R20, RZ, 0x1f ;  /* 0x00001fff14007589 */ /* 0x000e2400000e0000 */
[----:B0-----:R-:W-:-:S04]  /*ad70*/  LEA.HI R2, R0, R0, RZ, 0x1 ;  /* 0x0000000000027211 */ /* 0x001fc800078f08ff */
[----:B------:R-:W-:-:S04]  /*ad80*/  LOP3.LUT R3, R2, 0x1e, RZ, 0xc0, !PT ;  /* 0x0000001e02037812 */ /* 0x000fc800078ec0ff */
[----:B------:R-:W-:Y:S02]  /*ad90*/  IADD3 R3, R0, -R3, RZ ;  /* 0x8000000300037210 */ /* 0x000fe40007ffe0ff */
[----:B--2---:R-:W-:-:S03]  /*ada0*/  LOP3.LUT P0, RZ, R6, 0x9f, RZ, 0xc0, !PT ;  /* 0x0000009f06ff7812 */ /* 0x004fc6000780c0ff */
[----:B------:R-:W-:-:S05]  /*adb0*/  IMAD R3, R3, 0x2000, R6 ;  /* 0x0000200003037824 */ /* 0x000fca00078e0206 */
[----:B------:R-:W-:-:S04]  /*adc0*/  SHF.R.U32.HI R2, RZ, 0x4, R3 ;  /* 0x00000004ff027819 */ /* 0x000fc80000011603 */
[----:B------:R-:W-:Y:S01]  /*add0*/  LOP3.LUT R2, R2, 0x3fff, RZ, 0xc0, !PT ;  /* 0x00003fff02027812 */ /* 0x000fe200078ec0ff */
[----:B------:R-:W-:Y:S06]  /*ade0*/  @!P0 BRA `(.L_x_765) ;  /* 0x0000000000408947 */ /* 0x000fec0003800000 */
[----:B------:R-:W-:Y:S01]  /*adf0*/  MOV R0, 0x0 ;  /* 0x0000000000007802 */ /* 0x000fe20000000f00 */
[----:B------:R-:W-:Y:S01]  /*ae00*/  ULDC.64 UR4, c[0x4][0xa8] ;  /* 0x01002a0000047ab9 */ /* 0x000fe20000000a00 */
[----:B------:R-:W-:Y:S01]  /*ae10*/  ULDC.64 UR6, c[0x4][0xb0] ;  /* 0x01002c0000067ab9 */ /* 0x000fe20000000a00 */
[----:B------:R-:W-:Y:S01]  /*ae20*/  IMAD.U32 R4, RZ, RZ, UR4 ;  /* 0x00000004ff047e24 */ /* 0x000fe2000f8e00ff */
[----:B------:R0:W1:Y:S01]  /*ae30*/  LDC.64 R14, c[0x4][R0] ;  /* 0x01000000000e7b82 */ /* 0x0000620000000a00 */
[----:B------:R-:W-:Y:S01]  /*ae40*/  MOV R5, UR5 ;  /* 0x0000000500057c02 */ /* 0x000fe20008000f00 */
[----:B------:R-:W-:Y:S01]  /*ae50*/  ULDC.64 UR4, c[0x4][0x28] ;  /* 0x01000a0000047ab9 */ /* 0x000fe20000000a00 */
[----:B------:R-:W-:Y:S01]  /*ae60*/  IMAD.U32 R6, RZ, RZ, UR6 ;  /* 0x00000006ff067e24 */ /* 0x000fe2000f8e00ff */
[----:B------:R-:W-:Y:S01]  /*ae70*/  MOV R10, UR4 ;  /* 0x00000004000a7c02 */ /* 0x000fe20008000f00 */
[----:B------:R-:W-:Y:S01]  /*ae80*/  IMAD.U32 R7, RZ, RZ, UR7 ;  /* 0x00000007ff077e24 */ /* 0x000fe2000f8e00ff */
[----:B------:R-:W-:Y:S01]  /*ae90*/  MOV R12, 0x1 ;  /* 0x00000001000c7802 */ /* 0x000fe20000000f00 */
[----:B------:R-:W-:-:S02]  /*aea0*/  IMAD.U32 R11, RZ, RZ, UR5 ;  /* 0x00000005ff0b7e24 */ /* 0x000fc4000f8e00ff */
[----:B------:R-:W-:Y:S02]  /*aeb0*/  IMAD.MOV.U32 R8, RZ, RZ, 0x70 ;  /* 0x00000070ff087424 */ /* 0x000fe400078e00ff */
[----:B0-----:R-:W-:-:S07]  /*aec0*/  IMAD.MOV.U32 R13, RZ, RZ, RZ ;  /* 0x000000ffff0d7224 */ /* 0x001fce00078e00ff */
[----:B------:R-:W-:-:S07]  /*aed0*/  LEPC R20, `(.L_x_765) ;  /* 0x000000001014794e */ /* 0x000fce0000000000 */
[----:B-1---5:R-:W-:Y:S05]  /*aee0*/  CALL.ABS.NOINC R14 ;  /* 0x000000000e007343 */ /* 0x022fea0003c00000 */
.L_x_765:
[----:B------:R-:W-:Y:S02]  /*aef0*/  ULDC UR4, c[0x0][0x3f4] ;  /* 0x0000fd0000047ab9 */ /* 0x000fe40000000800 */
[----:B------:R-:W-:-:S13]  /*af00*/  ISETP.LT.AND P0, PT, RZ, UR4, PT ;  /* 0x00000004ff007c0c */ /* 0x000fda000bf01270 */
[----:B------:R-:W-:Y:S05]  /*af10*/  @P0 BRA `(.L_x_766) ;  /* 0x00000000003c0947 */ /* 0x000fea0003800000 */
[----:B------:R-:W-:-:S04]  /*af20*/  LEA.HI R0, R235, R235, RZ, 0x1 ;  /* 0x000000ebeb007211 */ /* 0x000fc800078f08ff */
[----:B------:R-:W-:-:S05]  /*af30*/  LOP3.LUT R0, R0, 0xfffffffe, RZ, 0xc0, !PT ;  /* 0xfffffffe00007812 */ /* 0x000fca00078ec0ff */
[----:B------:R-:W-:-:S05]  /*af40*/  IMAD.IADD R0, R235, 0x1, -R0 ;  /* 0x00000001eb007824 */ /* 0x000fca00078e0a00 */
[----:B------:R-:W-:-:S04]  /*af50*/  SHF.L.U32 R3, R0, 0x1f, RZ ;  /* 0x0000001f00037819 */ /* 0x000fc800000006ff */
[----:B------:R0:W1:Y:S03]  /*af60*/  SYNCS.PHASECHK.TRANS64.TRYWAIT P0, [R18+URZ+0x38800], R3 ;  /* 0x03880003120075a7 */ /* 0x000066000800017f */
[----:B-1----:R-:W-:Y:S05]  /*af70*/  @!P0 NANOSLEEP.SYNCS 0x989680 ;  /* 0x009896800000895d */ /* 0x002fea0003900000 */
[----:B------:R-:W1:Y:S01]  /*af80*/  @!P0 SYNCS.PHASECHK.TRANS64 P0, [R18+URZ+0x38800], R3 ;  /* 0x03880003120085a7 */ /* 0x000e62000800007f */
[----:B------:R-:W-:Y:S04]  /*af90*/  BSSY B0, `(.L_x_767) ;  /* 0x0000006000007945 */ /* 0x000fe80003800000 */
[----:B-1----:R-:W-:Y:S05]  /*afa0*/  @P0 BRA `(.L_x_768) ;  /* 0x0000000000100947 */ /* 0x002fea0003800000 */
.L_x_769:
[----:B-1----:R1:W2:Y:S02]  /*afb0*/  SYNCS.PHASECHK.TRANS64.TRYWAIT P0, [R18+URZ+0x38800], R3 ;  /* 0x03880003120075a7 */ /* 0x0022a4000800017f */
[----:B--2---:R-:W-:Y:S05]  /*afc0*/  @!P0 NANOSLEEP.SYNCS 0x989680 ;  /* 0x009896800000895d */ /* 0x004fea0003900000 */
[----:B------:R-:W2:Y:S02]  /*afd0*/  @!P0 SYNCS.PHASECHK.TRANS64 P0, [R18+URZ+0x38800], R3 ;  /* 0x03880003120085a7 */ /* 0x000ea4000800007f */
[----:B--2---:R-:W-:Y:S05]  /*afe0*/  @!P0 BRA `(.L_x_769) ;  /* 0xfffffffc00f08947 */ /* 0x004fea000383ffff */
.L_x_768:
[----:B------:R-:W-:Y:S05]  /*aff0*/  BSYNC B0 ;  /* 0x0000000000007941 */ /* 0x000fea0003800000 */
.L_x_767:
[----:B------:R-:W-:Y:S05]  /*b000*/  BRA `(.L_x_770) ;  /* 0x0000006800ec7947 */ /* 0x000fea0003800000 */
.L_x_766:
[----:B------:R-:W2:Y:S01]  /*b010*/  LDL R29, [R1+0x60] ;  /* 0x00006000011d7983 */ /* 0x000ea20000100800 */
[----:B-----5:R-:W-:Y:S01]  /*b020*/  SHF.R.S32.HI R0, RZ, 0x1f, R144 ;  /* 0x0000001fff007819 */ /* 0x020fe20000011490 */
[----:B------:R-:W-:Y:S01]  /*b030*/  ULDC.64 UR4, c[0x0][0x3f8] ;  /* 0x0000fe0000047ab9 */ /* 0x000fe20000000a00 */
[----:B------:R-:W-:Y:S01]  /*b040*/  ULDC.64 UR6, c[0x0][0x408] ;  /* 0x0001020000067ab9 */ /* 0x000fe20000000a00 */
[----:B------:R-:W-:-:S04]  /*b050*/  IMAD.WIDE.U32 R4, R144, UR4, RZ ;  /* 0x0000000490047c25 */ /* 0x000fc8000f8e00ff */
[C---:B------:R-:W-:Y:S02]  /*b060*/  IMAD R3, R0.reuse, UR4, RZ ;  /* 0x0000000400037c24 */ /* 0x040fe4000f8e02ff */
[----:B------:R-:W-:Y:S02]  /*b070*/  IMAD R7, R0, UR6, RZ ;  /* 0x0000000600077c24 */ /* 0x000fe4000f8e02ff */
[C---:B------:R-:W-:Y:S01]  /*b080*/  IMAD R3, R144.reuse, UR5, R3 ;  /* 0x0000000590037c24 */ /* 0x040fe2000f8e0203 */
[----:B------:R-:W-:Y:S01]  /*b090*/  ULDC.64 UR4, c[0x0][0x3e8] ;  /* 0x0000fa0000047ab9 */ /* 0x000fe20000000a00 */
[----:B------:R-:W-:Y:S01]  /*b0a0*/  IMAD R7, R144, UR7, R7 ;  /* 0x0000000790077c24 */ /* 0x000fe2000f8e0207 */
[----:B------:R-:W-:Y:S01]  /*b0b0*/  LEA R24, P1, R4, UR4, 0x1 ;  /* 0x0000000404187c11 */ /* 0x000fe2000f8208ff */
[----:B------:R-:W-:Y:S01]  /*b0c0*/  IMAD.WIDE.U32 R26, R144, UR6, RZ ;  /* 0x00000006901a7c25 */ /* 0x000fe2000f8e00ff */
[----:B------:R-:W-:Y:S01]  /*b0d0*/  ULDC.64 UR6, c[0x0][0x400] ;  /* 0x0001000000067ab9 */ /* 0x000fe20000000a00 */
[----:B------:R-:W-:-:S02]  /*b0e0*/  IADD3 R25, R3, R5, RZ ;  /* 0x0000000503197210 */ /* 0x000fc40007ffe0ff */
[----:B------:R-:W-:Y:S01]  /*b0f0*/  IMAD.IADD R3, R7, 0x1, R27 ;  /* 0x0000000107037824 */ /* 0x000fe200078e021b */
[----:B------:R-:W-:Y:S02]  /*b100*/  LEA R28, P2, R26, UR6, 0x1 ;  /* 0x000000061a1c7c11 */ /* 0x000fe4000f8408ff */
[----:B------:R-:W-:Y:S02]  /*b110*/  LEA.HI.X R25, R4, UR5, R25, 0x1, P1 ;  /* 0x0000000504197c11 */ /* 0x000fe400088f0c19 */
[----:B------:R-:W-:Y:S02]  /*b120*/  LEA.HI.X R26, R26, UR7, R3, 0x1, P2 ;  /* 0x000000071a1a7c11 */ /* 0x000fe400090f0c03 */
[----:B--2---:R-:W-:-:S13]  /*b130*/  LOP3.LUT P0, RZ, R29, 0x3ff, RZ, 0xc0, !PT ;  /* 0x000003ff1dff7812 */ /* 0x004fda000780c0ff */
        /* <DEDUP_REMOVED lines=16> */
[----:B-1----:R-:W-:Y:S05]  /*b240*/  CALL.ABS.NOINC R14 ;  /* 0x000000000e007343 */ /* 0x002fea0003c00000 */
.L_x_771:
[----:B------:R-:W-:Y:S01]  /*b250*/  ULDC.U8 UR4, c[0x0][0x410] ;  /* 0x0001040000047ab9 */ /* 0x000fe20000000000 */
[----:B------:R-:W-:Y:S01]  /*b260*/  BSSY B0, `(.L_x_772) ;  /* 0x000068d000007945 */ /* 0x000fe20003800000 */
[----:B------:R-:W-:Y:S01]  /*b270*/  ISETP.NE.AND P0, PT, RZ, UR4, PT ;  /* 0x00000004ff007c0c */ /* 0x000fe2000bf05270 */
[----:B------:R-:W-:Y:S01]  /*b280*/  IMAD R0, R230, 0x2, R29 ;  /* 0x00000002e6007824 */ /* 0x000fe200078e021d */
[----:B------:R-:W-:-:S11]  /*b290*/  LEA R8, R121, R212, 0x7 ;  /* 0x000000d479087211 */ /* 0x000fd600078e38ff */
[----:B------:R-:W-:Y:S05]  /*b2a0*/  @!P0 BRA `(.L_x_773) ;  /* 0x0000003000ac8947 */ /* 0x000fea0003800000 */
[----:B------:R-:W-:-:S03]  /*b2b0*/  UMOV UR4, 0xffffffff ;  /* 0xffffffff00047882 */ /* 0x000fc60000000000 */
[----:B------:R-:W-:Y:S05]  /*b2c0*/  BRA.DIV UR4, `(.L_x_774) ;  /* 0x000001da041c7947 */ /* 0x000fea000b800000 */
[----:B------:R0:W1:Y:S04]  /*b2d0*/  SHFL.IDX PT, R3, R25, RZ, 0x181f ;  /* 0x00181fff19037589 */ /* 0x00006800000e0000 */
[----:B------:R0:W2:Y:S04]  /*b2e0*/  SHFL.IDX PT, R4, R24, RZ, 0x181f ;  /* 0x00181fff18047589 */ /* 0x0000a800000e0000 */
[----:B------:R0:W3:Y:S04]  /*b2f0*/  SHFL.IDX PT, R5, R26, RZ, 0x181f ;  /* 0x00181fff1a057589 */ /* 0x0000e800000e0000 */
[----:B------:R0:W4:Y:S02]  /*b300*/  SHFL.IDX PT, R14, R28, RZ, 0x181f ;  /* 0x00181fff1c0e7589 */ /* 0x00012400000e0000 */
.L_x_1057:
[----:B------:R-:W-:Y:S01]  /*b310*/  ULDC UR4, c[0x0][0x448] ;  /* 0x0001120000047ab9 */ /* 0x000fe20000000800 */
[----:B------:R-:W-:Y:S01]  /*b320*/  BSSY B1, `(.L_x_775) ;  /* 0x000003d000017945 */ /* 0x000fe20003800000 */
[----:B------:R-:W-:Y:S01]  /*b330*/  IMAD R44, R178, UR4, RZ ;  /* 0x00000004b22c7c24 */ /* 0x000fe2000f8e02ff */
[----:B------:R-:W-:Y:S02]  /*b340*/  CS2R R6, SRZ ;  /* 0x0000000000067805 */ /* 0x000fe4000001ff00 */
[----:B------:R-:W-:Y:S02]  /*b350*/  CS2R R10, SRZ ;  /* 0x00000000000a7805 */ /* 0x000fe4000001ff00 */
[----:B------:R-:W-:Y:S02]  /*b360*/  CS2R R12, SRZ ;  /* 0x00000000000c7805 */ /* 0x000fe4000001ff00 */
[----:B------:R-:W-:Y:S02]  /*b370*/  CS2R R20, SRZ ;  /* 0x0000000000147805 */ /* 0x000fe4000001ff00 */
[----:B------:R-:W-:Y:S01]  /*b380*/  ISETP.GE.AND P0, PT, R8, R44, PT ;  /* 0x0000002c0800720c */ /* 0x000fe20003f06270 */
[----:B------:R-:W-:Y:S01]  /*b390*/  IMAD R44, R121, -0x80, R44 ;  /* 0xffffff80792c7824 */ /* 0x000fe200078e022c */
[----:B------:R-:W-:-:S02]  /*b3a0*/  CS2R R8, SRZ ;  /* 0x0000000000087805 */ /* 0x000fc4000001ff00 */
[----:B0-----:R-:W-:Y:S02]  /*b3b0*/  CS2R R24, SRZ ;  /* 0x0000000000187805 */ /* 0x001fe4000001ff00 */
[----:B------:R-:W-:Y:S02]  /*b3c0*/  CS2R R26, SRZ ;  /* 0x00000000001a7805 */ /* 0x000fe4000001ff00 */
[----:B------:R-:W-:-:S05]  /*b3d0*/  CS2R R28, SRZ ;  /* 0x00000000001c7805 */ /* 0x000fca000001ff00 */
[----:B------:R-:W-:Y:S05]  /*b3e0*/  @P0 BRA `(.L_x_776) ;  /* 0x0000000000c00947 */ /* 0x000fea0003800000 */
[----:B------:R-:W-:Y:S01]  /*b3f0*/  ULDC UR4, c[0x0][0x3f4] ;  /* 0x0000fd0000047ab9 */ /* 0x000fe20000000800 */
[C---:B------:R-:W-:Y:S01]  /*b400*/  IMAD.SHL.U32 R35, R215.reuse, 0x2, RZ ;  /* 0x00000002d7237824 */ /* 0x040fe200078e00ff */
[----:B------:R-:W-:Y:S01]  /*b410*/  ISETP.GE.AND P2, PT, R215, UR4, PT ;  /* 0x00000004d7007c0c */ /* 0x000fe2000bf46270 */
[C---:B------:R-:W-:Y:S01]  /*b420*/  IMAD.SHL.U32 R39, R214.reuse, 0x2, RZ ;  /* 0x00000002d6277824 */ /* 0x040fe200078e00ff */
[----:B------:R-:W-:Y:S02]  /*b430*/  ISETP.GE.AND P1, PT, R214, UR4, PT ;  /* 0x00000004d6007c0c */ /* 0x000fe4000bf26270 */
[----:B------:R-:W-:Y:S02]  /*b440*/  CS2R R20, SRZ ;  /* 0x0000000000147805 */ /* 0x000fe4000001ff00 */
[----:B------:R-:W-:Y:S02]  /*b450*/  ISETP.GE.AND P0, PT, R216, UR4, PT ;  /* 0x00000004d8007c0c */ /* 0x000fe4000bf06270 */
[----:B------:R-:W-:-:S02]  /*b460*/  CS2R R6, SRZ ;  /* 0x0000000000067805 */ /* 0x000fc4000001ff00 */
[----:B------:R-:W-:Y:S02]  /*b470*/  ISETP.GE.AND P3, PT, R22, UR4, PT ;  /* 0x0000000416007c0c */ /* 0x000fe4000bf66270 */
[----:B------:R-:W-:Y:S02]  /*b480*/  CS2R R24, SRZ ;  /* 0x0000000000187805 */ /* 0x000fe4000001ff00 */
[----:B------:R-:W-:Y:S01]  /*b490*/  SHF.R.S32.HI R8, RZ, 0x1f, R215 ;  /* 0x0000001fff087819 */ /* 0x000fe200000114d7 */
[----:B------:R-:W-:Y:S01]  /*b4a0*/  ULDC.64 UR6, c[0x0][0x208] ;  /* 0x0000820000067ab9 */ /* 0x000fe20000000a00 */
[----:B------:R-:W-:Y:S02]  /*b4b0*/  SHF.R.S32.HI R11, RZ, 0x1f, R214 ;  /* 0x0000001fff0b7819 */ /* 0x000fe400000114d6 */
[----:B------:R-:W-:Y:S02]  /*b4c0*/  SHF.L.U64.HI R8, R215, 0x1, R8 ;  /* 0x00000001d7087819 */ /* 0x000fe40000010208 */
[----:B--2---:R-:W-:-:S02]  /*b4d0*/  @!P2 IADD3 R32, P4, R4, R35, RZ ;  /* 0x000000230420a210 */ /* 0x004fc40007f9e0ff */
[----:B----4-:R-:W-:Y:S02]  /*b4e0*/  @!P2 IADD3 R34, P6, R14, R35, RZ ;  /* 0x000000230e22a210 */ /* 0x010fe40007fde0ff */
[----:B------:R-:W-:Y:S01]  /*b4f0*/  SHF.R.S32.HI R9, RZ, 0x1f, R216 ;  /* 0x0000001fff097819 */ /* 0x000fe200000114d8 */
[--C-:B-1----:R-:W-:Y:S01]  /*b500*/  @!P2 IMAD.X R33, R3, 0x1, R8.reuse, P4 ;  /* 0x000000010321a824 */ /* 0x102fe200020e0608 */
[----:B------:R-:W-:Y:S01]  /*b510*/  SHF.L.U32 R43, R216, 0x1, RZ ;  /* 0x00000001d82b7819 */ /* 0x000fe200000006ff */
[----:B---3--:R-:W-:Y:S01]  /*b520*/  @!P2 IMAD.X R35, R5, 0x1, R8, P6 ;  /* 0x000000010523a824 */ /* 0x008fe200030e0608 */
[----:B------:R-:W-:Y:S01]  /*b530*/  SHF.L.U64.HI R12, R214, 0x1, R11 ;  /* 0x00000001d60c7819 */ /* 0x000fe2000001020b */
[----:B------:R-:W-:Y:S01]  /*b540*/  @!P3 IMAD.MOV.U32 R8, RZ, RZ, R4 ;  /* 0x000000ffff08b224 */ /* 0x000fe200078e0004 */
[----:B------:R-:W-:Y:S02]  /*b550*/  @!P1 IADD3 R36, P5, R4, R39, RZ ;  /* 0x0000002704249210 */ /* 0x000fe40007fbe0ff */
[----:B------:R-:W-:-:S02]  /*b560*/  CS2R R26, SRZ ;  /* 0x00000000001a7805 */ /* 0x000fc4000001ff00 */
[----:B------:R-:W-:Y:S01]  /*b570*/  SHF.L.U64.HI R10, R216, 0x1, R9 ;  /* 0x00000001d80a7819 */ /* 0x000fe20000010209 */
[----:B------:R-:W-:Y:S01]  /*b580*/  @!P3 IMAD.MOV.U32 R9, RZ, RZ, R3 ;  /* 0x000000ffff09b224 */ /* 0x000fe200078e0003 */
[----:B------:R-:W-:Y:S02]  /*b590*/  @!P1 IADD3 R38, P4, R14, R39, RZ ;  /* 0x000000270e269210 */ /* 0x000fe40007f9e0ff */
[----:B------:R-:W-:Y:S02]  /*b5a0*/  CS2R R28, SRZ ;  /* 0x00000000001c7805 */ /* 0x000fe4000001ff00 */
[-C--:B------:R-:W-:Y:S01]  /*b5b0*/  @!P0 IADD3 R40, P6, R4, R43.reuse, RZ ;  /* 0x0000002b04288210 */ /* 0x080fe20007fde0ff */
[----:B------:R0:W5:Y:S01]  /*b5c0*/  @!P2 LD.E.64 R24, desc[UR6][R32.64] ;  /* 0x000000062018a980 */ /* 0x000162000c101b00 */
[----:B------:R-:W-:Y:S01]  /*b5d0*/  @!P1 IADD3.X R37, R3, R12, RZ, P5, !PT ;  /* 0x0000000c03259210 */ /* 0x000fe20002ffe4ff */
[----:B------:R-:W-:Y:S01]  /*b5e0*/  @!P1 IMAD.X R39, R5, 0x1, R12, P4 ;  /* 0x0000000105279824 */ /* 0x000fe200020e060c */
[----:B------:R-:W-:Y:S01]  /*b5f0*/  @!P0 IADD3 R42, P5, R14, R43, RZ ;  /* 0x0000002b0e2a8210 */ /* 0x000fe20007fbe0ff */
[----:B------:R-:W-:Y:S01]  /*b600*/  @!P0 IMAD.X R41, R3, 0x1, R10, P6 ;  /* 0x0000000103298824 */ /* 0x000fe200030e060a */
[----:B------:R-:W-:Y:S01]  /*b610*/  @!P3 MOV R4, R14 ;  /* 0x0000000e0004b202 */ /* 0x000fe20000000f00 */
[----:B------:R-:W-:Y:S01]  /*b620*/  @!P3 IMAD.WIDE R14, R22, 0x2, R8 ;  /* 0x00000002160eb825 */ /* 0x000fe200078e0208 */
[----:B------:R-:W-:-:S02]  /*b630*/  @!P0 IADD3.X R43, R5, R10, RZ, P5, !PT ;  /* 0x0000000a052b8210 */ /* 0x000fc40002ffe4ff */
[----:B------:R-:W-:Y:S02]  /*b640*/  CS2R R10, SRZ ;  /* 0x00000000000a7805 */ /* 0x000fe4000001ff00 */
[----:B------:R-:W-:Y:S02]  /*b650*/  CS2R R12, SRZ ;  /* 0x00000000000c7805 */ /* 0x000fe4000001ff00 */
[----:B------:R-:W-:Y:S01]  /*b660*/  CS2R R8, SRZ ;  /* 0x0000000000087805 */ /* 0x000fe2000001ff00 */
[----:B------:R-:W-:Y:S01]  /*b670*/  @!P3 IMAD.WIDE R30, R22, 0x2, R4 ;  /* 0x00000002161eb825 */ /* 0x000fe200078e0204 */
[----:B------:R0:W5:Y:S04]  /*b680*/  @!P3 LD.E.64 R20, desc[UR6][R14.64] ;  /* 0x000000060e14b980 */ /* 0x000168000c101b00 */
[----:B------:R0:W5:Y:S04]  /*b690*/  @!P3 LD.E.64 R6, desc[UR6][R30.64] ;  /* 0x000000061e06b980 */ /* 0x000168000c101b00 */
[----:B------:R0:W5:Y:S04]  /*b6a0*/  @!P2 LD.E.64 R10, desc[UR6][R34.64] ;  /* 0x00000006220aa980 */ /* 0x000168000c101b00 */
[----:B------:R0:W5:Y:S04]  /*b6b0*/  @!P1 LD.E.64 R26, desc[UR6][R36.64] ;  /* 0x00000006241a9980 */ /* 0x000168000c101b00 */
[----:B------:R0:W5:Y:S04]  /*b6c0*/  @!P1 LD.E.64 R12, desc[UR6][R38.64] ;  /* 0x00000006260c9980 */ /* 0x000168000c101b00 */
[----:B------:R0:W5:Y:S04]  /*b6d0*/  @!P0 LD.E.64 R28, desc[UR6][R40.64] ;  /* 0x00000006281c8980 */ /* 0x000168000c101b00 */
[----:B------:R0:W5:Y:S02]  /*b6e0*/  @!P0 LD.E.64 R8, desc[UR6][R42.64] ;  /* 0x000000062a088980 */ /* 0x000164000c101b00 */
.L_x_776:
[----:B------:R-:W-:Y:S05]  /*b6f0*/  BSYNC B1 ;  /* 0x0000000000017941 */ /* 0x000fea0003800000 */
.L_x_775:
[----:B-1----:R-:W-:Y:S01]  /*b700*/  LEA.HI R3, R235, R235, RZ, 0x1 ;  /* 0x000000ebeb037211 */ /* 0x002fe200078f08ff */
[----:B0----5:R-:W-:Y:S01]  /*b710*/  IMAD.MOV.U32 R32, RZ, RZ, R28 ;  /* 0x000000ffff207224 */ /* 0x021fe200078e001c */
[----:B------:R-:W-:Y:S01]  /*b720*/  SHF.R.U64 R40, R28, 0x10, R29 ;  /* 0x000000101c287819 */ /* 0x000fe2000000121d */
[----:B------:R-:W-:Y:S01]  /*b730*/  IMAD.MOV.U32 R15, RZ, RZ, R20 ;  /* 0x000000ffff0f7224 */ /* 0x000fe200078e0014 */
[----:B--2---:R-:W-:Y:S01]  /*b740*/  LOP3.LUT R4, R3, 0xfffffffe, RZ, 0xc0, !PT ;  /* 0xfffffffe03047812 */ /* 0x004fe200078ec0ff */
[----:B------:R-:W-:Y:S01]  /*b750*/  IMAD.MOV.U32 R3, RZ, RZ, R7 ;  /* 0x000000ffff037224 */ /* 0x000fe200078e0007 */
[----:B------:R-:W-:Y:S01]  /*b760*/  MOV R28, R6 ;  /* 0x00000006001c7202 */ /* 0x000fe20000000f00 */
[--C-:B------:R-:W-:Y:S01]  /*b770*/  IMAD.MOV.U32 R30, RZ, RZ, R21.reuse ;  /* 0x000000ffff1e7224 */ /* 0x100fe200078e0015 */
[--C-:B------:R-:W-:Y:S01]  /*b780*/  SHF.R.U64 R34, R20, 0x10, R21.reuse ;  /* 0x0000001014227819 */ /* 0x100fe20000001215 */
[----:B------:R-:W-:Y:S01]  /*b790*/  IMAD.IADD R4, R235, 0x1, -R4 ;  /* 0x00000001eb047824 */ /* 0x000fe200078e0a04 */
[----:B------:R-:W-:Y:S01]  /*b7a0*/  SHF.R.U32.HI R35, RZ, 0x10, R21 ;  /* 0x00000010ff237819 */ /* 0x000fe20000011615 */
[----:B------:R-:W-:Y:S01]  /*b7b0*/  IMAD.MOV.U32 R21, RZ, RZ, R25 ;  /* 0x000000ffff157224 */ /* 0x000fe200078e0019 */
[----:B------:R-:W-:Y:S01]  /*b7c0*/  MOV R20, R24 ;  /* 0x0000001800147202 */ /* 0x000fe20000000f00 */
[----:B------:R-:W-:Y:S01]  /*b7d0*/  IMAD.MOV.U32 R33, RZ, RZ, R29 ;  /* 0x000000ffff217224 */ /* 0x000fe200078e001d */
[----:B---3--:R-:W-:Y:S01]  /*b7e0*/  SHF.L.U32 R5, R4, 0x1f, RZ ;  /* 0x0000001f04057819 */ /* 0x008fe200000006ff */
[----:B----4-:R-:W-:Y:S01]  /*b7f0*/  IMAD.MOV.U32 R14, RZ, RZ, R12 ;  /* 0x000000ffff0e7224 */ /* 0x010fe200078e000c */
[--C-:B------:R-:W-:Y:S01]  /*b800*/  SHF.R.U64 R36, R24, 0x10, R25.reuse ;  /* 0x0000001018247819 */ /* 0x100fe20000001219 */
[----:B------:R-:W-:Y:S01]  /*b810*/  BSSY B1, `(.L_x_777) ;  /* 0x0000027000017945 */ /* 0x000fe20003800000 */
[----:B------:R-:W0:Y:S01]  /*b820*/  SYNCS.PHASECHK.TRANS64.TRYWAIT P0, [R18+URZ+0x38800], R5 ;  /* 0x03880005120075a7 */ /* 0x000e22000800017f */
[----:B------:R-:W-:Y:S01]  /*b830*/  SHF.R.U32.HI R37, RZ, 0x10, R25 ;  /* 0x00000010ff257819 */ /* 0x000fe20000011619 */
[----:B------:R-:W-:Y:S01]  /*b840*/  IMAD.MOV.U32 R25, RZ, RZ, R26 ;  /* 0x000000ffff197224 */ /* 0x000fe200078e001a */
[----:B------:R-:W-:Y:S01]  /*b850*/  SHF.R.U64 R41, R6, 0x10, R7 ;  /* 0x0000001006297819 */ /* 0x000fe20000001207 */
[----:B------:R-:W-:Y:S01]  /*b860*/  IMAD.MOV.U32 R6, RZ, RZ, R11 ;  /* 0x000000ffff067224 */ /* 0x000fe200078e000b */
[----:B------:R-:W-:Y:S01]  /*b870*/  SHF.R.U32.HI R42, RZ, 0x10, R7 ;  /* 0x00000010ff2a7819 */ /* 0x000fe20000011607 */
[----:B------:R-:W-:Y:S01]  /*b880*/  IMAD.MOV.U32 R7, RZ, RZ, R9 ;  /* 0x000000ffff077224 */ /* 0x000fe200078e0009 */
[----:B------:R-:W-:-:S02]  /*b890*/  MOV R24, R10 ;  /* 0x0000000a00187202 */ /* 0x000fc40000000f00 */
[----:B------:R-:W-:Y:S01]  /*b8a0*/  SHF.R.U64 R43, R10, 0x10, R11 ;  /* 0x000000100a2b7819 */ /* 0x000fe2000000120b */
[----:B------:R-:W-:Y:S01]  /*b8b0*/  IMAD.MOV.U32 R10, RZ, RZ, R8 ;  /* 0x000000ffff0a7224 */ /* 0x000fe200078e0008 */
[----:B------:R-:W-:Y:S02]  /*b8c0*/  MOV R31, R27 ;  /* 0x0000001b001f7202 */ /* 0x000fe40000000f00 */
[----:B------:R-:W-:Y:S02]  /*b8d0*/  SHF.R.U32.HI R29, RZ, 0x10, R29 ;  /* 0x00000010ff1d7819 */ /* 0x000fe4000001161d */
[----:B------:R-:W-:Y:S02]  /*b8e0*/  PRMT R28, R28, 0x5410, R3 ;  /* 0x000054101c1c7816 */ /* 0x000fe40000000003 */
[--C-:B------:R-:W-:Y:S02]  /*b8f0*/  SHF.R.U64 R38, R26, 0x10, R27.reuse ;  /* 0x000000101a267819 */ /* 0x100fe4000000121b */
[----:B------:R-:W-:-:S02]  /*b900*/  SHF.R.U32.HI R39, RZ, 0x10, R27 ;  /* 0x00000010ff277819 */ /* 0x000fc4000001161b */
[----:B------:R-:W-:Y:S02]  /*b910*/  SHF.R.U32.HI R11, RZ, 0x10, R11 ;  /* 0x00000010ff0b7819 */ /* 0x000fe4000001160b */
[----:B------:R-:W-:Y:S02]  /*b920*/  MOV R4, R13 ;  /* 0x0000000d00047202 */ /* 0x000fe40000000f00 */
[--C-:B------:R-:W-:Y:S02]  /*b930*/  SHF.R.U64 R45, R12, 0x10, R13.reuse ;  /* 0x000000100c2d7819 */ /* 0x100fe4000000120d */
[----:B------:R-:W-:Y:S02]  /*b940*/  SHF.R.U32.HI R46, RZ, 0x10, R13 ;  /* 0x00000010ff2e7819 */ /* 0x000fe4000001160d */
[----:B------:R-:W-:Y:S02]  /*b950*/  VIMNMX R3, R44, 0x80, PT ;  /* 0x000000802c037848 */ /* 0x000fe40003fe0100 */
[----:B------:R-:W-:-:S02]  /*b960*/  SHF.R.U64 R47, R8, 0x10, R9 ;  /* 0x00000010082f7819 */ /* 0x000fc40000001209 */
[----:B------:R-:W-:Y:S02]  /*b970*/  SHF.R.U32.HI R48, RZ, 0x10, R9 ;  /* 0x00000010ff307819 */ /* 0x000fe40000011609 */
[----:B------:R-:W-:Y:S02]  /*b980*/  PRMT R26, R15, 0x5410, R30 ;  /* 0x000054100f1a7816 */ /* 0x000fe4000000001e */
[----:B------:R-:W-:Y:S02]  /*b990*/  PRMT R20, R20, 0x5410, R21 ;  /* 0x0000541014147816 */ /* 0x000fe40000000015 */
[----:B------:R-:W-:Y:S02]  /*b9a0*/  PRMT R12, R25, 0x5410, R31 ;  /* 0x00005410190c7816 */ /* 0x000fe4000000001f */
[----:B------:R-:W-:Y:S02]  /*b9b0*/  PRMT R9, R40, 0x5410, R29 ;  /* 0x0000541028097816 */ /* 0x000fe4000000001d */
[----:B------:R-:W-:-:S02]  /*b9c0*/  PRMT R27, R34, 0x5410, R35 ;  /* 0x00005410221b7816 */ /* 0x000fc40000000023 */
[----:B------:R-:W-:Y:S02]  /*b9d0*/  PRMT R21, R36, 0x5410, R37 ;  /* 0x0000541024157816 */ /* 0x000fe40000000025 */
[----:B------:R-:W-:Y:S02]  /*b9e0*/  PRMT R13, R38, 0x5410, R39 ;  /* 0x00005410260d7816 */ /* 0x000fe40000000027 */
[----:B------:R-:W-:Y:S02]  /*b9f0*/  PRMT R8, R32, 0x5410, R33 ;  /* 0x0000541020087816 */ /* 0x000fe40000000021 */
[----:B------:R-:W-:Y:S02]  /*ba00*/  PRMT R29, R41, 0x5410, R42 ;  /* 0x00005410291d7816 */ /* 0x000fe4000000002a */
[----:B------:R-:W-:Y:S02]  /*ba10*/  PRMT R24, R24, 0x5410, R6 ;  /* 0x0000541018187816 */ /* 0x000fe40000000006 */
[----:B------:R-:W-:-:S02]  /*ba20*/  PRMT R25, R43, 0x5410, R11 ;  /* 0x000054102b197816 */ /* 0x000fc4000000000b */
[----:B------:R-:W-:Y:S02]  /*ba30*/  ISETP.GE.AND P1, PT, R212, R3, PT ;  /* 0x00000003d400720c */ /* 0x000fe40003f26270 */
[----:B------:R-:W-:Y:S02]  /*ba40*/  PRMT R14, R14, 0x5410, R4 ;  /* 0x000054100e0e7816 */ /* 0x000fe40000000004 */
[----:B------:R-:W-:Y:S02]  /*ba50*/  PRMT R15, R45, 0x5410, R46 ;  /* 0x000054102d0f7816 */ /* 0x000fe4000000002e */
[----:B------:R-:W-:Y:S01]  /*ba60*/  PRMT R10, R10, 0x5410, R7 ;  /* 0x000054100a0a7816 */ /* 0x000fe20000000007 */
[----:B0-----:R-:W-:Y:S06]  /*ba70*/  @!P0 BRA `(.L_x_778) ;  /* 0x000001d000a08947 */ /* 0x001fec0003800000 */
.L_x_1058:
[----:B------:R-:W-:Y:S05]  /*ba80*/  BSYNC B1 ;  /* 0x0000000000017941 */ /* 0x000fea0003800000 */
.L_x_777:
[----:B------:R-:W-:Y:S01]  /*ba90*/  BSSY B1, `(.L_x_779) ;  /* 0x00000aa000017945 */ /* 0x000fe20003800000 */
[----:B------:R-:W-:-:S03]  /*baa0*/  PRMT R11, R47, 0x5410, R48 ;  /* 0x000054102f0b7816 */ /* 0x000fc60000000030 */
[----:B------:R-:W-:Y:S05]  /*bab0*/  @P1 BRA `(.L_x_780) ;  /* 0x00000008009c1947 */ /* 0x000fea0003800000 */
[----:B0-----:R-:W0:Y:S01]  /*bac0*/  LDC R5, c[0x0][0x3f4] ;  /* 0x0000fd00ff057b82 */ /* 0x001e220000000800 */
[----:B------:R-:W-:Y:S01]  /*bad0*/  BSSY B2, `(.L_x_781) ;  /* 0x000002c000027945 */ /* 0x000fe20003800000 */
[-C--:B0-----:R-:W-:Y:S02]  /*bae0*/  ISETP.GE.AND P0, PT, R22, R5.reuse, PT ;  /* 0x000000051600720c */ /* 0x081fe40003f06270 */
[-C--:B------:R-:W-:Y:S02]  /*baf0*/  ISETP.GE.AND P1, PT, R215, R5.reuse, PT ;  /* 0x00000005d700720c */ /* 0x080fe40003f26270 */
[-C--:B------:R-:W-:Y:S02]  /*bb00*/  ISETP.GE.AND P2, PT, R214, R5.reuse, PT ;  /* 0x00000005d600720c */ /* 0x080fe40003f46270 */
[----:B------:R-:W-:-:S07]  /*bb10*/  ISETP.GE.AND P3, PT, R216, R5, PT ;  /* 0x00000005d800720c */ /* 0x000fce0003f66270 */
[----:B------:R-:W-:Y:S06]  /*bb20*/  @P0 BRA `(.L_x_782) ;  /* 0x0000000000980947 */ /* 0x000fec0003800000 */
[----:B------:R-:W0:Y:S01]  /*bb30*/  LDS.128 R4, [R0] ;  /* 0x0000000000047984 */ /* 0x000e220000000c00 */
[----:B------:R-:W-:Y:S02]  /*bb40*/  HADD2.F32 R37, -RZ, R28.H0_H0 ;  /* 0x2000001cff257230 */ /* 0x000fe40000004100 */
[----:B------:R-:W-:Y:S02]  /*bb50*/  HADD2.F32 R35, -RZ, R26.H0_H0 ;  /* 0x2000001aff237230 */ /* 0x000fe40000004100 */
[----:B------:R-:W-:Y:S02]  /*bb60*/  HADD2.F32 R34, -RZ, R27.H0_H0 ;  /* 0x2000001bff227230 */ /* 0x000fe40000004100 */
[----:B------:R-:W-:Y:S02]  /*bb70*/  HADD2.F32 R36, -RZ, R29.H0_H0 ;  /* 0x2000001dff247230 */ /* 0x000fe40000004100 */
[--C-:B0-----:R-:W-:Y:S02]  /*bb80*/  HADD2.F32 R30, -RZ, R4.reuse.H0_H0 ;  /* 0x20000004ff1e7230 */ /* 0x101fe40000004100 */
[----:B------:R-:W-:-:S02]  /*bb90*/  HADD2.F32 R4, -RZ, R4.H1_H1 ;  /* 0x30000004ff047230 */ /* 0x000fc40000004100 */
[--C-:B------:R-:W-:Y:S02]  /*bba0*/  HADD2.F32 R31, -RZ, R5.reuse.H0_H0 ;  /* 0x20000005ff1f7230 */ /* 0x100fe40000004100 */
[----:B------:R-:W-:Y:S02]  /*bbb0*/  HADD2.F32 R5, -RZ, R5.H1_H1 ;  /* 0x30000005ff057230 */ /* 0x000fe40000004100 */
[C---:B------:R-:W-:Y:S01]  /*bbc0*/  FMUL.FTZ R39, R4.reuse, R37 ;  /* 0x0000002504277220 */ /* 0x040fe20000410000 */
[-C--:B------:R-:W-:Y:S01]  /*bbd0*/  FMUL.FTZ R4, R4, R35.reuse ;  /* 0x0000002304047220 */ /* 0x080fe20000410000 */
[--C-:B------:R-:W-:Y:S02]  /*bbe0*/  HADD2.F32 R32, -RZ, R6.reuse.H0_H0 ;  /* 0x20000006ff207230 */ /* 0x100fe40000004100 */
[----:B------:R-:W-:Y:S02]  /*bbf0*/  HADD2.F32 R33, -RZ, R7.H0_H0 ;  /* 0x20000007ff217230 */ /* 0x000fe40000004100 */
[C---:B------:R-:W-:Y:S01]  /*bc00*/  FMUL.FTZ R40, R5.reuse, R36 ;  /* 0x0000002405287220 */ /* 0x040fe20000410000 */
[C---:B------:R-:W-:Y:S01]  /*bc10*/  FFMA.FTZ R39, R30.reuse, R35, -R39 ;  /* 0x000000231e277223 */ /* 0x040fe20000010827 */
[----:B------:R-:W-:Y:S01]  /*bc20*/  FFMA.FTZ R38, R30, R37, R4 ;  /* 0x000000251e267223 */ /* 0x000fe20000010004 */
[----:B------:R-:W-:Y:S01]  /*bc30*/  FMUL.FTZ R42, R5, R34 ;  /* 0x00000022052a7220 */ /* 0x000fe20000410000 */
[----:B------:R-:W-:-:S02]  /*bc40*/  HADD2.F32 R6, -RZ, R6.H1_H1 ;  /* 0x30000006ff067230 */ /* 0x000fc40000004100 */
[C---:B------:R-:W-:Y:S01]  /*bc50*/  FFMA.FTZ R40, R31.reuse, R34, -R40 ;  /* 0x000000221f287223 */ /* 0x040fe20000010828 */
[----:B------:R-:W-:Y:S02]  /*bc60*/  HADD2.F32 R7, -RZ, R7.H1_H1 ;  /* 0x30000007ff077230 */ /* 0x000fe40000004100 */
[----:B------:R-:W-:Y:S01]  /*bc70*/  FFMA.FTZ R31, R31, R36, R42 ;  /* 0x000000241f1f7223 */ /* 0x000fe2000001002a */
[----:B------:R-:W-:Y:S02]  /*bc80*/  HADD2.F32 R35, -RZ, R28.H1_H1 ;  /* 0x3000001cff237230 */ /* 0x000fe40000004100 */
[----:B------:R-:W-:Y:S02]  /*bc90*/  HADD2.F32 R5, -RZ, R26.H1_H1 ;  /* 0x3000001aff057230 */ /* 0x000fe40000004100 */
[----:B------:R-:W-:Y:S02]  /*bca0*/  HADD2.F32 R30, -RZ, R29.H1_H1 ;  /* 0x3000001dff1e7230 */ /* 0x000fe40000004100 */
[----:B------:R-:W-:Y:S01]  /*bcb0*/  FMUL.FTZ R37, R6, R35 ;  /* 0x0000002306257220 */ /* 0x000fe20000410000 */
[----:B------:R-:W-:-:S02]  /*bcc0*/  HADD2.F32 R4, -RZ, R27.H1_H1 ;  /* 0x3000001bff047230 */ /* 0x000fc40000004100 */
[-C--:B------:R-:W-:Y:S01]  /*bcd0*/  FMUL.FTZ R34, R6, R5.reuse ;  /* 0x0000000506227220 */ /* 0x080fe20000410000 */
[C---:B------:R-:W-:Y:S01]  /*bce0*/  FMUL.FTZ R36, R7.reuse, R30 ;  /* 0x0000001e07247220 */ /* 0x040fe20000410000 */
[C---:B------:R-:W-:Y:S01]  /*bcf0*/  FFMA.FTZ R6, R32.reuse, R5, -R37 ;  /* 0x0000000520067223 */ /* 0x040fe20000010825 */
[-C--:B------:R-:W-:Y:S01]  /*bd00*/  FMUL.FTZ R41, R7, R4.reuse ;  /* 0x0000000407297220 */ /* 0x080fe20000410000 */
[----:B------:R-:W-:Y:S01]  /*bd10*/  FFMA.FTZ R35, R32, R35, R34 ;  /* 0x0000002320237223 */ /* 0x000fe20000010022 */
[C---:B------:R-:W-:Y:S01]  /*bd20*/  FFMA.FTZ R7, R33.reuse, R4, -R36 ;  /* 0x0000000421077223 */ /* 0x040fe20000010824 */
[----:B------:R-:W-:Y:S01]  /*bd30*/  F2FP.F16.F32.PACK_AB R4, R38, R39 ;  /* 0x000000272604723e */ /* 0x000fe200000000ff */
[----:B------:R-:W-:Y:S01]  /*bd40*/  FFMA.FTZ R30, R33, R30, R41 ;  /* 0x0000001e211e7223 */ /* 0x000fe20000010029 */
[----:B------:R-:W-:Y:S02]  /*bd50*/  F2FP.F16.F32.PACK_AB R5, R31, R40 ;  /* 0x000000281f05723e */ /* 0x000fe400000000ff */
[----:B------:R-:W-:-:S02]  /*bd60*/  F2FP.F16.F32.PACK_AB R6, R35, R6 ;  /* 0x000000062306723e */ /* 0x000fc400000000ff */
[----:B------:R-:W-:-:S05]  /*bd70*/  F2FP.F16.F32.PACK_AB R7, R30, R7 ;  /* 0x000000071e07723e */ /* 0x000fca00000000ff */
[----:B------:R0:W-:Y:S02]  /*bd80*/  STS.128 [R0], R4 ;  /* 0x0000000400007388 */ /* 0x0001e40000000c00 */
.L_x_782:
[----:B------:R-:W-:Y:S05]  /*bd90*/  BSYNC B2 ;  /* 0x0000000000027941 */ /* 0x000fea0003800000 */
.L_x_781:
[----:B------:R-:W-:Y:S04]  /*bda0*/  BSSY B2, `(.L_x_783) ;  /* 0x0000028000027945 */ /* 0x000fe80003800000 */
[----:B------:R-:W-:Y:S05]  /*bdb0*/  @P1 BRA `(.L_x_784) ;  /* 0x0000000000981947 */ /* 0x000fea0003800000 */
[----:B0-----:R-:W0:Y:S01]  /*bdc0*/  LDS.128 R4, [R0+0x4000] ;  /* 0x0040000000047984 */ /* 0x001e220000000c00 */
        /* <DEDUP_REMOVED lines=36> */
[----:B------:R1:W-:Y:S02]  /*c010*/  STS.128 [R0+0x4000], R4 ;  /* 0x0040000400007388 */ /* 0x0003e40000000c00 */
.L_x_784:
[----:B------:R-:W-:Y:S05]  /*c020*/  BSYNC B2 ;  /* 0x0000000000027941 */ /* 0x000fea0003800000 */
.L_x_783:
[----:B------:R-:W-:Y:S04]  /*c030*/  BSSY B2, `(.L_x_785) ;  /* 0x0000028000027945 */ /* 0x000fe80003800000 */
[----:B------:R-:W-:Y:S05]  /*c040*/  @P2 BRA `(.L_x_786) ;  /* 0x0000000000982947 */ /* 0x000fea0003800000 */
[----:B01----:R-:W0:Y:S01]  /*c050*/  LDS.128 R4, [R0+0x8000] ;  /* 0x0080000000047984 */ /* 0x003e220000000c00 */
        /* <DEDUP_REMOVED lines=37> */
.L_x_786:
[----:B------:R-:W-:Y:S05]  /*c2b0*/  BSYNC B2 ;  /* 0x0000000000027941 */ /* 0x000fea0003800000 */
.L_x_785:
[----:B------:R-:W-:Y:S05]  /*c2c0*/  @P3 BRA `(.L_x_780) ;  /* 0x0000000000983947 */ /* 0x000fea0003800000 */
[----:B012---:R-:W0:Y:S01]  /*c2d0*/  LDS.128 R4, [R0+0xc000] ;  /* 0x00c0000000047984 */ /* 0x007e220000000c00 */
        /* <DEDUP_REMOVED lines=37> */
.L_x_780:
[----:B------:R-:W-:Y:S05]  /*c530*/  BSYNC B1 ;  /* 0x0000000000017941 */ /* 0x000fea0003800000 */
.L_x_779:
[----:B0123--:R-:W-:Y:S01]  /*c540*/  IADD3 R4, R212, 0x20, RZ ;  /* 0x00000020d4047810 */ /* 0x00ffe20007ffe0ff */
[----:B------:R-:W-:Y:S03]  /*c550*/  BSSY B1, `(.L_x_787) ;  /* 0x00000aa000017945 */ /* 0x000fe60003800000 */
[----:B------:R-:W-:-:S13]  /*c560*/  ISETP.GE.AND P0, PT, R4, R3, PT ;  /* 0x000000030400720c */ /* 0x000fda0003f06270 */
[----:B------:R-:W-:Y:S05]  /*c570*/  @P0 BRA `(.L_x_788) ;  /* 0x00000008009c0947 */ /* 0x000fea0003800000 */
[----:B------:R-:W0:Y:S01]  /*c580*/  LDC R5, c[0x0][0x3f4] ;  /* 0x0000fd00ff057b82 */ /* 0x000e220000000800 */
[----:B------:R-:W-:Y:S01]  /*c590*/  BSSY B2, `(.L_x_789) ;  /* 0x000002c000027945 */ /* 0x000fe20003800000 */
[-C--:B0-----:R-:W-:Y:S02]  /*c5a0*/  ISETP.GE.AND P0, PT, R22, R5.reuse, PT ;  /* 0x000000051600720c */ /* 0x081fe40003f06270 */
[-C--:B------:R-:W-:Y:S02]  /*c5b0*/  ISETP.GE.AND P1, PT, R215, R5.reuse, PT ;  /* 0x00000005d700720c */ /* 0x080fe40003f26270 */
[-C--:B------:R-:W-:Y:S02]  /*c5c0*/  ISETP.GE.AND P2, PT, R214, R5.reuse, PT ;  /* 0x00000005d600720c */ /* 0x080fe40003f46270 */
[----:B------:R-:W-:-:S07]  /*c5d0*/  ISETP.GE.AND P3, PT, R216, R5, PT ;  /* 0x00000005d800720c */ /* 0x000fce0003f66270 */
[----:B------:R-:W-:Y:S06]  /*c5e0*/  @P0 BRA `(.L_x_790) ;  /* 0x0000000000980947 */ /* 0x000fec0003800000 */
[----:B------:R-:W0:Y:S01]  /*c5f0*/  LDS.128 R4, [R0+0x1000] ;  /* 0x0010000000047984 */ /* 0x000e220000000c00 */
[----:B------:R-:W-:Y:S02]  /*c600*/  HADD2.F32 R36, -RZ, R26.H0_H0 ;  /* 0x2000001aff247230 */ /* 0x000fe40000004100 */
[--C-:B------:R-:W-:Y:S02]  /*c610*/  HADD2.F32 R38, -RZ, R28.reuse.H0_H0 ;  /* 0x2000001cff267230 */ /* 0x100fe40000004100 */
[----:B------:R-:W-:Y:S02]  /*c620*/  HADD2.F32 R41, -RZ, R29.H0_H0 ;  /* 0x2000001dff297230 */ /* 0x000fe40000004100 */
[----:B------:R-:W-:Y:S02]  /*c630*/  HADD2.F32 R39, -RZ, R27.H0_H0 ;  /* 0x2000001bff277230 */ /* 0x000fe40000004100 */
[----:B------:R-:W-:Y:S02]  /*c640*/  HADD2.F32 R40, -RZ, R28.H1_H1 ;  /* 0x3000001cff287230 */ /* 0x000fe40000004100 */
[----:B------:R-:W-:-:S02]  /*c650*/  HADD2.F32 R43, -RZ, R29.H1_H1 ;  /* 0x3000001dff2b7230 */ /* 0x000fc40000004100 */
[--C-:B0-----:R-:W-:Y:S02]  /*c660*/  HADD2.F32 R30, -RZ, R4.reuse.H0_H0 ;  /* 0x20000004ff1e7230 */ /* 0x101fe40000004100 */
[----:B------:R-:W-:Y:S02]  /*c670*/  HADD2.F32 R4, -RZ, R4.H1_H1 ;  /* 0x30000004ff047230 */ /* 0x000fe40000004100 */
[--C-:B------:R-:W-:Y:S02]  /*c680*/  HADD2.F32 R31, -RZ, R5.reuse.H0_H0 ;  /* 0x20000005ff1f7230 */ /* 0x100fe40000004100 */
[----:B------:R-:W-:Y:S02]  /*c690*/  HADD2.F32 R5, -RZ, R5.H1_H1 ;  /* 0x30000005ff057230 */ /* 0x000fe40000004100 */
[-C--:B------:R-:W-:Y:S01]  /*c6a0*/  FMUL.FTZ R35, R38, R4.reuse ;  /* 0x0000000426237220 */ /* 0x080fe20000410000 */
[----:B------:R-:W-:Y:S01]  /*c6b0*/  FMUL.FTZ R37, R36, R4 ;  /* 0x0000000424257220 */ /* 0x000fe20000410000 */
[----:B------:R-:W-:-:S02]  /*c6c0*/  HADD2.F32 R32, -RZ, R6.H0_H0 ;  /* 0x20000006ff207230 */ /* 0x000fc40000004100 */
[-C--:B------:R-:W-:Y:S01]  /*c6d0*/  FMUL.FTZ R34, R41, R5.reuse ;  /* 0x0000000529227220 */ /* 0x080fe20000410000 */
[-C--:B------:R-:W-:Y:S01]  /*c6e0*/  FFMA.FTZ R4, R36, R30.reuse, -R35 ;  /* 0x0000001e24047223 */ /* 0x080fe20000010823 */
[----:B------:R-:W-:Y:S01]  /*c6f0*/  FFMA.FTZ R37, R38, R30, R37 ;  /* 0x0000001e26257223 */ /* 0x000fe20000010025 */
[C---:B------:R-:W-:Y:S01]  /*c700*/  FMUL.FTZ R30, R39.reuse, R5 ;  /* 0x00000005271e7220 */ /* 0x040fe20000410000 */
[--C-:B------:R-:W-:Y:S02]  /*c710*/  HADD2.F32 R33, -RZ, R7.reuse.H0_H0 ;  /* 0x20000007ff217230 */ /* 0x100fe40000004100 */
[-C--:B------:R-:W-:Y:S01]  /*c720*/  FFMA.FTZ R5, R39, R31.reuse, -R34 ;  /* 0x0000001f27057223 */ /* 0x080fe20000010822 */
[----:B------:R-:W-:Y:S02]  /*c730*/  HADD2.F32 R6, -RZ, R6.H1_H1 ;  /* 0x30000006ff067230 */ /* 0x000fe40000004100 */
[----:B------:R-:W-:Y:S01]  /*c740*/  FFMA.FTZ R30, R41, R31, R30 ;  /* 0x0000001f291e7223 */ /* 0x000fe2000001001e */
[----:B------:R-:W-:Y:S01]  /*c750*/  HADD2.F32 R7, -RZ, R7.H1_H1 ;  /* 0x30000007ff077230 */ /* 0x000fe20000004100 */
[----:B------:R-:W-:Y:S01]  /*c760*/  F2FP.F16.F32.PACK_AB R4, R37, R4 ;  /* 0x000000042504723e */ /* 0x000fe200000000ff */
[----:B------:R-:W-:-:S02]  /*c770*/  HADD2.F32 R38, -RZ, R26.H1_H1 ;  /* 0x3000001aff267230 */ /* 0x000fc40000004100 */
[-C--:B------:R-:W-:Y:S01]  /*c780*/  FMUL.FTZ R31, R40, R6.reuse ;  /* 0x00000006281f7220 */ /* 0x080fe20000410000 */
[----:B------:R-:W-:Y:S02]  /*c790*/  HADD2.F32 R39, -RZ, R27.H1_H1 ;  /* 0x3000001bff277230 */ /* 0x000fe40000004100 */
[----:B------:R-:W-:Y:S01]  /*c7a0*/  FMUL.FTZ R34, R43, R7 ;  /* 0x000000072b227220 */ /* 0x000fe20000410000 */
[----:B------:R-:W-:Y:S01]  /*c7b0*/  F2FP.F16.F32.PACK_AB R5, R30, R5 ;  /* 0x000000051e05723e */ /* 0x000fe200000000ff */
[C---:B------:R-:W-:Y:S01]  /*c7c0*/  FMUL.FTZ R35, R38.reuse, R6 ;  /* 0x0000000626237220 */ /* 0x040fe20000410000 */
[-C--:B------:R-:W-:Y:S01]  /*c7d0*/  FFMA.FTZ R6, R38, R32.reuse, -R31 ;  /* 0x0000002026067223 */ /* 0x080fe2000001081f */
[C---:B------:R-:W-:Y:S01]  /*c7e0*/  FMUL.FTZ R36, R39.reuse, R7 ;  /* 0x0000000727247220 */ /* 0x040fe20000410000 */
[-C--:B------:R-:W-:Y:S01]  /*c7f0*/  FFMA.FTZ R7, R39, R33.reuse, -R34 ;  /* 0x0000002127077223 */ /* 0x080fe20000010822 */
[----:B------:R-:W-:Y:S02]  /*c800*/  FFMA.FTZ R35, R40, R32, R35 ;  /* 0x0000002028237223 */ /* 0x000fe40000010023 */
[----:B------:R-:W-:-:S03]  /*c810*/  FFMA.FTZ R36, R43, R33, R36 ;  /* 0x000000212b247223 */ /* 0x000fc60000010024 */
[----:B------:R-:W-:Y:S02]  /*c820*/  F2FP.F16.F32.PACK_AB R6, R35, R6 ;  /* 0x000000062306723e */ /* 0x000fe400000000ff */
[----:B------:R-:W-:-:S05]  /*c830*/  F2FP.F16.F32.PACK_AB R7, R36, R7 ;  /* 0x000000072407723e */ /* 0x000fca00000000ff */
[----:B------:R0:W-:Y:S02]  /*c840*/  STS.128 [R0+0x1000], R4 ;  /* 0x0010000400007388 */ /* 0x0001e40000000c00 */
.L_x_790:
[----:B------:R-:W-:Y:S05]  /*c850*/  BSYNC B2 ;  /* 0x0000000000027941 */ /* 0x000fea0003800000 */
.L_x_789:
[----:B------:R-:W-:Y:S04]  /*c860*/  BSSY B2, `(.L_x_791) ;  /* 0x0000028000027945 */ /* 0x000fe80003800000 */
[----:B------:R-:W-:Y:S05]  /*c870*/  @P1 BRA `(.L_x_792) ;  /* 0x0000000000981947 */ /* 0x000fea0003800000 */
[----:B0-----:R-:W0:Y:S01]  /*c880*/  LDS.128 R4, [R0+0x5000] ;  /* 0x0050000000047984 */ /* 0x001e220000000c00 */
        /* <DEDUP_REMOVED lines=37> */
.L_x_792:
[----:B------:R-:W-:Y:S05]  /*cae0*/  BSYNC B2 ;  /* 0x0000000000027941 */ /* 0x000fea0003800000 */
.L_x_791:
[----:B------:R-:W-:Y:S04]  /*caf0*/  BSSY B2, `(.L_x_793) ;  /* 0x0000028000027945 */ /* 0x000fe80003800000 */
[----:B------:R-:W-:Y:S05]  /*cb00*/  @P2 BRA `(.L_x_794) ;  /* 0x0000000000982947 */ /* 0x000fea0003800000 */
[----:B01----:R-:W0:Y:S01]  /*cb10*/  LDS.128 R4, [R0+0x9000] ;  /* 0x0090000000047984 */ /* 0x003e220000000c00 */
        /* <DEDUP_REMOVED lines=37> */
.L_x_794:
[----:B------:R-:W-:Y:S05]  /*cd70*/  BSYNC B2 ;  /* 0x0000000000027941 */ /* 0x000fea0003800000 */
.L_x_793:
[----:B------:R-:W-:Y:S05]  /*cd80*/  @P3 BRA `(.L_x_788) ;  /* 0x0000000000983947 */ /* 0x000fea0003800000 */
[----:B012---:R-:W0:Y:S01]  /*cd90*/  LDS.128 R4, [R0+0xd000] ;  /* 0x00d0000000047984 */ /* 0x007e220000000c00 */
        /* <DEDUP_REMOVED lines=37> */
.L_x_788:
[----:B------:R-:W-:Y:S05]  /*cff0*/  BSYNC B1 ;  /* 0x0000000000017941 */ /* 0x000fea0003800000 */
.L_x_787:
[----:B------:R-:W-:Y:S01]  /*d000*/  ISETP.GE.AND P0, PT, R237, R3, PT ;  /* 0x00000003ed00720c */ /* 0x000fe20003f06270 */
[----:B------:R-:W-:-:S12]  /*d010*/  BSSY B1, `(.L_x_795) ;  /* 0x00000a9000017945 */ /* 0x000fd80003800000 */
[----:B------:R-:W-:Y:S05]  /*d020*/  @P0 BRA `(.L_x_796) ;  /* 0x00000008009c0947 */ /* 0x000fea0003800000 */
[----:B0123--:R-:W0:Y:S01]  /*d030*/  LDC R5, c[0x0][0x3f4] ;  /* 0x0000fd00ff057b82 */ /* 0x00fe220000000800 */
        /* <DEDUP_REMOVED lines=44> */
.L_x_798:
[----:B------:R-:W-:Y:S05]  /*d300*/  BSYNC B2 ;  /* 0x0000000000027941 */ /* 0x000fea0003800000 */
.L_x_797:
        /* <DEDUP_REMOVED lines=40> */
.L_x_800:
[----:B------:R-:W-:Y:S05]  /*d590*/  BSYNC B2 ;  /* 0x0000000000027941 */ /* 0x000fea0003800000 */
.L_x_799:
        /* <DEDUP_REMOVED lines=40> */
.L_x_802:
[----:B------:R-:W-:Y:S05]  /*d820*/  BSYNC B2 ;  /* 0x0000000000027941 */ /* 0x000fea0003800000 */
.L_x_801:
        /* <DEDUP_REMOVED lines=39> */
.L_x_796:
[----:B------:R-:W-:Y:S05]  /*daa0*/  BSYNC B1 ;  /* 0x0000000000017941 */ /* 0x000fea0003800000 */
.L_x_795:
[----:B01234-:R-:W-:-:S05]  /*dab0*/  VIADD R4, R212, 0x60 ;  /* 0x00000060d4047836 */ /* 0x01ffca0000000000 */
        /* <DEDUP_REMOVED lines=18> */
[-C--:B------:R-:W-:Y:S01]  /*dbe0*/  FMUL.FTZ R34, R37, R4.reuse ;  /* 0x0000000425227220 */ /* 0x080fe20000410000 */
[C---:B------:R-:W-:Y:S01]  /*dbf0*/  FMUL.FTZ R36, R35.reuse, R4 ;  /* 0x0000000423247220 */ /* 0x040fe20000410000 */
[----:B------:R-:W-:Y:S02]  /*dc00*/  HADD2.F32 R31, -RZ, R6.H0_H0 ;  /* 0x20000006ff1f7230 */ /* 0x000fe40000004100 */
[----:B------:R-:W-:Y:S01]  /*dc10*/  FMUL.FTZ R33, R40, R5 ;  /* 0x0000000528217220 */ /* 0x000fe20000410000 */
[----:B------:R-:W-:Y:S01]  /*dc20*/  FFMA.FTZ R4, R35, R3, -R34 ;  /* 0x0000000323047223 */ /* 0x000fe20000010822 */
[----:B------:R-:W-:-:S02]  /*dc30*/  HADD2.F32 R32, -RZ, R7.H0_H0 ;  /* 0x20000007ff207230 */ /* 0x000fc40000004100 */
[----:B------:R-:W-:Y:S01]  /*dc40*/  FFMA.FTZ R3, R37, R3, R36 ;  /* 0x0000000325037223 */ /* 0x000fe20000010024 */
[C---:B------:R-:W-:Y:S01]  /*dc50*/  FMUL.FTZ R35, R38.reuse, R5 ;  /* 0x0000000526237220 */ /* 0x040fe20000410000 */
[----:B------:R-:W-:Y:S02]  /*dc60*/  HADD2.F32 R6, -RZ, R6.H1_H1 ;  /* 0x30000006ff067230 */ /* 0x000fe40000004100 */
[-C--:B------:R-:W-:Y:S01]  /*dc70*/  FFMA.FTZ R5, R38, R30.reuse, -R33 ;  /* 0x0000001e26057223 */ /* 0x080fe20000010821 */
[----:B------:R-:W-:Y:S02]  /*dc80*/  HADD2.F32 R7, -RZ, R7.H1_H1 ;  /* 0x30000007ff077230 */ /* 0x000fe40000004100 */
[----:B------:R-:W-:Y:S01]  /*dc90*/  FFMA.FTZ R30, R40, R30, R35 ;  /* 0x0000001e281e7223 */ /* 0x000fe20000010023 */
[----:B------:R-:W-:Y:S01]  /*dca0*/  HADD2.F32 R37, -RZ, R28.H1_H1 ;  /* 0x3000001cff257230 */ /* 0x000fe20000004100 */
[----:B------:R-:W-:Y:S01]  /*dcb0*/  F2FP.F16.F32.PACK_AB R4, R3, R4 ;  /* 0x000000040304723e */ /* 0x000fe200000000ff */
[----:B------:R-:W-:-:S02]  /*dcc0*/  HADD2.F32 R36, -RZ, R29.H1_H1 ;  /* 0x3000001dff247230 */ /* 0x000fc40000004100 */
[----:B------:R-:W-:Y:S02]  /*dcd0*/  HADD2.F32 R33, -RZ, R26.H1_H1 ;  /* 0x3000001aff217230 */ /* 0x000fe40000004100 */
[-C--:B------:R-:W-:Y:S01]  /*dce0*/  FMUL.FTZ R26, R37, R6.reuse ;  /* 0x00000006251a7220 */ /* 0x080fe20000410000 */
[----:B------:R-:W-:Y:S02]  /*dcf0*/  HADD2.F32 R34, -RZ, R27.H1_H1 ;  /* 0x3000001bff227230 */ /* 0x000fe40000004100 */
[----:B------:R-:W-:Y:S01]  /*dd00*/  FMUL.FTZ R27, R36, R7 ;  /* 0x00000007241b7220 */ /* 0x000fe20000410000 */
[----:B------:R-:W-:Y:S01]  /*dd10*/  F2FP.F16.F32.PACK_AB R5, R30, R5 ;  /* 0x000000051e05723e */ /* 0x000fe200000000ff */
[C---:B------:R-:W-:Y:S01]  /*dd20*/  FMUL.FTZ R28, R33.reuse, R6 ;  /* 0x00000006211c7220 */ /* 0x040fe20000410000 */
[----:B------:R-:W-:Y:S01]  /*dd30*/  FFMA.FTZ R6, R33, R31, -R26 ;  /* 0x0000001f21067223 */ /* 0x000fe2000001081a */
[C---:B------:R-:W-:Y:S01]  /*dd40*/  FMUL.FTZ R29, R34.reuse, R7 ;  /* 0x00000007221d7220 */ /* 0x040fe20000410000 */
[----:B------:R-:W-:Y:S01]  /*dd50*/  FFMA.FTZ R7, R34, R32, -R27 ;  /* 0x0000002022077223 */ /* 0x000fe2000001081b */
[----:B------:R-:W-:-:S02]  /*dd60*/  FFMA.FTZ R31, R37, R31, R28 ;  /* 0x0000001f251f7223 */ /* 0x000fc4000001001c */
[----:B------:R-:W-:-:S03]  /*dd70*/  FFMA.FTZ R32, R36, R32, R29 ;  /* 0x0000002024207223 */ /* 0x000fc6000001001d */
[----:B------:R-:W-:Y:S02]  /*dd80*/  F2FP.F16.F32.PACK_AB R6, R31, R6 ;  /* 0x000000061f06723e */ /* 0x000fe400000000ff */
[----:B------:R-:W-:-:S05]  /*dd90*/  F2FP.F16.F32.PACK_AB R7, R32, R7 ;  /* 0x000000072007723e */ /* 0x000fca00000000ff */
[----:B------:R0:W-:Y:S02]  /*dda0*/  STS.128 [R0+0x3000], R4 ;  /* 0x0030000400007388 */ /* 0x0001e40000000c00 */
.L_x_805:
[----:B------:R-:W-:Y:S05]  /*ddb0*/  BSYNC B1 ;  /* 0x0000000000017941 */ /* 0x000fea0003800000 */
.L_x_804:
        /* <DEDUP_REMOVED lines=40> */
.L_x_807:
[----:B------:R-:W-:Y:S05]  /*e040*/  BSYNC B1 ;  /* 0x0000000000017941 */ /* 0x000fea0003800000 */
.L_x_806:
        /* <DEDUP_REMOVED lines=40> */
.L_x_809:
[----:B------:R-:W-:Y:S05]  /*e2d0*/  BSYNC B1 ;  /* 0x0000000000017941 */ /* 0x000fea0003800000 */
.L_x_808:
        /* <DEDUP_REMOVED lines=38> */
[----:B------:R3:W-:Y:S01]  /*e540*/  STS.128 [R0+0xf000], R4 ;  /* 0x00f0000400007388 */ /* 0x0007e20000000c00 */
[----:B------:R-:W-:Y:S05]  /*e550*/  BRA `(.L_x_803) ;  /* 0x0000003400747947 */ /* 0x000fea0003800000 */
.L_x_773:
[----:B------:R-:W-:-:S03]  /*e560*/  UMOV UR4, 0xffffffff ;  /* 0xffffffff00047882 */ /* 0x000fc60000000000 */
[----:B------:R-:W-:Y:S05]  /*e570*/  BRA.DIV UR4, `(.L_x_810) ;  /* 0x000001a604f47947 */ /* 0x000fea000b800000 */
[----:B------:R0:W1:Y:S04]  /*e580*/  SHFL.IDX PT, R3, R25, RZ, 0x181f ;  /* 0x00181fff19037589 */ /* 0x00006800000e0000 */
[----:B------:R0:W2:Y:S04]  /*e590*/  SHFL.IDX PT, R20, R24, RZ, 0x181f ;  /* 0x00181fff18147589 */ /* 0x0000a800000e0000 */
[----:B------:R0:W3:Y:S04]  /*e5a0*/  SHFL.IDX PT, R21, R26, RZ, 0x181f ;  /* 0x00181fff1a157589 */ /* 0x0000e800000e0000 */
[----:B------:R-:W4:Y:S02]  /*e5b0*/  SHFL.IDX PT, R28, R28, RZ, 0x181f ;  /* 0x00181fff1c1c7589 */ /* 0x000f2400000e0000 */
.L_x_1064:
        /* <DEDUP_REMOVED lines=10> */
[----:B------:R-:W-:Y:S02]  /*e660*/  CS2R R14, SRZ ;  /* 0x00000000000e7805 */ /* 0x000fe4000001ff00 */
[----:B0-----:R-:W-:Y:S02]  /*e670*/  CS2R R24, SRZ ;  /* 0x0000000000187805 */ /* 0x001fe4000001ff00 */
[----:B------:R-:W-:-:S05]  /*e680*/  CS2R R26, SRZ ;  /* 0x00000000001a7805 */ /* 0x000fca000001ff00 */
[----:B------:R-:W-:Y:S05]  /*e690*/  @P0 BRA `(.L_x_812) ;  /* 0x0000000000700947 */ /* 0x000fea0003800000 */
[----:B------:R-:W-:Y:S01]  /*e6a0*/  ULDC UR4, c[0x0][0x3f4] ;  /* 0x0000fd0000047ab9 */ /* 0x000fe20000000800 */
[----:B--2---:R-:W-:Y:S01]  /*e6b0*/  IMAD.MOV.U32 R4, RZ, RZ, R20 ;  /* 0x000000ffff047224 */ /* 0x004fe200078e0014 */
[----:B------:R-:W-:Y:S02]  /*e6c0*/  ISETP.GE.AND P2, PT, R16, UR4, PT ;  /* 0x0000000410007c0c */ /* 0x000fe4000bf46270 */
[----:B------:R-:W-:Y:S02]  /*e6d0*/  CS2R R24, SRZ ;  /* 0x0000000000187805 */ /* 0x000fe4000001ff00 */
[----:B------:R-:W-:Y:S02]  /*e6e0*/  ISETP.GE.AND P3, PT, R213, UR4, PT ;  /* 0x00000004d5007c0c */ /* 0x000fe4000bf66270 */
[----:B------:R-:W-:Y:S02]  /*e6f0*/  CS2R R26, SRZ ;  /* 0x00000000001a7805 */ /* 0x000fe4000001ff00 */
[----:B-1----:R-:W-:Y:S01]  /*e700*/  MOV R5, R3 ;  /* 0x0000000300057202 */ /* 0x002fe20000000f00 */
[----:B------:R-:W-:Y:S01]  /*e710*/  ULDC.64 UR6, c[0x0][0x208] ;  /* 0x0000820000067ab9 */ /* 0x000fe20000000a00 */
[----:B---3--:R-:W-:-:S03]  /*e720*/  MOV R29, R21 ;  /* 0x00000015001d7202 */ /* 0x008fc60000000f00 */
[C---:B------:R-:W-:Y:S01]  /*e730*/  @!P2 IMAD.SHL.U32 R9, R16.reuse, 0x2, RZ ;  /* 0x000000021009a824 */ /* 0x040fe200078e00ff */
[----:B------:R-:W-:-:S03]  /*e740*/  @!P2 SHF.L.U64.HI R6, R16, 0x1, R17 ;  /* 0x000000011006a819 */ /* 0x000fc60000010211 */
[----:B------:R-:W-:Y:S01]  /*e750*/  @!P3 IMAD.SHL.U32 R7, R234, 0x8, RZ ;  /* 0x00000008ea07b824 */ /* 0x000fe200078e00ff */
[----:B------:R-:W-:-:S03]  /*e760*/  @!P2 IADD3 R32, P0, R20, R9, RZ ;  /* 0x000000091420a210 */ /* 0x000fc60007f1e0ff */
[C---:B------:R-:W-:Y:S01]  /*e770*/  @!P3 IMAD.WIDE R30, R7.reuse, 0x2, R4 ;  /* 0x00000002071eb825 */ /* 0x040fe200078e0204 */
[----:B----4-:R-:W-:Y:S02]  /*e780*/  @!P2 IADD3 R20, P1, R28, R9, RZ ;  /* 0x000000091c14a210 */ /* 0x010fe40007f3e0ff */
[----:B------:R-:W-:Y:S02]  /*e790*/  CS2R R8, SRZ ;  /* 0x0000000000087805 */ /* 0x000fe4000001ff00 */
[----:B------:R-:W-:Y:S01]  /*e7a0*/  CS2R R10, SRZ ;  /* 0x00000000000a7805 */ /* 0x000fe2000001ff00 */
[----:B------:R-:W-:Y:S01]  /*e7b0*/  @!P3 IMAD.WIDE R28, R7, 0x2, R28 ;  /* 0x00000002071cb825 */ /* 0x000fe200078e021c */
[----:B------:R-:W-:Y:S02]  /*e7c0*/  CS2R R12, SRZ ;  /* 0x00000000000c7805 */ /* 0x000fe4000001ff00 */
[----:B------:R-:W-:Y:S02]  /*e7d0*/  CS2R R14, SRZ ;  /* 0x00000000000e7805 */ /* 0x000fe4000001ff00 */
[----:B------:R-:W-:Y:S01]  /*e7e0*/  CS2R R4, SRZ ;  /* 0x0000000000047805 */ /* 0x000fe2000001ff00 */
[--C-:B------:R-:W-:Y:S01]  /*e7f0*/  @!P2 IMAD.X R33, R3, 0x1, R6.reuse, P0 ;  /* 0x000000010321a824 */ /* 0x100fe200000e0606 */
[----:B------:R0:W5:Y:S01]  /*e800*/  @!P3 LD.E.128 R24, desc[UR6][R30.64] ;  /* 0x000000061e18b980 */ /* 0x000162000c101d00 */
[----:B------:R-:W-:Y:S01]  /*e810*/  @!P2 IMAD.X R21, R21, 0x1, R6, P1 ;  /* 0x000000011515a824 */ /* 0x000fe200008e0606 */
[----:B------:R-:W-:-:S02]  /*e820*/  CS2R R6, SRZ ;  /* 0x0000000000067805 */ /* 0x000fc4000001ff00 */
[----:B------:R0:W5:Y:S04]  /*e830*/  @!P3 LD.E.128 R8, desc[UR6][R28.64] ;  /* 0x000000061c08b980 */ /* 0x000168000c101d00 */
[----:B------:R0:W5:Y:S04]  /*e840*/  @!P2 LD.E.128 R12, desc[UR6][R32.64] ;  /* 0x00000006200ca980 */ /* 0x000168000c101d00 */
[----:B------:R0:W5:Y:S02]  /*e850*/  @!P2 LD.E.128 R4, desc[UR6][R20.64] ;  /* 0x000000061404a980 */ /* 0x000164000c101d00 */
.L_x_812:
[----:B------:R-:W-:Y:S05]  /*e860*/  BSYNC B1 ;  /* 0x0000000000017941 */ /* 0x000fea0003800000 */
.L_x_811:
[----:B-1----:R-:W-:Y:S01]  /*e870*/  LEA.HI R3, R235, R235, RZ, 0x1 ;  /* 0x000000ebeb037211 */ /* 0x002fe200078f08ff */
[----:B0----5:R-:W-:Y:S01]  /*e880*/  IMAD.MOV.U32 R30, RZ, RZ, R4 ;  /* 0x000000ffff1e7224 */ /* 0x021fe200078e0004 */
[----:B---3--:R-:W-:Y:S01]  /*e890*/  MOV R21, R12 ;  /* 0x0000000c00157202 */ /* 0x008fe20000000f00 */
[--C-:B----4-:R-:W-:Y:S01]  /*e8a0*/  IMAD.MOV.U32 R28, RZ, RZ, R13.reuse ;  /* 0x000000ffff1c7224 */ /* 0x110fe200078e000d */
[----:B------:R-:W-:Y:S01]  /*e8b0*/  SHF.R.U64 R33, R12, 0x10, R13 ;  /* 0x000000100c217819 */ /* 0x000fe2000000120d */
[----:B------:R-:W-:Y:S01]  /*e8c0*/  IMAD.MOV.U32 R31, RZ, RZ, R27 ;  /* 0x000000ffff1f7224 */ /* 0x000fe200078e001b */
[----:B------:R-:W-:Y:S01]  /*e8d0*/  LOP3.LUT R12, R3, 0xfffffffe, RZ, 0xc0, !PT ;  /* 0xfffffffe030c7812 */ /* 0x000fe200078ec0ff */
[----:B------:R-:W-:Y:S01]  /*e8e0*/  IMAD.MOV.U32 R32, RZ, RZ, R6 ;  /* 0x000000ffff207224 */ /* 0x000fe200078e0006 */
[----:B------:R-:W-:Y:S01]  /*e8f0*/  MOV R3, R5 ;  /* 0x0000000500037202 */ /* 0x000fe20000000f00 */
[----:B--2---:R-:W-:Y:S01]  /*e900*/  IMAD.MOV.U32 R20, RZ, RZ, R8 ;  /* 0x000000ffff147224 */ /* 0x004fe200078e0008 */
[--C-:B------:R-:W-:Y:S01]  /*e910*/  SHF.R.U64 R42, R4, 0x10, R5.reuse ;  /* 0x00000010042a7819 */ /* 0x100fe20000001205 */
[----:B------:R-:W-:Y:S01]  /*e920*/  BSSY B1, `(.L_x_813) ;  /* 0x000002d000017945 */ /* 0x000fe20003800000 */
[----:B------:R-:W-:Y:S01]  /*e930*/  SHF.R.U32.HI R43, RZ, 0x10, R5 ;  /* 0x00000010ff2b7819 */ /* 0x000fe20000011605 */
[----:B------:R-:W-:Y:S01]  /*e940*/  IMAD.IADD R5, R235, 0x1, -R12 ;  /* 0x00000001eb057824 */ /* 0x000fe200078e0a0c */
[----:B------:R-:W-:Y:S01]  /*e950*/  SHF.R.U32.HI R35, RZ, 0x10, R13 ;  /* 0x00000010ff237819 */ /* 0x000fe2000001160d */
[----:B------:R-:W-:Y:S01]  /*e960*/  IMAD.MOV.U32 R13, RZ, RZ, R14 ;  /* 0x000000ffff0d7224 */ /* 0x000fe200078e000e */
[----:B------:R-:W-:-:S02]  /*e970*/  MOV R29, R15 ;  /* 0x0000000f001d7202 */ /* 0x000fc40000000f00 */
[----:B------:R-:W-:Y:S02]  /*e980*/  SHF.L.U32 R5, R5, 0x1f, RZ ;  /* 0x0000001f05057819 */ /* 0x000fe400000006ff */
[--C-:B------:R-:W-:Y:S01]  /*e990*/  SHF.R.U64 R36, R14, 0x10, R15.reuse ;  /* 0x000000100e247819 */ /* 0x100fe2000000120f */
[----:B------:R-:W-:Y:S01]  /*e9a0*/  IMAD.MOV.U32 R14, RZ, RZ, R24 ;  /* 0x000000ffff0e7224 */ /* 0x000fe200078e0018 */
[----:B------:R-:W0:Y:S01]  /*e9b0*/  SYNCS.PHASECHK.TRANS64.TRYWAIT P0, [R18+URZ+0x38800], R5 ;  /* 0x03880005120075a7 */ /* 0x000e22000800017f */
[----:B------:R-:W-:Y:S01]  /*e9c0*/  SHF.R.U32.HI R37, RZ, 0x10, R15 ;  /* 0x00000010ff257819 */ /* 0x000fe2000001160f */
[--C-:B------:R-:W-:Y:S01]  /*e9d0*/  IMAD.MOV.U32 R15, RZ, RZ, R25.reuse ;  /* 0x000000ffff0f7224 */ /* 0x100fe200078e0019 */
[--C-:B------:R-:W-:Y:S02]  /*e9e0*/  SHF.R.U64 R38, R24, 0x10, R25.reuse ;  /* 0x0000001018267819 */ /* 0x100fe40000001219 */
[----:B------:R-:W-:Y:S02]  /*e9f0*/  SHF.R.U32.HI R39, RZ, 0x10, R25 ;  /* 0x00000010ff277819 */ /* 0x000fe40000011619 */
[----:B------:R-:W-:-:S02]  /*ea00*/  MOV R4, R7 ;  /* 0x0000000700047202 */ /* 0x000fc40000000f00 */
[----:B------:R-:W-:Y:S01]  /*ea10*/  SHF.R.U64 R44, R6, 0x10, R7 ;  /* 0x00000010062c7819 */ /* 0x000fe20000001207 */
[----:B------:R-:W-:Y:S01]  /*ea20*/  IMAD.MOV.U32 R6, RZ, RZ, R9 ;  /* 0x000000ffff067224 */ /* 0x000fe200078e0009 */
[----:B------:R-:W-:Y:S01]  /*ea30*/  SHF.R.U32.HI R45, RZ, 0x10, R7 ;  /* 0x00000010ff2d7819 */ /* 0x000fe20000011607 */
[----:B------:R-:W-:Y:S01]  /*ea40*/  IMAD.MOV.U32 R7, RZ, RZ, R11 ;  /* 0x000000ffff077224 */ /* 0x000fe200078e000b */
[----:B------:R-:W-:Y:S02]  /*ea50*/  MOV R25, R26 ;  /* 0x0000001a00197202 */ /* 0x000fe40000000f00 */
[----:B------:R-:W-:Y:S02]  /*ea60*/  SHF.R.U64 R8, R8, 0x10, R9 ;  /* 0x0000001008087819 */ /* 0x000fe40000001209 */
[----:B------:R-:W-:Y:S02]  /*ea70*/  PRMT R30, R30, 0x5410, R3 ;  /* 0x000054101e1e7816 */ /* 0x000fe40000000003 */
[----:B------:R-:W-:-:S02]  /*ea80*/  SHF.R.U64 R40, R26, 0x10, R27 ;  /* 0x000000101a287819 */ /* 0x000fc4000000121b */
[----:B------:R-:W-:Y:S02]  /*ea90*/  SHF.R.U32.HI R41, RZ, 0x10, R27 ;  /* 0x00000010ff297819 */ /* 0x000fe4000001161b */
[----:B------:R-:W-:Y:S02]  /*eaa0*/  SHF.R.U32.HI R9, RZ, 0x10, R9 ;  /* 0x00000010ff097819 */ /* 0x000fe40000011609 */
[----:B------:R-:W-:Y:S02]  /*eab0*/  MOV R24, R10 ;  /* 0x0000000a00187202 */ /* 0x000fe40000000f00 */
[----:B------:R-:W-:Y:S02]  /*eac0*/  VIMNMX R3, R34, 0x80, PT ;  /* 0x0000008022037848 */ /* 0x000fe40003fe0100 */
[----:B------:R-:W-:Y:S02]  /*ead0*/  PRMT R26, R21, 0x5410, R28 ;  /* 0x00005410151a7816 */ /* 0x000fe4000000001c */
[----:B------:R-:W-:-:S02]  /*eae0*/  PRMT R12, R14, 0x5410, R15 ;  /* 0x000054100e0c7816 */ /* 0x000fc4000000000f */
[----:B------:R-:W-:Y:S02]  /*eaf0*/  SHF.R.U64 R10, R10, 0x10, R11 ;  /* 0x000000100a0a7819 */ /* 0x000fe4000000120b */
[----:B------:R-:W-:Y:S02]  /*eb00*/  PRMT R27, R33, 0x5410, R35 ;  /* 0x00005410211b7816 */ /* 0x000fe40000000023 */
[----:B------:R-:W-:Y:S02]  /*eb10*/  PRMT R28, R13, 0x5410, R29 ;  /* 0x000054100d1c7816 */ /* 0x000fe4000000001d */
[----:B------:R-:W-:Y:S02]  /*eb20*/  PRMT R14, R25, 0x5410, R31 ;  /* 0x00005410190e7816 */ /* 0x000fe4000000001f */
[----:B------:R-:W-:Y:S02]  /*eb30*/  SHF.R.U32.HI R11, RZ, 0x10, R11 ;  /* 0x00000010ff0b7819 */ /* 0x000fe4000001160b */
[----:B------:R-:W-:-:S02]  /*eb40*/  PRMT R29, R36, 0x5410, R37 ;  /* 0x00005410241d7816 */ /* 0x000fc40000000025 */
[----:B------:R-:W-:Y:S02]  /*eb50*/  PRMT R13, R38, 0x5410, R39 ;  /* 0x00005410260d7816 */ /* 0x000fe40000000027 */
[----:B------:R-:W-:Y:S02]  /*eb60*/  PRMT R15, R40, 0x5410, R41 ;  /* 0x00005410280f7816 */ /* 0x000fe40000000029 */
[----:B------:R-:W-:Y:S02]  /*eb70*/  PRMT R31, R42, 0x5410, R43 ;  /* 0x000054102a1f7816 */ /* 0x000fe4000000002b */
[----:B------:R-:W-:Y:S02]  /*eb80*/  PRMT R32, R32, 0x5410, R4 ;  /* 0x0000541020207816 */ /* 0x000fe40000000004 */
[----:B------:R-:W-:Y:S02]  /*eb90*/  PRMT R33, R44, 0x5410, R45 ;  /* 0x000054102c217816 */ /* 0x000fe4000000002d */
[----:B------:R-:W-:-:S02]  /*eba0*/  ISETP.GE.AND P1, PT, R212, R3, PT ;  /* 0x00000003d400720c */ /* 0x000fc40003f26270 */
[----:B------:R-:W-:Y:S02]  /*ebb0*/  PRMT R20, R20, 0x5410, R6 ;  /* 0x0000541014147816 */ /* 0x000fe40000000006 */
[----:B------:R-:W-:Y:S02]  /*ebc0*/  PRMT R21, R8, 0x5410, R9 ;  /* 0x0000541008157816 */ /* 0x000fe40000000009 */
[----:B------:R-:W-:Y:S01]  /*ebd0*/  PRMT R24, R24, 0x5410, R7 ;  /* 0x0000541018187816 */ /* 0x000fe20000000007 */
[----:B0-----:R-:W-:Y:S06]  /*ebe0*/  @!P0 BRA `(.L_x_814) ;  /* 0x000001a000cc8947 */ /* 0x001fec0003800000 */
.L_x_1065:
[----:B------:R-:W-:Y:S05]  /*ebf0*/  BSYNC B1 ;  /* 0x0000000000017941 */ /* 0x000fea0003800000 */
.L_x_813:
[----:B------:R-:W-:Y:S01]  /*ec00*/  BSSY B1, `(.L_x_815) ;  /* 0x00000ba000017945 */ /* 0x000fe20003800000 */
[----:B------:R-:W-:-:S03]  /*ec10*/  PRMT R25, R10, 0x5410, R11 ;  /* 0x000054100a197816 */ /* 0x000fc6000000000b */
[----:B------:R-:W-:Y:S05]  /*ec20*/  @P1 BRA `(.L_x_816) ;  /* 0x0000000800dc1947 */ /* 0x000fea0003800000 */
[----:B------:R-:W1:Y:S01]  /*ec30*/  LDC R51, c[0x0][0x3f4] ;  /* 0x0000fd00ff337b82 */ /* 0x000e620000000800 */
[----:B------:R-:W-:Y:S01]  /*ec40*/  BSSY B2, `(.L_x_817) ;  /* 0x000005c000027945 */ /* 0x000fe20003800000 */
[----:B------:R-:W-:Y:S01]  /*ec50*/  IMAD.SHL.U32 R53, R212, 0x40, RZ ;  /* 0x00000040d4357824 */ /* 0x000fe200078e00ff */
[-C--:B-1----:R-:W-:Y:S02]  /*ec60*/  ISETP.GE.AND P0, PT, R16, R51.reuse, PT ;  /* 0x000000331000720c */ /* 0x082fe40003f06270 */
[----:B------:R-:W-:-:S11]  /*ec70*/  ISETP.GE.AND P1, PT, R213, R51, PT ;  /* 0x00000033d500720c */ /* 0x000fd60003f26270 */
[----:B------:R-:W-:Y:S05]  /*ec80*/  @P0 BRA `(.L_x_818) ;  /* 0x00000004005c0947 */ /* 0x000fea0003800000 */
[----:B------:R-:W-:Y:S01]  /*ec90*/  LEA.HI R4, R51, R233, RZ, 0x1d ;  /* 0x000000e933047211 */ /* 0x000fe200078fe8ff */
[----:B------:R-:W-:Y:S02]  /*eca0*/  HADD2.F32 R44, -RZ, R26.H0_H0 ;  /* 0x2000001aff2c7230 */ /* 0x000fe40000004100 */
[--C-:B------:R-:W-:Y:S01]  /*ecb0*/  HADD2.F32 R46, -RZ, R30.reuse.H0_H0 ;  /* 0x2000001eff2e7230 */ /* 0x100fe20000004100 */
[----:B------:R-:W-:Y:S01]  /*ecc0*/  SHF.R.S32.HI R7, RZ, 0x1f, R4 ;  /* 0x0000001fff077819 */ /* 0x000fe20000011404 */
[----:B------:R-:W-:Y:S01]  /*ecd0*/  HADD2.F32 R43, -RZ, R31.H0_H0 ;  /* 0x2000001fff2b7230 */ /* 0x000fe20000004100 */
[----:B0-----:R-:W-:Y:S01]  /*ece0*/  SHF.L.U32 R5, R4, 0x3, RZ ;  /* 0x0000000304057819 */ /* 0x001fe200000006ff */
[----:B------:R-:W-:Y:S01]  /*ecf0*/  HADD2.F32 R45, -RZ, R30.H1_H1 ;  /* 0x3000001eff2d7230 */ /* 0x000fe20000004100 */
[----:B------:R-:W-:Y:S02]  /*ed00*/  LEA.HI R7, R7, R4, RZ, 0x3 ;  /* 0x0000000407077211 */ /* 0x000fe400078f18ff */
[----:B------:R-:W-:-:S03]  /*ed10*/  LOP3.LUT R5, R5, 0x38, RZ, 0xc0, !PT ;  /* 0x0000003805057812 */ /* 0x000fc600078ec0ff */
[----:B------:R-:W-:Y:S01]  /*ed20*/  IMAD.SHL.U32 R7, R7, 0x400, RZ ;  /* 0x0000040007077824 */ /* 0x000fe200078e00ff */
[----:B------:R-:W-:-:S04]  /*ed30*/  LOP3.LUT R4, R5, 0x1c0, R53, 0xf8, !PT ;  /* 0x000001c005047812 */ /* 0x000fc800078ef835 */
[----:B------:R-:W-:Y:S02]  /*ed40*/  LOP3.LUT R8, R4, R229, RZ, 0x3c, !PT ;  /* 0x000000e504087212 */ /* 0x000fe400078e3cff */
[----:B------:R-:W-:Y:S02]  /*ed50*/  LOP3.LUT R9, R7, 0x7fffe000, RZ, 0xc0, !PT ;  /* 0x7fffe00007097812 */ /* 0x000fe400078ec0ff */
[----:B------:R-:W0:Y:S02]  /*ed60*/  LDS.128 R4, [R0] ;  /* 0x0000000000047984 */ /* 0x000e240000000c00 */
[----:B------:R-:W-:-:S05]  /*ed70*/  IADD3 R9, R8, R9, R228 ;  /* 0x0000000908097210 */ /* 0x000fca0007ffe0e4 */
[----:B------:R-:W-:-:S05]  /*ed80*/  IMAD R34, R9, 0x2, R18 ;  /* 0x0000000209227824 */ /* 0x000fca00078e0212 */
[----:B------:R-:W1:Y:S01]  /*ed90*/  LDS.128 R8, [R34+0x14400] ;  /* 0x0144000022087984 */ /* 0x000e620000000c00 */
[--C-:B0-----:R-:W-:Y:S02]  /*eda0*/  HADD2.F32 R35, -RZ, R4.reuse.H0_H0 ;  /* 0x20000004ff237230 */ /* 0x101fe40000004100 */
[----:B------:R-:W-:Y:S02]  /*edb0*/  HADD2.F32 R4, -RZ, R4.H1_H1 ;  /* 0x30000004ff047230 */ /* 0x000fe40000004100 */
[--C-:B------:R-:W-:Y:S02]  /*edc0*/  HADD2.F32 R36, -RZ, R5.reuse.H0_H0 ;  /* 0x20000005ff247230 */ /* 0x100fe40000004100 */
[----:B------:R-:W-:Y:S02]  /*edd0*/  HADD2.F32 R5, -RZ, R5.H1_H1 ;  /* 0x30000005ff057230 */ /* 0x000fe40000004100 */
[--C-:B------:R-:W-:Y:S02]  /*ede0*/  HADD2.F32 R37, -RZ, R6.reuse.H0_H0 ;  /* 0x20000006ff257230 */ /* 0x100fe40000004100 */
[----:B------:R-:W-:-:S02]  /*edf0*/  HADD2.F32 R6, -RZ, R6.H1_H1 ;  /* 0x30000006ff067230 */ /* 0x000fc40000004100 */
[--C-:B-1----:R-:W-:Y:S02]  /*ee00*/  HADD2.F32 R39, -RZ, R8.reuse.H0_H0 ;  /* 0x20000008ff277230 */ /* 0x102fe40000004100 */
[----:B------:R-:W-:Y:S02]  /*ee10*/  HADD2.F32 R8, -RZ, R8.H1_H1 ;  /* 0x30000008ff087230 */ /* 0x000fe40000004100 */
[----:B------:R-:W-:Y:S02]  /*ee20*/  HADD2.F32 R40, -RZ, R9.H0_H0 ;  /* 0x20000009ff287230 */ /* 0x000fe40000004100 */
[C---:B------:R-:W-:Y:S01]  /*ee30*/  FMUL.FTZ R48, R39.reuse, R46 ;  /* 0x0000002e27307220 */ /* 0x040fe20000410000 */
[-C--:B------:R-:W-:Y:S01]  /*ee40*/  FMUL.FTZ R50, R39, R44.reuse ;  /* 0x0000002c27327220 */ /* 0x080fe20000410000 */
[----:B------:R-:W-:Y:S02]  /*ee50*/  HADD2.F32 R39, -RZ, R27.H0_H0 ;  /* 0x2000001bff277230 */ /* 0x000fe40000004100 */
[----:B------:R-:W-:Y:S01]  /*ee60*/  FMUL.FTZ R47, R8, R43 ;  /* 0x0000002b082f7220 */ /* 0x000fe20000410000 */
[C---:B------:R-:W-:Y:S01]  /*ee70*/  FFMA.FTZ R48, R35.reuse, R44, -R48 ;  /* 0x0000002c23307223 */ /* 0x040fe20000010830 */
[----:B------:R-:W-:Y:S01]  /*ee80*/  FFMA.FTZ R50, R35, R46, R50 ;  /* 0x0000002e23327223 */ /* 0x000fe20000010032 */
[----:B------:R-:W-:-:S02]  /*ee90*/  HADD2.F32 R35, -RZ, R26.H1_H1 ;  /* 0x3000001aff237230 */ /* 0x000fc40000004100 */
[-C--:B------:R-:W-:Y:S01]  /*eea0*/  FMUL.FTZ R49, R8, R39.reuse ;  /* 0x0000002708317220 */ /* 0x080fe20000410000 */
[----:B------:R-:W-:Y:S01]  /*eeb0*/  FFMA.FTZ R47, R4, R39, -R47 ;  /* 0x00000027042f7223 */ /* 0x000fe2000001082f */
[C---:B------:R-:W-:Y:S01]  /*eec0*/  FMUL.FTZ R39, R40.reuse, R45 ;  /* 0x0000002d28277220 */ /* 0x040fe20000410000 */
[----:B------:R-:W-:Y:S02]  /*eed0*/  HADD2.F32 R9, -RZ, R9.H1_H1 ;  /* 0x30000009ff097230 */ /* 0x000fe40000004100 */
[----:B------:R-:W-:Y:S01]  /*eee0*/  FMUL.FTZ R40, R40, R35 ;  /* 0x0000002328287220 */ /* 0x000fe20000410000 */
[----:B------:R-:W-:Y:S02]  /*eef0*/  HADD2.F32 R44, -RZ, R31.H1_H1 ;  /* 0x3000001fff2c7230 */ /* 0x000fe40000004100 */
[----:B------:R-:W-:Y:S01]  /*ef00*/  FFMA.FTZ R49, R4, R43, R49 ;  /* 0x0000002b04317223 */ /* 0x000fe20000010031 */
[----:B------:R-:W-:Y:S02]  /*ef10*/  HADD2.F32 R4, -RZ, R27.H1_H1 ;  /* 0x3000001bff047230 */ /* 0x000fe40000004100 */
[C---:B------:R-:W-:Y:S01]  /*ef20*/  FFMA.FTZ R39, R36.reuse, R35, -R39 ;  /* 0x0000002324277223 */ /* 0x040fe20000010827 */
[----:B------:R-:W-:Y:S01]  /*ef30*/  FFMA.FTZ R40, R36, R45, R40 ;  /* 0x0000002d24287223 */ /* 0x000fe20000010028 */
[----:B------:R-:W-:-:S02]  /*ef40*/  HADD2.F32 R41, -RZ, R10.H0_H0 ;  /* 0x2000000aff297230 */ /* 0x000fc40000004100 */
[C---:B------:R-:W-:Y:S01]  /*ef50*/  FMUL.FTZ R46, R9.reuse, R44 ;  /* 0x0000002c092e7220 */ /* 0x040fe20000410000 */
[----:B------:R-:W-:Y:S02]  /*ef60*/  HADD2.F32 R8, -RZ, R28.H0_H0 ;  /* 0x2000001cff087230 */ /* 0x000fe40000004100 */
[-C--:B------:R-:W-:Y:S01]  /*ef70*/  FMUL.FTZ R52, R9, R4.reuse ;  /* 0x0000000409347220 */ /* 0x080fe20000410000 */
[----:B------:R-:W-:Y:S02]  /*ef80*/  HADD2.F32 R36, -RZ, R32.H0_H0 ;  /* 0x20000020ff247230 */ /* 0x000fe40000004100 */
[----:B------:R-:W-:Y:S01]  /*ef90*/  FFMA.FTZ R46, R5, R4, -R46 ;  /* 0x00000004052e7223 */ /* 0x000fe2000001082e */
[----:B------:R-:W-:Y:S02]  /*efa0*/  HADD2.F32 R10, -RZ, R10.H1_H1 ;  /* 0x3000000aff0a7230 */ /* 0x000fe40000004100 */
[----:B------:R-:W-:Y:S01]  /*efb0*/  FMUL.FTZ R45, R41, R8 ;  /* 0x00000008292d7220 */ /* 0x000fe20000410000 */
[----:B------:R-:W-:-:S02]  /*efc0*/  HADD2.F32 R35, -RZ, R33.H0_H0 ;  /* 0x20000021ff237230 */ /* 0x000fc40000004100 */
[----:B------:R-:W-:Y:S01]  /*efd0*/  FMUL.FTZ R4, R41, R36 ;  /* 0x0000002429047220 */ /* 0x000fe20000410000 */
[----:B------:R-:W-:Y:S02]  /*efe0*/  HADD2.F32 R9, -RZ, R29.H0_H0 ;  /* 0x2000001dff097230 */ /* 0x000fe40000004100 */
[----:B------:R-:W-:Y:S01]  /*eff0*/  FFMA.FTZ R41, R5, R44, R52 ;  /* 0x0000002c05297223 */ /* 0x000fe20000010034 */
[C---:B------:R-:W-:Y:S01]  /*f000*/  FFMA.FTZ R45, R37.reuse, R36, R45 ;  /* 0x00000024252d7223 */ /* 0x040fe2000001002d */
[C---:B------:R-:W-:Y:S01]  /*f010*/  FMUL.FTZ R5, R10.reuse, R35 ;  /* 0x000000230a057220 */ /* 0x040fe20000410000 */
[----:B------:R-:W-:Y:S01]  /*f020*/  FFMA.FTZ R43, R37, R8, -R4 ;  /* 0x00000008252b7223 */ /* 0x000fe20000010804 */
[-C--:B------:R-:W-:Y:S01]  /*f030*/  FMUL.FTZ R37, R10, R9.reuse ;  /* 0x000000090a257220 */ /* 0x080fe20000410000 */
[----:B------:R-:W-:Y:S02]  /*f040*/  HADD2.F32 R42, -RZ, R11.H0_H0 ;  /* 0x2000000bff2a7230 */ /* 0x000fe40000004100 */
[----:B------:R-:W-:Y:S01]  /*f050*/  FFMA.FTZ R10, R6, R9, -R5 ;  /* 0x00000009060a7223 */ /* 0x000fe20000010805 */
[----:B------:R-:W-:-:S02]  /*f060*/  HADD2.F32 R9, -RZ, R32.H1_H1 ;  /* 0x30000020ff097230 */ /* 0x000fc40000004100 */
[----:B------:R-:W-:Y:S01]  /*f070*/  FFMA.FTZ R36, R6, R35, R37 ;  /* 0x0000002306247223 */ /* 0x000fe20000010025 */
[----:B------:R-:W-:Y:S02]  /*f080*/  HADD2.F32 R5, -RZ, R28.H1_H1 ;  /* 0x3000001cff057230 */ /* 0x000fe40000004100 */
[----:B------:R-:W-:Y:S02]  /*f090*/  HADD2.F32 R11, -RZ, R11.H1_H1 ;  /* 0x3000000bff0b7230 */ /* 0x000fe40000004100 */
[C---:B------:R-:W-:Y:S01]  /*f0a0*/  FMUL.FTZ R35, R42.reuse, R9 ;  /* 0x000000092a237220 */ /* 0x040fe20000410000 */
[----:B------:R-:W-:Y:S02]  /*f0b0*/  HADD2.F32 R8, -RZ, R33.H1_H1 ;  /* 0x30000021ff087230 */ /* 0x000fe40000004100 */
[----:B------:R-:W-:Y:S01]  /*f0c0*/  FMUL.FTZ R42, R42, R5 ;  /* 0x000000052a2a7220 */ /* 0x000fe20000410000 */
[----:B------:R-:W-:Y:S02]  /*f0d0*/  HADD2.F32 R4, -RZ, R29.H1_H1 ;  /* 0x3000001dff047230 */ /* 0x000fe40000004100 */
[----:B------:R-:W-:-:S02]  /*f0e0*/  HADD2.F32 R38, -RZ, R7.H0_H0 ;  /* 0x20000007ff267230 */ /* 0x000fc40000004100 */
[C---:B------:R-:W-:Y:S01]  /*f0f0*/  FMUL.FTZ R6, R11.reuse, R8 ;  /* 0x000000080b067220 */ /* 0x040fe20000410000 */
[----:B------:R-:W-:Y:S02]  /*f100*/  HADD2.F32 R7, -RZ, R7.H1_H1 ;  /* 0x30000007ff077230 */ /* 0x000fe40000004100 */
[-C--:B------:R-:W-:Y:S01]  /*f110*/  FMUL.FTZ R37, R11, R4.reuse ;  /* 0x000000040b257220 */ /* 0x080fe20000410000 */
[C---:B------:R-:W-:Y:S01]  /*f120*/  FFMA.FTZ R35, R38.reuse, R5, -R35 ;  /* 0x0000000526237223 */ /* 0x040fe20000010823 */
[----:B------:R-:W-:Y:S01]  /*f130*/  FFMA.FTZ R11, R38, R9, R42 ;  /* 0x00000009260b7223 */ /* 0x000fe2000001002a */
[C---:B------:R-:W-:Y:S01]  /*f140*/  FFMA.FTZ R38, R7.reuse, R4, -R6 ;  /* 0x0000000407267223 */ /* 0x040fe20000010806 */
[----:B------:R-:W-:Y:S01]  /*f150*/  FFMA.FTZ R42, R7, R8, R37 ;  /* 0x00000008072a7223 */ /* 0x000fe20000010025 */
[----:B------:R-:W-:Y:S02]  /*f160*/  F2FP.F16.F32.PACK_AB R4, R47, R48 ;  /* 0x000000302f04723e */ /* 0x000fe400000000ff */
[----:B------:R-:W-:-:S02]  /*f170*/  F2FP.F16.F32.PACK_AB R5, R46, R39 ;  /* 0x000000272e05723e */ /* 0x000fc400000000ff */
[----:B------:R-:W-:Y:S02]  /*f180*/  F2FP.F16.F32.PACK_AB R6, R10, R43 ;  /* 0x0000002b0a06723e */ /* 0x000fe400000000ff */
[----:B------:R-:W-:Y:S02]  /*f190*/  F2FP.F16.F32.PACK_AB R7, R38, R35 ;  /* 0x000000232607723e */ /* 0x000fe400000000ff */
[----:B------:R-:W-:Y:S02]  /*f1a0*/  F2FP.F16.F32.PACK_AB R8, R49, R50 ;  /* 0x000000323108723e */ /* 0x000fe400000000ff */
[----:B------:R-:W-:Y:S01]  /*f1b0*/  F2FP.F16.F32.PACK_AB R9, R41, R40 ;  /* 0x000000282909723e */ /* 0x000fe200000000ff */
[----:B------:R1:W-:Y:S01]  /*f1c0*/  STS.128 [R0], R4 ;  /* 0x0000000400007388 */ /* 0x0003e20000000c00 */
[----:B------:R-:W-:Y:S02]  /*f1d0*/  F2FP.F16.F32.PACK_AB R10, R36, R45 ;  /* 0x0000002d240a723e */ /* 0x000fe400000000ff */
[----:B------:R-:W-:-:S05]  /*f1e0*/  F2FP.F16.F32.PACK_AB R11, R42, R11 ;  /* 0x0000000b2a0b723e */ /* 0x000fca00000000ff */
[----:B------:R1:W-:Y:S02]  /*f1f0*/  STS.128 [R34+0x14400], R8 ;  /* 0x0144000822007388 */ /* 0x0003e40000000c00 */
.L_x_818:
[----:B------:R-:W-:Y:S05]  /*f200*/  BSYNC B2 ;  /* 0x0000000000027941 */ /* 0x000fea0003800000 */
.L_x_817:
[----:B------:R-:W-:Y:S05]  /*f210*/  @P1 BRA `(.L_x_816) ;  /* 0x0000000400601947 */ /* 0x000fea0003800000 */
[----:B------:R-:W2:Y:S01]  /*f220*/  LDL R50, [R1+0x7c] ;  /* 0x00007c0001327983 */ /* 0x000ea20000100800 */
[----:B-1----:R-:W-:Y:S01]  /*f230*/  LEA.HI R0, R51, R234, RZ, 0x1d ;  /* 0x000000ea33007211 */ /* 0x002fe200078fe8ff */
[----:B------:R-:W-:Y:S02]  /*f240*/  HADD2.F32 R45, -RZ, R20.H0_H0 ;  /* 0x20000014ff2d7230 */ /* 0x000fe40000004100 */
[----:B------:R-:W-:Y:S01]  /*f250*/  HADD2.F32 R43, -RZ, R12.H0_H0 ;  /* 0x2000000cff2b7230 */ /* 0x000fe20000004100 */
[----:B0-----:R-:W-:Y:S01]  /*f260*/  SHF.R.S32.HI R5, RZ, 0x1f, R0 ;  /* 0x0000001fff057819 */ /* 0x001fe20000011400 */
[----:B------:R-:W-:Y:S01]  /*f270*/  HADD2.F32 R47, -RZ, R21.H0_H0 ;  /* 0x20000015ff2f7230 */ /* 0x000fe20000004100 */
[----:B------:R-:W-:Y:S02]  /*f280*/  SHF.L.U32 R4, R0, 0x3, RZ ;  /* 0x0000000300047819 */ /* 0x000fe400000006ff */
[----:B------:R-:W-:Y:S02]  /*f290*/  LEA.HI R5, R5, R0, RZ, 0x3 ;  /* 0x0000000005057211 */ /* 0x000fe400078f18ff */
[----:B------:R-:W-:-:S03]  /*f2a0*/  LOP3.LUT R4, R4, 0x38, RZ, 0xc0, !PT ;  /* 0x0000003804047812 */ /* 0x000fc600078ec0ff */
[----:B------:R-:W-:Y:S01]  /*f2b0*/  IMAD.SHL.U32 R5, R5, 0x400, RZ ;  /* 0x0000040005057824 */ /* 0x000fe200078e00ff */
[----:B------:R-:W-:-:S04]  /*f2c0*/  LOP3.LUT R4, R4, 0x1c0, R53, 0xf8, !PT ;  /* 0x000001c004047812 */ /* 0x000fc800078ef835 */
[----:B------:R-:W-:Y:S02]  /*f2d0*/  LOP3.LUT R0, R4, R229, RZ, 0x3c, !PT ;  /* 0x000000e504007212 */ /* 0x000fe400078e3cff */
[----:B------:R-:W-:-:S04]  /*f2e0*/  LOP3.LUT R9, R5, 0x7fffe000, RZ, 0xc0, !PT ;  /* 0x7fffe00005097812 */ /* 0x000fc800078ec0ff */
[----:B------:R-:W-:-:S05]  /*f2f0*/  IADD3 R9, R0, R9, R228 ;  /* 0x0000000900097210 */ /* 0x000fca0007ffe0e4 */
[----:B------:R-:W-:-:S05]  /*f300*/  IMAD R0, R9, 0x2, R18 ;  /* 0x0000000209007824 */ /* 0x000fca00078e0212 */
[----:B------:R-:W0:Y:S02]  /*f310*/  LDS.128 R8, [R0+0x14400] ;  /* 0x0144000000087984 */ /* 0x000e240000000c00 */
[--C-:B0-----:R-:W-:Y:S02]  /*f320*/  HADD2.F32 R38, -RZ, R8.reuse.H0_H0 ;  /* 0x20000008ff267230 */ /* 0x101fe40000004100 */
[----:B------:R-:W-:Y:S02]  /*f330*/  HADD2.F32 R8, -RZ, R8.H1_H1 ;  /* 0x30000008ff087230 */ /* 0x000fe40000004100 */
[----:B------:R-:W-:Y:S02]  /*f340*/  HADD2.F32 R39, -RZ, R9.H0_H0 ;  /* 0x20000009ff277230 */ /* 0x000fe40000004100 */
[C---:B------:R-:W-:Y:S01]  /*f350*/  FMUL.FTZ R49, R38.reuse, R45 ;  /* 0x0000002d26317220 */ /* 0x040fe20000410000 */
[----:B------:R-:W-:Y:S01]  /*f360*/  FMUL.FTZ R51, R38, R43 ;  /* 0x0000002b26337220 */ /* 0x000fe20000410000 */
[----:B------:R-:W-:-:S02]  /*f370*/  HADD2.F32 R38, -RZ, R20.H1_H1 ;  /* 0x30000014ff267230 */ /* 0x000fc40000004100 */
[----:B------:R-:W-:Y:S01]  /*f380*/  FMUL.FTZ R53, R8, R47 ;  /* 0x0000002f08357220 */ /* 0x000fe20000410000 */
[----:B------:R-:W-:Y:S02]  /*f390*/  HADD2.F32 R9, -RZ, R9.H1_H1 ;  /* 0x30000009ff097230 */ /* 0x000fe40000004100 */
[--C-:B------:R-:W-:Y:S02]  /*f3a0*/  HADD2.F32 R40, -RZ, R10.reuse.H0_H0 ;  /* 0x2000000aff287230 */ /* 0x100fe40000004100 */
[----:B------:R-:W-:Y:S01]  /*f3b0*/  FMUL.FTZ R46, R39, R38 ;  /* 0x00000026272e7220 */ /* 0x000fe20000410000 */
[----:B------:R-:W-:Y:S02]  /*f3c0*/  HADD2.F32 R10, -RZ, R10.H1_H1 ;  /* 0x3000000aff0a7230 */ /* 0x000fe40000004100 */
[--C-:B------:R-:W-:Y:S02]  /*f3d0*/  HADD2.F32 R41, -RZ, R11.reuse.H0_H0 ;  /* 0x2000000bff297230 */ /* 0x100fe40000004100 */
[----:B------:R-:W-:Y:S01]  /*f3e0*/  HADD2.F32 R11, -RZ, R11.H1_H1 ;  /* 0x3000000bff0b7230 */ /* 0x000fe20000004100 */
[----:B--2---:R-:W0:Y:S02]  /*f3f0*/  LDS.128 R4, [R50] ;  /* 0x0000000032047984 */ /* 0x004e240000000c00 */
[----:B0-----:R-:W-:-:S02]  /*f400*/  HADD2.F32 R34, -RZ, R4.H0_H0 ;  /* 0x20000004ff227230 */ /* 0x001fc40000004100 */
[----:B------:R-:W-:Y:S02]  /*f410*/  HADD2.F32 R4, -RZ, R4.H1_H1 ;  /* 0x30000004ff047230 */ /* 0x000fe40000004100 */
[----:B------:R-:W-:Y:S02]  /*f420*/  HADD2.F32 R35, -RZ, R5.H0_H0 ;  /* 0x20000005ff237230 */ /* 0x000fe40000004100 */
[C---:B------:R-:W-:Y:S01]  /*f430*/  FFMA.FTZ R49, R34.reuse, R43, -R49 ;  /* 0x0000002b22317223 */ /* 0x040fe20000010831 */
[----:B------:R-:W-:Y:S02]  /*f440*/  HADD2.F32 R43, -RZ, R13.H0_H0 ;  /* 0x2000000dff2b7230 */ /* 0x000fe40000004100 */
[----:B------:R-:W-:Y:S01]  /*f450*/  FFMA.FTZ R51, R34, R45, R51 ;  /* 0x0000002d22337223 */ /* 0x000fe20000010033 */
[----:B------:R-:W-:Y:S02]  /*f460*/  HADD2.F32 R34, -RZ, R12.H1_H1 ;  /* 0x3000000cff227230 */ /* 0x000fe40000004100 */
[----:B------:R-:W-:-:S02]  /*f470*/  HADD2.F32 R5, -RZ, R5.H1_H1 ;  /* 0x30000005ff057230 */ /* 0x000fc40000004100 */
[-C--:B------:R-:W-:Y:S01]  /*f480*/  FMUL.FTZ R45, R8, R43.reuse ;  /* 0x0000002b082d7220 */ /* 0x080fe20000410000 */
[C---:B------:R-:W-:Y:S01]  /*f490*/  FFMA.FTZ R42, R4.reuse, R43, -R53 ;  /* 0x0000002b042a7223 */ /* 0x040fe20000010835 */
[----:B------:R-:W-:Y:S01]  /*f4a0*/  FMUL.FTZ R39, R39, R34 ;  /* 0x0000002227277220 */ /* 0x000fe20000410000 */
[----:B------:R-:W-:Y:S02]  /*f4b0*/  HADD2.F32 R8, -RZ, R21.H1_H1 ;  /* 0x30000015ff087230 */ /* 0x000fe40000004100 */
[----:B------:R-:W-:Y:S01]  /*f4c0*/  FFMA.FTZ R44, R4, R47, R45 ;  /* 0x0000002f042c7223 */ /* 0x000fe2000001002d */
[----:B------:R-:W-:Y:S02]  /*f4d0*/  HADD2.F32 R4, -RZ, R13.H1_H1 ;  /* 0x3000000dff047230 */ /* 0x000fe40000004100 */
[C---:B------:R-:W-:Y:S01]  /*f4e0*/  FFMA.FTZ R38, R35.reuse, R38, R39 ;  /* 0x0000002623267223 */ /* 0x040fe20000010027 */
[----:B------:R-:W-:Y:S02]  /*f4f0*/  HADD2.F32 R39, -RZ, R24.H0_H0 ;  /* 0x20000018ff277230 */ /* 0x000fe40000004100 */
[----:B------:R-:W-:Y:S01]  /*f500*/  FFMA.FTZ R46, R35, R34, -R46 ;  /* 0x00000022232e7223 */ /* 0x000fe2000001082e */
[----:B------:R-:W-:-:S02]  /*f510*/  HADD2.F32 R36, -RZ, R6.H0_H0 ;  /* 0x20000006ff247230 */ /* 0x000fc40000004100 */
[C---:B------:R-:W-:Y:S01]  /*f520*/  FMUL.FTZ R34, R9.reuse, R8 ;  /* 0x0000000809227220 */ /* 0x040fe20000410000 */
[----:B------:R-:W-:Y:S02]  /*f530*/  HADD2.F32 R35, -RZ, R14.H0_H0 ;  /* 0x2000000eff237230 */ /* 0x000fe40000004100 */
[-C--:B------:R-:W-:Y:S01]  /*f540*/  FMUL.FTZ R48, R9, R4.reuse ;  /* 0x0000000409307220 */ /* 0x080fe20000410000 */
[----:B------:R-:W-:Y:S02]  /*f550*/  HADD2.F32 R43, -RZ, R25.H0_H0 ;  /* 0x20000019ff2b7230 */ /* 0x000fe40000004100 */
[C---:B------:R-:W-:Y:S01]  /*f560*/  FMUL.FTZ R53, R40.reuse, R39 ;  /* 0x0000002728357220 */ /* 0x040fe20000410000 */
[----:B------:R-:W-:Y:S02]  /*f570*/  HADD2.F32 R9, -RZ, R15.H0_H0 ;  /* 0x2000000fff097230 */ /* 0x000fe40000004100 */
[C---:B------:R-:W-:Y:S01]  /*f580*/  FFMA.FTZ R45, R5.reuse, R4, -R34 ;  /* 0x00000004052d7223 */ /* 0x040fe20000010822 */
[-C--:B------:R-:W-:Y:S01]  /*f590*/  FMUL.FTZ R40, R40, R35.reuse ;  /* 0x0000002328287220 */ /* 0x080fe20000410000 */
[----:B------:R-:W-:Y:S01]  /*f5a0*/  FFMA.FTZ R47, R5, R8, R48 ;  /* 0x00000008052f7223 */ /* 0x000fe20000010030 */
[----:B------:R-:W-:Y:S01]  /*f5b0*/  FFMA.FTZ R53, R36, R35, -R53 ;  /* 0x0000002324357223 */ /* 0x000fe20000010835 */
[----:B------:R-:W-:-:S02]  /*f5c0*/  HADD2.F32 R6, -RZ, R6.H1_H1 ;  /* 0x30000006ff067230 */ /* 0x000fc40000004100 */
[C---:B------:R-:W-:Y:S01]  /*f5d0*/  FMUL.FTZ R5, R10.reuse, R43 ;  /* 0x0000002b0a057220 */ /* 0x040fe20000410000 */
[----:B------:R-:W-:Y:S01]  /*f5e0*/  FMUL.FTZ R35, R10, R9 ;  /* 0x000000090a237220 */ /* 0x000fe20000410000 */
[----:B------:R-:W-:Y:S02]  /*f5f0*/  HADD2.F32 R10, -RZ, R24.H1_H1 ;  /* 0x30000018ff0a7230 */ /* 0x000fe40000004100 */
[----:B------:R-:W-:Y:S01]  /*f600*/  FFMA.FTZ R40, R36, R39, R40 ;  /* 0x0000002724287223 */ /* 0x000fe20000010028 */
[----:B------:R-:W-:Y:S02]  /*f610*/  HADD2.F32 R34, -RZ, R25.H1_H1 ;  /* 0x30000019ff227230 */ /* 0x000fe40000004100 */
[C---:B------:R-:W-:Y:S01]  /*f620*/  FFMA.FTZ R36, R6.reuse, R9, -R5 ;  /* 0x0000000906247223 */ /* 0x040fe20000010805 */
[----:B------:R-:W-:Y:S02]  /*f630*/  HADD2.F32 R4, -RZ, R14.H1_H1 ;  /* 0x3000000eff047230 */ /* 0x000fe40000004100 */
[----:B------:R-:W-:Y:S01]  /*f640*/  FFMA.FTZ R35, R6, R43, R35 ;  /* 0x0000002b06237223 */ /* 0x000fe20000010023 */
[----:B------:R-:W-:-:S02]  /*f650*/  HADD2.F32 R8, -RZ, R15.H1_H1 ;  /* 0x3000000fff087230 */ /* 0x000fc40000004100 */
[----:B------:R-:W-:Y:S01]  /*f660*/  FMUL.FTZ R6, R41, R10 ;  /* 0x0000000a29067220 */ /* 0x000fe20000410000 */
[--C-:B------:R-:W-:Y:S02]  /*f670*/  HADD2.F32 R37, -RZ, R7.reuse.H0_H0 ;  /* 0x20000007ff257230 */ /* 0x100fe40000004100 */
[----:B------:R-:W-:Y:S01]  /*f680*/  FMUL.FTZ R48, R11, R34 ;  /* 0x000000220b307220 */ /* 0x000fe20000410000 */
[----:B------:R-:W-:Y:S02]  /*f690*/  HADD2.F32 R7, -RZ, R7.H1_H1 ;  /* 0x30000007ff077230 */ /* 0x000fe40000004100 */
[----:B------:R-:W-:Y:S01]  /*f6a0*/  FMUL.FTZ R41, R41, R4 ;  /* 0x0000000429297220 */ /* 0x000fe20000410000 */
[----:B------:R-:W-:Y:S01]  /*f6b0*/  FMUL.FTZ R5, R11, R8 ;  /* 0x000000080b057220 */ /* 0x000fe20000410000 */
[----:B------:R-:W-:Y:S01]  /*f6c0*/  FFMA.FTZ R11, R37, R4, -R6 ;  /* 0x00000004250b7223 */ /* 0x000fe20000010806 */
[----:B------:R-:W-:Y:S01]  /*f6d0*/  F2FP.F16.F32.PACK_AB R4, R42, R49 ;  /* 0x000000312a04723e */ /* 0x000fe200000000ff */
[----:B------:R-:W-:Y:S01]  /*f6e0*/  FFMA.FTZ R48, R7, R8, -R48 ;  /* 0x0000000807307223 */ /* 0x000fe20000010830 */
[----:B------:R-:W-:Y:S01]  /*f6f0*/  FFMA.FTZ R41, R37, R10, R41 ;  /* 0x0000000a25297223 */ /* 0x000fe20000010029 */
[----:B------:R-:W-:Y:S01]  /*f700*/  FFMA.FTZ R34, R7, R34, R5 ;  /* 0x0000002207227223 */ /* 0x000fe20000010005 */
        /* <DEDUP_REMOVED lines=9> */
.L_x_816:
[----:B------:R-:W-:Y:S05]  /*f7a0*/  BSYNC B1 ;  /* 0x0000000000017941 */ /* 0x000fea0003800000 */
.L_x_815:
[----:B-12---:R-:W-:Y:S01]  /*f7b0*/  IADD3 R0, R212, 0x20, RZ ;  /* 0x00000020d4007810 */ /* 0x006fe20007ffe0ff */
[----:B------:R-:W-:Y:S03]  /*f7c0*/  BSSY B1, `(.L_x_819) ;  /* 0x00000bc000017945 */ /* 0x000fe60003800000 */
[----:B------:R-:W-:-:S13]  /*f7d0*/  ISETP.GE.AND P0, PT, R0, R3, PT ;  /* 0x000000030000720c */ /* 0x000fda0003f06270 */
[----:B------:R-:W-:Y:S05]  /*f7e0*/  @P0 BRA `(.L_x_820) ;  /* 0x0000000800e40947 */ /* 0x000fea0003800000 */
[----:B------:R-:W1:Y:S01]  /*f7f0*/  LDC R46, c[0x0][0x3f4] ;  /* 0x0000fd00ff2e7b82 */ /* 0x000e620000000800 */
[----:B------:R-:W-:Y:S01]  /*f800*/  BSSY B2, `(.L_x_821) ;  /* 0x000005f000027945 */ /* 0x000fe20003800000 */
[----:B------:R-:W-:Y:S02]  /*f810*/  SHF.R.U32.HI R56, RZ, 0x3, R223 ;  /* 0x00000003ff387819 */ /* 0x000fe400000116df */
[-C--:B-1----:R-:W-:Y:S02]  /*f820*/  ISETP.GE.AND P0, PT, R16, R46.reuse, PT ;  /* 0x0000002e1000720c */ /* 0x082fe40003f06270 */
[----:B------:R-:W-:-:S11]  /*f830*/  ISETP.GE.AND P1, PT, R213, R46, PT ;  /* 0x0000002ed500720c */ /* 0x000fd60003f26270 */
[----:B------:R-:W-:Y:S05]  /*f840*/  @P0 BRA `(.L_x_822) ;  /* 0x0000000400680947 */ /* 0x000fea0003800000 */
[----:B------:R-:W2:Y:S01]  /*f850*/  LDL R7, [R1+0x60] ;  /* 0x0000600001077983 */ /* 0x000ea20000100800 */
[----:B------:R-:W-:Y:S01]  /*f860*/  LEA.HI R0, R46, R233, RZ, 0x1d ;  /* 0x000000e92e007211 */ /* 0x000fe200078fe8ff */
[----:B------:R-:W-:Y:S01]  /*f870*/  HADD2.F32 R42, -RZ, R26.H0_H0 ;  /* 0x2000001aff2a7230 */ /* 0x000fe20000004100 */
[----:B------:R-:W-:Y:S01]  /*f880*/  LOP3.LUT R6, R223, 0x38, R16, 0xf8, !PT ;  /* 0x00000038df067812 */ /* 0x000fe200078ef810 */
[--C-:B------:R-:W-:Y:S01]  /*f890*/  HADD2.F32 R44, -RZ, R30.reuse.H0_H0 ;  /* 0x2000001eff2c7230 */ /* 0x100fe20000004100 */
[----:B0-----:R-:W-:Y:S01]  /*f8a0*/  SHF.R.S32.HI R5, RZ, 0x1f, R0 ;  /* 0x0000001fff057819 */ /* 0x001fe20000011400 */
[----:B------:R-:W-:Y:S01]  /*f8b0*/  IMAD.SHL.U32 R4, R0, 0x8, RZ ;  /* 0x0000000800047824 */ /* 0x000fe200078e00ff */
[----:B------:R-:W-:Y:S01]  /*f8c0*/  LOP3.LUT R6, R225, R6, R56, 0xf6, !PT ;  /* 0x00000006e1067212 */ /* 0x000fe200078ef638 */
[----:B------:R-:W-:Y:S01]  /*f8d0*/  HADD2.F32 R48, -RZ, R31.H0_H0 ;  /* 0x2000001fff307230 */ /* 0x000fe20000004100 */
[----:B------:R-:W-:Y:S01]  /*f8e0*/  LEA.HI R5, R5, R0, RZ, 0x3 ;  /* 0x0000000005057211 */ /* 0x000fe200078f18ff */
[----:B------:R-:W-:Y:S01]  /*f8f0*/  HADD2.F32 R53, -RZ, R30.H1_H1 ;  /* 0x3000001eff357230 */ /* 0x000fe20000004100 */
[----:B------:R-:W-:Y:S01]  /*f900*/  LOP3.LUT R0, R223, 0x38, R4, 0xf8, !PT ;  /* 0x00000038df007812 */ /* 0x000fe200078ef804 */
[----:B------:R-:W-:-:S02]  /*f910*/  HADD2.F32 R51, -RZ, R26.H1_H1 ;  /* 0x3000001aff337230 */ /* 0x000fc40000004100 */
[----:B------:R-:W-:Y:S01]  /*f920*/  IMAD.SHL.U32 R5, R5, 0x400, RZ ;  /* 0x0000040005057824 */ /* 0x000fe200078e00ff */
[----:B------:R-:W-:Y:S01]  /*f930*/  LOP3.LUT R0, R0, R56, RZ, 0x3c, !PT ;  /* 0x0000003800007212 */ /* 0x000fe200078e3cff */
[----:B------:R-:W-:Y:S02]  /*f940*/  HADD2.F32 R55, -RZ, R31.H1_H1 ;  /* 0x3000001fff377230 */ /* 0x000fe40000004100 */
[----:B------:R-:W-:Y:S01]  /*f950*/  HADD2.F32 R52, -RZ, R33.H0_H0 ;  /* 0x20000021ff347230 */ /* 0x000fe20000004100 */
[----:B------:R-:W-:Y:S01]  /*f960*/  LOP3.LUT R9, R5, 0x7fffe000, RZ, 0xc0, !PT ;  /* 0x7fffe00005097812 */ /* 0x000fe200078ec0ff */
[----:B------:R-:W-:-:S03]  /*f970*/  HADD2.F32 R50, -RZ, R32.H0_H0 ;  /* 0x20000020ff327230 */ /* 0x000fc60000004100 */
[----:B------:R-:W-:-:S05]  /*f980*/  IADD3 R9, R0, R9, R225 ;  /* 0x0000000900097210 */ /* 0x000fca0007ffe0e1 */
[----:B------:R-:W-:-:S05]  /*f990*/  IMAD R0, R9, 0x2, R18 ;  /* 0x0000000209007824 */ /* 0x000fca00078e0212 */
[----:B------:R-:W0:Y:S02]  /*f9a0*/  LDS.128 R8, [R0+0x14400] ;  /* 0x0144000000087984 */ /* 0x000e240000000c00 */
[--C-:B0-----:R-:W-:Y:S02]  /*f9b0*/  HADD2.F32 R38, -RZ, R8.reuse.H0_H0 ;  /* 0x20000008ff267230 */ /* 0x101fe40000004100 */
[----:B------:R-:W-:Y:S02]  /*f9c0*/  HADD2.F32 R8, -RZ, R8.H1_H1 ;  /* 0x30000008ff087230 */ /* 0x000fe40000004100 */
[----:B------:R-:W-:Y:S02]  /*f9d0*/  HADD2.F32 R39, -RZ, R9.H0_H0 ;  /* 0x20000009ff277230 */ /* 0x000fe40000004100 */
[-C--:B------:R-:W-:Y:S01]  /*f9e0*/  FMUL.FTZ R43, R44, R38.reuse ;  /* 0x000000262c2b7220 */ /* 0x080fe20000410000 */
[----:B------:R-:W-:Y:S01]  /*f9f0*/  FMUL.FTZ R45, R42, R38 ;  /* 0x000000262a2d7220 */ /* 0x000fe20000410000 */
[----:B------:R-:W-:-:S02]  /*fa00*/  HADD2.F32 R38, -RZ, R27.H0_H0 ;  /* 0x2000001bff267230 */ /* 0x000fc40000004100 */
[-C--:B------:R-:W-:Y:S01]  /*fa10*/  FMUL.FTZ R47, R48, R8.reuse ;  /* 0x00000008302f7220 */ /* 0x080fe20000410000 */
[----:B------:R-:W-:Y:S02]  /*fa20*/  HADD2.F32 R9, -RZ, R9.H1_H1 ;  /* 0x30000009ff097230 */ /* 0x000fe40000004100 */
[--C-:B------:R-:W-:Y:S02]  /*fa30*/  HADD2.F32 R40, -RZ, R10.reuse.H0_H0 ;  /* 0x2000000aff287230 */ /* 0x100fe40000004100 */
[----:B------:R-:W-:Y:S01]  /*fa40*/  FMUL.FTZ R49, R38, R8 ;  /* 0x0000000826317220 */ /* 0x000fe20000410000 */
[----:B------:R-:W-:Y:S02]  /*fa50*/  HADD2.F32 R10, -RZ, R10.H1_H1 ;  /* 0x3000000aff0a7230 */ /* 0x000fe40000004100 */
[--C-:B------:R-:W-:Y:S02]  /*fa60*/  HADD2.F32 R41, -RZ, R11.reuse.H0_H0 ;  /* 0x2000000bff297230 */ /* 0x100fe40000004100 */
[----:B------:R-:W-:Y:S01]  /*fa70*/  HADD2.F32 R11, -RZ, R11.H1_H1 ;  /* 0x3000000bff0b7230 */ /* 0x000fe20000004100 */
[----:B--2---:R-:W-:-:S05]  /*fa80*/  LEA R54, R6, R7, 0x1 ;  /* 0x0000000706367211 */ /* 0x004fca00078e08ff */
[----:B------:R-:W0:Y:S02]  /*fa90*/  LDS.128 R4, [R54] ;  /* 0x0000000036047984 */ /* 0x000e240000000c00 */
[--C-:B0-----:R-:W-:Y:S02]  /*faa0*/  HADD2.F32 R34, -RZ, R4.reuse.H0_H0 ;  /* 0x20000004ff227230 */ /* 0x101fe40000004100 */
[----:B------:R-:W-:Y:S02]  /*fab0*/  HADD2.F32 R4, -RZ, R4.H1_H1 ;  /* 0x30000004ff047230 */ /* 0x000fe40000004100 */
[----:B------:R-:W-:Y:S02]  /*fac0*/  HADD2.F32 R35, -RZ, R5.H0_H0 ;  /* 0x20000005ff237230 */ /* 0x000fe40000004100 */
[----:B------:R-:W-:Y:S01]  /*fad0*/  FFMA.FTZ R43, R42, R34, -R43 ;  /* 0x000000222a2b7223 */ /* 0x000fe2000001082b */
[-C--:B------:R-:W-:Y:S01]  /*fae0*/  FMUL.FTZ R42, R51, R39.reuse ;  /* 0x00000027332a7220 */ /* 0x080fe20000410000 */
[----:B------:R-:W-:Y:S01]  /*faf0*/  FFMA.FTZ R8, R38, R4, -R47 ;  /* 0x0000000426087223 */ /* 0x000fe2000001082f */
[----:B------:R-:W-:Y:S01]  /*fb00*/  FMUL.FTZ R38, R53, R39 ;  /* 0x0000002735267220 */ /* 0x000fe20000410000 */
[----:B------:R-:W-:-:S02]  /*fb10*/  HADD2.F32 R39, -RZ, R27.H1_H1 ;  /* 0x3000001bff277230 */ /* 0x000fc40000004100 */
[----:B------:R-:W-:Y:S01]  /*fb20*/  FFMA.FTZ R45, R44, R34, R45 ;  /* 0x000000222c2d7223 */ /* 0x000fe2000001002d */
[----:B------:R-:W-:Y:S02]  /*fb30*/  HADD2.F32 R5, -RZ, R5.H1_H1 ;  /* 0x30000005ff057230 */ /* 0x000fe40000004100 */
[----:B------:R-:W-:Y:S01]  /*fb40*/  FFMA.FTZ R34, R48, R4, R49 ;  /* 0x0000000430227223 */ /* 0x000fe20000010031 */
[-C--:B------:R-:W-:Y:S01]  /*fb50*/  FMUL.FTZ R4, R55, R9.reuse ;  /* 0x0000000937047220 */ /* 0x080fe20000410000 */
[----:B------:R-:W-:Y:S01]  /*fb60*/  FMUL.FTZ R44, R39, R9 ;  /* 0x00000009272c7220 */ /* 0x000fe20000410000 */
[----:B------:R-:W-:Y:S02]  /*fb70*/  HADD2.F32 R36, -RZ, R6.H0_H0 ;  /* 0x20000006ff247230 */ /* 0x000fe40000004100 */
[----:B------:R-:W-:Y:S01]  /*fb80*/  FFMA.FTZ R38, R51, R35, -R38 ;  /* 0x0000002333267223 */ /* 0x000fe20000010826 */
[----:B------:R-:W-:Y:S01]  /*fb90*/  FFMA.FTZ R9, R39, R5, -R4 ;  /* 0x0000000527097223 */ /* 0x000fe20000010804 */
[----:B------:R-:W-:Y:S01]  /*fba0*/  FFMA.FTZ R42, R53, R35, R42 ;  /* 0x00000023352a7223 */ /* 0x000fe2000001002a */
[----:B------:R-:W-:-:S02]  /*fbb0*/  HADD2.F32 R4, -RZ, R29.H0_H0 ;  /* 0x2000001dff047230 */ /* 0x000fc40000004100 */
[----:B------:R-:W-:Y:S01]  /*fbc0*/  FFMA.FTZ R35, R55, R5, R44 ;  /* 0x0000000537237223 */ /* 0x000fe2000001002c */
[----:B------:R-:W-:Y:S02]  /*fbd0*/  HADD2.F32 R6, -RZ, R6.H1_H1 ;  /* 0x30000006ff067230 */ /* 0x000fe40000004100 */
[-C--:B------:R-:W-:Y:S01]  /*fbe0*/  FMUL.FTZ R5, R52, R10.reuse ;  /* 0x0000000a34057220 */ /* 0x080fe20000410000 */
[----:B------:R-:W-:Y:S02]  /*fbf0*/  HADD2.F32 R48, -RZ, R28.H0_H0 ;  /* 0x2000001cff307230 */ /* 0x000fe40000004100 */
[----:B------:R-:W-:Y:S01]  /*fc00*/  FMUL.FTZ R49, R4, R10 ;  /* 0x0000000a04317220 */ /* 0x000fe20000410000 */
[----:B------:R-:W-:Y:S01]  /*fc10*/  FMUL.FTZ R39, R50, R40 ;  /* 0x0000002832277220 */ /* 0x000fe20000410000 */
[----:B------:R-:W-:Y:S01]  /*fc20*/  FFMA.FTZ R10, R4, R6, -R5 ;  /* 0x00000006040a7223 */ /* 0x000fe20000010805 */
[----:B------:R-:W-:Y:S02]  /*fc30*/  HADD2.F32 R53, -RZ, R32.H1_H1 ;  /* 0x30000020ff357230 */ /* 0x000fe40000004100 */
[----:B------:R-:W-:Y:S01]  /*fc40*/  FMUL.FTZ R47, R48, R40 ;  /* 0x00000028302f7220 */ /* 0x000fe20000410000 */
[----:B------:R-:W-:-:S02]  /*fc50*/  HADD2.F32 R55, -RZ, R33.H1_H1 ;  /* 0x30000021ff377230 */ /* 0x000fc40000004100 */
[-C--:B------:R-:W-:Y:S01]  /*fc60*/  FFMA.FTZ R39, R48, R36.reuse, -R39 ;  /* 0x0000002430277223 */ /* 0x080fe20000010827 */
[----:B------:R-:W-:Y:S02]  /*fc70*/  HADD2.F32 R5, -RZ, R28.H1_H1 ;  /* 0x3000001cff057230 */ /* 0x000fe40000004100 */
[----:B------:R-:W-:Y:S01]  /*fc80*/  FFMA.FTZ R47, R50, R36, R47 ;  /* 0x00000024322f7223 */ /* 0x000fe2000001002f */
[----:B------:R-:W-:Y:S02]  /*fc90*/  HADD2.F32 R51, -RZ, R29.H1_H1 ;  /* 0x3000001dff337230 */ /* 0x000fe40000004100 */
[----:B------:R-:W-:Y:S01]  /*fca0*/  FFMA.FTZ R36, R52, R6, R49 ;  /* 0x0000000634247223 */ /* 0x000fe20000010031 */
[--C-:B------:R-:W-:Y:S02]  /*fcb0*/  HADD2.F32 R37, -RZ, R7.reuse.H0_H0 ;  /* 0x20000007ff257230 */ /* 0x100fe40000004100 */
[----:B------:R-:W-:Y:S01]  /*fcc0*/  FMUL.FTZ R4, R53, R41 ;  /* 0x0000002935047220 */ /* 0x000fe20000410000 */
[----:B------:R-:W-:-:S02]  /*fcd0*/  HADD2.F32 R7, -RZ, R7.H1_H1 ;  /* 0x30000007ff077230 */ /* 0x000fc40000004100 */
[----:B------:R-:W-:Y:S01]  /*fce0*/  FMUL.FTZ R40, R55, R11 ;  /* 0x0000000b37287220 */ /* 0x000fe20000410000 */
[----:B------:R-:W-:Y:S01]  /*fcf0*/  FMUL.FTZ R6, R5, R41 ;  /* 0x0000002905067220 */ /* 0x000fe20000410000 */
[----:B------:R-:W-:Y:S01]  /*fd00*/  FMUL.FTZ R44, R51, R11 ;  /* 0x0000000b332c7220 */ /* 0x000fe20000410000 */
[----:B------:R-:W-:Y:S01]  /*fd10*/  FFMA.FTZ R11, R5, R37, -R4 ;  /* 0x00000025050b7223 */ /* 0x000fe20000010804 */
[----:B------:R-:W-:Y:S01]  /*fd20*/  FFMA.FTZ R40, R51, R7, -R40 ;  /* 0x0000000733287223 */ /* 0x000fe20000010828 */
[----:B------:R-:W-:Y:S01]  /*fd30*/  FFMA.FTZ R37, R53, R37, R6 ;  /* 0x0000002535257223 */ /* 0x000fe20000010006 */
[----:B------:R-:W-:Y:S01]  /*fd40*/  FFMA.FTZ R44, R55, R7, R44 ;  /* 0x00000007372c7223 */ /* 0x000fe2000001002c */
[----:B------:R-:W-:Y:S02]  /*fd50*/  F2FP.F16.F32.PACK_AB R4, R8, R43 ;  /* 0x0000002b0804723e */ /* 0x000fe400000000ff */
[----:B------:R-:W-:Y:S02]  /*fd60*/  F2FP.F16.F32.PACK_AB R5, R9, R38 ;  /* 0x000000260905723e */ /* 0x000fe400000000ff */
[----:B------:R-:W-:-:S02]  /*fd70*/  F2FP.F16.F32.PACK_AB R6, R10, R39 ;  /* 0x000000270a06723e */ /* 0x000fc400000000ff */
[----:B------:R-:W-:Y:S02]  /*fd80*/  F2FP.F16.F32.PACK_AB R7, R40, R11 ;  /* 0x0000000b2807723e */ /* 0x000fe400000000ff */
[----:B------:R-:W-:Y:S02]  /*fd90*/  F2FP.F16.F32.PACK_AB R8, R34, R45 ;  /* 0x0000002d2208723e */ /* 0x000fe400000000ff */
[----:B------:R-:W-:Y:S01]  /*fda0*/  F2FP.F16.F32.PACK_AB R9, R35, R42 ;  /* 0x0000002a2309723e */ /* 0x000fe200000000ff */
[----:B------:R1:W-:Y:S01]  /*fdb0*/  STS.128 [R54], R4 ;  /* 0x0000000436007388 */ /* 0x0003e20000000c00 */
[----:B------:R-:W-:Y:S02]  /*fdc0*/  F2FP.F16.F32.PACK_AB R10, R36, R47 ;  /* 0x0000002f240a723e */ /* 0x000fe400000000ff */
[----:B------:R-:W-:-:S05]  /*fdd0*/  F2FP.F16.F32.PACK_AB R11, R44, R37 ;  /* 0x000000252c0b723e */ /* 0x000fca00000000ff */
[----:B------:R1:W-:Y:S02]  /*fde0*/  STS.128 [R0+0x14400], R8 ;  /* 0x0144000800007388 */ /* 0x0003e40000000c00 */
.L_x_822:
[----:B------:R-:W-:Y:S05]  /*fdf0*/  BSYNC B2 ;  /* 0x0000000000027941 */ /* 0x000fea0003800000 */
.L_x_821:
[----:B------:R-:W-:Y:S05]  /*fe00*/  @P1 BRA `(.L_x_820) ;  /* 0x00000004005c1947 */ /* 0x000fea0003800000 */
[----:B------:R-:W2:Y:S01]  /*fe10*/  LDL R52, [R1+0x78] ;  /* 0x0000780001347983 */ /* 0x000ea20000100800 */
[----:B------:R-:W-:Y:S01]  /*fe20*/  LEA.HI R46, R46, R234, RZ, 0x1d ;  /* 0x000000ea2e2e7211 */ /* 0x000fe200078fe8ff */
[----:B------:R-:W-:Y:S02]  /*fe30*/  HADD2.F32 R42, -RZ, R12.H0_H0 ;  /* 0x2000000cff2a7230 */ /* 0x000fe40000004100 */
[--C-:B------:R-:W-:Y:S01]  /*fe40*/  HADD2.F32 R44, -RZ, R20.reuse.H0_H0 ;  /* 0x20000014ff2c7230 */ /* 0x100fe20000004100 */
[----:B01----:R-:W-:Y:S01]  /*fe50*/  SHF.R.S32.HI R5, RZ, 0x1f, R46 ;  /* 0x0000001fff057819 */ /* 0x003fe2000001142e */
[----:B------:R-:W-:Y:S02]  /*fe60*/  IMAD.SHL.U32 R0, R46, 0x8, RZ ;  /* 0x000000082e007824 */ /* 0x000fe400078e00ff */
[----:B------:R-:W-:Y:S01]  /*fe70*/  HADD2.F32 R53, -RZ, R20.H1_H1 ;  /* 0x30000014ff357230 */ /* 0x000fe20000004100 */
[----:B------:R-:W-:Y:S01]  /*fe80*/  LEA.HI R5, R5, R46, RZ, 0x3 ;  /* 0x0000002e05057211 */ /* 0x000fe200078f18ff */
[--C-:B------:R-:W-:Y:S01]  /*fe90*/  HADD2.F32 R46, -RZ, R21.reuse.H0_H0 ;  /* 0x20000015ff2e7230 */ /* 0x100fe20000004100 */
[----:B------:R-:W-:Y:S01]  /*fea0*/  LOP3.LUT R0, R223, 0x38, R0, 0xf8, !PT ;  /* 0x00000038df007812 */ /* 0x000fe200078ef800 */
[----:B------:R-:W-:Y:S01]  /*feb0*/  HADD2.F32 R51, -RZ, R12.H1_H1 ;  /* 0x3000000cff337230 */ /* 0x000fe20000004100 */
[----:B------:R-:W-:Y:S01]  /*fec0*/  SHF.L.U32 R5, R5, 0xa, RZ ;  /* 0x0000000a05057819 */ /* 0x000fe200000006ff */
[----:B------:R-:W-:Y:S01]  /*fed0*/  HADD2.F32 R55, -RZ, R21.H1_H1 ;  /* 0x30000015ff377230 */ /* 0x000fe20000004100 */
[----:B------:R-:W-:Y:S01]  /*fee0*/  LOP3.LUT R0, R0, R56, RZ, 0x3c, !PT ;  /* 0x0000003800007212 */ /* 0x000fe200078e3cff */
        /* <DEDUP_REMOVED lines=23> */
[----:B------:R-:W-:Y:S01]  /*10060*/  FFMA.FTZ R43, R42, R34, -R43 ;  /* 0x000000222a2b7223 */ /* 0x000fe2000001082b */
[-C--:B------:R-:W-:Y:S01]  /*10070*/  FMUL.FTZ R42, R51, R39.reuse ;  /* 0x00000027332a7220 */ /* 0x080fe20000410000 */
[----:B------:R-:W-:Y:S01]  /*10080*/  FFMA.FTZ R8, R38, R4, -R47 ;  /* 0x0000000426087223 */ /* 0x000fe2000001082f */
[----:B------:R-:W-:Y:S01]  /*10090*/  FMUL.FTZ R38, R53, R39 ;  /* 0x0000002735267220 */ /* 0x000fe20000410000 */
[----:B------:R-:W-:Y:S02]  /*100a0*/  HADD2.F32 R39, -RZ, R13.H1_H1 ;  /* 0x3000000dff277230 */ /* 0x000fe40000004100 */
[----:B------:R-:W-:Y:S01]  /*100b0*/  FFMA.FTZ R45, R44, R34, R45 ;  /* 0x000000222c2d7223 */ /* 0x000fe2000001002d */
[----:B------:R-:W-:-:S02]  /*100c0*/  HADD2.F32 R5, -RZ, R5.H1_H1 ;  /* 0x30000005ff057230 */ /* 0x000fc40000004100 */
[----:B------:R-:W-:Y:S01]  /*100d0*/  FFMA.FTZ R34, R46, R4, R49 ;  /* 0x000000042e227223 */ /* 0x000fe20000010031 */
[-C--:B------:R-:W-:Y:S01]  /*100e0*/  FMUL.FTZ R4, R55, R9.reuse ;  /* 0x0000000937047220 */ /* 0x080fe20000410000 */
[----:B------:R-:W-:Y:S01]  /*100f0*/  FMUL.FTZ R44, R39, R9 ;  /* 0x00000009272c7220 */ /* 0x000fe20000410000 */
[--C-:B------:R-:W-:Y:S02]  /*10100*/  HADD2.F32 R36, -RZ, R6.reuse.H0_H0 ;  /* 0x20000006ff247230 */ /* 0x100fe40000004100 */
[----:B------:R-:W-:Y:S01]  /*10110*/  FFMA.FTZ R38, R51, R35, -R38 ;  /* 0x0000002333267223 */ /* 0x000fe20000010826 */
[----:B------:R-:W-:Y:S01]  /*10120*/  FFMA.FTZ R9, R39, R5, -R4 ;  /* 0x0000000527097223 */ /* 0x000fe20000010804 */
[----:B------:R-:W-:Y:S01]  /*10130*/  FFMA.FTZ R42, R53, R35, R42 ;  /* 0x00000023352a7223 */ /* 0x000fe2000001002a */
[----:B------:R-:W-:Y:S02]  /*10140*/  HADD2.F32 R4, -RZ, R15.H0_H0 ;  /* 0x2000000fff047230 */ /* 0x000fe40000004100 */
[----:B------:R-:W-:Y:S01]  /*10150*/  FFMA.FTZ R35, R55, R5, R44 ;  /* 0x0000000537237223 */ /* 0x000fe2000001002c */
[----:B------:R-:W-:-:S02]  /*10160*/  HADD2.F32 R6, -RZ, R6.H1_H1 ;  /* 0x30000006ff067230 */ /* 0x000fc40000004100 */
[-C--:B------:R-:W-:Y:S01]  /*10170*/  FMUL.FTZ R5, R50, R10.reuse ;  /* 0x0000000a32057220 */ /* 0x080fe20000410000 */
[----:B------:R-:W-:Y:S02]  /*10180*/  HADD2.F32 R46, -RZ, R14.H0_H0 ;  /* 0x2000000eff2e7230 */ /* 0x000fe40000004100 */
[----:B------:R-:W-:Y:S01]  /*10190*/  FMUL.FTZ R49, R4, R10 ;  /* 0x0000000a04317220 */ /* 0x000fe20000410000 */
[----:B------:R-:W-:Y:S01]  /*101a0*/  FMUL.FTZ R39, R48, R40 ;  /* 0x0000002830277220 */ /* 0x000fe20000410000 */
[----:B------:R-:W-:Y:S01]  /*101b0*/  FFMA.FTZ R10, R4, R6, -R5 ;  /* 0x00000006040a7223 */ /* 0x000fe20000010805 */
[----:B------:R-:W-:Y:S02]  /*101c0*/  HADD2.F32 R53, -RZ, R24.H1_H1 ;  /* 0x30000018ff357230 */ /* 0x000fe40000004100 */
[C---:B------:R-:W-:Y:S01]  /*101d0*/  FMUL.FTZ R47, R46.reuse, R40 ;  /* 0x000000282e2f7220 */ /* 0x040fe20000410000 */
[----:B------:R-:W-:Y:S02]  /*101e0*/  HADD2.F32 R55, -RZ, R25.H1_H1 ;  /* 0x30000019ff377230 */ /* 0x000fe40000004100 */
[----:B------:R-:W-:Y:S01]  /*101f0*/  FFMA.FTZ R39, R46, R36, -R39 ;  /* 0x000000242e277223 */ /* 0x000fe20000010827 */
[----:B------:R-:W-:-:S02]  /*10200*/  HADD2.F32 R5, -RZ, R14.H1_H1 ;  /* 0x3000000eff057230 */ /* 0x000fc40000004100 */
[----:B------:R-:W-:Y:S01]  /*10210*/  FFMA.FTZ R47, R48, R36, R47 ;  /* 0x00000024302f7223 */ /* 0x000fe2000001002f */
[----:B------:R-:W-:Y:S02]  /*10220*/  HADD2.F32 R51, -RZ, R15.H1_H1 ;  /* 0x3000000fff337230 */ /* 0x000fe40000004100 */
[----:B------:R-:W-:Y:S01]  /*10230*/  FFMA.FTZ R36, R50, R6, R49 ;  /* 0x0000000632247223 */ /* 0x000fe20000010031 */
[--C-:B------:R-:W-:Y:S02]  /*10240*/  HADD2.F32 R37, -RZ, R7.reuse.H0_H0 ;  /* 0x20000007ff257230 */ /* 0x100fe40000004100 */
[----:B------:R-:W-:Y:S01]  /*10250*/  FMUL.FTZ R4, R53, R41 ;  /* 0x0000002935047220 */ /* 0x000fe20000410000 */
[----:B------:R-:W-:Y:S02]  /*10260*/  HADD2.F32 R7, -RZ, R7.H1_H1 ;  /* 0x30000007ff077230 */ /* 0x000fe40000004100 */
[----:B------:R-:W-:Y:S01]  /*10270*/  FMUL.FTZ R40, R55, R11 ;  /* 0x0000000b37287220 */ /* 0x000fe20000410000 */
[----:B------:R-:W-:Y:S01]  /*10280*/  FMUL.FTZ R6, R5, R41 ;  /* 0x0000002905067220 */ /* 0x000fe20000410000 */
[----:B------:R-:W-:Y:S01]  /*10290*/  FMUL.FTZ R44, R51, R11 ;  /* 0x0000000b332c7220 */ /* 0x000fe20000410000 */
[----:B------:R-:W-:Y:S01]  /*102a0*/  FFMA.FTZ R11, R5, R37, -R4 ;  /* 0x00000025050b7223 */ /* 0x000fe20000010804 */
[----:B------:R-:W-:Y:S01]  /*102b0*/  FFMA.FTZ R40, R51, R7, -R40 ;  /* 0x0000000733287223 */ /* 0x000fe20000010828 */
[----:B------:R-:W-:Y:S01]  /*102c0*/  FFMA.FTZ R37, R53, R37, R6 ;  /* 0x0000002535257223 */ /* 0x000fe20000010006 */
[----:B------:R-:W-:Y:S01]  /*102d0*/  FFMA.FTZ R44, R55, R7, R44 ;  /* 0x00000007372c7223 */ /* 0x000fe2000001002c */
[----:B------:R-:W-:-:S02]  /*102e0*/  F2FP.F16.F32.PACK_AB R4, R8, R43 ;  /* 0x0000002b0804723e */ /* 0x000fc400000000ff */
[----:B------:R-:W-:Y:S02]  /*102f0*/  F2FP.F16.F32.PACK_AB R5, R9, R38 ;  /* 0x000000260905723e */ /* 0x000fe400000000ff */
[----:B------:R-:W-:Y:S02]  /*10300*/  F2FP.F16.F32.PACK_AB R6, R10, R39 ;  /* 0x000000270a06723e */ /* 0x000fe400000000ff */
[----:B------:R-:W-:Y:S02]  /*10310*/  F2FP.F16.F32.PACK_AB R7, R40, R11 ;  /* 0x0000000b2807723e */ /* 0x000fe400000000ff */
[----:B------:R-:W-:Y:S02]  /*10320*/  F2FP.F16.F32.PACK_AB R8, R34, R45 ;  /* 0x0000002d2208723e */ /* 0x000fe400000000ff */
[----:B------:R-:W-:Y:S01]  /*10330*/  F2FP.F16.F32.PACK_AB R9, R35, R42 ;  /* 0x0000002a2309723e */ /* 0x000fe200000000ff */
[----:B------:R2:W-:Y:S01]  /*10340*/  STS.128 [R52], R4 ;  /* 0x0000000434007388 */ /* 0x0005e20000000c00 */
[----:B------:R-:W-:-:S02]  /*10350*/  F2FP.F16.F32.PACK_AB R10, R36, R47 ;  /* 0x0000002f240a723e */ /* 0x000fc400000000ff */
[----:B------:R-:W-:-:S05]  /*10360*/  F2FP.F16.F32.PACK_AB R11, R44, R37 ;  /* 0x000000252c0b723e */ /* 0x000fca00000000ff */
[----:B------:R2:W-:Y:S02]  /*10370*/  STS.128 [R0+0x14400], R8 ;  /* 0x0144000800007388 */ /* 0x0005e40000000c00 */
.L_x_820:
[----:B------:R-:W-:Y:S05]  /*10380*/  BSYNC B1 ;  /* 0x0000000000017941 */ /* 0x000fea0003800000 */
.L_x_819:
[----:B------:R-:W-:Y:S01]  /*10390*/  ISETP.GE.AND P0, PT, R237, R3, PT ;  /* 0x00000003ed00720c */ /* 0x000fe20003f06270 */
[----:B------:R-:W-:-:S12]  /*103a0*/  BSSY B1, `(.L_x_823) ;  /* 0x00000b8000017945 */ /* 0x000fd80003800000 */
[----:B------:R-:W-:Y:S05]  /*103b0*/  @P0 BRA `(.L_x_824) ;  /* 0x0000000800d80947 */ /* 0x000fea0003800000 */
[----:B------:R-:W3:Y:S01]  /*103c0*/  LDC R46, c[0x0][0x3f4] ;  /* 0x0000fd00ff2e7b82 */ /* 0x000ee20000000800 */
[----:B------:R-:W-:Y:S01]  /*103d0*/  BSSY B2, `(.L_x_825) ;  /* 0x000005c000027945 */ /* 0x000fe20003800000 */
[----:B-1----:R-:W-:Y:S02]  /*103e0*/  SHF.R.U32.HI R54, RZ, 0x3, R224 ;  /* 0x00000003ff367819 */ /* 0x002fe400000116e0 */
[-C--:B---3--:R-:W-:Y:S02]  /*103f0*/  ISETP.GE.AND P0, PT, R16, R46.reuse, PT ;  /* 0x0000002e1000720c */ /* 0x088fe40003f06270 */
[----:B------:R-:W-:-:S11]  /*10400*/  ISETP.GE.AND P1, PT, R213, R46, PT ;  /* 0x0000002ed500720c */ /* 0x000fd60003f26270 */
[----:B------:R-:W-:Y:S05]  /*10410*/  @P0 BRA `(.L_x_826) ;  /* 0x00000004005c0947 */ /* 0x000fea0003800000 */
[----:B------:R-:W3:Y:S01]  /*10420*/  LDL R56, [R1+0x74] ;  /* 0x0000740001387983 */ /* 0x000ee20000100800 */
[----:B--2---:R-:W-:Y:S01]  /*10430*/  LEA.HI R0, R46, R233, RZ, 0x1d ;  /* 0x000000e92e007211 */ /* 0x004fe200078fe8ff */
[----:B------:R-:W-:Y:S02]  /*10440*/  HADD2.F32 R42, -RZ, R26.H0_H0 ;  /* 0x2000001aff2a7230 */ /* 0x000fe40000004100 */
[--C-:B------:R-:W-:Y:S01]  /*10450*/  HADD2.F32 R44, -RZ, R30.reuse.H0_H0 ;  /* 0x2000001eff2c7230 */ /* 0x100fe20000004100 */
[----:B------:R-:W-:Y:S01]  /*10460*/  SHF.R.S32.HI R7, RZ, 0x1f, R0 ;  /* 0x0000001fff077819 */ /* 0x000fe20000011400 */
[----:B0-----:R-:W-:Y:S02]  /*10470*/  IMAD.SHL.U32 R5, R0, 0x8, RZ ;  /* 0x0000000800057824 */ /* 0x001fe400078e00ff */
[--C-:B------:R-:W-:Y:S01]  /*10480*/  HADD2.F32 R48, -RZ, R31.reuse.H0_H0 ;  /* 0x2000001fff307230 */ /* 0x100fe20000004100 */
[----:B------:R-:W-:Y:S01]  /*10490*/  LEA.HI R7, R7, R0, RZ, 0x3 ;  /* 0x0000000007077211 */ /* 0x000fe200078f18ff */
[----:B------:R-:W-:Y:S01]  /*104a0*/  HADD2.F32 R53, -RZ, R30.H1_H1 ;  /* 0x3000001eff357230 */ /* 0x000fe20000004100 */
        /* <DEDUP_REMOVED lines=24> */
[----:B---3--:R-:W0:Y:S02]  /*10630*/  LDS.128 R4, [R56] ;  /* 0x0000000038047984 */ /* 0x008e240000000c00 */
        /* <DEDUP_REMOVED lines=53> */
.L_x_826:
[----:B------:R-:W-:Y:S05]  /*10990*/  BSYNC B2 ;  /* 0x0000000000027941 */ /* 0x000fea0003800000 */
.L_x_825:
[----:B------:R-:W-:Y:S05]  /*109a0*/  @P1 BRA `(.L_x_824) ;  /* 0x00000004005c1947 */ /* 0x000fea0003800000 */
[----:B--2---:R-:W2:Y:S01]  /*109b0*/  LDL R52, [R1+0x70] ;  /* 0x0000700001347983 */ /* 0x004ea20000100800 */
[----:B------:R-:W-:Y:S01]  /*109c0*/  LEA.HI R46, R46, R234, RZ, 0x1d ;  /* 0x000000ea2e2e7211 */ /* 0x000fe200078fe8ff */
[----:B------:R-:W-:Y:S02]  /*109d0*/  HADD2.F32 R42, -RZ, R12.H0_H0 ;  /* 0x2000000cff2a7230 */ /* 0x000fe40000004100 */
[--C-:B------:R-:W-:Y:S01]  /*109e0*/  HADD2.F32 R44, -RZ, R20.reuse.H0_H0 ;  /* 0x20000014ff2c7230 */ /* 0x100fe20000004100 */
[----:B-1----:R-:W-:Y:S01]  /*109f0*/  SHF.R.S32.HI R7, RZ, 0x1f, R46 ;  /* 0x0000001fff077819 */ /* 0x002fe2000001142e */
[----:B0-----:R-:W-:Y:S02]  /*10a00*/  IMAD.SHL.U32 R5, R46, 0x8, RZ ;  /* 0x000000082e057824 */ /* 0x001fe400078e00ff */
        /* <DEDUP_REMOVED lines=81> */
.L_x_824:
[----:B------:R-:W-:Y:S05]  /*10f20*/  BSYNC B1 ;  /* 0x0000000000017941 */ /* 0x000fea0003800000 */
.L_x_823:
[----:B-123--:R-:W-:-:S05]  /*10f30*/  VIADD R0, R212, 0x60 ;  /* 0x00000060d4007836 */ /* 0x00efca0000000000 */
[----:B------:R-:W-:-:S13]  /*10f40*/  ISETP.GE.AND P0, PT, R0, R3, PT ;  /* 0x000000030000720c */ /* 0x000fda0003f06270 */
[----:B------:R-:W-:Y:S05]  /*10f50*/  @P0 BRA `(.L_x_803) ;  /* 0x0000000800f40947 */ /* 0x000fea0003800000 */
[----:B------:R1:W5:Y:S01]  /*10f60*/  LDL R50, [R1+0x64] ;  /* 0x0000640001327983 */ /* 0x0003620000100800 */
[----:B------:R-:W2:Y:S01]  /*10f70*/  LDC R42, c[0x0][0x3f4] ;  /* 0x0000fd00ff2a7b82 */ /* 0x000ea20000000800 */
[C---:B------:R-:W-:Y:S01]  /*10f80*/  IADD3 R51, R212.reuse, 0x60, RZ ;  /* 0x00000060d4337810 */ /* 0x040fe20007ffe0ff */
[----:B------:R-:W-:Y:S01]  /*10f90*/  VIADD R52, R212, 0x60 ;  /* 0x00000060d4347836 */ /* 0x000fe20000000000 */
[----:B------:R-:W-:Y:S03]  /*10fa0*/  BSSY B1, `(.L_x_827) ;  /* 0x0000060000017945 */ /* 0x000fe60003800000 */
[----:B------:R-:W-:Y:S01]  /*10fb0*/  IMAD.SHL.U32 R51, R51, 0x40, RZ ;  /* 0x0000004033337824 */ /* 0x000fe200078e00ff */
[----:B------:R-:W-:-:S04]  /*10fc0*/  SHF.L.U32 R52, R52, 0x6, RZ ;  /* 0x0000000634347819 */ /* 0x000fc800000006ff */
[----:B------:R-:W-:Y:S02]  /*10fd0*/  LOP3.LUT R51, R51, 0x1c0, RZ, 0xc0, !PT ;  /* 0x000001c033337812 */ /* 0x000fe400078ec0ff */
[----:B------:R-:W-:Y:S02]  /*10fe0*/  LOP3.LUT R52, R52, 0x1c0, RZ, 0xc0, !PT ;  /* 0x000001c034347812 */ /* 0x000fe400078ec0ff */
[----:B------:R-:W-:Y:S02]  /*10ff0*/  SHF.R.U32.HI R51, RZ, 0x3, R51 ;  /* 0x00000003ff337819 */ /* 0x000fe40000011633 */
[-C--:B--2---:R-:W-:Y:S02]  /*11000*/  ISETP.GE.AND P0, PT, R16, R42.reuse, PT ;  /* 0x0000002a1000720c */ /* 0x084fe40003f06270 */
[----:B------:R-:W-:-:S11]  /*11010*/  ISETP.GE.AND P1, PT, R213, R42, PT ;  /* 0x0000002ad500720c */ /* 0x000fd60003f26270 */
[----:B-1----:R-:W-:Y:S05]  /*11020*/  @P0 BRA `(.L_x_828) ;  /* 0x00000004005c0947 */ /* 0x002fea0003800000 */
[----:B------:R-:W2:Y:S01]  /*11030*/  LDL R53, [R1+0x6c] ;  /* 0x00006c0001357983 */ /* 0x000ea20000100800 */
[----:B------:R-:W-:Y:S01]  /*11040*/  LEA.HI R0, R42, R233, RZ, 0x1d ;  /* 0x000000e92a007211 */ /* 0x000fe200078fe8ff */
[----:B------:R-:W-:Y:S02]  /*11050*/  HADD2.F32 R46, -RZ, R30.H0_H0 ;  /* 0x2000001eff2e7230 */ /* 0x000fe40000004100 */
[----:B------:R-:W-:Y:S01]  /*11060*/  HADD2.F32 R44, -RZ, R26.H0_H0 ;  /* 0x2000001aff2c7230 */ /* 0x000fe20000004100 */
[----:B0-----:R-:W-:Y:S01]  /*11070*/  SHF.R.S32.HI R5, RZ, 0x1f, R0 ;  /* 0x0000001fff057819 */ /* 0x001fe20000011400 */
[----:B------:R-:W-:Y:S02]  /*11080*/  IMAD.SHL.U32 R3, R0, 0x8, RZ ;  /* 0x0000000800037824 */ /* 0x000fe400078e00ff */
        /* <DEDUP_REMOVED lines=8> */
[--C-:B------:R-:W-:Y:S01]  /*11110*/  HADD2.F32 R49, -RZ, R32.reuse.H0_H0 ;  /* 0x20000020ff317230 */ /* 0x100fe20000004100 */
[----:B------:R-:W-:Y:S01]  /*11120*/  LOP3.LUT R3, R5, 0x7fffe000, RZ, 0xc0, !PT ;  /* 0x7fffe00005037812 */ /* 0x000fe200078ec0ff */
[----:B------:R-:W-:-:S03]  /*11130*/  HADD2.F32 R32, -RZ, R32.H1_H1 ;  /* 0x30000020ff207230 */ /* 0x000fc60000004100 */
[----:B-----5:R-:W-:-:S04]  /*11140*/  IADD3 R3, R0, R3, R50 ;  /* 0x0000000300037210 */ /* 0x020fc80007ffe032 */
[----:B------:R-:W-:-:S05]  /*11150*/  LEA R3, R3, R18, 0x1 ;  /* 0x0000001203037211 */ /* 0x000fca00078e08ff */
[----:B------:R-:W0:Y:S02]  /*11160*/  LDS.128 R8, [R3+0x14400] ;  /* 0x0144000003087984 */ /* 0x000e240000000c00 */
[--C-:B0-----:R-:W-:Y:S02]  /*11170*/  HADD2.F32 R37, -RZ, R8.reuse.H0_H0 ;  /* 0x20000008ff257230 */ /* 0x101fe40000004100 */
[----:B------:R-:W-:Y:S02]  /*11180*/  HADD2.F32 R8, -RZ, R8.H1_H1 ;  /* 0x30000008ff087230 */ /* 0x000fe40000004100 */
[--C-:B------:R-:W-:Y:S02]  /*11190*/  HADD2.F32 R38, -RZ, R9.reuse.H0_H0 ;  /* 0x20000009ff267230 */ /* 0x100fe40000004100 */
[-C--:B------:R-:W-:Y:S01]  /*111a0*/  FMUL.FTZ R41, R46, R37.reuse ;  /* 0x000000252e297220 */ /* 0x080fe20000410000 */
[----:B------:R-:W-:Y:S01]  /*111b0*/  FMUL.FTZ R37, R44, R37 ;  /* 0x000000252c257220 */ /* 0x000fe20000410000 */
[----:B------:R-:W-:Y:S01]  /*111c0*/  FMUL.FTZ R43, R48, R8 ;  /* 0x00000008302b7220 */ /* 0x000fe20000410000 */
[----:B------:R-:W-:-:S02]  /*111d0*/  HADD2.F32 R9, -RZ, R9.H1_H1 ;  /* 0x30000009ff097230 */ /* 0x000fc40000004100 */
[----:B------:R-:W-:Y:S01]  /*111e0*/  FMUL.FTZ R31, R26, R38 ;  /* 0x000000261a1f7220 */ /* 0x000fe20000410000 */
[--C-:B------:R-:W-:Y:S02]  /*111f0*/  HADD2.F32 R39, -RZ, R10.reuse.H0_H0 ;  /* 0x2000000aff277230 */ /* 0x100fe40000004100 */
[----:B------:R-:W-:Y:S02]  /*11200*/  HADD2.F32 R10, -RZ, R10.H1_H1 ;  /* 0x3000000aff0a7230 */ /* 0x000fe40000004100 */
[--C-:B------:R-:W-:Y:S02]  /*11210*/  HADD2.F32 R40, -RZ, R11.reuse.H0_H0 ;  /* 0x2000000bff287230 */ /* 0x100fe40000004100 */
[----:B------:R-:W-:Y:S01]  /*11220*/  HADD2.F32 R11, -RZ, R11.H1_H1 ;  /* 0x3000000bff0b7230 */ /* 0x000fe20000004100 */
[----:B--2---:R-:W0:Y:S02]  /*11230*/  LDS.128 R4, [R53] ;  /* 0x0000000035047984 */ /* 0x004e240000000c00 */
[----:B0-----:R-:W-:-:S02]  /*11240*/  HADD2.F32 R0, -RZ, R4.H0_H0 ;  /* 0x20000004ff007230 */ /* 0x001fc40000004100 */
[----:B------:R-:W-:Y:S02]  /*11250*/  HADD2.F32 R4, -RZ, R4.H1_H1 ;  /* 0x30000004ff047230 */ /* 0x000fe40000004100 */
[----:B------:R-:W-:Y:S02]  /*11260*/  HADD2.F32 R34, -RZ, R5.H0_H0 ;  /* 0x20000005ff227230 */ /* 0x000fe40000004100 */
[-C--:B------:R-:W-:Y:S01]  /*11270*/  FFMA.FTZ R41, R44, R0.reuse, -R41 ;  /* 0x000000002c297223 */ /* 0x080fe20000010829 */
[----:B------:R-:W-:Y:S02]  /*11280*/  HADD2.F32 R44, -RZ, R27.H0_H0 ;  /* 0x2000001bff2c7230 */ /* 0x000fe40000004100 */
[----:B------:R-:W-:Y:S01]  /*11290*/  FFMA.FTZ R37, R46, R0, R37 ;  /* 0x000000002e257223 */ /* 0x000fe20000010025 */
[----:B------:R-:W-:Y:S02]  /*112a0*/  HADD2.F32 R5, -RZ, R5.H1_H1 ;  /* 0x30000005ff057230 */ /* 0x000fe40000004100 */
[----:B------:R-:W-:Y:S01]  /*112b0*/  FFMA.FTZ R31, R30, R34, R31 ;  /* 0x000000221e1f7223 */ /* 0x000fe2000001001f */
[----:B------:R-:W-:-:S02]  /*112c0*/  HADD2.F32 R27, -RZ, R27.H1_H1 ;  /* 0x3000001bff1b7230 */ /* 0x000fc40000004100 */
[C---:B------:R-:W-:Y:S01]  /*112d0*/  FMUL.FTZ R45, R44.reuse, R8 ;  /* 0x000000082c2d7220 */ /* 0x040fe20000410000 */
[----:B------:R-:W-:Y:S01]  /*112e0*/  FFMA.FTZ R0, R44, R4, -R43 ;  /* 0x000000042c007223 */ /* 0x000fe2000001082b */
[----:B------:R-:W-:Y:S01]  /*112f0*/  FMUL.FTZ R43, R30, R38 ;  /* 0x000000261e2b7220 */ /* 0x000fe20000410000 */
[----:B------:R-:W-:Y:S02]  /*11300*/  HADD2.F32 R35, -RZ, R6.H0_H0 ;  /* 0x20000006ff237230 */ /* 0x000fe40000004100 */
[----:B------:R-:W-:Y:S01]  /*11310*/  FFMA.FTZ R8, R48, R4, R45 ;  /* 0x0000000430087223 */ /* 0x000fe2000001002d */
[-C--:B------:R-:W-:Y:S01]  /*11320*/  FMUL.FTZ R4, R47, R9.reuse ;  /* 0x000000092f047220 */ /* 0x080fe20000410000 */
[----:B------:R-:W-:Y:S02]  /*11330*/  HADD2.F32 R45, -RZ, R28.H0_H0 ;  /* 0x2000001cff2d7230 */ /* 0x000fe40000004100 */
[----:B------:R-:W-:Y:S01]  /*11340*/  FFMA.FTZ R43, R26, R34, -R43 ;  /* 0x000000221a2b7223 */ /* 0x000fe2000001082b */
[C---:B------:R-:W-:Y:S01]  /*11350*/  FMUL.FTZ R30, R27.reuse, R9 ;  /* 0x000000091b1e7220 */ /* 0x040fe20000410000 */
[----:B------:R-:W-:Y:S01]  /*11360*/  FFMA.FTZ R26, R27, R5, -R4 ;  /* 0x000000051b1a7223 */ /* 0x000fe20000010804 */
[----:B------:R-:W-:-:S02]  /*11370*/  HADD2.F32 R44, -RZ, R33.H0_H0 ;  /* 0x20000021ff2c7230 */ /* 0x000fc40000004100 */
[-C--:B------:R-:W-:Y:S01]  /*11380*/  FMUL.FTZ R4, R49, R39.reuse ;  /* 0x0000002731047220 */ /* 0x080fe20000410000 */
[----:B------:R-:W-:Y:S01]  /*11390*/  FMUL.FTZ R34, R45, R39 ;  /* 0x000000272d227220 */ /* 0x000fe20000410000 */
[----:B------:R-:W-:Y:S02]  /*113a0*/  HADD2.F32 R38, -RZ, R29.H0_H0 ;  /* 0x2000001dff267230 */ /* 0x000fe40000004100 */
[----:B------:R-:W-:Y:S01]  /*113b0*/  FFMA.FTZ R30, R47, R5, R30 ;  /* 0x000000052f1e7223 */ /* 0x000fe2000001001e */
[----:B------:R-:W-:Y:S02]  /*113c0*/  HADD2.F32 R6, -RZ, R6.H1_H1 ;  /* 0x30000006ff067230 */ /* 0x000fe40000004100 */
[----:B------:R-:W-:Y:S01]  /*113d0*/  FMUL.FTZ R5, R44, R10 ;  /* 0x0000000a2c057220 */ /* 0x000fe20000410000 */
[-C--:B------:R-:W-:Y:S01]  /*113e0*/  FFMA.FTZ R27, R45, R35.reuse, -R4 ;  /* 0x000000232d1b7223 */ /* 0x080fe20000010804 */
[----:B------:R-:W-:Y:S01]  /*113f0*/  FFMA.FTZ R34, R49, R35, R34 ;  /* 0x0000002331227223 */ /* 0x000fe20000010022 */
[----:B------:R-:W-:-:S02]  /*11400*/  HADD2.F32 R35, -RZ, R33.H1_H1 ;  /* 0x30000021ff237230 */ /* 0x000fc40000004100 */
[C---:B------:R-:W-:Y:S01]  /*11410*/  FMUL.FTZ R9, R38.reuse, R10 ;  /* 0x0000000a26097220 */ /* 0x040fe20000410000 */
[----:B------:R-:W-:Y:S02]  /*11420*/  HADD2.F32 R28, -RZ, R28.H1_H1 ;  /* 0x3000001cff1c7230 */ /* 0x000fe40000004100 */
[----:B------:R-:W-:Y:S01]  /*11430*/  FFMA.FTZ R10, R38, R6, -R5 ;  /* 0x00000006260a7223 */ /* 0x000fe20000010805 */
[----:B------:R-:W-:Y:S02]  /*11440*/  HADD2.F32 R33, -RZ, R29.H1_H1 ;  /* 0x3000001dff217230 */ /* 0x000fe40000004100 */
[----:B------:R-:W-:Y:S01]  /*11450*/  FMUL.FTZ R5, R32, R40 ;  /* 0x0000002820057220 */ /* 0x000fe20000410000 */
[--C-:B------:R-:W-:Y:S02]  /*11460*/  HADD2.F32 R36, -RZ, R7.reuse.H0_H0 ;  /* 0x20000007ff247230 */ /* 0x100fe40000004100 */
[----:B------:R-:W-:Y:S01]  /*11470*/  FFMA.FTZ R29, R44, R6, R9 ;  /* 0x000000062c1d7223 */ /* 0x000fe20000010009 */
[----:B------:R-:W-:-:S02]  /*11480*/  HADD2.F32 R7, -RZ, R7.H1_H1 ;  /* 0x30000007ff077230 */ /* 0x000fc40000004100 */
[-C--:B------:R-:W-:Y:S01]  /*11490*/  FMUL.FTZ R4, R35, R11.reuse ;  /* 0x0000000b23047220 */ /* 0x080fe20000410000 */
[C---:B------:R-:W-:Y:S01]  /*114a0*/  FMUL.FTZ R9, R28.reuse, R40 ;  /* 0x000000281c097220 */ /* 0x040fe20000410000 */
[C---:B------:R-:W-:Y:S01]  /*114b0*/  FMUL.FTZ R6, R33.reuse, R11 ;  /* 0x0000000b21067220 */ /* 0x040fe20000410000 */
[-C--:B------:R-:W-:Y:S01]  /*114c0*/  FFMA.FTZ R11, R28, R36.reuse, -R5 ;  /* 0x000000241c0b7223 */ /* 0x080fe20000010805 */
[-C--:B------:R-:W-:Y:S01]  /*114d0*/  FFMA.FTZ R28, R33, R7.reuse, -R4 ;  /* 0x00000007211c7223 */ /* 0x080fe20000010804 */
        /* <DEDUP_REMOVED lines=12> */
.L_x_828:
[----:B------:R-:W-:Y:S05]  /*115a0*/  BSYNC B1 ;  /* 0x0000000000017941 */ /* 0x000fea0003800000 */
.L_x_827:
[----:B------:R-:W-:Y:S05]  /*115b0*/  @P1 BRA `(.L_x_803) ;  /* 0x00000004005c1947 */ /* 0x000fea0003800000 */
[----:B------:R-:W0:Y:S01]  /*115c0*/  LDL R40, [R1+0x68] ;  /* 0x0000680001287983 */ /* 0x000e220000100800 */
[----:B------:R-:W-:Y:S01]  /*115d0*/  LEA.HI R42, R42, R234, RZ, 0x1d ;  /* 0x000000ea2a2a7211 */ /* 0x000fe200078fe8ff */
[----:B------:R-:W-:Y:S02]  /*115e0*/  HADD2.F32 R36, -RZ, R20.H0_H0 ;  /* 0x20000014ff247230 */ /* 0x000fe40000004100 */
[----:B------:R-:W-:Y:S01]  /*115f0*/  HADD2.F32 R34, -RZ, R12.H0_H0 ;  /* 0x2000000cff227230 */ /* 0x000fe20000004100 */
[----:B-1----:R-:W-:Y:S01]  /*11600*/  SHF.R.S32.HI R3, RZ, 0x1f, R42 ;  /* 0x0000001fff037819 */ /* 0x002fe2000001142a */
        /* <DEDUP_REMOVED lines=14> */
[----:B------:R-:W1:Y:S02]  /*116f0*/  LDS.128 R8, [R3+0x14400] ;  /* 0x0144000003087984 */ /* 0x000e640000000c00 */
[--C-:B-1----:R-:W-:Y:S02]  /*11700*/  HADD2.F32 R29, -RZ, R8.reuse.H0_H0 ;  /* 0x20000008ff1d7230 */ /* 0x102fe40000004100 */
        /* <DEDUP_REMOVED lines=11> */
[----:B0-----:R-:W0:Y:S02]  /*117c0*/  LDS.128 R4, [R40] ;  /* 0x0000000028047984 */ /* 0x001e240000000c00 */
        /* <DEDUP_REMOVED lines=54> */
.L_x_803:
[----:B------:R-:W-:Y:S05]  /*11b30*/  BSYNC B0 ;  /* 0x0000000000007941 */ /* 0x000fea0003800000 */
.L_x_772:
[----:B------:R-:W-:Y:S01]  /*11b40*/  @!PT LDS RZ, [RZ] ;  /* 0x00000000fffff984 */ /* 0x000fe20000000800 */
[----:B------:R-:W-:Y:S01]  /*11b50*/  @!PT LDS RZ, [RZ] ;  /* 0x00000000fffff984 */ /* 0x000fe20000000800 */
[----:B------:R-:W-:Y:S01]  /*11b60*/  @!PT LDS RZ, [RZ] ;  /* 0x00000000fffff984 */ /* 0x000fe20000000800 */
[----:B------:R-:W-:Y:S01]  /*11b70*/  @!PT LDS RZ, [RZ] ;  /* 0x00000000fffff984 */ /* 0x000fe20000000800 */
[----:B------:R0:W-:Y:S06]  /*11b80*/  MEMBAR.ALL.CTA ;  /* 0x0000000000007992 */ /* 0x0001ec0000008000 */
[----:B0-----:R-:W0:Y:S01]  /*11b90*/  FENCE.VIEW.ASYNC.S ;  /* 0x00000000000073c6 */ /* 0x001e220000000000 */
[----:B------:R-:W-:Y:S05]  /*11ba0*/  WARPSYNC.ALL ;  /* 0x0000000000007948 */ /* 0x000fea0003800000 */
[----:B0-----:R-:W-:Y:S06]  /*11bb0*/  BAR.SYNC.DEFER_BLOCKING 0xd, 0x100 ;  /* 0x0344000000007b1d */ /* 0x001fec0000010000 */
.L_x_770:
[----:B------:R-:W-:-:S13]  /*11bc0*/  ISETP.NE.AND P0, PT, R220, 0x3, PT ;  /* 0x00000003dc00780c */ /* 0x000fda0003f05270 */
[----:B------:R-:W-:Y:S05]  /*11bd0*/  @!P0 BRA `(.L_x_829) ;  /* 0x0000000000048947 */ /* 0x000fea0003800000 */
[----:B------:R-:W-:Y:S01]  /*11be0*/  BPT.TRAP 0x1 ;  /* 0x000000040000795c */ /* 0x000fe20000300000 */
.L_x_829:
[----:B-123--:R-:W-:Y:S01]  /*11bf0*/  IMAD R0, R221, 0x8, R18 ;  /* 0x00000008dd007824 */ /* 0x00efe200078e0212 */
[----:B0---4-:R-:W-:-:S04]  /*11c00*/  SHF.L.U32 R3, R222, 0x1f, RZ ;  /* 0x0000001fde037819 */ /* 0x011fc800000006ff */
[----:B------:R0:W1:Y:S01]  /*11c10*/  SYNCS.PHASECHK.TRANS64.TRYWAIT P2, [R0+URZ+0x38830], R3 ;  /* 0x03883003000075a7 */ /* 0x000062000804017f */
[----:B------:R-:W-:Y:S05]  /*11c20*/  @!P0 BRA `(.L_x_830) ;  /* 0x0000000000048947 */ /* 0x000fea0003800000 */
[----:B------:R-:W-:Y:S01]  /*11c30*/  BPT.TRAP 0x1 ;  /* 0x000000040000795c */ /* 0x000fe20000300000 */
.L_x_830:
[----:B------:R-:W2:Y:S01]  /*11c40*/  S2R R4, SR_TID.X ;  /* 0x0000000000047919 */ /* 0x000ea20000002100 */
[----:B------:R-:W-:Y:S01]  /*11c50*/  IMAD.MOV.U32 R151, RZ, RZ, RZ ;  /* 0x000000ffff977224 */ /* 0x000fe200078e00ff */
[----:B--2---:R-:W-:-:S04]  /*11c60*/  LOP3.LUT R4, R4, 0x7f, RZ, 0xc0, !PT ;  /* 0x0000007f04047812 */ /* 0x004fc800078ec0ff */
[----:B------:R-:W-:Y:S01]  /*11c70*/  ISETP.NE.AND P1, PT, R4, RZ, PT ;  /* 0x000000ff0400720c */ /* 0x000fe20003f25270 */
[----:B-1----:R-:W-:-:S12]  /*11c80*/  @P2 BRA `(.L_x_831) ;  /* 0x0000000000082947 */ /* 0x002fd80003800000 */
[----:B------:R-:W1:Y:S02]  /*11c90*/  SYNCS.PHASECHK.TRANS64.TRYWAIT P2, [R0+URZ+0x38830], R3 ;  /* 0x03883003000075a7 */ /* 0x000e64000804017f */
[----:B-1----:R-:W-:Y:S05]  /*11ca0*/  @!P2 BRA `(.L_x_832) ;  /* 0x0000017000b0a947 */ /* 0x002fea0003800000 */
.L_x_831:
[----:B------:R-:W-:Y:S05]  /*11cb0*/  WARPSYNC.ALL ;  /* 0x0000000000007948 */ /* 0x000fea0003800000 */
[----:B01----:R-:W-:Y:S01]  /*11cc0*/  IADD3 R3, R18, 0x24400, RZ ;  /* 0x0002440012037810 */ /* 0x003fe20007ffe0ff */
[----:B------:R-:W-:Y:S01]  /*11cd0*/  WARPGROUP.ARRIVE ;  /* 0x00000000000079c5 */ /* 0x000fe20000000000 */
[----:B------:R-:W-:Y:S01]  /*11ce0*/  R2UR UR20, R2 ;  /* 0x00000000021472ca */ /* 0x000fe200000e0000 */
[----:B------:R-:W-:Y:S01]  /*11cf0*/  UMOV UR5, 0x40000040 ;  /* 0x4000004000057882 */ /* 0x000fe20000000000 */
[----:B------:R-:W-:Y:S01]  /*11d00*/  SHF.R.U32.HI R3, RZ, 0x4, R3 ;  /* 0x00000004ff037819 */ /* 0x000fe20000011603 */
[----:B------:R-:W-:Y:S01]  /*11d10*/  UMOV UR17, UR5 ;  /* 0x0000000500117c82 */ /* 0x000fe20008000000 */
[----:B------:R-:W-:Y:S01]  /*11d20*/  MOV R5, 0x40000040 ;  /* 0x4000004000057802 */ /* 0x000fe20000000f00 */
[----:B------:R-:W-:Y:S01]  /*11d30*/  IMAD.MOV.U32 R7, RZ, RZ, 0x40000040 ;  /* 0x40000040ff077424 */ /* 0x000fe200078e00ff */
[----:B------:R-:W-:Y:S01]  /*11d40*/  LOP3.LUT R3, R3, 0x3fff, RZ, 0xc0, !PT ;  /* 0x00003fff03037812 */ /* 0x000fe200078ec0ff */
[----:B------:R-:W-:Y:S01]  /*11d50*/  UMOV UR9, UR17 ;  /* 0x0000001100097c82 */ /* 0x000fe20008000000 */
[----:B------:R-:W-:Y:S01]  /*11d60*/  MOV R13, UR5 ;  /* 0x00000005000d7c02 */ /* 0x000fe20008000f00 */
[----:B------:R-:W-:Y:S01]  /*11d70*/  UMOV UR13, UR17 ;  /* 0x00000011000d7c82 */ /* 0x000fe20008000000 */
[----:B------:R-:W-:Y:S01]  /*11d80*/  LOP3.LUT R226, R3, 0x10000, RZ, 0xfc, !PT ;  /* 0x0001000003e27812 */ /* 0x000fe200078efcff */
[----:B------:R-:W-:Y:S01]  /*11d90*/  IMAD.MOV.U32 R3, RZ, RZ, 0x40000040 ;  /* 0x40000040ff037424 */ /* 0x000fe200078e00ff */
[----:B------:R-:W-:Y:S01]  /*11da0*/  R2UR UR11, R7 ;  /* 0x00000000070b72ca */ /* 0x000fe200000e0000 */
[----:B------:R-:W-:Y:S01]  /*11db0*/  ULOP3.LUT UR20, UR20, 0x10000, URZ, 0xfc, !UPT ;  /* 0x0001000014147892 */ /* 0x000fe2000f8efc3f */
[----:B------:R-:W-:Y:S01]  /*11dc0*/  MOV R7, 0x40000040 ;  /* 0x4000004000077802 */ /* 0x000fe20000000f00 */
[----:B------:R-:W-:Y:S01]  /*11dd0*/  IMAD R2, R221, 0xa00, R226 ;  /* 0x00000a00dd027824 */ /* 0x000fe200078e02e2 */
[----:B------:R-:W-:Y:S01]  /*11de0*/  R2UR UR7, R3 ;  /* 0x00000000030772ca */ /* 0x000fe200000e0000 */
[----:B------:R-:W-:Y:S01]  /*11df0*/  IMAD.MOV.U32 R9, RZ, RZ, 0x40000040 ;  /* 0x40000040ff097424 */ /* 0x000fe200078e00ff */
[----:B------:R-:W-:Y:S01]  /*11e00*/  R2UR UR19, R7 ;  /* 0x00000000071372ca */ /* 0x000fe200000e0000 */
[C---:B------:R-:W-:Y:S01]  /*11e10*/  VIADD R4, R2.reuse, 0x80 ;  /* 0x0000008002047836 */ /* 0x040fe20000000000 */
[C---:B------:R-:W-:Y:S01]  /*11e20*/  R2UR UR6, R2.reuse ;  /* 0x00000000020672ca */ /* 0x040fe200000e0000 */
[----:B------:R-:W-:Y:S01]  /*11e30*/  UMOV UR4, UR20 ;  /* 0x0000001400047c82 */ /* 0x000fe20008000000 */
[----:B------:R-:W-:Y:S01]  /*11e40*/  VIADD R6, R2, 0x100 ;  /* 0x0000010002067836 */ /* 0x000fe20000000000 */
[----:B------:R-:W-:Y:S01]  /*11e50*/  UMOV UR16, UR4 ;  /* 0x0000000400107c82 */ /* 0x000fe20008000000 */
[----:B------:R-:W-:Y:S01]  /*11e60*/  IMAD.U32 R12, RZ, RZ, UR4 ;  /* 0x00000004ff0c7e24 */ /* 0x000fe2000f8e00ff */
[----:B------:R-:W-:Y:S01]  /*11e70*/  UMOV UR8, UR16 ;  /* 0x0000001000087c82 */ /* 0x000fe20008000000 */
[----:B------:R-:W-:Y:S01]  /*11e80*/  UMOV UR12, UR16 ;  /* 0x00000010000c7c82 */ /* 0x000fe20008000000 */
[----:B------:R-:W-:Y:S01]  /*11e90*/  R2UR UR10, R6 ;  /* 0x00000000060a72ca */ /* 0x000fe200000e0000 */
[C---:B------:R-:W-:Y:S01]  /*11ea0*/  VIADD R8, R2.reuse, 0x2 ;  /* 0x0000000202087836 */ /* 0x040fe20000000000 */
[----:B------:R-:W-:Y:S01]  /*11eb0*/  IADD3 R6, R2, 0x200, RZ ;  /* 0x0000020002067810 */ /* 0x000fe20007ffe0ff */
[----:B------:R-:W-:Y:S01]  /*11ec0*/  UMOV UR25, 0x40000040 ;  /* 0x4000004000197882 */ /* 0x000fe20000000000 */
[----:B------:R-:W-:Y:S01]  /*11ed0*/  R2UR UR27, R9 ;  /* 0x00000000091b72ca */ /* 0x000fe200000e0000 */
[----:B------:R-:W-:Y:S01]  /*11ee0*/  IMAD.MOV.U32 R7, RZ, RZ, 0x40000040 ;  /* 0x40000040ff077424 */ /* 0x000fe200078e00ff */
[----:B------:R-:W-:Y:S01]  /*11ef0*/  HGMMA.64x16x16.F32 R56, gdesc[UR4], RZ, !UPT, gsb0 ;  /* 0x00200000043879f0 */ /* 0x000fe2000c0008ff */
[----:B------:R-:W-:Y:S01]  /*11f00*/  R2UR UR6, R4 ;  /* 0x00000000040672ca */ /* 0x000fe200000e0000 */
[----:B------:R-:W-:Y:S01]  /*11f10*/  UMOV UR4, UR16 ;  /* 0x0000001000047c82 */ /* 0x000fe20008000000 */
[----:B------:R-:W-:Y:S01]  /*11f20*/  R2UR UR7, R5 ;  /* 0x00000000050772ca */ /* 0x000fe200000e0000 */
[----:B------:R-:W-:Y:S01]  /*11f30*/  UMOV UR5, UR17 ;  /* 0x0000001100057c82 */ /* 0x000fe20008000000 */
[----:B------:R-:W-:Y:S01]  /*11f40*/  VIADD R4, R2, 0x180 ;  /* 0x0000018002047836 */ /* 0x000fe20000000000 */
[----:B------:R-:W-:Y:S01]  /*11f50*/  R2UR UR18, R6 ;  /* 0x00000000061272ca */ /* 0x000fe200000e0000 */
[----:B------:R-:W-:Y:S01]  /*11f60*/  IMAD.MOV.U32 R5, RZ, RZ, 0x40000040 ;  /* 0x40000040ff057424 */ /* 0x000fe200078e00ff */
[----:B------:R-:W-:Y:S01]  /*11f70*/  R2UR UR26, R8 ;  /* 0x00000000081a72ca */ /* 0x000fe200000e0000 */
[----:B------:R-:W-:Y:S01]  /*11f80*/  VIADD R6, R2, 0x102 ;  /* 0x0000010202067836 */ /* 0x000fe20000000000 */
[----:B------:R-:W-:Y:S01]  /*11f90*/  R2UR UR14, R4 ;  /* 0x00000000040e72ca */ /* 0x000fe200000e0000 */
[C---:B------:R-:W-:Y:S01]  /*11fa0*/  VIADD R4, R2.reuse, 0x82 ;  /* 0x0000008202047836 */ /* 0x040fe20000000000 */
[----:B------:R-:W-:Y:S01]  /*11fb0*/  R2UR UR15, R5 ;  /* 0x00000000050f72ca */ /* 0x000fe200000e0000 */
[----:B------:R-:W-:Y:S01]  /*11fc0*/  VIADD R8, R2, 0x4 ;  /* 0x0000000402087836 */ /* 0x000fe20000000000 */
[----:B------:R-:W-:Y:S01]  /*11fd0*/  MOV R5, 0x40000040 ;  /* 0x4000004000057802 */ /* 0x000fe20000000f00 */
[----:B------:R-:W-:Y:S01]  /*11fe0*/  IMAD.MOV.U32 R9, RZ, RZ, 0x40000040 ;  /* 0x40000040ff097424 */ /* 0x000fe200078e00ff */
[----:B------:R0:W-:Y:S01]  /*11ff0*/  STL.64 [R1+0x58], R12 ;  /* 0x0000580c01007387 */ /* 0x0001e20000100a00 */
[----:B------:R-:W-:-:S02]  /*12000*/  P2R R10, PR, RZ, 0x1 ;  /* 0x00000001ff0a7803 */ /* 0x000fc40000000000 */
[----:B0-----:R-:W-:Y:S01]  /*12010*/  MOV R13, UR25 ;  /* 0x00000019000d7c02 */ /* 0x001fe20008000f00 */
[----:B------:R-:W-:Y:S02]  /*12020*/  WARPGROUP.DEPBAR.LE gsb0, 0x0 ;  /* 0x00008000000079c5 */ /* 0x000fe40000010000 */
[----:B-----5:R-:W-:-:S06]  /*12030*/  WARPGROUP.ARRIVE ;  /* 0x00000000000079c5 */ /* 0x020fcc0000000000 */
[----:B------:R-:W-:Y:S01]  /*12040*/  HGMMA.64x16x16.F32 R48, gdesc[UR4], RZ, !UPT, gsb0 ;  /* 0x00200000043079f0 */ /* 0x000fe2000c0008ff */
[----:B------:R-:W-:Y:S01]  /*12050*/  UIADD3 UR4, UR20, 0x2, URZ ;  /* 0x0000000214047890 */ /* 0x000fe2000fffe03f */
[----:B------:R-:W-:Y:S01]  /*12060*/  R2UR UR6, R4 ;  /* 0x00000000040672ca */ /* 0x000fe200000e0000 */
[----:B------:R-:W-:Y:S01]  /*12070*/  VIADD R4, R2, 0x182 ;  /* 0x0000018202047836 */ /* 0x000fe20000000000 */
[----:B------:R-:W-:Y:S01]  /*12080*/  R2UR UR7, R5 ;  /* 0x00000000050772ca */ /* 0x000fe200000e0000 */
[----:B------:R-:W-:-:S03]  /*12090*/  IMAD.MOV.U32 R5, RZ, RZ, 0x40000040 ;  /* 0x40000040ff057424 */ /* 0x000fc600078e00ff */
[----:B------:R-:W-:Y:S02]  /*120a0*/  UMOV UR24, UR4 ;  /* 0x0000000400187c82 */ /* 0x000fe40008000000 */
[----:B------:R-:W-:-:S05]  /*120b0*/  IMAD.U32 R12, RZ, RZ, UR24 ;  /* 0x00000018ff0c7e24 */ /* 0x000fca000f8e00ff */
[----:B------:R0:W-:Y:S01]  /*120c0*/  STL.64 [R1+0x50], R12 ;  /* 0x0000500c01007387 */ /* 0x0001e20000100a00 */
[----:B------:R-:W-:Y:S02]  /*120d0*/  WARPGROUP.DEPBAR.LE gsb0, 0x0 ;  /* 0x00008000000079c5 */ /* 0x000fe40000010000 */
[----:B------:R-:W-:-:S06]  /*120e0*/  WARPGROUP.ARRIVE ;  /* 0x00000000000079c5 */ /* 0x000fcc0000000000 */
[----:B------:R-:W-:Y:S01]  /*120f0*/  HGMMA.64x16x16.F32 R40, gdesc[UR8], RZ, !UPT, gsb0 ;  /* 0x00200000082879f0 */ /* 0x000fe2000c0008ff */
[----:B------:R-:W-:Y:S02]  /*12100*/  R2UR UR10, R6 ;  /* 0x00000000060a72ca */ /* 0x000fe400000e0000 */
[----:B------:R-:W-:Y:S02]  /*12110*/  R2UR UR11, R7 ;  /* 0x00000000070b72ca */ /* 0x000fe400000e0000 */
[----:B------:R-:W-:Y:S02]  /*12120*/  IADD3 R6, R2, 0x202, RZ ;  /* 0x0000020202067810 */ /* 0x000fe40007ffe0ff */
[----:B------:R-:W-:Y:S01]  /*12130*/  MOV R7, 0x40000040 ;  /* 0x4000004000077802 */ /* 0x000fe20000000f00 */
[----:B------:R-:W-:Y:S02]  /*12140*/  WARPGROUP.DEPBAR.LE gsb0, 0x0 ;  /* 0x00008000000079c5 */ /* 0x000fe40000010000 */
[----:B------:R-:W-:-:S06]  /*12150*/  WARPGROUP.ARRIVE ;  /* 0x00000000000079c5 */ /* 0x000fcc0000000000 */
[----:B------:R-:W-:Y:S01]  /*12160*/  HGMMA.64x16x16.F32 R32, gdesc[UR12], RZ, !UPT, gsb0 ;  /* 0x002000000c2079f0 */ /* 0x000fe2000c0008ff */
[----:B------:R-:W-:Y:S01]  /*12170*/  R2UR UR14, R4 ;  /* 0x00000000040e72ca */ /* 0x000fe200000e0000 */
[----:B------:R-:W-:Y:S01]  /*12180*/  VIADD R4, R2, 0x84 ;  /* 0x0000008402047836 */ /* 0x000fe20000000000 */
[----:B------:R-:W-:Y:S02]  /*12190*/  R2UR UR15, R5 ;  /* 0x00000000050f72ca */ /* 0x000fe400000e0000 */
[----:B------:R-:W-:Y:S01]  /*121a0*/  MOV R5, 0x40000040 ;  /* 0x4000004000057802 */ /* 0x000fe20000000f00 */
[----:B------:R-:W-:Y:S02]  /*121b0*/  WARPGROUP.DEPBAR.LE gsb0, 0x0 ;  /* 0x00008000000079c5 */ /* 0x000fe40000010000 */
[----:B------:R-:W-:-:S06]  /*121c0*/  WARPGROUP.ARRIVE ;  /* 0x00000000000079c5 */ /* 0x000fcc0000000000 */
[----:B------:R-:W-:Y:S01]  /*121d0*/  HGMMA.64x16x16.F32 R24, gdesc[UR16], RZ, !UPT, gsb0 ;  /* 0x00200000101879f0 */ /* 0x000fe2000c0008ff */
[----:B------:R-:W-:Y:S01]  /*121e0*/  UMOV UR16, UR24 ;  /* 0x0000001800107c82 */ /* 0x000fe20008000000 */
[----:B------:R-:W-:Y:S01]  /*121f0*/  UMOV UR17, UR25 ;  /* 0x0000001900117c82 */ /* 0x000fe20008000000 */
[----:B------:R-:W-:Y:S01]  /*12200*/  UMOV UR4, UR16 ;  /* 0x0000001000047c82 */ /* 0x000fe20008000000 */
[----:B------:R-:W-:Y:S01]  /*12210*/  UMOV UR5, UR17 ;  /* 0x0000001100057c82 */ /* 0x000fe20008000000 */
[----:B------:R-:W-:Y:S01]  /*12220*/  UMOV UR8, UR16 ;  /* 0x0000001000087c82 */ /* 0x000fe20008000000 */
[----:B------:R-:W-:Y:S01]  /*12230*/  UMOV UR9, UR17 ;  /* 0x0000001100097c82 */ /* 0x000fe20008000000 */
[----:B------:R-:W-:Y:S01]  /*12240*/  UMOV UR12, UR16 ;  /* 0x00000010000c7c82 */ /* 0x000fe20008000000 */
[----:B------:R-:W-:Y:S01]  /*12250*/  UMOV UR13, UR17 ;  /* 0x00000011000d7c82 */ /* 0x000fe20008000000 */
[----:B------:R-:W-:Y:S01]  /*12260*/  R2UR UR18, R6 ;  /* 0x00000000061272ca */ /* 0x000fe200000e0000 */
[----:B------:R-:W-:Y:S01]  /*12270*/  VIADD R6, R2, 0x104 ;  /* 0x0000010402067836 */ /* 0x000fe20000000000 */
[----:B------:R-:W-:Y:S01]  /*12280*/  R2UR UR19, R7 ;  /* 0x00000000071372ca */ /* 0x000fe200000e0000 */
[----:B------:R-:W-:Y:S01]  /*12290*/  IMAD.MOV.U32 R7, RZ, RZ, 0x40000040 ;  /* 0x40000040ff077424 */ /* 0x000fe200078e00ff */
[----:B------:R-:W-:-:S02]  /*122a0*/  WARPGROUP.DEPBAR.LE gsb0, 0x0 ;  /* 0x00008000000079c5 */ /* 0x000fc40000010000 */
[----:B------:R-:W-:-:S06]  /*122b0*/  WARPGROUP.ARRIVE ;  /* 0x00000000000079c5 */ /* 0x000fcc0000000000 */
[----:B------:R-:W-:Y:S01]  /*122c0*/  HGMMA.64x16x16.F32 R56, gdesc[UR24], R56, gsb0 ;  /* 0x00200000183879f0 */ /* 0x000fe20008000838 */
[----:B------:R-:W-:Y:S01]  /*122d0*/  R2UR UR26, R8 ;  /* 0x00000000081a72ca */ /* 0x000fe200000e0000 */
[----:B------:R-:W-:Y:S01]  /*122e0*/  UMOV UR25, 0x40000040 ;  /* 0x4000004000197882 */ /* 0x000fe20000000000 */
[----:B------:R-:W-:Y:S01]  /*122f0*/  R2UR UR27, R9 ;  /* 0x00000000091b72ca */ /* 0x000fe200000e0000 */
[----:B------:R-:W-:Y:S01]  /*12300*/  VIADD R8, R2, 0x6 ;  /* 0x0000000602087836 */ /* 0x000fe20000000000 */
[----:B0-----:R-:W-:Y:S01]  /*12310*/  MOV R13, UR25 ;  /* 0x00000019000d7c02 */ /* 0x001fe20008000f00 */
[----:B------:R-:W-:Y:S01]  /*12320*/  IMAD.MOV.U32 R9, RZ, RZ, 0x40000040 ;  /* 0x40000040ff097424 */ /* 0x000fe200078e00ff */
[----:B------:R-:W-:Y:S02]  /*12330*/  WARPGROUP.DEPBAR.LE gsb0, 0x0 ;  /* 0x00008000000079c5 */ /* 0x000fe40000010000 */
[----:B------:R-:W-:-:S06]  /*12340*/  WARPGROUP.ARRIVE ;  /* 0x00000000000079c5 */ /* 0x000fcc0000000000 */
[----:B------:R-:W-:Y:S01]  /*12350*/  HGMMA.64x16x16.F32 R48, gdesc[UR4], R48, gsb0 ;  /* 0x00200000043079f0 */ /* 0x000fe20008000830 */
        /* <DEDUP_REMOVED lines=10> */
[----:B------:R-:W-:Y:S01]  /*12400*/  HGMMA.64x16x16.F32 R40, gdesc[UR8], R40, gsb0 ;  /* 0x00200000082879f0 */ /* 0x000fe20008000828 */
[----:B------:R-:W-:Y:S02]  /*12410*/  R2UR UR10, R6 ;  /* 0x00000000060a72ca */ /* 0x000fe400000e0000 */
[----:B------:R-:W-:Y:S02]  /*12420*/  R2UR UR11, R7 ;  /* 0x00000000070b72ca */ /* 0x000fe400000e0000 */
[----:B------:R-:W-:Y:S02]  /*12430*/  IADD3 R6, R2, 0x204, RZ ;  /* 0x0000020402067810 */ /* 0x000fe40007ffe0ff */
[----:B------:R-:W-:Y:S01]  /*12440*/  MOV R7, 0x40000040 ;  /* 0x4000004000077802 */ /* 0x000fe20000000f00 */
[----:B------:R-:W-:Y:S02]  /*12450*/  WARPGROUP.DEPBAR.LE gsb0, 0x0 ;  /* 0x00008000000079c5 */ /* 0x000fe40000010000 */
[----:B------:R-:W-:-:S06]  /*12460*/  WARPGROUP.ARRIVE ;  /* 0x00000000000079c5 */ /* 0x000fcc0000000000 */
[----:B------:R-:W-:Y:S01]  /*12470*/  HGMMA.64x16x16.F32 R32, gdesc[UR12], R32, gsb0 ;  /* 0x002000000c2079f0 */ /* 0x000fe20008000820 */
[----:B------:R-:W-:Y:S01]  /*12480*/  R2UR UR14, R4 ;  /* 0x00000000040e72ca */ /* 0x000fe200000e0000 */
[----:B------:R-:W-:Y:S01]  /*12490*/  VIADD R4, R2, 0x86 ;  /* 0x0000008602047836 */ /* 0x000fe20000000000 */
[----:B------:R-:W-:Y:S02]  /*124a0*/  R2UR UR15, R5 ;  /* 0x00000000050f72ca */ /* 0x000fe400000e0000 */
[----:B------:R-:W-:Y:S01]  /*124b0*/  MOV R5, 0x40000040 ;  /* 0x4000004000057802 */ /* 0x000fe20000000f00 */
[----:B------:R-:W-:Y:S02]  /*124c0*/  WARPGROUP.DEPBAR.LE gsb0, 0x0 ;  /* 0x00008000000079c5 */ /* 0x000fe40000010000 */
[----:B------:R-:W-:-:S06]  /*124d0*/  WARPGROUP.ARRIVE ;  /* 0x00000000000079c5 */ /* 0x000fcc0000000000 */
[----:B------:R-:W-:Y:S01]  /*124e0*/  HGMMA.64x16x16.F32 R24, gdesc[UR16], R24, gsb0 ;  /* 0x00200000101879f0 */ /* 0x000fe20008000818 */
        /* <DEDUP_REMOVED lines=73> */
[----:B------:R-:W-:-:S07]  /*12980*/  UIADD3 UR4, UR20, 0x400, URZ ;  /* 0x0000040014047890 */ /* 0x000fce000fffe03f */
[----:B------:R-:W-:Y:S02]  /*12990*/  UMOV UR24, UR4 ;  /* 0x0000000400187c82 */ /* 0x000fe40008000000 */
[----:B------:R-:W-:-:S05]  /*129a0*/  IMAD.U32 R12, RZ, RZ, UR24 ;  /* 0x00000018ff0c7e24 */ /* 0x000fca000f8e00ff */
[----:B------:R0:W-:Y:S01]  /*129b0*/  STL.64 [R1+0x38], R12 ;  /* 0x0000380c01007387 */ /* 0x0001e20000100a00 */
[----:B------:R-:W-:Y:S02]  /*129c0*/  WARPGROUP.DEPBAR.LE gsb0, 0x0 ;  /* 0x00008000000079c5 */ /* 0x000fe40000010000 */
[----:B------:R-:W-:-:S06]  /*129d0*/  WARPGROUP.ARRIVE ;  /* 0x00000000000079c5 */ /* 0x000fcc0000000000 */
[----:B------:R-:W-:Y:S01]  /*129e0*/  HGMMA.64x16x16.F32 R40, gdesc[UR8], R40, gsb0 ;  /* 0x00200000082879f0 */ /* 0x000fe20008000828 */
[----:B------:R-:W-:Y:S01]  /*129f0*/  UMOV UR8, UR24 ;  /* 0x0000001800087c82 */ /* 0x000fe20008000000 */
[----:B------:R-:W-:Y:S01]  /*12a00*/  UMOV UR9, UR25 ;  /* 0x0000001900097c82 */ /* 0x000fe20008000000 */
[----:B------:R-:W-:Y:S01]  /*12a10*/  UMOV UR4, UR8 ;  /* 0x0000000800047c82 */ /* 0x000fe20008000000 */
[----:B------:R-:W-:Y:S01]  /*12a20*/  UMOV UR5, UR9 ;  /* 0x0000000900057c82 */ /* 0x000fe20008000000 */
[----:B------:R-:W-:Y:S02]  /*12a30*/  WARPGROUP.DEPBAR.LE gsb0, 0x0 ;  /* 0x00008000000079c5 */ /* 0x000fe40000010000 */
[----:B------:R-:W-:-:S06]  /*12a40*/  WARPGROUP.ARRIVE ;  /* 0x00000000000079c5 */ /* 0x000fcc0000000000 */
[----:B------:R-:W-:Y:S01]  /*12a50*/  HGMMA.64x16x16.F32 R32, gdesc[UR12], R32, gsb0 ;  /* 0x002000000c2079f0 */ /* 0x000fe20008000820 */
[----:B------:R-:W-:Y:S01]  /*12a60*/  R2UR UR14, R4 ;  /* 0x00000000040e72ca */ /* 0x000fe200000e0000 */
[----:B------:R-:W-:Y:S01]  /*12a70*/  UMOV UR12, UR8 ;  /* 0x00000008000c7c82 */ /* 0x000fe20008000000 */
[----:B------:R-:W-:Y:S01]  /*12a80*/  R2UR UR15, R5 ;  /* 0x00000000050f72ca */ /* 0x000fe200000e0000 */
[----:B------:R-:W-:Y:S01]  /*12a90*/  UMOV UR13, UR9 ;  /* 0x00000009000d7c82 */ /* 0x000fe20008000000 */
[----:B------:R-:W-:Y:S02]  /*12aa0*/  VIADD R4, R2, 0x400 ;  /* 0x0000040002047836 */ /* 0x000fe40000000000 */
[----:B------:R-:W-:-:S03]  /*12ab0*/  IMAD.MOV.U32 R5, RZ, RZ, 0x40000040 ;  /* 0x40000040ff057424 */ /* 0x000fc600078e00ff */
[----:B------:R-:W-:Y:S01]  /*12ac0*/  R2UR UR6, R4 ;  /* 0x00000000040672ca */ /* 0x000fe200000e0000 */
[----:B------:R-:W-:Y:S01]  /*12ad0*/  VIADD R4, R2, 0x302 ;  /* 0x0000030202047836 */ /* 0x000fe20000000000 */
[----:B------:R-:W-:Y:S02]  /*12ae0*/  R2UR UR7, R5 ;  /* 0x00000000050772ca */ /* 0x000fe400000e0000 */
[----:B------:R-:W-:Y:S01]  /*12af0*/  MOV R5, 0x40000040 ;  /* 0x4000004000057802 */ /* 0x000fe20000000f00 */
[----:B------:R-:W-:Y:S02]  /*12b00*/  WARPGROUP.DEPBAR.LE gsb0, 0x0 ;  /* 0x00008000000079c5 */ /* 0x000fe40000010000 */
[----:B------:R-:W-:-:S06]  /*12b10*/  WARPGROUP.ARRIVE ;  /* 0x00000000000079c5 */ /* 0x000fcc0000000000 */
[----:B------:R-:W-:Y:S01]  /*12b20*/  HGMMA.64x16x16.F32 R24, gdesc[UR16], R24, gsb0 ;  /* 0x00200000101879f0 */ /* 0x000fe20008000818 */
[----:B------:R-:W-:Y:S01]  /*12b30*/  R2UR UR18, R6 ;  /* 0x00000000061272ca */ /* 0x000fe200000e0000 */
[----:B------:R-:W-:Y:S01]  /*12b40*/  UMOV UR16, UR8 ;  /* 0x0000000800107c82 */ /* 0x000fe20008000000 */
[----:B------:R-:W-:Y:S01]  /*12b50*/  R2UR UR19, R7 ;  /* 0x00000000071372ca */ /* 0x000fe200000e0000 */
[----:B------:R-:W-:Y:S01]  /*12b60*/  UMOV UR17, UR9 ;  /* 0x0000000900117c82 */ /* 0x000fe20008000000 */
[----:B------:R-:W-:Y:S02]  /*12b70*/  IADD3 R6, R2, 0x480, RZ ;  /* 0x0000048002067810 */ /* 0x000fe40007ffe0ff */
[----:B------:R-:W-:Y:S02]  /*12b80*/  MOV R7, 0x40000040 ;  /* 0x4000004000077802 */ /* 0x000fe40000000f00 */
        /* <DEDUP_REMOVED lines=164> */
[----:B------:R-:W-:Y:S02]  /*135d0*/  R2UR UR6, R6 ;  /* 0x00000000060672ca */ /* 0x000fe400000e0000 */
[----:B------:R-:W-:Y:S02]  /*135e0*/  R2UR UR7, R7 ;  /* 0x00000000070772ca */ /* 0x000fe400000e0000 */
[----:B------:R-:W-:Y:S02]  /*135f0*/  IADD3 R6, R2, 0x700, RZ ;  /* 0x0000070002067810 */ /* 0x000fe40007ffe0ff */
[----:B------:R-:W-:Y:S01]  /*13600*/  UMOV UR24, UR4 ;  /* 0x0000000400187c82 */ /* 0x000fe20008000000 */
[----:B------:R-:W-:Y:S01]  /*13610*/  MOV R7, 0x40000040 ;  /* 0x4000004000077802 */ /* 0x000fe20000000f00 */
[----:B------:R-:W-:-:S05]  /*13620*/  IMAD.U32 R12, RZ, RZ, UR24 ;  /* 0x00000018ff0c7e24 */ /* 0x000fca000f8e00ff */
[----:B------:R0:W-:Y:S01]  /*13630*/  STL.64 [R1+0x10], R12 ;  /* 0x0000100c01007387 */ /* 0x0001e20000100a00 */
        /* <DEDUP_REMOVED lines=41> */
[----:B------:R-:W-:Y:S01]  /*138d0*/  R2UR UR18, R4 ;  /* 0x00000000041272ca */ /* 0x000fe200000e0000 */
[----:B------:R-:W-:Y:S01]  /*138e0*/  VIADD R4, R2, 0x682 ;  /* 0x0000068202047836 */ /* 0x000fe20000000000 */
[----:B------:R-:W-:Y:S01]  /*138f0*/  R2UR UR19, R5 ;  /* 0x00000000051372ca */ /* 0x000fe200000e0000 */
[----:B------:R-:W-:Y:S01]  /*13900*/  IMAD.MOV.U32 R5, RZ, RZ, 0x40000040 ;  /* 0x40000040ff057424 */ /* 0x000fe200078e00ff */
[----:B------:R-:W-:Y:S02]  /*13910*/  WARPGROUP.DEPBAR.LE gsb0, 0x0 ;  /* 0x00008000000079c5 */ /* 0x000fe40000010000 */
[----:B------:R-:W-:-:S06]  /*13920*/  WARPGROUP.ARRIVE ;  /* 0x00000000000079c5 */ /* 0x000fcc0000000000 */
[----:B------:R-:W-:Y:S01]  /*13930*/  HGMMA.64x16x16.F32 R40, gdesc[UR4], R40, gsb0 ;  /* 0x00200000042879f0 */ /* 0x000fe20008000828 */
[----:B------:R-:W-:Y:S01]  /*13940*/  UIADD3 UR4, UR20, 0x802, URZ ;  /* 0x0000080214047890 */ /* 0x000fe2000fffe03f */
[----:B------:R-:W-:Y:S02]  /*13950*/  R2UR UR6, R4 ;  /* 0x00000000040672ca */ /* 0x000fe400000e0000 */
[----:B------:R-:W-:-:S04]  /*13960*/  R2UR UR7, R5 ;  /* 0x00000000050772ca */ /* 0x000fc800000e0000 */
[----:B------:R-:W-:Y:S02]  /*13970*/  UMOV UR24, UR4 ;  /* 0x0000000400187c82 */ /* 0x000fe40008000000 */
[----:B------:R-:W-:Y:S01]  /*13980*/  IMAD.U32 R12, RZ, RZ, UR24 ;  /* 0x00000018ff0c7e24 */ /* 0x000fe2000f8e00ff */
[----:B------:R-:W-:Y:S02]  /*13990*/  WARPGROUP.DEPBAR.LE gsb0, 0x0 ;  /* 0x00008000000079c5 */ /* 0x000fe40000010000 */
[----:B------:R-:W-:Y:S01]  /*139a0*/  WARPGROUP.ARRIVE ;  /* 0x00000000000079c5 */ /* 0x000fe20000000000 */
[----:B------:R-:W-:Y:S01]  /*139b0*/  VIADD R4, R2, 0x584 ;  /* 0x0000058402047836 */ /* 0x000fe20000000000 */
[----:B------:R-:W-:Y:S01]  /*139c0*/  MOV R5, 0x40000040 ;  /* 0x4000004000057802 */ /* 0x000fe20000000f00 */
[----:B------:R-:W-:Y:S01]  /*139d0*/  UIADD3 UR52, UR20, 0x806, URZ ;  /* 0x0000080614347890 */ /* 0x000fe2000fffe03f */
[----:B------:R0:W-:Y:S02]  /*139e0*/  STL.64 [R1+0x8], R12 ;  /* 0x0000080c01007387 */ /* 0x0001e40000100a00 */
[----:B------:R-:W-:Y:S01]  /*139f0*/  HGMMA.64x16x16.F32 R32, gdesc[UR8], R32, gsb0 ;  /* 0x00200000082079f0 */ /* 0x000fe20008000820 */
[----:B------:R-:W-:Y:S01]  /*13a00*/  UMOV UR8, UR24 ;  /* 0x0000001800087c82 */ /* 0x000fe20008000000 */
[----:B------:R-:W-:Y:S01]  /*13a10*/  UMOV UR9, UR25 ;  /* 0x0000001900097c82 */ /* 0x000fe20008000000 */
[----:B------:R-:W-:Y:S01]  /*13a20*/  UMOV UR16, UR8 ;  /* 0x0000000800107c82 */ /* 0x000fe20008000000 */
[----:B------:R-:W-:Y:S01]  /*13a30*/  UMOV UR17, UR9 ;  /* 0x0000000900117c82 */ /* 0x000fe20008000000 */
[----:B------:R-:W-:Y:S01]  /*13a40*/  UMOV UR4, UR8 ;  /* 0x0000000800047c82 */ /* 0x000fe20008000000 */
[----:B------:R-:W-:Y:S01]  /*13a50*/  UMOV UR5, UR9 ;  /* 0x0000000900057c82 */ /* 0x000fe20008000000 */
[----:B------:R-:W-:Y:S01]  /*13a60*/  UMOV UR53, 0x40000040 ;  /* 0x4000004000357882 */ /* 0x000fe20000000000 */
[----:B------:R-:W-:Y:S01]  /*13a70*/  UIADD3 UR48, UR20, 0xc00, URZ ;  /* 0x00000c0014307890 */ /* 0x000fe2000fffe03f */
[----:B------:R-:W-:Y:S01]  /*13a80*/  UMOV UR49, 0x40000040 ;  /* 0x4000004000317882 */ /* 0x000fe20000000000 */
[----:B------:R-:W-:Y:S01]  /*13a90*/  UIADD3 UR44, UR20, 0xc02, URZ ;  /* 0x00000c02142c7890 */ /* 0x000fe2000fffe03f */
[----:B0-----:R-:W2:Y:S01]  /*13aa0*/  LDL R12, [R1+0x84] ;  /* 0x00008400010c7983 */ /* 0x001ea20000100800 */
[----:B------:R-:W-:-:S02]  /*13ab0*/  WARPGROUP.DEPBAR.LE gsb0, 0x0 ;  /* 0x00008000000079c5 */ /* 0x000fc40000010000 */
        /* <DEDUP_REMOVED lines=8> */
[----:B------:R-:W-:Y:S02]  /*13b40*/  R2UR UR10, R6 ;  /* 0x00000000060a72ca */ /* 0x000fe400000e0000 */
[----:B------:R-:W-:Y:S01]  /*13b50*/  R2UR UR11, R7 ;  /* 0x00000000070b72ca */ /* 0x000fe200000e0000 */
[----:B------:R-:W-:-:S02]  /*13b60*/  WARPGROUP.DEPBAR.LE gsb0, 0x0 ;  /* 0x00008000000079c5 */ /* 0x000fc40000010000 */
[----:B------:R-:W-:-:S06]  /*13b70*/  WARPGROUP.ARRIVE ;  /* 0x00000000000079c5 */ /* 0x000fcc0000000000 */
[----:B------:R-:W-:Y:S01]  /*13b80*/  HGMMA.64x16x16.F32 R56, gdesc[UR24], R56, gsb0 ;  /* 0x00200000183879f0 */ /* 0x000fe20008000838 */
[----:B------:R-:W-:Y:S01]  /*13b90*/  R2UR UR26, R8 ;  /* 0x00000000081a72ca */ /* 0x000fe200000e0000 */
[----:B------:R-:W-:Y:S01]  /*13ba0*/  UMOV UR25, 0x40000040 ;  /* 0x4000004000197882 */ /* 0x000fe20000000000 */
[----:B------:R-:W-:Y:S01]  /*13bb0*/  R2UR UR27, R9 ;  /* 0x00000000091b72ca */ /* 0x000fe200000e0000 */
[----:B------:R-:W-:Y:S02]  /*13bc0*/  WARPGROUP.DEPBAR.LE gsb0, 0x0 ;  /* 0x00008000000079c5 */ /* 0x000fe40000010000 */
[----:B------:R-:W-:Y:S01]  /*13bd0*/  WARPGROUP.ARRIVE ;  /* 0x00000000000079c5 */ /* 0x000fe20000000000 */
[C---:B------:R-:W-:Y:S01]  /*13be0*/  VIADD R6, R2.reuse, 0x604 ;  /* 0x0000060402067836 */ /* 0x040fe20000000000 */
[----:B------:R-:W-:Y:S01]  /*13bf0*/  UMOV UR45, 0x40000040 ;  /* 0x40000040002d7882 */ /* 0x000fe20000000000 */
[----:B------:R-:W-:Y:S01]  /*13c00*/  IMAD.MOV.U32 R7, RZ, RZ, 0x40000040 ;  /* 0x40000040ff077424 */ /* 0x000fe200078e00ff */
[----:B------:R-:W-:Y:S01]  /*13c10*/  UIADD3 UR40, UR20, 0xc04, URZ ;  /* 0x00000c0414287890 */ /* 0x000fe2000fffe03f */
[----:B------:R-:W-:Y:S01]  /*13c20*/  VIADD R8, R2, 0x506 ;  /* 0x0000050602087836 */ /* 0x000fe20000000000 */
[----:B------:R-:W-:Y:S01]  /*13c30*/  HGMMA.64x16x16.F32 R48, gdesc[UR16], R48, gsb0 ;  /* 0x00200000103079f0 */ /* 0x000fe20008000830 */
[----:B------:R-:W-:Y:S01]  /*13c40*/  UMOV UR41, 0x40000040 ;  /* 0x4000004000297882 */ /* 0x000fe20000000000 */
[----:B------:R-:W-:Y:S01]  /*13c50*/  UIADD3 UR36, UR20, 0xc06, URZ ;  /* 0x00000c0614247890 */ /* 0x000fe2000fffe03f */
[----:B------:R-:W-:Y:S01]  /*13c60*/  UMOV UR37, 0x40000040 ;  /* 0x4000004000257882 */ /* 0x000fe20000000000 */
[----:B------:R-:W-:Y:S01]  /*13c70*/  IMAD.MOV.U32 R3, RZ, RZ, 0x40000040 ;  /* 0x40000040ff037424 */ /* 0x000fe200078e00ff */
[----:B------:R-:W-:Y:S01]  /*13c80*/  MOV R15, UR25 ;  /* 0x00000019000f7c02 */ /* 0x000fe20008000f00 */
[----:B------:R-:W-:-:S02]  /*13c90*/  WARPGROUP.DEPBAR.LE gsb0, 0x0 ;  /* 0x00008000000079c5 */ /* 0x000fc40000010000 */
[----:B------:R-:W-:-:S06]  /*13ca0*/  WARPGROUP.ARRIVE ;  /* 0x00000000000079c5 */ /* 0x000fcc0000000000 */
[----:B------:R-:W-:Y:S01]  /*13cb0*/  HGMMA.64x16x16.F32 R40, gdesc[UR12], R40, gsb0 ;  /* 0x002000000c2879f0 */ /* 0x000fe20008000828 */
[----:B------:R-:W-:-:S07]  /*13cc0*/  UIADD3 UR12, UR20, 0x804, URZ ;  /* 0x00000804140c7890 */ /* 0x000fce000fffe03f */
[----:B------:R-:W-:Y:S01]  /*13cd0*/  UMOV UR24, UR12 ;  /* 0x0000000c00187c82 */ /* 0x000fe20008000000 */
[----:B------:R-:W-:Y:S01]  /*13ce0*/  R2UR UR18, R4 ;  /* 0x00000000041272ca */ /* 0x000fe200000e0000 */
[----:B------:R-:W-:Y:S02]  /*13cf0*/  WARPGROUP.DEPBAR.LE gsb0, 0x0 ;  /* 0x00008000000079c5 */ /* 0x000fe40000010000 */
[----:B------:R-:W-:Y:S01]  /*13d00*/  WARPGROUP.ARRIVE ;  /* 0x00000000000079c5 */ /* 0x000fe20000000000 */
[----:B------:R-:W-:Y:S01]  /*13d10*/  R2UR UR19, R5 ;  /* 0x00000000051372ca */ /* 0x000fe200000e0000 */
[----:B------:R-:W-:Y:S01]  /*13d20*/  IMAD.MOV.U32 R9, RZ, RZ, 0x40000040 ;  /* 0x40000040ff097424 */ /* 0x000fe200078e00ff */
[----:B------:R-:W-:Y:S01]  /*13d30*/  R2UR UR14, R6 ;  /* 0x00000000060e72ca */ /* 0x000fe200000e0000 */
[----:B------:R-:W-:Y:S02]  /*13d40*/  IMAD.U32 R14, RZ, RZ, UR24 ;  /* 0x00000018ff0e7e24 */ /* 0x000fe4000f8e00ff */
[----:B------:R-:W-:Y:S03]  /*13d50*/  HGMMA.64x16x16.F32 R32, gdesc[UR4], R32, gsb0 ;  /* 0x00200000042079f0 */ /* 0x000fe60008000820 */
[----:B------:R-:W-:-:S02]  /*13d60*/  WARPGROUP.DEPBAR.LE gsb0, 0x0 ;  /* 0x00008000000079c5 */ /* 0x000fc40000010000 */
        /* <DEDUP_REMOVED lines=14> */
[----:B------:R-:W-:Y:S01]  /*13e50*/  UMOV UR13, UR5 ;  /* 0x00000005000d7c82 */ /* 0x000fe20008000000 */
[----:B------:R-:W-:Y:S01]  /*13e60*/  VIADD R4, R2, 0x684 ;  /* 0x0000068402047836 */ /* 0x000fe20000000000 */
[----:B------:R-:W-:Y:S02]  /*13e70*/  WARPGROUP.DEPBAR.LE gsb0, 0x0 ;  /* 0x00008000000079c5 */ /* 0x000fe40000010000 */
[----:B------:R-:W-:-:S07]  /*13e80*/  WARPGROUP.ARRIVE ;  /* 0x00000000000079c5 */ /* 0x000fce0000000000 */
[----:B------:R-:W-:Y:S01]  /*13e90*/  HGMMA.64x16x16.F32 R40, gdesc[UR12], R40, gsb0 ;  /* 0x002000000c2879f0 */ /* 0x000fe20008000828 */
[----:B------:R-:W-:Y:S01]  /*13ea0*/  IMAD.MOV.U32 R5, RZ, RZ, 0x40000040 ;  /* 0x40000040ff057424 */ /* 0x000fe200078e00ff */
[----:B------:R-:W-:-:S04]  /*13eb0*/  R2UR UR10, R4 ;  /* 0x00000000040a72ca */ /* 0x000fc800000e0000 */
[----:B------:R-:W-:Y:S01]  /*13ec0*/  R2UR UR11, R5 ;  /* 0x00000000050b72ca */ /* 0x000fe200000e0000 */
[----:B------:R-:W-:Y:S01]  /*13ed0*/  UMOV UR8, UR4 ;  /* 0x0000000400087c82 */ /* 0x000fe20008000000 */
[----:B------:R-:W-:Y:S01]  /*13ee0*/  UMOV UR9, UR5 ;  /* 0x0000000500097c82 */ /* 0x000fe20008000000 */
[----:B------:R-:W-:Y:S02]  /*13ef0*/  WARPGROUP.DEPBAR.LE gsb0, 0x0 ;  /* 0x00008000000079c5 */ /* 0x000fe40000010000 */
[----:B------:R-:W-:-:S08]  /*13f00*/  WARPGROUP.ARRIVE ;  /* 0x00000000000079c5 */ /* 0x000fd00000000000 */
[----:B------:R-:W-:Y:S01]  /*13f10*/  HGMMA.64x16x16.F32 R32, gdesc[UR8], R32, gsb0 ;  /* 0x00200000082079f0 */ /* 0x000fe20008000820 */
[----:B------:R-:W-:Y:S02]  /*13f20*/  IADD3 R6, R2, 0x704, RZ ;  /* 0x0000070402067810 */ /* 0x000fe40007ffe0ff */
[----:B------:R-:W-:Y:S02]  /*13f30*/  MOV R7, 0x40000040 ;  /* 0x4000004000077802 */ /* 0x000fe40000000f00 */
[----:B------:R-:W-:Y:S02]  /*13f40*/  R2UR UR6, R6 ;  /* 0x00000000060672ca */ /* 0x000fe400000e0000 */
[----:B------:R-:W-:Y:S01]  /*13f50*/  R2UR UR7, R7 ;  /* 0x00000000070772ca */ /* 0x000fe200000e0000 */
[----:B------:R-:W-:Y:S02]  /*13f60*/  WARPGROUP.DEPBAR.LE gsb0, 0x0 ;  /* 0x00008000000079c5 */ /* 0x000fe40000010000 */
[----:B------:R-:W-:-:S10]  /*13f70*/  WARPGROUP.ARRIVE ;  /* 0x00000000000079c5 */ /* 0x000fd40000000000 */
[----:B------:R-:W-:Y:S01]  /*13f80*/  HGMMA.64x16x16.F32 R24, gdesc[UR4], R24, gsb0 ;  /* 0x00200000041879f0 */ /* 0x000fe20008000818 */
[----:B------:R-:W-:Y:S02]  /*13f90*/  R2UR UR54, R8 ;  /* 0x00000000083672ca */ /* 0x000fe400000e0000 */
[----:B------:R-:W-:Y:S01]  /*13fa0*/  R2UR UR55, R9 ;  /* 0x00000000093772ca */ /* 0x000fe200000e0000 */
[----:B------:R-:W-:Y:S01]  /*13fb0*/  VIADD R4, R2, 0x586 ;  /* 0x0000058602047836 */ /* 0x000fe20000000000 */
[----:B------:R-:W-:Y:S02]  /*13fc0*/  WARPGROUP.DEPBAR.LE gsb0, 0x0 ;  /* 0x00008000000079c5 */ /* 0x000fe40000010000 */
[----:B------:R-:W-:-:S09]  /*13fd0*/  WARPGROUP.ARRIVE ;  /* 0x00000000000079c5 */ /* 0x000fd20000000000 */
        /* <DEDUP_REMOVED lines=13> */
[----:B------:R-:W-:Y:S01]  /*140b0*/  UMOV UR12, UR52 ;  /* 0x00000034000c7c82 */ /* 0x000fe20008000000 */
[----:B------:R-:W-:Y:S01]  /*140c0*/  UMOV UR13, UR53 ;  /* 0x00000035000d7c82 */ /* 0x000fe20008000000 */
[----:B------:R-:W-:-:S02]  /*140d0*/  WARPGROUP.DEPBAR.LE gsb0, 0x0 ;  /* 0x00008000000079c5 */ /* 0x000fc40000010000 */
[----:B------:R-:W-:-:S08]  /*140e0*/  WARPGROUP.ARRIVE ;  /* 0x00000000000079c5 */ /* 0x000fd00000000000 */
[----:B------:R-:W-:Y:S01]  /*140f0*/  HGMMA.64x16x16.F32 R40, gdesc[UR12], R40, gsb0 ;  /* 0x002000000c2879f0 */ /* 0x000fe20008000828 */
[----:B------:R-:W-:Y:S01]  /*14100*/  VIADD R4, R2, 0x686 ;  /* 0x0000068602047836 */ /* 0x000fe20000000000 */
[----:B------:R-:W-:-:S04]  /*14110*/  MOV R5, 0x40000040 ;  /* 0x4000004000057802 */ /* 0x000fc80000000f00 */
[----:B------:R-:W-:Y:S02]  /*14120*/  R2UR UR10, R4 ;  /* 0x00000000040a72ca */ /* 0x000fe400000e0000 */
[----:B------:R-:W-:Y:S01]  /*14130*/  R2UR UR11, R5 ;  /* 0x00000000050b72ca */ /* 0x000fe200000e0000 */
[----:B------:R-:W-:Y:S01]  /*14140*/  UMOV UR8, UR52 ;  /* 0x0000003400087c82 */ /* 0x000fe20008000000 */
[----:B------:R-:W-:Y:S01]  /*14150*/  UMOV UR9, UR53 ;  /* 0x0000003500097c82 */ /* 0x000fe20008000000 */
[----:B------:R-:W-:Y:S02]  /*14160*/  WARPGROUP.DEPBAR.LE gsb0, 0x0 ;  /* 0x00008000000079c5 */ /* 0x000fe40000010000 */
[----:B------:R-:W-:-:S08]  /*14170*/  WARPGROUP.ARRIVE ;  /* 0x00000000000079c5 */ /* 0x000fd00000000000 */
[----:B------:R-:W-:Y:S01]  /*14180*/  HGMMA.64x16x16.F32 R32, gdesc[UR8], R32, gsb0 ;  /* 0x00200000082079f0 */ /* 0x000fe20008000820 */
[----:B------:R-:W-:Y:S02]  /*14190*/  VIADD R6, R2, 0x706 ;  /* 0x0000070602067836 */ /* 0x000fe40000000000 */
[----:B------:R-:W-:-:S03]  /*141a0*/  IMAD.MOV.U32 R7, RZ, RZ, 0x40000040 ;  /* 0x40000040ff077424 */ /* 0x000fc600078e00ff */
        /* <DEDUP_REMOVED lines=11> */
[----:B------:R-:W-:Y:S02]  /*14260*/  WARPGROUP.DEPBAR.LE gsb0, 0x0 ;  /* 0x00008000000079c5 */ /* 0x000fe40000010000 */
[----:B------:R-:W-:-:S10]  /*14270*/  WARPGROUP.ARRIVE ;  /* 0x00000000000079c5 */ /* 0x000fd40000000000 */
[----:B------:R-:W-:Y:S01]  /*14280*/  HGMMA.64x16x16.F32 R56, gdesc[UR48], R56, gsb0 ;  /* 0x00200000303879f0 */ /* 0x000fe20008000838 */
[----:B------:R-:W-:Y:S01]  /*14290*/  IMAD.MOV.U32 R5, RZ, RZ, 0x40000040 ;  /* 0x40000040ff057424 */ /* 0x000fe200078e00ff */
[----:B------:R-:W-:-:S04]  /*142a0*/  IADD3 R4, R2, 0x800, RZ ;  /* 0x0000080002047810 */ /* 0x000fc80007ffe0ff */
        /* <DEDUP_REMOVED lines=112> */
[----:B------:R-:W-:Y:S01]  /*149b0*/  IMAD.MOV.U32 R7, RZ, RZ, 0x40000040 ;  /* 0x40000040ff077424 */ /* 0x000fe200078e00ff */
[----:B------:R-:W-:Y:S01]  /*149c0*/  UMOV UR4, UR40 ;  /* 0x0000002800047c82 */ /* 0x000fe20008000000 */
[----:B------:R-:W-:Y:S01]  /*149d0*/  UMOV UR5, UR41 ;  /* 0x0000002900057c82 */ /* 0x000fe20008000000 */
[----:B------:R-:W-:Y:S01]  /*149e0*/  R2UR UR6, R6 ;  /* 0x00000000060672ca */ /* 0x000fe200000e0000 */
[C---:B------:R-:W-:Y:S01]  /*149f0*/  VIADD R8, R2.reuse, 0x786 ;  /* 0x0000078602087836 */ /* 0x040fe20000000000 */
[----:B------:R-:W-:Y:S01]  /*14a00*/  R2UR UR7, R7 ;  /* 0x00000000070772ca */ /* 0x000fe200000e0000 */
[----:B------:R-:W-:Y:S01]  /*14a10*/  IMAD.MOV.U32 R9, RZ, RZ, 0x40000040 ;  /* 0x40000040ff097424 */ /* 0x000fe200078e00ff */
[----:B------:R-:W-:Y:S01]  /*14a20*/  IADD3 R4, R2, 0x806, RZ ;  /* 0x0000080602047810 */ /* 0x000fe20007ffe0ff */
[----:B------:R-:W-:Y:S01]  /*14a30*/  IMAD.MOV.U32 R5, RZ, RZ, 0x40000040 ;  /* 0x40000040ff057424 */ /* 0x000fe200078e00ff */
[----:B------:R-:W-:Y:S01]  /*14a40*/  ULDC UR8, c[0x0][0x9d8] ;  /* 0x0002760000087ab9 */ /* 0x000fe20000000800 */
[----:B------:R-:W-:-:S02]  /*14a50*/  WARPGROUP.DEPBAR.LE gsb0, 0x0 ;  /* 0x00008000000079c5 */ /* 0x000fc40000010000 */
[----:B------:R-:W-:-:S06]  /*14a60*/  WARPGROUP.ARRIVE ;  /* 0x00000000000079c5 */ /* 0x000fcc0000000000 */
[----:B------:R-:W-:Y:S01]  /*14a70*/  HGMMA.64x16x16.F32 R24, gdesc[UR4], R24, gsb0 ;  /* 0x00200000041879f0 */ /* 0x000fe20008000818 */
[----:B------:R-:W-:Y:S02]  /*14a80*/  R2UR UR38, R8 ;  /* 0x00000000082672ca */ /* 0x000fe400000e0000 */
[----:B------:R-:W-:Y:S01]  /*14a90*/  R2UR UR39, R9 ;  /* 0x00000000092772ca */ /* 0x000fe200000e0000 */
[----:B------:R-:W-:Y:S02]  /*14aa0*/  WARPGROUP.DEPBAR.LE gsb0, 0x0 ;  /* 0x00008000000079c5 */ /* 0x000fe40000010000 */
[----:B------:R-:W-:-:S10]  /*14ab0*/  WARPGROUP.ARRIVE ;  /* 0x00000000000079c5 */ /* 0x000fd40000000000 */
[----:B------:R-:W-:Y:S01]  /*14ac0*/  HGMMA.64x16x16.F32 R56, gdesc[UR36], R56, gsb0 ;  /* 0x00200000243879f0 */ /* 0x000fe20008000838 */
[----:B------:R-:W-:Y:S02]  /*14ad0*/  R2UR UR6, R4 ;  /* 0x00000000040672ca */ /* 0x000fe400000e0000 */
[----:B------:R-:W-:Y:S01]  /*14ae0*/  R2UR UR7, R5 ;  /* 0x00000000050772ca */ /* 0x000fe200000e0000 */
[----:B------:R-:W-:Y:S01]  /*14af0*/  UMOV UR4, UR36 ;  /* 0x0000002400047c82 */ /* 0x000fe20008000000 */
[----:B------:R-:W-:Y:S01]  /*14b00*/  UMOV UR5, UR37 ;  /* 0x0000002500057c82 */ /* 0x000fe20008000000 */
[----:B------:R0:W-:Y:S01]  /*14b10*/  STL.64 [R1], R14 ;  /* 0x0000000e01007387 */ /* 0x0001e20000100a00 */
[----:B------:R-:W-:Y:S01]  /*14b20*/  @!P1 VIADD R0, R0, 0x38840 ;  /* 0x0003884000009836 */ /* 0x000fe20000000000 */
[----:B------:R-:W-:Y:S01]  /*14b30*/  ULDC UR39, c[0x0][0x9d8] ;  /* 0x0002760000277ab9 */ /* 0x000fe20000000800 */
[----:B------:R-:W-:Y:S01]  /*14b40*/  ULDC UR38, c[0x0][0x988] ;  /* 0x0002620000267ab9 */ /* 0x000fe20000000800 */
[----:B------:R-:W-:-:S02]  /*14b50*/  WARPGROUP.DEPBAR.LE gsb0, 0x0 ;  /* 0x00008000000079c5 */ /* 0x000fc40000010000 */
[----:B------:R-:W-:-:S06]  /*14b60*/  WARPGROUP.ARRIVE ;  /* 0x00000000000079c5 */ /* 0x000fcc0000000000 */
        /* <DEDUP_REMOVED lines=20> */
[----:B------:R-:W-:Y:S02]  /*14cb0*/  R2UR UR7, R3 ;  /* 0x00000000030772ca */ /* 0x000fe400000e0000 */
[----:B------:R-:W-:Y:S01]  /*14cc0*/  R2UR UR6, R2 ;  /* 0x00000000020672ca */ /* 0x000fe200000e0000 */
[----:B------:R-:W-:Y:S01]  /*14cd0*/  FMUL.FTZ R56, R56, UR8 ;  /* 0x0000000838387c20 */ /* 0x000fe20008410000 */
[----:B------:R-:W-:Y:S01]  /*14ce0*/  FMUL.FTZ R57, R57, UR8 ;  /* 0x0000000839397c20 */ /* 0x000fe20008410000 */
[----:B------:R-:W-:Y:S01]  /*14cf0*/  FMUL.FTZ R60, R60, UR8 ;  /* 0x000000083c3c7c20 */ /* 0x000fe20008410000 */
[----:B------:R-:W-:Y:S01]  /*14d00*/  UMOV UR4, UR36 ;  /* 0x0000002400047c82 */ /* 0x000fe20008000000 */
[----:B------:R-:W-:-:S02]  /*14d10*/  UMOV UR5, UR37 ;  /* 0x0000002500057c82 */ /* 0x000fc40008000000 */
[----:B------:R-:W-:Y:S01]  /*14d20*/  MUFU.TANH R56, R56 ;  /* 0x0000003800387308 */ /* 0x000fe20000002400 */
[----:B------:R-:W-:Y:S01]  /*14d30*/  FMUL.FTZ R61, R61, UR8 ;  /* 0x000000083d3d7c20 */ /* 0x000fe20008410000 */
[----:B--2---:R-:W-:Y:S02]  /*14d40*/  IMAD.IADD R3, R12, 0x1, R179 ;  /* 0x000000010c037824 */ /* 0x004fe400078e02b3 */
[----:B------:R-:W-:-:S04]  /*14d50*/  FMUL.FTZ R58, R58, UR8 ;  /* 0x000000083a3a7c20 */ /* 0x000fc80008410000 */
[----:B------:R-:W1:Y:S01]  /*14d60*/  MUFU.TANH R57, R57 ;  /* 0x0000003900397308 */ /* 0x000e620000002400 */
[----:B------:R-:W-:Y:S01]  /*14d70*/  FMUL.FTZ R48, R48, UR8 ;  /* 0x0000000830307c20 */ /* 0x000fe20008410000 */
[----:B------:R-:W-:-:S06]  /*14d80*/  IMAD R8, R180, -0x50, R3 ;  /* 0xffffffb0b4087824 */ /* 0x000fcc00078e0203 */
[----:B------:R-:W-:Y:S01]  /*14d90*/  MUFU.TANH R60, R60 ;  /* 0x0000003c003c7308 */ /* 0x000fe20000002400 */
[----:B------:R-:W-:Y:S01]  /*14da0*/  FMUL.FTZ R49, R49, UR8 ;  /* 0x0000000831317c20 */ /* 0x000fe20008410000 */
[----:B------:R-:W-:Y:S01]  /*14db0*/  FMUL.FTZ R59, R59, UR8 ;  /* 0x000000083b3b7c20 */ /* 0x000fe20008410000 */
[----:B------:R-:W-:-:S05]  /*14dc0*/  FMUL.FTZ R51, R51, UR8 ;  /* 0x0000000833337c20 */ /* 0x000fca0008410000 */
[----:B------:R-:W2:Y:S01]  /*14dd0*/  MUFU.TANH R61, R61 ;  /* 0x0000003d003d7308 */ /* 0x000ea20000002400 */
[----:B------:R-:W-:Y:S02]  /*14de0*/  WARPGROUP.DEPBAR.LE gsb0, 0x0 ;  /* 0x00008000000079c5 */ /* 0x000fe40000010000 */
[----:B------:R-:W-:-:S06]  /*14df0*/  WARPGROUP.ARRIVE ;  /* 0x00000000000079c5 */ /* 0x000fcc0000000000 */
[----:B------:R-:W-:Y:S01]  /*14e00*/  HGMMA.64x16x16.F32 R24, gdesc[UR4], R24, gsb0 ;  /* 0x00200000041879f0 */ /* 0x000fe20008000818 */
[----:B------:R-:W3:Y:S01]  /*14e10*/  MUFU.TANH R58, R58 ;  /* 0x0000003a003a7308 */ /* 0x000ee20000002400 */
[----:B------:R-:W-:Y:S01]  /*14e20*/  ISETP.GT.AND P6, PT, R8, RZ, PT ;  /* 0x000000ff0800720c */ /* 0x000fe20003fc4270 */
[----:B------:R-:W-:Y:S01]  /*14e30*/  FMUL.FTZ R52, R52, UR8 ;  /* 0x0000000834347c20 */ /* 0x000fe20008410000 */
[----:B------:R-:W-:Y:S01]  /*14e40*/  ISETP.GT.AND P5, PT, R8, 0x1, PT ;  /* 0x000000010800780c */ /* 0x000fe20003fa4270 */
[----:B------:R-:W-:-:S04]  /*14e50*/  FMUL.FTZ R62, R62, UR8 ;  /* 0x000000083e3e7c20 */ /* 0x000fc80008410000 */
[----:B------:R-:W4:Y:S01]  /*14e60*/  MUFU.TANH R48, R48 ;  /* 0x0000003000307308 */ /* 0x000f220000002400 */
[----:B------:R-:W-:Y:S01]  /*14e70*/  FMUL.FTZ R55, R55, UR8 ;  /* 0x0000000837377c20 */ /* 0x000fe20008410000 */
[----:B------:R-:W-:Y:S01]  /*14e80*/  ISETP.GT.AND P4, PT, R8, 0x8, PT ;  /* 0x000000080800780c */ /* 0x000fe20003f84270 */
[----:B------:R-:W-:Y:S01]  /*14e90*/  FMUL.FTZ R53, R53, UR8 ;  /* 0x0000000835357c20 */ /* 0x000fe20008410000 */
[----:B-1----:R-:W-:-:S04]  /*14ea0*/  FSEL R57, R57, -INF , P5 ;  /* 0xff80000039397808 */ /* 0x002fc80002800000 */
[----:B------:R-:W1:Y:S01]  /*14eb0*/  MUFU.TANH R6, R59 ;  /* 0x0000003b00067308 */ /* 0x000e620000002400 */
[----:B------:R-:W-:Y:S01]  /*14ec0*/  FMUL.FTZ R63, R63, UR8 ;  /* 0x000000083f3f7c20 */ /* 0x000fe20008410000 */
[----:B------:R-:W-:-:S06]  /*14ed0*/  ISETP.GT.AND P2, PT, R8, 0x9, PT ;  /* 0x000000090800780c */ /* 0x000fcc0003f44270 */
[----:B------:R-:W0:Y:S01]  /*14ee0*/  MUFU.TANH R49, R49 ;  /* 0x0000003100317308 */ /* 0x000e220000002400 */
[----:B------:R-:W-:-:S07]  /*14ef0*/  FMUL.FTZ R40, R40, UR8 ;  /* 0x0000000828287c20 */ /* 0x000fce0008410000 */
[----:B------:R2:W-:Y:S01]  /*14f00*/  MUFU.TANH R13, R51 ;  /* 0x00000033000d7308 */ /* 0x0005e20000002400 */
[----:B------:R-:W-:Y:S01]  /*14f10*/  FMUL.FTZ R50, R50, UR8 ;  /* 0x0000000832327c20 */ /* 0x000fe20008410000 */
[----:B------:R-:W-:Y:S01]  /*14f20*/  ISETP.GT.AND P3, PT, R8, 0x10, PT ;  /* 0x000000100800780c */ /* 0x000fe20003f64270 */
[----:B------:R-:W-:Y:S01]  /*14f30*/  FMUL.FTZ R41, R41, UR8 ;  /* 0x0000000829297c20 */ /* 0x000fe20008410000 */
[----:B------:R-:W-:Y:S01]  /*14f40*/  FMUL.FTZ R44, R44, UR8 ;  /* 0x000000082c2c7c20 */ /* 0x000fe20008410000 */
[----:B------:R-:W-:Y:S01]  /*14f50*/  FMUL.FTZ R54, R54, UR8 ;  /* 0x0000000836367c20 */ /* 0x000fe20008410000 */
[----:B------:R-:W-:Y:S01]  /*14f60*/  FMUL.FTZ R45, R45, UR8 ;  /* 0x000000082d2d7c20 */ /* 0x000fe20008410000 */
[----:B------:R-:W-:Y:S01]  /*14f70*/  FMUL.FTZ R43, R43, UR8 ;  /* 0x000000082b2b7c20 */ /* 0x000fe20008410000 */
[----:B------:R-:W-:Y:S01]  /*14f80*/  FMUL.FTZ R32, R32, UR8 ;  /* 0x0000000820207c20 */ /* 0x000fe20008410000 */
[----:B--2---:R-:W-:Y:S01]  /*14f90*/  FSEL R51, R56, -INF , P6 ;  /* 0xff80000038337808 */ /* 0x004fe20003000000 */
[----:B------:R-:W2:Y:S01]  /*14fa0*/  MUFU.TANH R7, R62 ;  /* 0x0000003e00077308 */ /* 0x000ea20000002400 */
[----:B------:R-:W-:Y:S01]  /*14fb0*/  FMUL.FTZ R42, R42, UR8 ;  /* 0x000000082a2a7c20 */ /* 0x000fe20008410000 */
[----:B------:R-:W-:Y:S01]  /*14fc0*/  FMUL.FTZ R33, R33, UR8 ;  /* 0x0000000821217c20 */ /* 0x000fe20008410000 */
[----:B------:R-:W-:Y:S01]  /*14fd0*/  FMNMX.FTZ R12, R51, R57, !PT ;  /* 0x00000039330c7209 */ /* 0x000fe20007810000 */
[----:B------:R-:W-:Y:S01]  /*14fe0*/  FMUL.FTZ R46, R46, UR8 ;  /* 0x000000082e2e7c20 */ /* 0x000fe20008410000 */
[----:B------:R-:W-:Y:S01]  /*14ff0*/  FMUL.FTZ R47, R47, UR8 ;  /* 0x000000082f2f7c20 */ /* 0x000fe20008410000 */
[----:B------:R-:W-:Y:S01]  /*15000*/  FMUL.FTZ R36, R36, UR8 ;  /* 0x0000000824247c20 */ /* 0x000fe20008410000 */
[----:B------:R-:W-:Y:S01]  /*15010*/  FMUL.FTZ R37, R37, UR8 ;  /* 0x0000000825257c20 */ /* 0x000fe20008410000 */
[----:B------:R-:W2:Y:S01]  /*15020*/  MUFU.TANH R52, R52 ;  /* 0x0000003400347308 */ /* 0x000ea20000002400 */
[----:B------:R-:W-:Y:S01]  /*15030*/  FSEL R61, R61, -INF , P2 ;  /* 0xff8000003d3d7808 */ /* 0x000fe20001000000 */
[----:B------:R-:W-:Y:S01]  /*15040*/  FMUL.FTZ R34, R34, UR8 ;  /* 0x0000000822227c20 */ /* 0x000fe20008410000 */
[----:B------:R-:W-:Y:S01]  /*15050*/  FMUL.FTZ R35, R35, UR8 ;  /* 0x0000000823237c20 */ /* 0x000fe20008410000 */
[----:B------:R-:W-:Y:S01]  /*15060*/  FMUL.FTZ R38, R38, UR8 ;  /* 0x0000000826267c20 */ /* 0x000fe20008410000 */
[----:B------:R-:W-:-:S03]  /*15070*/  ULDC UR4, c[0x0][0x988] ;  /* 0x0002620000047ab9 */ /* 0x000fc60000000800 */
[----:B------:R4:W-:Y:S01]  /*15080*/  MUFU.TANH R21, R55 ;  /* 0x0000003700157308 */ /* 0x0009e20000002400 */
[----:B---3--:R-:W-:Y:S02]  /*15090*/  FSEL R3, R58, -INF , P6 ;  /* 0xff8000003a037808 */ /* 0x008fe40003000000 */
[----:B----4-:R-:W-:-:S05]  /*150a0*/  FSEL R55, R60, -INF , P4 ;  /* 0xff8000003c377808 */ /* 0x010fca0002000000 */
[----:B------:R3:W4:Y:S01]  /*150b0*/  MUFU.TANH R9, R63 ;  /* 0x0000003f00097308 */ /* 0x0007220000002400 */
[----:B------:R-:W-:-:S07]  /*150c0*/  FMNMX.FTZ R12, R55, R12, !PT ;  /* 0x0000000c370c7209 */ /* 0x000fce0007810000 */
[----:B------:R-:W4:Y:S01]  /*150d0*/  MUFU.TANH R53, R53 ;  /* 0x0000003500357308 */ /* 0x000f220000002400 */
[----:B------:R-:W-:Y:S02]  /*150e0*/  ISETP.GT.AND P6, PT, R8, 0x11, PT ;  /* 0x000000110800780c */ /* 0x000fe40003fc4270 */
[----:B------:R-:W-:Y:S02]  /*150f0*/  FSEL R59, R48, -INF , P3 ;  /* 0xff800000303b7808 */ /* 0x000fe40001800000 */
[----:B------:R-:W-:-:S03]  /*15100*/  FMNMX.FTZ R12, R61, R12, !PT ;  /* 0x0000000c3d0c7209 */ /* 0x000fc60007810000 */
[----:B------:R-:W4:Y:S01]  /*15110*/  MUFU.TANH R11, R50 ;  /* 0x00000032000b7308 */ /* 0x000f220000002400 */
[----:B-1----:R-:W-:Y:S02]  /*15120*/  FSEL R6, R6, -INF , P5 ;  /* 0xff80000006067808 */ /* 0x002fe40002800000 */
[----:B------:R-:W-:-:S05]  /*15130*/  ISETP.GT.AND P5, PT, R8, 0x18, PT ;  /* 0x000000180800780c */ /* 0x000fca0003fa4270 */
[----:B------:R-:W1:Y:S01]  /*15140*/  MUFU.TANH R40, R40 ;  /* 0x0000002800287308 */ /* 0x000e620000002400 */
[----:B0-----:R-:W-:Y:S02]  /*15150*/  FSEL R49, R49, -INF , P6 ;  /* 0xff80000031317808 */ /* 0x001fe40003000000 */
[----:B------:R-:W-:-:S05]  /*15160*/  FMNMX.FTZ R12, R59, R12, !PT ;  /* 0x0000000c3b0c7209 */ /* 0x000fca0007810000 */
[----:B------:R-:W0:Y:S01]  /*15170*/  MUFU.TANH R41, R41 ;  /* 0x0000002900297308 */ /* 0x000e220000002400 */
[----:B--2---:R-:W-:Y:S02]  /*15180*/  FSEL R7, R7, -INF , P4 ;  /* 0xff80000007077808 */ /* 0x004fe40002000000 */
[----:B------:R-:W-:Y:S02]  /*15190*/  ISETP.GT.AND P4, PT, R8, 0x19, PT ;  /* 0x000000190800780c */ /* 0x000fe40003f84270 */
[----:B---3--:R-:W-:-:S03]  /*151a0*/  FSEL R63, R52, -INF , P5 ;  /* 0xff800000343f7808 */ /* 0x008fc60002800000 */
[----:B------:R-:W2:Y:S01]  /*151b0*/  MUFU.TANH R15, R54 ;  /* 0x00000036000f7308 */ /* 0x000ea20000002400 */
[----:B------:R-:W-:Y:S02]  /*151c0*/  FMNMX.FTZ R12, R49, R12, !PT ;  /* 0x0000000c310c7209 */ /* 0x000fe40007810000 */
[----:B----4-:R-:W-:-:S05]  /*151d0*/  FSEL R9, R9, -INF , P2 ;  /* 0xff80000009097808 */ /* 0x010fca0001000000 */
[----:B------:R-:W3:Y:S01]  /*151e0*/  MUFU.TANH R44, R44 ;  /* 0x0000002c002c7308 */ /* 0x000ee20000002400 */
[----:B------:R-:W-:Y:S02]  /*151f0*/  ISETP.GT.AND P2, PT, R8, 0x20, PT ;  /* 0x000000200800780c */ /* 0x000fe40003f44270 */
[----:B------:R-:W-:Y:S02]  /*15200*/  FSEL R53, R53, -INF , P4 ;  /* 0xff80000035357808 */ /* 0x000fe40002000000 */
[----:B------:R-:W-:-:S03]  /*15210*/  FMNMX.FTZ R12, R63, R12, !PT ;  /* 0x0000000c3f0c7209 */ /* 0x000fc60007810000 */
[----:B------:R-:W4:Y:S01]  /*15220*/  MUFU.TANH R45, R45 ;  /* 0x0000002d002d7308 */ /* 0x000f220000002400 */
[----:B------:R-:W-:Y:S02]  /*15230*/  FSEL R11, R11, -INF , P3 ;  /* 0xff8000000b0b7808 */ /* 0x000fe40001800000 */
[----:B------:R-:W-:Y:S02]  /*15240*/  ISETP.GT.AND P3, PT, R8, 0x21, PT ;  /* 0x000000210800780c */ /* 0x000fe40003f64270 */
[----:B-1----:R-:W-:-:S03]  /*15250*/  FSEL R65, R40, -INF , P2 ;  /* 0xff80000028417808 */ /* 0x002fc60001000000 */
[----:B------:R-:W-:Y:S01]  /*15260*/  MUFU.TANH R43, R43 ;  /* 0x0000002b002b7308 */ /* 0x000fe20000002400 */
[----:B------:R-:W-:Y:S02]  /*15270*/  FMNMX.FTZ R12, R53, R12, !PT ;  /* 0x0000000c350c7209 */ /* 0x000fe40007810000 */
[----:B------:R-:W-:-:S05]  /*15280*/  FSEL R13, R13, -INF , P6 ;  /* 0xff8000000d0d7808 */ /* 0x000fca0003000000 */
[----:B------:R-:W1:Y:S01]  /*15290*/  MUFU.TANH R32, R32 ;  /* 0x0000002000207308 */ /* 0x000e620000002400 */
[----:B------:R-:W-:Y:S02]  /*152a0*/  ISETP.GT.AND P6, PT, R8, 0x28, PT ;  /* 0x000000280800780c */ /* 0x000fe40003fc4270 */
[----:B0-----:R-:W-:Y:S02]  /*152b0*/  FSEL R67, R41, -INF , P3 ;  /* 0xff80000029437808 */ /* 0x001fe40001800000 */
[----:B------:R-:W-:-:S03]  /*152c0*/  FMNMX.FTZ R12, R65, R12, !PT ;  /* 0x0000000c410c7209 */ /* 0x000fc60007810000 */
[----:B------:R-:W0:Y:S01]  /*152d0*/  MUFU.TANH R42, R42 ;  /* 0x0000002a002a7308 */ /* 0x000e220000002400 */
[----:B--2---:R-:W-:Y:S01]  /*152e0*/  FSEL R15, R15, -INF , P5 ;  /* 0xff8000000f0f7808 */ /* 0x004fe20002800000 */
[----:B------:R-:W-:-:S06]  /*152f0*/  WARPGROUP.DEPBAR.LE gsb0, 0x0 ;  /* 0x00008000000079c5 */ /* 0x000fcc0000010000 */
[----:B------:R0:W2:Y:S01]  /*15300*/  MUFU.TANH R2, R33 ;  /* 0x0000002100027308 */ /* 0x0000a20000002400 */
[----:B------:R-:W-:Y:S01]  /*15310*/  ISETP.GT.AND P5, PT, R8, 0x29, PT ;  /* 0x000000290800780c */ /* 0x000fe20003fa4270 */
[----:B------:R-:W-:Y:S01]  /*15320*/  FMUL.FTZ R24, R24, UR8 ;  /* 0x0000000818187c20 */ /* 0x000fe20008410000 */
[----:B---3--:R-:W-:Y:S02]  /*15330*/  FSEL R69, R44, -INF , P6 ;  /* 0xff8000002c457808 */ /* 0x008fe40003000000 */
[----:B------:R-:W-:-:S03]  /*15340*/  FMNMX.FTZ R12, R67, R12, !PT ;  /* 0x0000000c430c7209 */ /* 0x000fc60007810000 */
[----:B------:R-:W3:Y:S01]  /*15350*/  MUFU.TANH R46, R46 ;  /* 0x0000002e002e7308 */ /* 0x000ee20000002400 */
[----:B------:R-:W-:-:S07]  /*15360*/  FSEL R21, R21, -INF , P4 ;  /* 0xff80000015157808 */ /* 0x000fce0002000000 */
[----:B------:R-:W3:Y:S01]  /*15370*/  MUFU.TANH R47, R47 ;  /* 0x0000002f002f7308 */ /* 0x000ee20000002400 */
[----:B------:R-:W-:Y:S01]  /*15380*/  ISETP.GT.AND P4, PT, R8, 0x30, PT ;  /* 0x000000300800780c */ /* 0x000fe20003f84270 */
[----:B------:R-:W-:Y:S01]  /*15390*/  FMUL.FTZ R5, R25, UR8 ;  /* 0x0000000819057c20 */ /* 0x000fe20008410000 */
[----:B----4-:R-:W-:-:S05]  /*153a0*/  FSEL R45, R45, -INF , P5 ;  /* 0xff8000002d2d7808 */ /* 0x010fca0002800000 */
[----:B------:R-:W4:Y:S01]  /*153b0*/  MUFU.TANH R36, R36 ;  /* 0x0000002400247308 */ /* 0x000f220000002400 */
[----:B------:R-:W-:Y:S01]  /*153c0*/  FMNMX.FTZ R12, R69, R12, !PT ;  /* 0x0000000c450c7209 */ /* 0x000fe20007810000 */
[----:B------:R-:W-:Y:S01]  /*153d0*/  FMUL.FTZ R28, R28, UR8 ;  /* 0x000000081c1c7c20 */ /* 0x000fe20008410000 */
[----:B-1----:R-:W-:-:S05]  /*153e0*/  FSEL R71, R32, -INF , P4 ;  /* 0xff80000020477808 */ /* 0x002fca0002000000 */
[----:B------:R-:W1:Y:S01]  /*153f0*/  MUFU.TANH R37, R37 ;  /* 0x0000002500257308 */ /* 0x000e620000002400 */
[----:B------:R-:W-:Y:S02]  /*15400*/  FMNMX.FTZ R12, R45, R12, !PT ;  /* 0x0000000c2d0c7209 */ /* 0x000fe40007810000 */
[----:B0-----:R-:W-:-:S05]  /*15410*/  FSEL R33, R42, -INF , P2 ;  /* 0xff8000002a217808 */ /* 0x001fca0001000000 */
[----:B------:R-:W0:Y:S01]  /*15420*/  MUFU.TANH R34, R34 ;  /* 0x0000002200227308 */ /* 0x000e220000002400 */
[----:B------:R-:W-:-:S07]  /*15430*/  ISETP.GT.AND P2, PT, R8, 0x38, PT ;  /* 0x000000380800780c */ /* 0x000fce0003f44270 */
[----:B------:R2:W-:Y:S01]  /*15440*/  MUFU.TANH R4, R35 ;  /* 0x0000002300047308 */ /* 0x0005e20000002400 */
[----:B------:R-:W-:-:S07]  /*15450*/  FMNMX.FTZ R12, R71, R12, !PT ;  /* 0x0000000c470c7209 */ /* 0x000fce0007810000 */
[----:B------:R-:W0:Y:S01]  /*15460*/  MUFU.TANH R24, R24 ;  /* 0x0000001800187308 */ /* 0x000e220000002400 */
[----:B--2---:R-:W-:Y:S02]  /*15470*/  FSEL R35, R43, -INF , P3 ;  /* 0xff8000002b237808 */ /* 0x004fe40001800000 */
[----:B------:R-:W-:-:S04]  /*15480*/  ISETP.GT.AND P3, PT, R8, 0x31, PT ;  /* 0x000000310800780c */ /* 0x000fc80003f64270 */
[----:B------:R-:W-:Y:S01]  /*15490*/  FSEL R73, R2, -INF , P3 ;  /* 0xff80000002497808 */ /* 0x000fe20001800000 */
[----:B------:R-:W2:Y:S01]  /*154a0*/  MUFU.TANH R5, R5 ;  /* 0x0000000500057308 */ /* 0x000ea20000002400 */
[----:B------:R-:W-:Y:S01]  /*154b0*/  FMUL.FTZ R2, R29, UR8 ;  /* 0x000000081d027c20 */ /* 0x000fe20008410000 */
[----:B---3--:R-:W-:Y:S02]  /*154c0*/  FSEL R25, R46, -INF , P6 ;  /* 0xff8000002e197808 */ /* 0x008fe40003000000 */
[----:B------:R-:W-:Y:S02]  /*154d0*/  FSEL R29, R47, -INF , P5 ;  /* 0xff8000002f1d7808 */ /* 0x000fe40002800000 */
[----:B------:R-:W-:Y:S02]  /*154e0*/  ISETP.GT.AND P6, PT, R8, 0x39, PT ;  /* 0x000000390800780c */ /* 0x000fe40003fc4270 */
[----:B------:R-:W3:Y:S01]  /*154f0*/  MUFU.TANH R38, R38 ;  /* 0x0000002600267308 */ /* 0x000ee20000002400 */
[----:B----4-:R-:W-:-:S02]  /*15500*/  FSEL R47, R36, -INF , P2 ;  /* 0xff800000242f7808 */ /* 0x010fc40001000000 */
[----:B------:R-:W-:-:S05]  /*15510*/  FMNMX.FTZ R12, R73, R12, !PT ;  /* 0x0000000c490c7209 */ /* 0x000fca0007810000 */
[----:B------:R-:W4:Y:S01]  /*15520*/  MUFU.TANH R28, R28 ;  /* 0x0000001c001c7308 */ /* 0x000f220000002400 */
[----:B------:R-:W-:Y:S02]  /*15530*/  ISETP.GT.AND P5, PT, R8, 0x40, PT ;  /* 0x000000400800780c */ /* 0x000fe40003fa4270 */
[----:B-1----:R-:W-:Y:S02]  /*15540*/  FSEL R75, R37, -INF , P6 ;  /* 0xff800000254b7808 */ /* 0x002fe40003000000 */
[----:B------:R-:W-:-:S03]  /*15550*/  FMNMX.FTZ R12, R47, R12, !PT ;  /* 0x0000000c2f0c7209 */ /* 0x000fc60007810000 */
[----:B------:R-:W1:Y:S01]  /*15560*/  MUFU.TANH R2, R2 ;  /* 0x0000000200027308 */ /* 0x000e620000002400 */
[----:B0-----:R-:W-:Y:S02]  /*15570*/  FSEL R37, R34, -INF , P4 ;  /* 0xff80000022257808 */ /* 0x001fe40002000000 */
[----:B------:R-:W-:Y:S02]  /*15580*/  ISETP.GT.AND P4, PT, R8, 0x41, PT ;  /* 0x000000410800780c */ /* 0x000fe40003f84270 */
[----:B------:R-:W-:Y:S02]  /*15590*/  FSEL R77, R24, -INF , P5 ;  /* 0xff800000184d7808 */ /* 0x000fe40002800000 */
[----:B------:R-:W-:Y:S02]  /*155a0*/  FMNMX.FTZ R12, R75, R12, !PT ;  /* 0x0000000c4b0c7209 */ /* 0x000fe40007810000 */
[----:B------:R-:W-:Y:S02]  /*155b0*/  FSEL R41, R4, -INF , P3 ;  /* 0xff80000004297808 */ /* 0x000fe40001800000 */
[----:B------:R-:W-:-:S02]  /*155c0*/  ISETP.GT.AND P3, PT, R8, 0x48, PT ;  /* 0x000000480800780c */ /* 0x000fc40003f64270 */
[----:B--2---:R-:W-:Y:S02]  /*155d0*/  FSEL R79, R5, -INF , P4 ;  /* 0xff800000054f7808 */ /* 0x004fe40002000000 */
[----:B------:R-:W-:Y:S02]  /*155e0*/  FMNMX.FTZ R12, R77, R12, !PT ;  /* 0x0000000c4d0c7209 */ /* 0x000fe40007810000 */
[----:B---3--:R-:W-:Y:S02]  /*155f0*/  FSEL R43, R38, -INF , P2 ;  /* 0xff800000262b7808 */ /* 0x008fe40001000000 */
[----:B------:R-:W-:Y:S02]  /*15600*/  ISETP.GT.AND P2, PT, R8, 0x49, PT ;  /* 0x000000490800780c */ /* 0x000fe40003f44270 */
[----:B----4-:R-:W-:Y:S02]  /*15610*/  FSEL R81, R28, -INF , P3 ;  /* 0xff8000001c517808 */ /* 0x010fe40001800000 */
[----:B------:R-:W-:-:S02]  /*15620*/  FMNMX.FTZ R12, R79, R12, !PT ;  /* 0x0000000c4f0c7209 */ /* 0x000fc40007810000 */
[----:B-1----:R-:W-:Y:S02]  /*15630*/  FSEL R83, R2, -INF , P2 ;  /* 0xff80000002537808 */ /* 0x002fe40001000000 */
[----:B------:R-:W-:-:S04]  /*15640*/  FMNMX.FTZ R12, R81, R12, !PT ;  /* 0x0000000c510c7209 */ /* 0x000fc80007810000 */
[----:B------:R-:W-:-:S05]  /*15650*/  FMNMX.FTZ R12, R83, R12, !PT ;  /* 0x0000000c530c7209 */ /* 0x000fca0007810000 */
[----:B------:R-:W0:Y:S02]  /*15660*/  SHFL.BFLY PT, R5, R12, 0x2, 0x1f ;  /* 0x0c401f000c057f89 */ /* 0x000e2400000e0000 */
[----:B0-----:R-:W-:-:S05]  /*15670*/  FMNMX.FTZ R4, R12, R5, !PT ;  /* 0x000000050c047209 */ /* 0x001fca0007810000 */
[----:B------:R-:W0:Y:S01]  /*15680*/  SHFL.BFLY PT, R5, R4, 0x1, 0x1f ;  /* 0x0c201f0004057f89 */ /* 0x000e2200000e0000 */
[----:B------:R-:W-:Y:S02]  /*15690*/  MOV R2, UR4 ;  /* 0x0000000400027c02 */ /* 0x000fe40008000f00 */
[----:B0-----:R-:W-:-:S04]  /*156a0*/  FMNMX.FTZ R5, R4, R5, !PT ;  /* 0x0000000504057209 */ /* 0x001fc80007810000 */
[C---:B------:R-:W-:Y:S01]  /*156b0*/  FSETP.NEU.FTZ.AND P0, PT, R5.reuse, -INF , PT ;  /* 0xff8000000500780b */ /* 0x040fe20003f1d000 */
[----:B------:R-:W-:-:S05]  /*156c0*/  FMUL.FTZ R8, R5, R2 ;  /* 0x0000000205087220 */ /* 0x000fca0000410000 */
[----:B------:R-:W-:Y:S02]  /*156d0*/  FSEL R14, R8, RZ, P0 ;  /* 0x000000ff080e7208 */ /* 0x000fe40000000000 */
[----:B------:R-:W-:-:S04]  /*156e0*/  FMNMX.FTZ R8, R3, R6, !PT ;  /* 0x0000000603087209 */ /* 0x000fc80007810000 */
[----:B------:R-:W-:-:S04]  /*156f0*/  FMNMX.FTZ R8, R7, R8, !PT ;  /* 0x0000000807087209 */ /* 0x000fc80007810000 */
[----:B------:R-:W-:-:S04]  /*15700*/  FMNMX.FTZ R8, R9, R8, !PT ;  /* 0x0000000809087209 */ /* 0x000fc80007810000 */
[----:B------:R-:W-:Y:S02]  /*15710*/  FMNMX.FTZ R8, R11, R8, !PT ;  /* 0x000000080b087209 */ /* 0x000fe40007810000 */
[----:B------:R-:W-:Y:S02]  /*15720*/  ISETP.NE.AND P0, PT, R10, RZ, PT ;  /* 0x000000ff0a00720c */ /* 0x000fe40003f05270 */
[----:B------:R-:W-:-:S04]  /*15730*/  FMNMX.FTZ R10, R13, R8, !PT ;  /* 0x000000080d0a7209 */ /* 0x000fc80007810000 */
[----:B------:R-:W-:-:S04]  /*15740*/  FMNMX.FTZ R10, R15, R10, !PT ;  /* 0x0000000a0f0a7209 */ /* 0x000fc80007810000 */
[----:B------:R-:W-:Y:S01]  /*15750*/  FMNMX.FTZ R10, R21, R10, !PT ;  /* 0x0000000a150a7209 */ /* 0x000fe20007810000 */
[----:B------:R-:W-:-:S03]  /*15760*/  FMUL.FTZ R39, R39, UR8 ;  /* 0x0000000827277c20 */ /* 0x000fc60008410000 */
[----:B------:R-:W-:Y:S01]  /*15770*/  FMNMX.FTZ R10, R33, R10, !PT ;  /* 0x0000000a210a7209 */ /* 0x000fe20007810000 */
[----:B------:R-:W-:-:S03]  /*15780*/  FMUL.FTZ R26, R26, UR8 ;  /* 0x000000081a1a7c20 */ /* 0x000fc60008410000 */
[----:B------:R-:W-:Y:S01]  /*15790*/  FMNMX.FTZ R10, R35, R10, !PT ;  /* 0x0000000a230a7209 */ /* 0x000fe20007810000 */
[----:B------:R-:W0:Y:S03]  /*157a0*/  MUFU.TANH R39, R39 ;  /* 0x0000002700277308 */ /* 0x000e260000002400 */
[----:B------:R-:W-:Y:S01]  /*157b0*/  FMNMX.FTZ R10, R25, R10, !PT ;  /* 0x0000000a190a7209 */ /* 0x000fe20007810000 */
[----:B------:R-:W-:Y:S01]  /*157c0*/  FMUL.FTZ R27, R27, UR8 ;  /* 0x000000081b1b7c20 */ /* 0x000fe20008410000 */
[----:B------:R-:W-:Y:S02]  /*157d0*/  FMUL.FTZ R30, R30, UR8 ;  /* 0x000000081e1e7c20 */ /* 0x000fe40008410000 */
[----:B------:R-:W-:Y:S01]  /*157e0*/  FMNMX.FTZ R10, R29, R10, !PT ;  /* 0x0000000a1d0a7209 */ /* 0x000fe20007810000 */
[----:B------:R-:W1:Y:S03]  /*157f0*/  MUFU.TANH R26, R26 ;  /* 0x0000001a001a7308 */ /* 0x000e660000002400 */
[----:B------:R-:W-:Y:S01]  /*15800*/  FMNMX.FTZ R10, R37, R10, !PT ;  /* 0x0000000a250a7209 */ /* 0x000fe20007810000 */
[----:B------:R-:W-:-:S04]  /*15810*/  FMUL.FTZ R31, R31, UR8 ;  /* 0x000000081f1f7c20 */ /* 0x000fc80008410000 */
[----:B------:R-:W2:Y:S01]  /*15820*/  MUFU.TANH R4, R27 ;  /* 0x0000001b00047308 */ /* 0x000ea20000002400 */
[----:B------:R-:W-:Y:S02]  /*15830*/  FMNMX.FTZ R10, R41, R10, !PT ;  /* 0x0000000a290a7209 */ /* 0x000fe40007810000 */
[----:B0-----:R-:W-:-:S05]  /*15840*/  FSEL R39, R39, -INF , P6 ;  /* 0xff80000027277808 */ /* 0x001fca0003000000 */
[----:B------:R-:W0:Y:S01]  /*15850*/  MUFU.TANH R30, R30 ;  /* 0x0000001e001e7308 */ /* 0x000e220000002400 */
[----:B------:R-:W-:Y:S01]  /*15860*/  FMNMX.FTZ R10, R43, R10, !PT ;  /* 0x0000000a2b0a7209 */ /* 0x000fe20007810000 */
[----:B------:R-:W-:Y:S01]  /*15870*/  FFMA.FTZ R208, R51, R2, -R14 ;  /* 0x0000000233d07223 */ /* 0x000fe2000001080e */
[----:B-1----:R-:W-:-:S05]  /*15880*/  FSEL R51, R26, -INF , P5 ;  /* 0xff8000001a337808 */ /* 0x002fca0002800000 */
[----:B------:R-:W1:Y:S01]  /*15890*/  MUFU.TANH R8, R31 ;  /* 0x0000001f00087308 */ /* 0x000e620000002400 */
[----:B------:R-:W-:Y:S01]  /*158a0*/  FMNMX.FTZ R10, R39, R10, !PT ;  /* 0x0000000a270a7209 */ /* 0x000fe20007810000 */
[--C-:B------:R-:W-:Y:S01]  /*158b0*/  FFMA.FTZ R210, R55, R2, -R14.reuse ;  /* 0x0000000237d27223 */ /* 0x100fe2000001080e */
[----:B--2---:R-:W-:Y:S02]  /*158c0*/  FSEL R55, R4, -INF , P4 ;  /* 0xff80000004377808 */ /* 0x004fe40002000000 */
[----:B------:R-:W-:Y:S01]  /*158d0*/  FMNMX.FTZ R10, R51, R10, !PT ;  /* 0x0000000a330a7209 */ /* 0x000fe20007810000 */
[--C-:B------:R-:W-:Y:S01]  /*158e0*/  FFMA.FTZ R27, R57, R2, -R14.reuse ;  /* 0x00000002391b7223 */ /* 0x100fe2000001080e */
[----:B0-----:R-:W-:Y:S02]  /*158f0*/  FSEL R57, R30, -INF , P3 ;  /* 0xff8000001e397808 */ /* 0x001fe40001800000 */
[----:B------:R-:W-:Y:S01]  /*15900*/  FMNMX.FTZ R10, R55, R10, !PT ;  /* 0x0000000a370a7209 */ /* 0x000fe20007810000 */
[----:B------:R-:W-:-:S03]  /*15910*/  FFMA.FTZ R4, R49, R2, -R14 ;  /* 0x0000000231047223 */ /* 0x000fc6000001080e */
[----:B------:R-:W-:Y:S02]  /*15920*/  FMNMX.FTZ R10, R57, R10, !PT ;  /* 0x0000000a390a7209 */ /* 0x000fe40007810000 */
[----:B-1----:R-:W-:-:S04]  /*15930*/  FSEL R49, R8, -INF , P2 ;  /* 0xff80000008317808 */ /* 0x002fc80001000000 */
[----:B------:R-:W-:Y:S01]  /*15940*/  FMNMX.FTZ R10, R49, R10, !PT ;  /* 0x0000000a310a7209 */ /* 0x000fe20007810000 */
[----:B------:R-:W-:-:S04]  /*15950*/  FFMA.FTZ R8, R53, R2, -R14 ;  /* 0x0000000235087223 */ /* 0x000fc8000001080e */
[----:B------:R-:W0:Y:S01]  /*15960*/  SHFL.BFLY PT, R53, R10, 0x2, 0x1f ;  /* 0x0c401f000a357f89 */ /* 0x000e2200000e0000 */
[----:B------:R1:W-:Y:S01]  /*15970*/  MUFU.EX2 R204, R4 ;  /* 0x0000000400cc7308 */ /* 0x0003e20000000800 */
[----:B0-----:R-:W-:-:S05]  /*15980*/  FMNMX.FTZ R53, R10, R53, !PT ;  /* 0x000000350a357209 */ /* 0x001fca0007810000 */
[----:B-1----:R-:W0:Y:S02]  /*15990*/  SHFL.BFLY PT, R4, R53, 0x1, 0x1f ;  /* 0x0c201f0035047f89 */ /* 0x002e2400000e0000 */
[----:B------:R-:W-:Y:S01]  /*159a0*/  MUFU.EX2 R208, R208 ;  /* 0x000000d000d07308 */ /* 0x000fe20000000800 */
[-CC-:B------:R-:W-:Y:S01]  /*159b0*/  FFMA.FTZ R31, R61, R2.reuse, -R14.reuse ;  /* 0x000000023d1f7223 */ /* 0x180fe2000001080e */
[----:B------:R-:W-:-:S06]  /*159c0*/  FFMA.FTZ R59, R59, R2, -R14 ;  /* 0x000000023b3b7223 */ /* 0x000fcc000001080e */
[----:B------:R-:W1:Y:S01]  /*159d0*/  MUFU.EX2 R27, R27 ;  /* 0x0000001b001b7308 */ /* 0x000e620000000800 */
[----:B0-----:R-:W-:-:S04]  /*159e0*/  FMNMX.FTZ R4, R53, R4, !PT ;  /* 0x0000000435047209 */ /* 0x001fc80007810000 */
[C---:B------:R-:W-:Y:S01]  /*159f0*/  FSETP.NEU.FTZ.AND P2, PT, R4.reuse, -INF , PT ;  /* 0xff8000000400780b */ /* 0x040fe20003f5d000 */
[----:B------:R-:W-:Y:S02]  /*15a00*/  FMUL.FTZ R10, R4, R2 ;  /* 0x00000002040a7220 */ /* 0x000fe40000410000 */
[----:B------:R-:W0:Y:S03]  /*15a10*/  MUFU.EX2 R210, R210 ;  /* 0x000000d200d27308 */ /* 0x000e260000000800 */
[----:B------:R-:W-:-:S05]  /*15a20*/  FSEL R10, R10, RZ, P2 ;  /* 0x000000ff0a0a7208 */ /* 0x000fca0001000000 */
[----:B------:R-:W2:Y:S01]  /*15a30*/  MUFU.EX2 R31, R31 ;  /* 0x0000001f001f7308 */ /* 0x000ea20000000800 */
[-CC-:B------:R-:W-:Y:S01]  /*15a40*/  FFMA.FTZ R3, R3, R2.reuse, -R10.reuse ;  /* 0x0000000203037223 */ /* 0x180fe2000001080a */
[-CC-:B------:R-:W-:Y:S01]  /*15a50*/  FFMA.FTZ R6, R6, R2.reuse, -R10.reuse ;  /* 0x0000000206067223 */ /* 0x180fe2000001080a */
[-CC-:B------:R-:W-:Y:S01]  /*15a60*/  FFMA.FTZ R7, R7, R2.reuse, -R10.reuse ;  /* 0x0000000207077223 */ /* 0x180fe2000001080a */
[-C--:B------:R-:W-:Y:S01]  /*15a70*/  FFMA.FTZ R9, R9, R2.reuse, -R10 ;  /* 0x0000000209097223 */ /* 0x080fe2000001080a */
[----:B------:R-:W-:-:S03]  /*15a80*/  FFMA.FTZ R63, R63, R2, -R14 ;  /* 0x000000023f3f7223 */ /* 0x000fc6000001080e */
[----:B------:R-:W3:Y:S01]  /*15a90*/  MUFU.EX2 R59, R59 ;  /* 0x0000003b003b7308 */ /* 0x000ee20000000800 */
[----:B------:R-:W-:-:S07]  /*15aa0*/  FFMA.FTZ R11, R11, R2, -R10 ;  /* 0x000000020b0b7223 */ /* 0x000fce000001080a */
[----:B------:R-:W-:Y:S08]  /*15ab0*/  MUFU.EX2 R3, R3 ;  /* 0x0000000300037308 */ /* 0x000ff00000000800 */
[----:B------:R-:W4:Y:S01]  /*15ac0*/  MUFU.EX2 R6, R6 ;  /* 0x0000000600067308 */ /* 0x000f220000000800 */
[----:B------:R-:W-:-:S07]  /*15ad0*/  FFMA.FTZ R65, R65, R2, -R14 ;  /* 0x0000000241417223 */ /* 0x000fce000001080e */
[----:B------:R1:W-:Y:S08]  /*15ae0*/  MUFU.EX2 R12, R9 ;  /* 0x00000009000c7308 */ /* 0x0003f00000000800 */
[----:B------:R-:W4:Y:S01]  /*15af0*/  MUFU.EX2 R7, R7 ;  /* 0x0000000700077308 */ /* 0x000f220000000800 */
[----:B-1----:R-:W-:-:S04]  /*15b00*/  FADD.FTZ R9, R208, R27 ;  /* 0x0000001bd0097221 */ /* 0x002fc80000010000 */
[----:B0-----:R-:W-:-:S03]  /*15b10*/  FADD.FTZ R30, R210, R9 ;  /* 0x00000009d21e7221 */ /* 0x001fc60000010000 */
[----:B------:R-:W0:Y:S01]  /*15b20*/  MUFU.EX2 R63, R63 ;  /* 0x0000003f003f7308 */ /* 0x000e220000000800 */
[-C--:B------:R-:W-:Y:S01]  /*15b30*/  FFMA.FTZ R13, R13, R2.reuse, -R10 ;  /* 0x000000020d0d7223 */ /* 0x080fe2000001080a */
[----:B--2---:R-:W-:Y:S01]  /*15b40*/  FADD.FTZ R30, R31, R30 ;  /* 0x0000001e1f1e7221 */ /* 0x004fe20000010000 */
[----:B------:R-:W-:-:S05]  /*15b50*/  FFMA.FTZ R67, R67, R2, -R14 ;  /* 0x0000000243437223 */ /* 0x000fca000001080e */
[----:B------:R-:W1:Y:S01]  /*15b60*/  MUFU.EX2 R8, R8 ;  /* 0x0000000800087308 */ /* 0x000e620000000800 */
[-C--:B------:R-:W-:Y:S01]  /*15b70*/  FFMA.FTZ R15, R15, R2.reuse, -R10 ;  /* 0x000000020f0f7223 */ /* 0x080fe2000001080a */
[----:B---3--:R-:W-:Y:S01]  /*15b80*/  FADD.FTZ R9, R59, R30 ;  /* 0x0000001e3b097221 */ /* 0x008fe20000010000 */
[----:B------:R-:W-:-:S05]  /*15b90*/  FFMA.FTZ R69, R69, R2, -R14 ;  /* 0x0000000245457223 */ /* 0x000fca000001080e */
[----:B------:R-:W2:Y:S01]  /*15ba0*/  MUFU.EX2 R11, R11 ;  /* 0x0000000b000b7308 */ /* 0x000ea20000000800 */
[----:B----4-:R-:W-:Y:S01]  /*15bb0*/  FADD.FTZ R30, R3, R6 ;  /* 0x00000006031e7221 */ /* 0x010fe20000010000 */
[----:B------:R-:W-:Y:S01]  /*15bc0*/  FFMA.FTZ R21, R21, R2, -R10 ;  /* 0x0000000215157223 */ /* 0x000fe2000001080a */
[----:B------:R-:W-:-:S05]  /*15bd0*/  FADD.FTZ R32, R204, R9 ;  /* 0x00000009cc207221 */ /* 0x000fca0000010000 */
[----:B------:R-:W3:Y:S01]  /*15be0*/  MUFU.EX2 R65, R65 ;  /* 0x0000004100417308 */ /* 0x000ee20000000800 */
[----:B------:R-:W-:Y:S01]  /*15bf0*/  FADD.FTZ R9, R7, R30 ;  /* 0x0000001e07097221 */ /* 0x000fe20000010000 */
[----:B------:R-:W-:-:S06]  /*15c00*/  FFMA.FTZ R33, R33, R2, -R10 ;  /* 0x0000000221217223 */ /* 0x000fcc000001080a */
[----:B------:R0:W4:Y:S01]  /*15c10*/  MUFU.EX2 R20, R13 ;  /* 0x0000000d00147308 */ /* 0x0001220000000800 */
[-CC-:B------:R-:W-:Y:S01]  /*15c20*/  FFMA.FTZ R45, R45, R2.reuse, -R14.reuse ;  /* 0x000000022d2d7223 */ /* 0x180fe2000001080e */
[----:B------:R-:W-:-:S06]  /*15c30*/  FFMA.FTZ R71, R71, R2, -R14 ;  /* 0x0000000247477223 */ /* 0x000fcc000001080e */
[----:B------:R-:W4:Y:S01]  /*15c40*/  MUFU.EX2 R200, R67 ;  /* 0x0000004300c87308 */ /* 0x000f220000000800 */
[----:B0-----:R-:W-:Y:S01]  /*15c50*/  FADD.FTZ R13, R63, R32 ;  /* 0x000000203f0d7221 */ /* 0x001fe20000010000 */
[----:B------:R-:W-:-:S06]  /*15c60*/  FADD.FTZ R32, R12, R9 ;  /* 0x000000090c207221 */ /* 0x000fcc0000010000 */
[----:B------:R-:W0:Y:S01]  /*15c70*/  MUFU.EX2 R207, R15 ;  /* 0x0000000f00cf7308 */ /* 0x000e220000000800 */
[----:B------:R-:W-:Y:S01]  /*15c80*/  FFMA.FTZ R35, R35, R2, -R10 ;  /* 0x0000000223237223 */ /* 0x000fe2000001080a */
[----:B-1----:R-:W-:-:S06]  /*15c90*/  FADD.FTZ R34, R8, R13 ;  /* 0x0000000d08227221 */ /* 0x002fcc0000010000 */
[----:B------:R-:W1:Y:S01]  /*15ca0*/  MUFU.EX2 R69, R69 ;  /* 0x0000004500457308 */ /* 0x000e620000000800 */
[----:B--2---:R-:W-:Y:S01]  /*15cb0*/  FADD.FTZ R9, R11, R32 ;  /* 0x000000200b097221 */ /* 0x004fe20000010000 */
[----:B------:R-:W-:-:S06]  /*15cc0*/  FFMA.FTZ R25, R25, R2, -R10 ;  /* 0x0000000219197223 */ /* 0x000fcc000001080a */
[----:B------:R-:W2:Y:S01]  /*15cd0*/  MUFU.EX2 R24, R21 ;  /* 0x0000001500187308 */ /* 0x000ea20000000800 */
[----:B------:R-:W-:Y:S01]  /*15ce0*/  FFMA.FTZ R73, R73, R2, -R14 ;  /* 0x0000000249497223 */ /* 0x000fe2000001080e */
[----:B---3--:R-:W-:-:S06]  /*15cf0*/  FADD.FTZ R13, R65, R34 ;  /* 0x00000022410d7221 */ /* 0x008fcc0000010000 */
[----:B------:R-:W3:Y:S01]  /*15d00*/  MUFU.EX2 R202, R45 ;  /* 0x0000002d00ca7308 */ /* 0x000ee20000000800 */
[----:B------:R-:W-:Y:S01]  /*15d10*/  FFMA.FTZ R47, R47, R2, -R14 ;  /* 0x000000022f2f7223 */ /* 0x000fe2000001080e */
[----:B----4-:R-:W-:-:S06]  /*15d20*/  FADD.FTZ R32, R20, R9 ;  /* 0x0000000914207221 */ /* 0x010fcc0000010000 */
[----:B------:R-:W4:Y:S01]  /*15d30*/  MUFU.EX2 R33, R33 ;  /* 0x0000002100217308 */ /* 0x000f220000000800 */
[----:B------:R-:W-:Y:S01]  /*15d40*/  FFMA.FTZ R29, R29, R2, -R10 ;  /* 0x000000021d1d7223 */ /* 0x000fe2000001080a */
[----:B------:R-:W-:-:S06]  /*15d50*/  FADD.FTZ R34, R200, R13 ;  /* 0x0000000dc8227221 */ /* 0x000fcc0000010000 */
[----:B------:R-:W4:Y:S01]  /*15d60*/  MUFU.EX2 R71, R71 ;  /* 0x0000004700477308 */ /* 0x000f220000000800 */
[----:B0-----:R-:W-:Y:S01]  /*15d70*/  FADD.FTZ R9, R207, R32 ;  /* 0x00000020cf097221 */ /* 0x001fe20000010000 */
[----:B------:R-:W-:-:S06]  /*15d80*/  FFMA.FTZ R37, R37, R2, -R10 ;  /* 0x0000000225257223 */ /* 0x000fcc000001080a */
[----:B------:R-:W0:Y:S01]  /*15d90*/  MUFU.EX2 R26, R35 ;  /* 0x00000023001a7308 */ /* 0x000e220000000800 */
[----:B------:R-:W-:Y:S01]  /*15da0*/  FFMA.FTZ R75, R75, R2, -R14 ;  /* 0x000000024b4b7223 */ /* 0x000fe2000001080e */
[----:B-1----:R-:W-:-:S06]  /*15db0*/  FADD.FTZ R13, R69, R34 ;  /* 0x00000022450d7221 */ /* 0x002fcc0000010000 */
[----:B------:R-:W1:Y:S01]  /*15dc0*/  MUFU.EX2 R196, R73 ;  /* 0x0000004900c47308 */ /* 0x000e620000000800 */
[----:B------:R-:W-:Y:S01]  /*15dd0*/  FFMA.FTZ R77, R77, R2, -R14 ;  /* 0x000000024d4d7223 */ /* 0x000fe2000001080e */
[----:B--2---:R-:W-:-:S06]  /*15de0*/  FADD.FTZ R32, R24, R9 ;  /* 0x0000000918207221 */ /* 0x004fcc0000010000 */
[----:B------:R-:W2:Y:S01]  /*15df0*/  MUFU.EX2 R25, R25 ;  /* 0x0000001900197308 */ /* 0x000ea20000000800 */
[----:B------:R-:W-:Y:S01]  /*15e00*/  FFMA.FTZ R41, R41, R2, -R10 ;  /* 0x0000000229297223 */ /* 0x000fe2000001080a */
[----:B---3--:R-:W-:-:S06]  /*15e10*/  FADD.FTZ R34, R202, R13 ;  /* 0x0000000dca227221 */ /* 0x008fcc0000010000 */
[----:B------:R-:W3:Y:S01]  /*15e20*/  MUFU.EX2 R47, R47 ;  /* 0x0000002f002f7308 */ /* 0x000ee20000000800 */
[----:B----4-:R-:W-:Y:S01]  /*15e30*/  FADD.FTZ R9, R33, R32 ;  /* 0x0000002021097221 */ /* 0x010fe20000010000 */
[----:B------:R-:W-:-:S06]  /*15e40*/  FFMA.FTZ R43, R43, R2, -R10 ;  /* 0x000000022b2b7223 */ /* 0x000fcc000001080a */
[----:B------:R-:W4:Y:S01]  /*15e50*/  MUFU.EX2 R28, R29 ;  /* 0x0000001d001c7308 */ /* 0x000f220000000800 */
[----:B------:R-:W-:Y:S01]  /*15e60*/  FFMA.FTZ R79, R79, R2, -R14 ;  /* 0x000000024f4f7223 */ /* 0x000fe2000001080e */
[----:B------:R-:W-:-:S06]  /*15e70*/  FADD.FTZ R13, R71, R34 ;  /* 0x00000022470d7221 */ /* 0x000fcc0000010000 */
[----:B------:R-:W4:Y:S01]  /*15e80*/  MUFU.EX2 R198, R75 ;  /* 0x0000004b00c67308 */ /* 0x000f220000000800 */
[----:B------:R-:W-:Y:S01]  /*15e90*/  FFMA.FTZ R81, R81, R2, -R14 ;  /* 0x0000000251517223 */ /* 0x000fe2000001080e */
[----:B0-----:R-:W-:-:S06]  /*15ea0*/  FADD.FTZ R32, R26, R9 ;  /* 0x000000091a207221 */ /* 0x001fcc0000010000 */
[----:B------:R-:W0:Y:S01]  /*15eb0*/  MUFU.EX2 R37, R37 ;  /* 0x0000002500257308 */ /* 0x000e220000000800 */
[----:B------:R-:W-:Y:S01]  /*15ec0*/  @!P1 PRMT R0, RZ, 0x654, R0 ;  /* 0x00000654ff009816 */ /* 0x000fe20000000000 */
[-CC-:B------:R-:W-:Y:S01]  /*15ed0*/  FFMA.FTZ R39, R39, R2.reuse, -R10.reuse ;  /* 0x0000000227277223 */ /* 0x180fe2000001080a */
[-CC-:B------:R-:W-:Y:S01]  /*15ee0*/  FFMA.FTZ R51, R51, R2.reuse, -R10.reuse ;  /* 0x0000000233337223 */ /* 0x180fe2000001080a */
[----:B------:R-:W-:-:S04]  /*15ef0*/  FFMA.FTZ R55, R55, R2, -R10 ;  /* 0x0000000237377223 */ /* 0x000fc8000001080a */
[----:B------:R-:W0:Y:S01]  /*15f00*/  MUFU.EX2 R77, R77 ;  /* 0x0000004d004d7308 */ /* 0x000e220000000800 */
[-CC-:B------:R-:W-:Y:S01]  /*15f10*/  FFMA.FTZ R57, R57, R2.reuse, -R10.reuse ;  /* 0x0000000239397223 */ /* 0x180fe2000001080a */
[----:B------:R-:W-:Y:S01]  /*15f20*/  FFMA.FTZ R49, R49, R2, -R10 ;  /* 0x0000000231317223 */ /* 0x000fe2000001080a */
[----:B-1----:R-:W-:-:S05]  /*15f30*/  FADD.FTZ R10, R196, R13 ;  /* 0x0000000dc40a7221 */ /* 0x002fca0000010000 */
[----:B------:R-:W1:Y:S01]  /*15f40*/  MUFU.EX2 R30, R41 ;  /* 0x00000029001e7308 */ /* 0x000e620000000800 */
[----:B--2---:R-:W-:Y:S01]  /*15f50*/  FADD.FTZ R9, R25, R32 ;  /* 0x0000002019097221 */ /* 0x004fe20000010000 */
[----:B------:R2:W-:Y:S01]  /*15f60*/  @!P1 SYNCS.ARRIVE.TRANS64.RED.A1T0 RZ, [R0+URZ], RZ ;  /* 0x000000ff00ff99a7 */ /* 0x0005e2000810043f */
[----:B---3--:R-:W-:-:S05]  /*15f70*/  FADD.FTZ R13, R47, R10 ;  /* 0x0000000a2f0d7221 */ /* 0x008fca0000010000 */
[----:B------:R-:W3:Y:S01]  /*15f80*/  MUFU.EX2 R192, R79 ;  /* 0x0000004f00c07308 */ /* 0x000ee20000000800 */
[----:B----4-:R-:W-:-:S07]  /*15f90*/  FADD.FTZ R32, R28, R9 ;  /* 0x000000091c207221 */ /* 0x010fce0000010000 */
[----:B------:R-:W4:Y:S01]  /*15fa0*/  MUFU.EX2 R43, R43 ;  /* 0x0000002b002b7308 */ /* 0x000f220000000800 */
[----:B------:R-:W-:Y:S01]  /*15fb0*/  FADD.FTZ R34, R198, R13 ;  /* 0x0000000dc6227221 */ /* 0x000fe20000010000 */
[----:B0-----:R-:W-:-:S06]  /*15fc0*/  FADD.FTZ R9, R37, R32 ;  /* 0x0000002025097221 */ /* 0x001fcc0000010000 */
[----:B------:R-:W0:Y:S08]  /*15fd0*/  MUFU.EX2 R81, R81 ;  /* 0x0000005100517308 */ /* 0x000e300000000800 */
[----:B--2---:R-:W2:Y:S01]  /*15fe0*/  MUFU.EX2 R0, R39 ;  /* 0x0000002700007308 */ /* 0x004ea20000000800 */
[----:B------:R-:W-:Y:S01]  /*15ff0*/  F2FP.F16.F32.PACK_AB R206, R8, R63 ;  /* 0x0000003f08ce723e */ /* 0x000fe200000000ff */
[----:B------:R-:W-:Y:S01]  /*16000*/  FADD.FTZ R13, R77, R34 ;  /* 0x000000224d0d7221 */ /* 0x000fe20000010000 */
[----:B------:R-:W-:-:S05]  /*16010*/  FFMA.FTZ R14, R83, R2, -R14 ;  /* 0x00000002530e7223 */ /* 0x000fca000001080e */
[----:B------:R-:W2:Y:S01]  /*16020*/  MUFU.EX2 R51, R51 ;  /* 0x0000003300337308 */ /* 0x000ea20000000800 */
[----:B-1----:R-:W-:Y:S01]  /*16030*/  FADD.FTZ R8, R30, R9 ;  /* 0x000000091e087221 */ /* 0x002fe20000010000 */
[----:B---3--:R-:W-:-:S06]  /*16040*/  FADD.FTZ R32, R192, R13 ;  /* 0x0000000dc0207221 */ /* 0x008fcc0000010000 */
[----:B------:R-:W1:Y:S01]  /*16050*/  MUFU.EX2 R10, R55 ;  /* 0x00000037000a7308 */ /* 0x000e620000000800 */
[----:B----4-:R-:W-:Y:S01]  /*16060*/  FADD.FTZ R9, R43, R8 ;  /* 0x000000082b097221 */ /* 0x010fe20000010000 */
[----:B0-----:R-:W-:-:S06]  /*16070*/  FADD.FTZ R15, R81, R32 ;  /* 0x00000020510f7221 */ /* 0x001fcc0000010000 */
[----:B------:R-:W0:Y:S01]  /*16080*/  MUFU.EX2 R57, R57 ;  /* 0x0000003900397308 */ /* 0x000e220000000800 */
[----:B--2---:R-:W-:Y:S01]  /*16090*/  FADD.FTZ R32, R0, R9 ;  /* 0x0000000900207221 */ /* 0x004fe20000010000 */
[----:B------:R-:W-:-:S06]  /*160a0*/  ISETP.GE.AND P2, PT, R179, 0x51, PT ;  /* 0x00000051b300780c */ /* 0x000fcc0003f46270 */
[----:B------:R-:W2:Y:S01]  /*160b0*/  MUFU.EX2 R14, R14 ;  /* 0x0000000e000e7308 */ /* 0x000ea20000000800 */
[----:B------:R-:W-:-:S07]  /*160c0*/  FADD.FTZ R9, R51, R32 ;  /* 0x0000002033097221 */ /* 0x000fce0000010000 */
[----:B------:R-:W3:Y:S01]  /*160d0*/  MUFU.EX2 R8, R49 ;  /* 0x0000003100087308 */ /* 0x000ee20000000800 */
[----:B------:R-:W-:Y:S01]  /*160e0*/  F2FP.F16.F32.PACK_AB R209, R6, R3 ;  /* 0x0000000306d1723e */ /* 0x000fe200000000ff */
[----:B-1----:R-:W-:Y:S01]  /*160f0*/  FADD.FTZ R6, R10, R9 ;  /* 0x000000090a067221 */ /* 0x002fe20000010000 */
[----:B------:R-:W-:Y:S03]  /*16100*/  BSSY B0, `(.L_x_833) ;  /* 0x00005b4000007945 */ /* 0x000fe60003800000 */
[----:B0-----:R-:W-:Y:S01]  /*16110*/  FADD.FTZ R3, R57, R6 ;  /* 0x0000000639037221 */ /* 0x001fe20000010000 */
[----:B------:R-:W-:Y:S01]  /*16120*/  F2FP.F16.F32.PACK_AB R208, R27, R208 ;  /* 0x000000d01bd0723e */ /* 0x000fe200000000ff */
[C---:B--2---:R-:W-:Y:S01]  /*16130*/  FADD.FTZ R15, R14.reuse, R15 ;  /* 0x0000000f0e0f7221 */ /* 0x044fe20000010000 */
[----:B------:R-:W-:Y:S01]  /*16140*/  F2FP.F16.F32.PACK_AB R194, R14, R81 ;  /* 0x000000510ec2723e */ /* 0x000fe200000000ff */
[--C-:B------:R-:W-:Y:S01]  /*16150*/  IMAD.MOV.U32 R150, RZ, RZ, R151.reuse ;  /* 0x000000ffff967224 */ /* 0x100fe200078e0097 */
[----:B------:R-:W-:Y:S01]  /*16160*/  F2FP.F16.F32.PACK_AB R210, R31, R210 ;  /* 0x000000d21fd2723e */ /* 0x000fe200000000ff */
[--C-:B------:R-:W-:Y:S01]  /*16170*/  IMAD.MOV.U32 R149, RZ, RZ, R151.reuse ;  /* 0x000000ffff957224 */ /* 0x100fe200078e0097 */
[----:B------:R-:W-:Y:S01]  /*16180*/  F2FP.F16.F32.PACK_AB R204, R204, R59 ;  /* 0x0000003bcccc723e */ /* 0x000fe200000000ff */
[----:B------:R-:W-:Y:S01]  /*16190*/  IMAD.MOV.U32 R147, RZ, RZ, R151 ;  /* 0x000000ffff937224 */ /* 0x000fe200078e0097 */
[----:B------:R-:W-:Y:S01]  /*161a0*/  F2FP.F16.F32.PACK_AB R200, R200, R65 ;  /* 0x00000041c8c8723e */ /* 0x000fe200000000ff */
[----:B---3--:R-:W-:Y:S01]  /*161b0*/  FADD.FTZ R14, R8, R3 ;  /* 0x00000003080e7221 */ /* 0x008fe20000010000 */
[----:B------:R-:W-:Y:S01]  /*161c0*/  F2FP.F16.F32.PACK_AB R202, R202, R69 ;  /* 0x00000045caca723e */ /* 0x000fe200000000ff */
[--C-:B------:R-:W-:Y:S01]  /*161d0*/  IMAD.MOV.U32 R146, RZ, RZ, R151.reuse ;  /* 0x000000ffff927224 */ /* 0x100fe200078e0097 */
        /* <DEDUP_REMOVED lines=15> */
[----:B------:R-:W-:Y:S01]  /*162d0*/  IMAD.MOV.U32 R0, RZ, RZ, 0x3f800000 ;  /* 0x3f800000ff007424 */ /* 0x000fe200078e00ff */
        /* <DEDUP_REMOVED lines=8> */
[----:B------:R-:W-:Y:S01]  /*16360*/  MOV R3, 0x3f800000 ;  /* 0x3f80000000037802 */ /* 0x000fe20000000f00 */
        /* <DEDUP_REMOVED lines=111> */
[----:B------:R-:W-:Y:S01]  /*16a60*/  IMAD.MOV.U32 R24, RZ, RZ, R151 ;  /* 0x000000ffff187224 */ /* 0x000fe200078e0097 */
[----:B------:R-:W-:Y:S06]  /*16a70*/  @!P2 BRA `(.L_x_834) ;  /* 0x000000500070a947 */ /* 0x000fec0003800000 */
[----:B------:R-:W-:Y:S01]  /*16a80*/  VIADD R6, R180, 0xfffffffe ;  /* 0xfffffffeb4067836 */ /* 0x000fe20000000000 */
[----:B------:R-:W-:Y:S01]  /*16a90*/  MOV R7, R4 ;  /* 0x0000000400077202 */ /* 0x000fe20000000f00 */
[----:B------:R-:W-:Y:S01]  /*16aa0*/  IMAD.MOV.U32 R8, RZ, RZ, R5 ;  /* 0x000000ffff087224 */ /* 0x000fe200078e0005 */
[----:B------:R-:W-:Y:S01]  /*16ab0*/  MOV R10, R221 ;  /* 0x000000dd000a7202 */ /* 0x000fe20000000f00 */
        /* <DEDUP_REMOVED lines=65> */
[----:B------:R-:W-:-:S07]  /*16ed0*/  CS2R R24, SRZ ;  /* 0x0000000000187805 */ /* 0x000fce000001ff00 */
.L_x_845:
[----:B------:R-:W-:-:S05]  /*16ee0*/  VIADD R2, R10, 0x1 ;  /* 0x000000010a027836 */ /* 0x000fca0000000000 */
[----:B------:R-:W-:-:S04]  /*16ef0*/  ISETP.NE.AND P2, PT, R2, 0x2, PT ;  /* 0x000000020200780c */ /* 0x000fc80003f45270 */
[----:B------:R-:W-:Y:S02]  /*16f00*/  SEL R222, RZ, 0x1, P2 ;  /* 0x00000001ffde7807 */ /* 0x000fe40001000000 */
[----:B------:R-:W-:Y:S02]  /*16f10*/  SEL R221, R2, RZ, P2 ;  /* 0x000000ff02dd7207 */ /* 0x000fe40001000000 */
[----:B------:R-:W-:Y:S01]  /*16f20*/  LOP3.LUT R222, R9, R222, RZ, 0x3c, !PT ;  /* 0x000000de09de7212 */ /* 0x000fe200078e3cff */
[----:B------:R-:W-:Y:S06]  /*16f30*/  @!P0 BRA `(.L_x_835) ;  /* 0x0000000000048947 */ /* 0x000fec0003800000 */
[----:B------:R-:W-:Y:S01]  /*16f40*/  BPT.TRAP 0x1 ;  /* 0x000000040000795c */ /* 0x000fe20000300000 */
.L_x_835:
[----:B------:R-:W-:Y:S02]  /*16f50*/  LEA R11, R221, R18, 0x3 ;  /* 0x00000012dd0b7211 */ /* 0x000fe400078e18ff */
[----:B------:R-:W-:-:S04]  /*16f60*/  SHF.L.U32 R4, R222, 0x1f, RZ ;  /* 0x0000001fde047819 */ /* 0x000fc800000006ff */
[----:B------:R0:W1:Y:S01]  /*16f70*/  SYNCS.PHASECHK.TRANS64.TRYWAIT P2, [R11+URZ+0x38830], R4 ;  /* 0x038830040b0075a7 */ /* 0x000062000804017f */
[----:B------:R-:W-:Y:S05]  /*16f80*/  @!P0 BRA `(.L_x_836) ;  /* 0x0000000000048947 */ /* 0x000fea0003800000 */
[----:B------:R-:W-:Y:S01]  /*16f90*/  BPT.TRAP 0x1 ;  /* 0x000000040000795c */ /* 0x000fe20000300000 */
.L_x_836:
[----:B------:R-:W-:Y:S01]  /*16fa0*/  IMAD R2, R221, 0xa00, R226 ;  /* 0x00000a00dd027824 */ /* 0x000fe200078e02e2 */
[----:B------:R-:W-:Y:S03]  /*16fb0*/  BSSY B1, `(.L_x_837) ;  /* 0x0000006000017945 */ /* 0x000fe60003800000 */
[C---:B------:R-:W-:Y:S02]  /*16fc0*/  VIADD R13, R2.reuse, 0x80 ;  /* 0x00000080020d7836 */ /* 0x040fe40000000000 */
[----:B------:R-:W-:Y:S01]  /*16fd0*/  VIADD R20, R2, 0x100 ;  /* 0x0000010002147836 */ /* 0x000fe20000000000 */
[----:B-1----:R-:W-:Y:S06]  /*16fe0*/  @P2 BRA `(.L_x_838) ;  /* 0x0000000000082947 */ /* 0x002fec0003800000 */
[----:B------:R-:W1:Y:S02]  /*16ff0*/  SYNCS.PHASECHK.TRANS64.TRYWAIT P2, [R11+URZ+0x38830], R4 ;  /* 0x038830040b0075a7 */ /* 0x000e64000804017f */
[----:B-1----:R-:W-:Y:S05]  /*17000*/  @!P2 BRA `(.L_x_839) ;  /* 0x0000011c00eca947 */ /* 0x002fea0003800000 */
.L_x_838:
[----:B------:R-:W-:Y:S05]  /*17010*/  BSYNC B1 ;  /* 0x0000000000017941 */ /* 0x000fea0003800000 */
.L_x_837:
[----:B------:R-:W2:Y:S04]  /*17020*/  LDL.64 R152, [R1+0x50] ;  /* 0x0000500001987983 */ /* 0x000ea80000100a00 */
[----:B------:R-:W3:Y:S01]  /*17030*/  LDL.64 R154, [R1+0x58] ;  /* 0x00005800019a7983 */ /* 0x000ee20000100a00 */
[----:B------:R-:W-:Y:S01]  /*17040*/  IMAD.MOV.U32 R5, RZ, RZ, 0x40000040 ;  /* 0x40000040ff057424 */ /* 0x000fe200078e00ff */
[----:B01----:R-:W-:-:S04]  /*17050*/  MOV R4, R2 ;  /* 0x0000000200047202 */ /* 0x003fc80000000f00 */
[----:B------:R-:W-:Y:S02]  /*17060*/  R2UR UR22, R4 ;  /* 0x00000000041672ca */ /* 0x000fe400000e0000 */
[C---:B------:R-:W-:Y:S01]  /*17070*/  R2UR UR23, R5.reuse ;  /* 0x00000000051772ca */ /* 0x040fe200000e0000 */
[----:B------:R-:W-:Y:S01]  /*17080*/  WARPGROUP.ARRIVE ;  /* 0x00000000000079c5 */ /* 0x000fe20000000000 */
[----:B------:R-:W-:Y:S02]  /*17090*/  MOV R4, R13 ;  /* 0x0000000d00047202 */ /* 0x000fe40000000f00 */
[----:B------:R-:W-:Y:S02]  /*170a0*/  R2UR UR7, R5 ;  /* 0x00000000050772ca */ /* 0x000fe400000e0000 */
[----:B------:R-:W-:Y:S01]  /*170b0*/  R2UR UR6, R4 ;  /* 0x00000000040672ca */ /* 0x000fe200000e0000 */
[----:B------:R-:W-:Y:S01]  /*170c0*/  IMAD.MOV.U32 R21, RZ, RZ, 0x40000040 ;  /* 0x40000040ff157424 */ /* 0x000fe200078e00ff */
[----:B------:R-:W-:-:S04]  /*170d0*/  R2UR UR18, R20 ;  /* 0x00000000141272ca */ /* 0x000fc800000e0000 */
[----:B------:R-:W-:Y:S01]  /*170e0*/  R2UR UR19, R21 ;  /* 0x00000000151372ca */ /* 0x000fe200000e0000 */
[----:B------:R-:W-:Y:S01]  /*170f0*/  VIADD R12, R2, 0x180 ;  /* 0x00000180020c7836 */ /* 0x000fe20000000000 */
[----:B------:R-:W-:Y:S02]  /*17100*/  MOV R13, 0x40000040 ;  /* 0x40000040000d7802 */ /* 0x000fe40000000f00 */
[----:B--2---:R-:W-:Y:S02]  /*17110*/  R2UR UR34, R152 ;  /* 0x00000000982272ca */ /* 0x004fe400000e0000 */
[----:B------:R-:W-:Y:S02]  /*17120*/  R2UR UR35, R153 ;  /* 0x00000000992372ca */ /* 0x000fe400000e0000 */
[----:B---3--:R-:W-:Y:S01]  /*17130*/  R2UR UR8, R154 ;  /* 0x000000009a0872ca */ /* 0x008fe200000e0000 */
[----:B------:R-:W2:Y:S01]  /*17140*/  LDL.64 R152, [R1+0x48] ;  /* 0x0000480001987983 */ /* 0x000ea20000100a00 */
[----:B------:R-:W-:Y:S01]  /*17150*/  R2UR UR9, R155 ;  /* 0x000000009b0972ca */ /* 0x000fe200000e0000 */
[----:B------:R-:W-:Y:S01]  /*17160*/  VIADD R4, R2, 0x200 ;  /* 0x0000020002047836 */ /* 0x000fe20000000000 */
[----:B------:R-:W-:Y:S01]  /*17170*/  R2UR UR11, R5 ;  /* 0x00000000050b72ca */ /* 0x000fe200000e0000 */
[----:B------:R-:W3:Y:S08]  /*17180*/  LDL.64 R20, [R1+0x40] ;  /* 0x0000400001147983 */ /* 0x000ef00000100a00 */
[----:B------:R-:W-:-:S02]  /*17190*/  UMOV UR20, UR8 ;  /* 0x0000000800147c82 */ /* 0x000fc40008000000 */
[----:B------:R-:W-:Y:S02]  /*171a0*/  UMOV UR21, UR9 ;  /* 0x0000000900157c82 */ /* 0x000fe40008000000 */
[----:B------:R-:W-:Y:S01]  /*171b0*/  HGMMA.64x16x16.F32 R184, gdesc[UR20], RZ, !UPT, gsb0 ;  /* 0x0020000014b879f0 */ /* 0x000fe2000c0008ff */
[----:B------:R-:W-:Y:S01]  /*171c0*/  UMOV UR4, UR8 ;  /* 0x0000000800047c82 */ /* 0x000fe20008000000 */
[----:B------:R-:W-:Y:S01]  /*171d0*/  UMOV UR5, UR9 ;  /* 0x0000000900057c82 */ /* 0x000fe20008000000 */
[----:B------:R-:W-:Y:S02]  /*171e0*/  WARPGROUP.DEPBAR.LE gsb0, 0x0 ;  /* 0x00008000000079c5 */ /* 0x000fe40000010000 */
[----:B------:R-:W-:-:S06]  /*171f0*/  WARPGROUP.ARRIVE ;  /* 0x00000000000079c5 */ /* 0x000fcc0000000000 */
[----:B------:R-:W-:Y:S01]  /*17200*/  HGMMA.64x16x16.F32 R176, gdesc[UR4], RZ, !UPT, gsb0 ;  /* 0x0020000004b079f0 */ /* 0x000fe2000c0008ff */
[----:B------:R-:W-:Y:S01]  /*17210*/  UMOV UR16, UR8 ;  /* 0x0000000800107c82 */ /* 0x000fe20008000000 */
[----:B------:R-:W-:Y:S01]  /*17220*/  UMOV UR17, UR9 ;  /* 0x0000000900117c82 */ /* 0x000fe20008000000 */
[----:B------:R-:W-:Y:S02]  /*17230*/  WARPGROUP.DEPBAR.LE gsb0, 0x0 ;  /* 0x00008000000079c5 */ /* 0x000fe40000010000 */
[----:B------:R-:W-:-:S06]  /*17240*/  WARPGROUP.ARRIVE ;  /* 0x00000000000079c5 */ /* 0x000fcc0000000000 */
[----:B------:R-:W-:Y:S01]  /*17250*/  HGMMA.64x16x16.F32 R168, gdesc[UR16], RZ, !UPT, gsb0 ;  /* 0x0020000010a879f0 */ /* 0x000fe2000c0008ff */
[----:B------:R-:W-:Y:S02]  /*17260*/  R2UR UR14, R12 ;  /* 0x000000000c0e72ca */ /* 0x000fe400000e0000 */
[----:B------:R-:W-:Y:S01]  /*17270*/  R2UR UR15, R13 ;  /* 0x000000000d0f72ca */ /* 0x000fe200000e0000 */
[----:B------:R-:W-:Y:S01]  /*17280*/  UMOV UR12, UR8 ;  /* 0x00000008000c7c82 */ /* 0x000fe20008000000 */
[----:B------:R-:W-:Y:S01]  /*17290*/  UMOV UR13, UR9 ;  /* 0x00000009000d7c82 */ /* 0x000fe20008000000 */
[----:B------:R-:W-:Y:S02]  /*172a0*/  WARPGROUP.DEPBAR.LE gsb0, 0x0 ;  /* 0x00008000000079c5 */ /* 0x000fe40000010000 */
[----:B------:R-:W-:-:S08]  /*172b0*/  WARPGROUP.ARRIVE ;  /* 0x00000000000079c5 */ /* 0x000fd00000000000 */
[----:B------:R-:W-:Y:S01]  /*172c0*/  HGMMA.64x16x16.F32 R160, gdesc[UR12], RZ, !UPT, gsb0 ;  /* 0x002000000ca079f0 */ /* 0x000fe2000c0008ff */
[----:B------:R-:W-:Y:S01]  /*172d0*/  R2UR UR10, R4 ;  /* 0x00000000040a72ca */ /* 0x000fe200000e0000 */
[----:B------:R-:W-:Y:S01]  /*172e0*/  VIADD R12, R2, 0x2 ;  /* 0x00000002020c7836 */ /* 0x000fe20000000000 */
[----:B------:R-:W-:Y:S01]  /*172f0*/  MOV R13, 0x40000040 ;  /* 0x40000040000d7802 */ /* 0x000fe20000000f00 */
[----:B------:R-:W-:Y:S02]  /*17300*/  WARPGROUP.DEPBAR.LE gsb0, 0x0 ;  /* 0x00008000000079c5 */ /* 0x000fe40000010000 */
[----:B--2---:R-:W-:Y:S02]  /*17310*/  R2UR UR32, R152 ;  /* 0x00000000982072ca */ /* 0x004fe400000e0000 */
[----:B------:R-:W-:Y:S02]  /*17320*/  R2UR UR33, R153 ;  /* 0x00000000992172ca */ /* 0x000fe400000e0000 */
        /* <DEDUP_REMOVED lines=24> */
[----:B------:R-:W-:Y:S02]  /*174b0*/  VIADD R4, R2, 0x182 ;  /* 0x0000018202047836 */ /* 0x000fe40000000000 */
[----:B------:R-:W-:Y:S01]  /*174c0*/  IMAD.MOV.U32 R5, RZ, RZ, 0x40000040 ;  /* 0x40000040ff057424 */ /* 0x000fe200078e00ff */
[----:B------:R-:W-:Y:S01]  /*174d0*/  UMOV UR20, UR34 ;  /* 0x0000002200147c82 */ /* 0x000fe20008000000 */
[----:B------:R-:W-:Y:S01]  /*174e0*/  UMOV UR21, UR35 ;  /* 0x0000002300157c82 */ /* 0x000fe20008000000 */
[----:B------:R-:W-:-:S02]  /*174f0*/  WARPGROUP.DEPBAR.LE gsb0, 0x0 ;  /* 0x00008000000079c5 */ /* 0x000fc40000010000 */
[----:B------:R-:W-:Y:S01]  /*17500*/  WARPGROUP.ARRIVE ;  /* 0x00000000000079c5 */ /* 0x000fe20000000000 */
[----:B------:R-:W-:Y:S01]  /*17510*/  UMOV UR16, UR34 ;  /* 0x0000002200107c82 */ /* 0x000fe20008000000 */
[----:B------:R-:W-:Y:S01]  /*17520*/  UMOV UR17, UR35 ;  /* 0x0000002300117c82 */ /* 0x000fe20008000000 */
[----:B------:R-:W-:Y:S01]  /*17530*/  UMOV UR12, UR32 ;  /* 0x00000020000c7c82 */ /* 0x000fe20008000000 */
[----:B------:R-:W-:Y:S01]  /*17540*/  UMOV UR13, UR33 ;  /* 0x00000021000d7c82 */ /* 0x000fe20008000000 */
[----:B------:R-:W-:Y:S01]  /*17550*/  UMOV UR8, UR32 ;  /* 0x0000002000087c82 */ /* 0x000fe20008000000 */
[----:B------:R-:W-:Y:S01]  /*17560*/  HGMMA.64x16x16.F32 R168, gdesc[UR4], R168, gsb0 ;  /* 0x0020000004a879f0 */ /* 0x000fe200080008a8 */
[----:B------:R-:W-:Y:S01]  /*17570*/  R2UR UR22, R4 ;  /* 0x00000000041672ca */ /* 0x000fe200000e0000 */
[----:B------:R-:W-:Y:S01]  /*17580*/  UMOV UR9, UR33 ;  /* 0x0000002100097c82 */ /* 0x000fe20008000000 */
[----:B------:R-:W-:Y:S01]  /*17590*/  R2UR UR23, R5 ;  /* 0x00000000051772ca */ /* 0x000fe200000e0000 */
[----:B------:R-:W-:Y:S01]  /*175a0*/  IMAD.MOV.U32 R5, RZ, RZ, 0x40000040 ;  /* 0x40000040ff057424 */ /* 0x000fe200078e00ff */
[----:B------:R-:W-:Y:S01]  /*175b0*/  UMOV UR28, UR32 ;  /* 0x00000020001c7c82 */ /* 0x000fe20008000000 */
[----:B------:R-:W-:Y:S01]  /*175c0*/  UMOV UR29, UR33 ;  /* 0x00000021001d7c82 */ /* 0x000fe20008000000 */
[----:B------:R-:W-:Y:S01]  /*175d0*/  UMOV UR24, UR32 ;  /* 0x0000002000187c82 */ /* 0x000fe20008000000 */
[----:B------:R-:W-:Y:S01]  /*175e0*/  UMOV UR25, UR33 ;  /* 0x0000002100197c82 */ /* 0x000fe20008000000 */
[----:B------:R-:W2:Y:S01]  /*175f0*/  LDL.64 R12, [R1+0x38] ;  /* 0x00003800010c7983 */ /* 0x000ea20000100a00 */
[----:B------:R-:W-:-:S02]  /*17600*/  WARPGROUP.DEPBAR.LE gsb0, 0x0 ;  /* 0x00008000000079c5 */ /* 0x000fc40000010000 */
[----:B------:R-:W-:-:S06]  /*17610*/  WARPGROUP.ARRIVE ;  /* 0x00000000000079c5 */ /* 0x000fcc0000000000 */
[----:B------:R-:W-:Y:S01]  /*17620*/  HGMMA.64x16x16.F32 R160, gdesc[UR20], R160, gsb0 ;  /* 0x0020000014a079f0 */ /* 0x000fe200080008a0 */
[----:B------:R-:W-:Y:S02]  /*17630*/  IADD3 R4, R2, 0x202, RZ ;  /* 0x0000020202047810 */ /* 0x000fe40007ffe0ff */
        /* <DEDUP_REMOVED lines=43> */
[----:B------:R-:W-:Y:S02]  /*178f0*/  IADD3 R4, R2, 0x6, RZ ;  /* 0x0000000602047810 */ /* 0x000fe40007ffe0ff */
[----:B---3--:R-:W-:Y:S02]  /*17900*/  R2UR UR34, R20 ;  /* 0x00000000142272ca */ /* 0x008fe400000e0000 */
[----:B------:R-:W-:Y:S02]  /*17910*/  R2UR UR35, R21 ;  /* 0x00000000152372ca */ /* 0x000fe400000e0000 */
[----:B------:R-:W-:Y:S01]  /*17920*/  R2UR UR22, R4 ;  /* 0x00000000041672ca */ /* 0x000fe200000e0000 */
[----:B------:R-:W3:Y:S01]  /*17930*/  LDL.64 R20, [R1+0x30] ;  /* 0x0000300001147983 */ /* 0x000ee20000100a00 */
[----:B------:R-:W-:-:S07]  /*17940*/  R2UR UR23, R5 ;  /* 0x00000000051772ca */ /* 0x000fce00000e0000 */
[----:B------:R-:W-:Y:S02]  /*17950*/  UMOV UR20, UR34 ;  /* 0x0000002200147c82 */ /* 0x000fe40008000000 */
[----:B------:R-:W-:Y:S01]  /*17960*/  UMOV UR21, UR35 ;  /* 0x0000002300157c82 */ /* 0x000fe20008000000 */
[----:B------:R-:W-:Y:S02]  /*17970*/  WARPGROUP.DEPBAR.LE gsb0, 0x0 ;  /* 0x00008000000079c5 */ /* 0x000fe40000010000 */
        /* <DEDUP_REMOVED lines=40> */
[----:B--2---:R-:W-:Y:S02]  /*17c00*/  R2UR UR32, R12 ;  /* 0x000000000c2072ca */ /* 0x004fe400000e0000 */
[----:B------:R-:W-:Y:S02]  /*17c10*/  R2UR UR33, R13 ;  /* 0x000000000d2172ca */ /* 0x000fe400000e0000 */
[----:B------:R-:W-:Y:S01]  /*17c20*/  R2UR UR30, R4 ;  /* 0x00000000041e72ca */ /* 0x000fe200000e0000 */
[----:B------:R-:W2:Y:S01]  /*17c30*/  LDL.64 R12, [R1+0x28] ;  /* 0x00002800010c7983 */ /* 0x000ea20000100a00 */
[----:B------:R-:W-:-:S07]  /*17c40*/  R2UR UR31, R5 ;  /* 0x00000000051f72ca */ /* 0x000fce00000e0000 */
[----:B------:R-:W-:Y:S02]  /*17c50*/  UMOV UR28, UR32 ;  /* 0x00000020001c7c82 */ /* 0x000fe40008000000 */
[----:B------:R-:W-:Y:S01]  /*17c60*/  UMOV UR29, UR33 ;  /* 0x00000021001d7c82 */ /* 0x000fe20008000000 */
[----:B------:R-:W-:Y:S02]  /*17c70*/  WARPGROUP.DEPBAR.LE gsb0, 0x0 ;  /* 0x00008000000079c5 */ /* 0x000fe40000010000 */
[----:B------:R-:W-:-:S06]  /*17c80*/  WARPGROUP.ARRIVE ;  /* 0x00000000000079c5 */ /* 0x000fcc0000000000 */
        /* <DEDUP_REMOVED lines=38> */
[----:B------:R-:W-:Y:S02]  /*17ef0*/  MOV R5, 0x40000040 ;  /* 0x4000004000057802 */ /* 0x000fe40000000f00 */
        /* <DEDUP_REMOVED lines=47> */
[----:B------:R-:W-:Y:S02]  /*181f0*/  IADD3 R4, R2, 0x284, RZ ;  /* 0x0000028402047810 */ /* 0x000fe40007ffe0ff */
        /* <DEDUP_REMOVED lines=96> */
[----:B--2---:R-:W-:Y:S02]  /*18800*/  R2UR UR32, R12 ;  /* 0x000000000c2072ca */ /* 0x004fe400000e0000 */
[----:B------:R-:W-:Y:S02]  /*18810*/  R2UR UR33, R13 ;  /* 0x000000000d2172ca */ /* 0x000fe400000e0000 */
[----:B------:R-:W-:Y:S01]  /*18820*/  R2UR UR14, R4 ;  /* 0x00000000040e72ca */ /* 0x000fe200000e0000 */
[----:B------:R-:W2:Y:S01]  /*18830*/  LDL.64 R12, [R1] ;  /* 0x00000000010c7983 */ /* 0x000ea20000100a00 */
        /* <DEDUP_REMOVED lines=44> */
[----:B---3--:R-:W-:Y:S02]  /*18b00*/  R2UR UR34, R20 ;  /* 0x00000000142272ca */ /* 0x008fe400000e0000 */
[----:B------:R-:W-:Y:S02]  /*18b10*/  R2UR UR35, R21 ;  /* 0x00000000152372ca */ /* 0x000fe400000e0000 */
[----:B------:R-:W-:Y:S02]  /*18b20*/  R2UR UR22, R4 ;  /* 0x00000000041672ca */ /* 0x000fe400000e0000 */
        /* <DEDUP_REMOVED lines=445> */
.L_x_840:
[----:B------:R-:W-:Y:S01]  /*1a700*/  SHF.L.U32 R0, R9, 0x1f, RZ ;  /* 0x0000001f09007819 */ /* 0x000fe200000006ff */
[----:B------:R-:W-:-:S04]  /*1a710*/  IMAD R9, R10, 0x8, R18 ;  /* 0x000000080a097824 */ /* 0x000fc800078e0212 */
[----:B------:R0:W1:Y:S01]  /*1a720*/  SYNCS.PHASECHK.TRANS64.TRYWAIT P2, [R9+URZ+0x38850], R0 ;  /* 0x03885000090075a7 */ /* 0x000062000804017f */
[----:B------:R-:W-:Y:S05]  /*1a730*/  @!P0 BRA `(.L_x_841) ;  /* 0x0000000000048947 */ /* 0x000fea0003800000 */
[----:B------:R-:W-:Y:S01]  /*1a740*/  BPT.TRAP 0x1 ;  /* 0x000000040000795c */ /* 0x000fe20000300000 */
.L_x_841:
[----:B------:R-:W-:Y:S04]  /*1a750*/  BSSY B1, `(.L_x_842) ;  /* 0x0000004000017945 */ /* 0x000fe80003800000 */
[----:B-1----:R-:W-:Y:S05]  /*1a760*/  @P2 BRA `(.L_x_843) ;  /* 0x0000000000082947 */ /* 0x002fea0003800000 */
[----:B------:R-:W1:Y:S02]  /*1a770*/  SYNCS.PHASECHK.TRANS64.TRYWAIT P2, [R9+URZ+0x38850], R0 ;  /* 0x03885000090075a7 */ /* 0x000e64000804017f */
[----:B-1----:R-:W-:Y:S05]  /*1a780*/  @!P2 BRA `(.L_x_844) ;  /* 0x000000e80020a947 */ /* 0x002fea0003800000 */
.L_x_843:
[----:B------:R-:W-:Y:S05]  /*1a790*/  BSYNC B1 ;  /* 0x0000000000017941 */ /* 0x000fea0003800000 */
.L_x_842:
[----:B01----:R-:W-:Y:S01]  /*1a7a0*/  VIADD R0, R18, 0x400 ;  /* 0x0000040012007836 */ /* 0x003fe20000000000 */
[----:B------:R-:W-:Y:S01]  /*1a7b0*/  MOV R3, 0x40000040 ;  /* 0x4000004000037802 */ /* 0x000fe20000000f00 */
[----:B------:R-:W-:Y:S01]  /*1a7c0*/  WARPGROUP.ARRIVE ;  /* 0x00000000000079c5 */ /* 0x000fe20000000000 */
[----:B------:R-:W-:Y:S02]  /*1a7d0*/  IMAD.MOV.U32 R5, RZ, RZ, 0x40000040 ;  /* 0x40000040ff057424 */ /* 0x000fe400078e00ff */
[----:B------:R-:W-:Y:S01]  /*1a7e0*/  FMUL.FTZ R20, R188, UR39 ;  /* 0x00000027bc147c20 */ /* 0x000fe20008410000 */
[----:B------:R-:W-:Y:S01]  /*1a7f0*/  SHF.R.U32.HI R0, RZ, 0x4, R0 ;  /* 0x00000004ff007819 */ /* 0x000fe20000011600 */
[----:B------:R-:W-:Y:S01]  /*1a800*/  FMUL.FTZ R21, R189, UR39 ;  /* 0x00000027bd157c20 */ /* 0x000fe20008410000 */
[----:B------:R-:W-:Y:S01]  /*1a810*/  R2UR UR7, R3 ;  /* 0x00000000030772ca */ /* 0x000fe200000e0000 */
[----:B------:R-:W-:Y:S01]  /*1a820*/  FMUL.FTZ R177, R177, UR39 ;  /* 0x00000027b1b17c20 */ /* 0x000fe20008410000 */
[----:B------:R-:W-:Y:S01]  /*1a830*/  LOP3.LUT R0, R0, 0x3fff, RZ, 0xc0, !PT ;  /* 0x00003fff00007812 */ /* 0x000fe200078ec0ff */
[----:B------:R-:W-:Y:S01]  /*1a840*/  MUFU.TANH R20, R20 ;  /* 0x0000001400147308 */ /* 0x000fe20000002400 */
[----:B------:R-:W-:Y:S01]  /*1a850*/  FMUL.FTZ R180, R180, UR39 ;  /* 0x00000027b4b47c20 */ /* 0x000fe20008410000 */
[----:B------:R-:W-:Y:S01]  /*1a860*/  FMUL.FTZ R181, R181, UR39 ;  /* 0x00000027b5b57c20 */ /* 0x000fe20008410000 */
[----:B------:R-:W-:Y:S01]  /*1a870*/  LOP3.LUT R0, R0, 0x2800000, RZ, 0xfc, !PT ;  /* 0x0280000000007812 */ /* 0x000fe200078efcff */
[----:B------:R-:W-:Y:S01]  /*1a880*/  FMUL.FTZ R168, R168, UR39 ;  /* 0x00000027a8a87c20 */ /* 0x000fe20008410000 */
[----:B------:R-:W-:Y:S01]  /*1a890*/  FMUL.FTZ R169, R169, UR39 ;  /* 0x00000027a9a97c20 */ /* 0x000fe20008410000 */
[----:B------:R-:W-:Y:S01]  /*1a8a0*/  FMUL.FTZ R172, R172, UR39 ;  /* 0x00000027acac7c20 */ /* 0x000fe20008410000 */
[----:B------:R-:W-:Y:S01]  /*1a8b0*/  FMUL.FTZ R173, R173, UR39 ;  /* 0x00000027adad7c20 */ /* 0x000fe20008410000 */
[----:B------:R-:W-:-:S02]  /*1a8c0*/  IMAD R2, R10, 0xa00, R0 ;  /* 0x00000a000a027824 */ /* 0x000fc400078e0200 */
[----:B------:R-:W-:Y:S01]  /*1a8d0*/  FMUL.FTZ R0, R184, UR39 ;  /* 0x00000027b8007c20 */ /* 0x000fe20008410000 */
[----:B------:R-:W-:Y:S01]  /*1a8e0*/  MUFU.TANH R21, R21 ;  /* 0x0000001500157308 */ /* 0x000fe20000002400 */
[----:B------:R-:W-:Y:S01]  /*1a8f0*/  FMUL.FTZ R160, R160, UR39 ;  /* 0x00000027a0a07c20 */ /* 0x000fe20008410000 */
[C---:B------:R-:W-:Y:S01]  /*1a900*/  VIADD R4, R2.reuse, 0x80 ;  /* 0x0000008002047836 */ /* 0x040fe20000000000 */
[----:B------:R-:W-:Y:S01]  /*1a910*/  R2UR UR6, R2 ;  /* 0x00000000020672ca */ /* 0x000fe200000e0000 */
[----:B------:R-:W-:Y:S01]  /*1a920*/  FMUL.FTZ R161, R161, UR39 ;  /* 0x00000027a1a17c20 */ /* 0x000fe20008410000 */
[----:B------:R-:W-:Y:S01]  /*1a930*/  FMUL.FTZ R164, R164, UR39 ;  /* 0x00000027a4a47c20 */ /* 0x000fe20008410000 */
[----:B------:R-:W-:Y:S01]  /*1a940*/  FMUL.FTZ R165, R165, UR39 ;  /* 0x00000027a5a57c20 */ /* 0x000fe20008410000 */
[----:B------:R-:W-:Y:S01]  /*1a950*/  FMUL.FTZ R152, R152, UR39 ;  /* 0x0000002798987c20 */ /* 0x000fe20008410000 */
[----:B------:R-:W0:Y:S01]  /*1a960*/  MUFU.TANH R0, R0 ;  /* 0x0000000000007308 */ /* 0x000e220000002400 */
[----:B------:R-:W-:Y:S01]  /*1a970*/  FMUL.FTZ R153, R153, UR39 ;  /* 0x0000002799997c20 */ /* 0x000fe20008410000 */
[----:B------:R-:W-:Y:S01]  /*1a980*/  FMUL.FTZ R156, R156, UR39 ;  /* 0x000000279c9c7c20 */ /* 0x000fe20008410000 */
[----:B------:R-:W-:-:S02]  /*1a990*/  IMAD.MOV.U32 R3, RZ, RZ, 0x40000040 ;  /* 0x40000040ff037424 */ /* 0x000fc400078e00ff */
[----:B------:R-:W-:Y:S01]  /*1a9a0*/  FMUL.FTZ R10, R186, UR39 ;  /* 0x00000027ba0a7c20 */ /* 0x000fe20008410000 */
[----:B------:R-:W-:Y:S01]  /*1a9b0*/  FMUL.FTZ R12, R187, UR39 ;  /* 0x00000027bb0c7c20 */ /* 0x000fe20008410000 */
[----:B------:R-:W-:Y:S01]  /*1a9c0*/  FMUL.FTZ R13, R190, UR39 ;  /* 0x00000027be0d7c20 */ /* 0x000fe20008410000 */
[----:B------:R-:W-:Y:S01]  /*1a9d0*/  FMUL.FTZ R184, R191, UR39 ;  /* 0x00000027bfb87c20 */ /* 0x000fe20008410000 */
[----:B------:R-:W-:Y:S01]  /*1a9e0*/  HGMMA.64x256x16.F32 R24, R208, gdesc[UR4].tnspB, R24, gsb0 ;  /* 0x43e00004d0187df0 */ /* 0x000fe20008000818 */
[----:B------:R-:W-:Y:S01]  /*1a9f0*/  R2UR UR6, R4 ;  /* 0x00000000040672ca */ /* 0x000fe200000e0000 */
[----:B------:R-:W-:Y:S01]  /*1aa00*/  MUFU.TANH R177, R177 ;  /* 0x000000b100b17308 */ /* 0x000fe20000002400 */
[----:B------:R-:W-:Y:S01]  /*1aa10*/  R2UR UR7, R5 ;  /* 0x00000000050772ca */ /* 0x000fe200000e0000 */
[----:B------:R-:W-:Y:S01]  /*1aa20*/  IMAD.MOV.U32 R5, RZ, RZ, 0x40000040 ;  /* 0x40000040ff057424 */ /* 0x000fe200078e00ff */
[----:B------:R-:W-:Y:S01]  /*1aa30*/  IADD3 R4, R2, 0x100, RZ ;  /* 0x0000010002047810 */ /* 0x000fe20007ffe0ff */
[----:B------:R-:W-:Y:S01]  /*1aa40*/  FMUL.FTZ R170, R170, UR39 ;  /* 0x00000027aaaa7c20 */ /* 0x000fe20008410000 */
[----:B------:R-:W-:Y:S01]  /*1aa50*/  FMUL.FTZ R171, R171, UR39 ;  /* 0x00000027abab7c20 */ /* 0x000fe20008410000 */
[----:B------:R-:W-:Y:S01]  /*1aa60*/  FMUL.FTZ R174, R174, UR39 ;  /* 0x00000027aeae7c20 */ /* 0x000fe20008410000 */
[----:B------:R-:W-:Y:S01]  /*1aa70*/  FMUL.FTZ R175, R175, UR39 ;  /* 0x00000027afaf7c20 */ /* 0x000fe20008410000 */
[----:B------:R-:W-:Y:S01]  /*1aa80*/  MUFU.TANH R180, R180 ;  /* 0x000000b400b47308 */ /* 0x000fe20000002400 */
[----:B------:R-:W-:Y:S01]  /*1aa90*/  FMUL.FTZ R162, R162, UR39 ;  /* 0x00000027a2a27c20 */ /* 0x000fe20008410000 */
[----:B------:R-:W-:Y:S01]  /*1aaa0*/  FMUL.FTZ R163, R163, UR39 ;  /* 0x00000027a3a37c20 */ /* 0x000fe20008410000 */
[----:B------:R-:W-:Y:S01]  /*1aab0*/  FMUL.FTZ R166, R166, UR39 ;  /* 0x00000027a6a67c20 */ /* 0x000fe20008410000 */
[----:B------:R-:W-:Y:S01]  /*1aac0*/  FMUL.FTZ R167, R167, UR39 ;  /* 0x00000027a7a77c20 */ /* 0x000fe20008410000 */
[----:B------:R-:W-:Y:S01]  /*1aad0*/  FMUL.FTZ R154, R154, UR39 ;  /* 0x000000279a9a7c20 */ /* 0x000fe20008410000 */
[----:B------:R-:W-:Y:S01]  /*1aae0*/  FMUL.FTZ R155, R155, UR39 ;  /* 0x000000279b9b7c20 */ /* 0x000fe20008410000 */
[----:B------:R-:W-:Y:S01]  /*1aaf0*/  FMUL.FTZ R158, R158, UR39 ;  /* 0x000000279e9e7c20 */ /* 0x000fe20008410000 */
[----:B------:R-:W-:Y:S01]  /*1ab00*/  MUFU.TANH R181, R181 ;  /* 0x000000b500b57308 */ /* 0x000fe20000002400 */
[----:B------:R-:W-:Y:S01]  /*1ab10*/  FMUL.FTZ R159, R159, UR39 ;  /* 0x000000279f9f7c20 */ /* 0x000fe20008410000 */
[----:B------:R-:W-:Y:S01]  /*1ab20*/  @!P1 VIADD R11, R11, 0x38840 ;  /* 0x000388400b0b9836 */ /* 0x000fe20000000000 */
[C---:B------:R-:W-:Y:S01]  /*1ab30*/  ISETP.GT.AND P2, PT, R6.reuse, RZ, PT ;  /* 0x000000ff0600720c */ /* 0x040fe20003f44270 */
[----:B------:R-:W-:Y:S01]  /*1ab40*/  @!P1 VIADD R9, R9, 0x38860 ;  /* 0x0003886009099836 */ /* 0x000fe20000000000 */
[----:B------:R-:W-:-:S03]  /*1ab50*/  IADD3 R6, R6, -0x1, RZ ;  /* 0xffffffff06067810 */ /* 0x000fc60007ffe0ff */
[----:B------:R-:W-:Y:S01]  /*1ab60*/  MUFU.TANH R168, R168 ;  /* 0x000000a800a87308 */ /* 0x000fe20000002400 */
[----:B------:R-:W-:-:S07]  /*1ab70*/  @!P1 PRMT R9, RZ, 0x654, R9 ;  /* 0x00000654ff099816 */ /* 0x000fce0000000009 */
[----:B------:R-:W-:Y:S08]  /*1ab80*/  MUFU.TANH R169, R169 ;  /* 0x000000a900a97308 */ /* 0x000ff00000002400 */
        /* <DEDUP_REMOVED lines=26> */
[----:B------:R-:W-:-:S06]  /*1ad30*/  WARPGROUP.ARRIVE ;  /* 0x00000000000079c5 */ /* 0x000fcc0000000000 */
[----:B------:R-:W-:Y:S01]  /*1ad40*/  HGMMA.64x256x16.F32 R24, R204, gdesc[UR4].tnspB, R24, gsb0 ;  /* 0x43e00004cc187df0 */ /* 0x000fe20008000818 */
[----:B------:R-:W-:Y:S01]  /*1ad50*/  R2UR UR6, R4 ;  /* 0x00000000040672ca */ /* 0x000fe200000e0000 */
[C---:B------:R-:W-:Y:S01]  /*1ad60*/  VIADD R4, R2.reuse, 0x180 ;  /* 0x0000018002047836 */ /* 0x040fe20000000000 */
[----:B------:R-:W-:Y:S01]  /*1ad70*/  R2UR UR7, R5 ;  /* 0x00000000050772ca */ /* 0x000fe200000e0000 */
[----:B------:R-:W-:Y:S01]  /*1ad80*/  VIADD R2, R2, 0x200 ;  /* 0x0000020002027836 */ /* 0x000fe20000000000 */
[----:B------:R-:W-:Y:S01]  /*1ad90*/  MOV R5, 0x40000040 ;  /* 0x4000004000057802 */ /* 0x000fe20000000f00 */
[----:B------:R-:W-:Y:S02]  /*1ada0*/  WARPGROUP.DEPBAR.LE gsb0, 0x0 ;  /* 0x00008000000079c5 */ /* 0x000fe40000010000 */
[----:B------:R-:W-:-:S15]  /*1adb0*/  WARPGROUP.ARRIVE ;  /* 0x00000000000079c5 */ /* 0x000fde0000000000 */
[----:B------:R-:W-:-:S05]  /*1adc0*/  NOP ;  /* 0x0000000000007918 */ /* 0x000fca0000000000 */
[----:B------:R-:W-:Y:S01]  /*1add0*/  HGMMA.64x256x16.F32 R24, R200, gdesc[UR4].tnspB, R24, gsb0 ;  /* 0x43e00004c8187df0 */ /* 0x000fe20008000818 */
[----:B------:R-:W-:Y:S01]  /*1ade0*/  R2UR UR6, R4 ;  /* 0x00000000040672ca */ /* 0x000fe200000e0000 */
[----:B------:R-:W-:Y:S01]  /*1adf0*/  FMUL.FTZ R4, R185, UR39 ;  /* 0x00000027b9047c20 */ /* 0x000fe20008410000 */
[----:B------:R-:W-:Y:S01]  /*1ae00*/  R2UR UR7, R5 ;  /* 0x00000000050772ca */ /* 0x000fe200000e0000 */
[----:B------:R-:W-:Y:S01]  /*1ae10*/  FMUL.FTZ R185, R176, UR39 ;  /* 0x00000027b0b97c20 */ /* 0x000fe20008410000 */
[----:B------:R-:W-:Y:S01]  /*1ae20*/  FMUL.FTZ R176, R178, UR39 ;  /* 0x00000027b2b07c20 */ /* 0x000fe20008410000 */
[----:B------:R-:W-:Y:S01]  /*1ae30*/  FMUL.FTZ R178, R179, UR39 ;  /* 0x00000027b3b27c20 */ /* 0x000fe20008410000 */
[----:B------:R-:W-:Y:S01]  /*1ae40*/  FMUL.FTZ R179, R182, UR39 ;  /* 0x00000027b6b37c20 */ /* 0x000fe20008410000 */
[----:B------:R-:W1:Y:S01]  /*1ae50*/  MUFU.TANH R4, R4 ;  /* 0x0000000400047308 */ /* 0x000e620000002400 */
[----:B------:R-:W-:Y:S01]  /*1ae60*/  FMUL.FTZ R182, R157, UR39 ;  /* 0x000000279db67c20 */ /* 0x000fe20008410000 */
[----:B------:R-:W-:-:S06]  /*1ae70*/  FMUL.FTZ R157, R183, UR39 ;  /* 0x00000027b79d7c20 */ /* 0x000fcc0008410000 */
[----:B------:R-:W2:Y:S08]  /*1ae80*/  MUFU.TANH R185, R185 ;  /* 0x000000b900b97308 */ /* 0x000eb00000002400 */
[----:B------:R-:W3:Y:S08]  /*1ae90*/  MUFU.TANH R182, R182 ;  /* 0x000000b600b67308 */ /* 0x000ef00000002400 */
[----:B------:R-:W4:Y:S08]  /*1aea0*/  MUFU.TANH R176, R176 ;  /* 0x000000b000b07308 */ /* 0x000f300000002400 */
[----:B------:R-:W5:Y:S08]  /*1aeb0*/  MUFU.TANH R178, R178 ;  /* 0x000000b200b27308 */ /* 0x000f700000002400 */
[----:B------:R-:W5:Y:S08]  /*1aec0*/  MUFU.TANH R179, R179 ;  /* 0x000000b300b37308 */ /* 0x000f700000002400 */
[----:B------:R-:W5:Y:S01]  /*1aed0*/  MUFU.TANH R157, R157 ;  /* 0x0000009d009d7308 */ /* 0x000f620000002400 */
[----:B------:R-:W-:-:S02]  /*1aee0*/  WARPGROUP.DEPBAR.LE gsb0, 0x0 ;  /* 0x00008000000079c5 */ /* 0x000fc40000010000 */
[----:B------:R-:W-:-:S06]  /*1aef0*/  WARPGROUP.ARRIVE ;  /* 0x00000000000079c5 */ /* 0x000fcc0000000000 */
[----:B------:R-:W-:Y:S01]  /*1af00*/  HGMMA.64x256x16.F32 R24, R196, gdesc[UR4].tnspB, R24, gsb0 ;  /* 0x43e00004c4187df0 */ /* 0x000fe20008000818 */
[----:B------:R-:W-:Y:S02]  /*1af10*/  R2UR UR6, R2 ;  /* 0x00000000020672ca */ /* 0x000fe400000e0000 */
[----:B0-----:R-:W-:Y:S02]  /*1af20*/  FMNMX.FTZ R2, R0, R8, !PT ;  /* 0x0000000800027209 */ /* 0x001fe40007810000 */
[----:B------:R-:W-:Y:S02]  /*1af30*/  R2UR UR7, R3 ;  /* 0x00000000030772ca */ /* 0x000fe400000e0000 */
[----:B-1----:R-:W-:-:S04]  /*1af40*/  FMNMX.FTZ R2, R4, R2, !PT ;  /* 0x0000000204027209 */ /* 0x002fc80007810000 */
[----:B------:R-:W-:-:S04]  /*1af50*/  FMNMX.FTZ R2, R20, R2, !PT ;  /* 0x0000000214027209 */ /* 0x000fc80007810000 */
[----:B------:R-:W-:-:S04]  /*1af60*/  FMNMX.FTZ R2, R21, R2, !PT ;  /* 0x0000000215027209 */ /* 0x000fc80007810000 */
[----:B--2---:R-:W-:-:S04]  /*1af70*/  FMNMX.FTZ R2, R185, R2, !PT ;  /* 0x00000002b9027209 */ /* 0x004fc80007810000 */
[----:B------:R-:W-:-:S04]  /*1af80*/  FMNMX.FTZ R2, R177, R2, !PT ;  /* 0x00000002b1027209 */ /* 0x000fc80007810000 */
        /* <DEDUP_REMOVED lines=13> */
[----:B---3--:R-:W-:-:S05]  /*1b060*/  FMNMX.FTZ R2, R182, R2, !PT ;  /* 0x00000002b6027209 */ /* 0x008fca0007810000 */
[----:B------:R-:W0:Y:S02]  /*1b070*/  SHFL.BFLY PT, R3, R2, 0x2, 0x1f ;  /* 0x0c401f0002037f89 */ /* 0x000e2400000e0000 */
[----:B0-----:R-:W-:Y:S02]  /*1b080*/  FMNMX.FTZ R3, R2, R3, !PT ;  /* 0x0000000302037209 */ /* 0x001fe40007810000 */
[----:B------:R-:W-:-:S03]  /*1b090*/  MOV R2, UR38 ;  /* 0x0000002600027c02 */ /* 0x000fc60008000f00 */
[----:B------:R-:W0:Y:S02]  /*1b0a0*/  SHFL.BFLY PT, R5, R3, 0x1, 0x1f ;  /* 0x0c201f0003057f89 */ /* 0x000e2400000e0000 */
[----:B0-----:R-:W-:Y:S02]  /*1b0b0*/  FMNMX.FTZ R5, R3, R5, !PT ;  /* 0x0000000503057209 */ /* 0x001fe40007810000 */
[----:B------:R-:W-:-:S03]  /*1b0c0*/  FMNMX.FTZ R3, R10, R7, !PT ;  /* 0x000000070a037209 */ /* 0x000fc60007810000 */
[----:B------:R-:W-:Y:S01]  /*1b0d0*/  FADD.FTZ R8, -R5, R8 ;  /* 0x0000000805087221 */ /* 0x000fe20000010100 */
[----:B------:R-:W-:-:S03]  /*1b0e0*/  FMNMX.FTZ R183, R12, R3, !PT ;  /* 0x000000030cb77209 */ /* 0x000fc60007810000 */
[-C--:B------:R-:W-:Y:S01]  /*1b0f0*/  FMUL.FTZ R3, R8, R2.reuse ;  /* 0x0000000208037220 */ /* 0x080fe20000410000 */
[----:B------:R-:W-:Y:S01]  /*1b100*/  FMNMX.FTZ R8, R13, R183, !PT ;  /* 0x000000b70d087209 */ /* 0x000fe20007810000 */
[----:B------:R-:W-:-:S03]  /*1b110*/  FMUL.FTZ R183, R5, R2 ;  /* 0x0000000205b77220 */ /* 0x000fc60000410000 */
[----:B------:R-:W-:Y:S01]  /*1b120*/  FMNMX.FTZ R8, R184, R8, !PT ;  /* 0x00000008b8087209 */ /* 0x000fe20007810000 */
[-CC-:B------:R-:W-:Y:S01]  /*1b130*/  FFMA.FTZ R208, R0, R2.reuse, -R183.reuse ;  /* 0x0000000200d07223 */ /* 0x180fe200000108b7 */
[--C-:B------:R-:W-:Y:S01]  /*1b140*/  FFMA.FTZ R4, R4, R2, -R183.reuse ;  /* 0x0000000204047223 */ /* 0x100fe200000108b7 */
[----:B------:R-:W-:Y:S01]  /*1b150*/  MUFU.EX2 R3, R3 ;  /* 0x0000000300037308 */ /* 0x000fe20000000800 */
[----:B----4-:R-:W-:Y:S01]  /*1b160*/  FMNMX.FTZ R8, R176, R8, !PT ;  /* 0x00000008b0087209 */ /* 0x010fe20007810000 */
[-CC-:B------:R-:W-:Y:S01]  /*1b170*/  FFMA.FTZ R210, R20, R2.reuse, -R183.reuse ;  /* 0x0000000214d27223 */ /* 0x180fe200000108b7 */
[-CC-:B------:R-:W-:Y:S01]  /*1b180*/  FFMA.FTZ R186, R21, R2.reuse, -R183.reuse ;  /* 0x0000000215ba7223 */ /* 0x180fe200000108b7 */
[--C-:B------:R-:W-:Y:S01]  /*1b190*/  FFMA.FTZ R204, R185, R2, -R183.reuse ;  /* 0x00000002b9cc7223 */ /* 0x100fe200000108b7 */
[----:B-----5:R-:W-:Y:S01]  /*1b1a0*/  FMNMX.FTZ R8, R178, R8, !PT ;  /* 0x00000008b2087209 */ /* 0x020fe20007810000 */
[-CC-:B------:R-:W-:Y:S01]  /*1b1b0*/  FFMA.FTZ R20, R177, R2.reuse, -R183.reuse ;  /* 0x00000002b1147223 */ /* 0x180fe200000108b7 */
[--C-:B------:R-:W-:Y:S01]  /*1b1c0*/  FFMA.FTZ R206, R180, R2, -R183.reuse ;  /* 0x00000002b4ce7223 */ /* 0x100fe200000108b7 */
[----:B------:R-:W0:Y:S01]  /*1b1d0*/  MUFU.EX2 R208, R208 ;  /* 0x000000d000d07308 */ /* 0x000e220000000800 */
[----:B------:R-:W-:Y:S01]  /*1b1e0*/  FMNMX.FTZ R0, R179, R8, !PT ;  /* 0x00000008b3007209 */ /* 0x000fe20007810000 */
[-CC-:B------:R-:W-:Y:S01]  /*1b1f0*/  FFMA.FTZ R21, R181, R2.reuse, -R183.reuse ;  /* 0x00000002b5157223 */ /* 0x180fe200000108b7 */
[-CC-:B------:R-:W-:Y:S01]  /*1b200*/  FFMA.FTZ R200, R168, R2.reuse, -R183.reuse ;  /* 0x00000002a8c87223 */ /* 0x180fe200000108b7 */
[--C-:B------:R-:W-:Y:S01]  /*1b210*/  FFMA.FTZ R168, R169, R2, -R183.reuse ;  /* 0x00000002a9a87223 */ /* 0x100fe200000108b7 */
[----:B------:R-:W-:Y:S01]  /*1b220*/  FMNMX.FTZ R0, R157, R0, !PT ;  /* 0x000000009d007209 */ /* 0x000fe20007810000 */
[-CC-:B------:R-:W-:Y:S01]  /*1b230*/  FFMA.FTZ R202, R172, R2.reuse, -R183.reuse ;  /* 0x00000002acca7223 */ /* 0x180fe200000108b7 */
[--C-:B------:R-:W-:Y:S01]  /*1b240*/  FFMA.FTZ R169, R173, R2, -R183.reuse ;  /* 0x00000002ada97223 */ /* 0x100fe200000108b7 */
[----:B------:R-:W1:Y:S01]  /*1b250*/  MUFU.EX2 R8, R4 ;  /* 0x0000000400087308 */ /* 0x000e620000000800 */
[----:B------:R-:W-:Y:S01]  /*1b260*/  FMNMX.FTZ R0, R170, R0, !PT ;  /* 0x00000000aa007209 */ /* 0x000fe20007810000 */
[----:B------:R-:W-:-:S03]  /*1b270*/  FFMA.FTZ R182, R182, R2, -R183 ;  /* 0x00000002b6b67223 */ /* 0x000fc600000108b7 */
[----:B------:R-:W-:-:S03]  /*1b280*/  FMNMX.FTZ R0, R171, R0, !PT ;  /* 0x00000000ab007209 */ /* 0x000fc60007810000 */
[----:B------:R-:W2:Y:S01]  /*1b290*/  MUFU.EX2 R210, R210 ;  /* 0x000000d200d27308 */ /* 0x000ea20000000800 */
[----:B------:R-:W-:Y:S01]  /*1b2a0*/  FMNMX.FTZ R0, R174, R0, !PT ;  /* 0x00000000ae007209 */ /* 0x000fe20007810000 */
[----:B0-----:R-:W-:-:S03]  /*1b2b0*/  FFMA.FTZ R15, R3, R15, R208 ;  /* 0x0000000f030f7223 */ /* 0x001fc600000100d0 */
[----:B------:R-:W-:-:S03]  /*1b2c0*/  FMNMX.FTZ R0, R175, R0, !PT ;  /* 0x00000000af007209 */ /* 0x000fc60007810000 */
[----:B------:R-:W0:Y:S01]  /*1b2d0*/  MUFU.EX2 R186, R186 ;  /* 0x000000ba00ba7308 */ /* 0x000e220000000800 */
[----:B------:R-:W-:Y:S01]  /*1b2e0*/  FMNMX.FTZ R0, R162, R0, !PT ;  /* 0x00000000a2007209 */ /* 0x000fe20007810000 */
[C---:B-1----:R-:W-:Y:S01]  /*1b2f0*/  FADD.FTZ R15, R8.reuse, R15 ;  /* 0x0000000f080f7221 */ /* 0x042fe20000010000 */
[----:B------:R-:W-:Y:S01]  /*1b300*/  F2FP.F16.F32.PACK_AB R208, R8, R208 ;  /* 0x000000d008d0723e */ /* 0x000fe200000000ff */
[----:B------:R-:W-:Y:S01]  /*1b310*/  IMAD.MOV.U32 R8, RZ, RZ, R5 ;  /* 0x000000ffff087224 */ /* 0x000fe200078e0005 */
[----:B------:R-:W-:-:S03]  /*1b320*/  FMNMX.FTZ R0, R163, R0, !PT ;  /* 0x00000000a3007209 */ /* 0x000fc60007810000 */
[----:B------:R-:W1:Y:S01]  /*1b330*/  MUFU.EX2 R204, R204 ;  /* 0x000000cc00cc7308 */ /* 0x000e620000000800 */
[----:B------:R-:W-:Y:S01]  /*1b340*/  FMNMX.FTZ R0, R166, R0, !PT ;  /* 0x00000000a6007209 */ /* 0x000fe20007810000 */
[----:B--2---:R-:W-:-:S03]  /*1b350*/  FADD.FTZ R15, R210, R15 ;  /* 0x0000000fd20f7221 */ /* 0x004fc60000010000 */
[----:B------:R-:W-:-:S03]  /*1b360*/  FMNMX.FTZ R0, R167, R0, !PT ;  /* 0x00000000a7007209 */ /* 0x000fc60007810000 */
[----:B------:R-:W2:Y:S01]  /*1b370*/  MUFU.EX2 R20, R20 ;  /* 0x0000001400147308 */ /* 0x000ea20000000800 */
[----:B------:R-:W-:Y:S01]  /*1b380*/  FMNMX.FTZ R0, R154, R0, !PT ;  /* 0x000000009a007209 */ /* 0x000fe20007810000 */
[C---:B0-----:R-:W-:Y:S01]  /*1b390*/  FADD.FTZ R15, R186.reuse, R15 ;  /* 0x0000000fba0f7221 */ /* 0x041fe20000010000 */
[----:B------:R-:W-:Y:S02]  /*1b3a0*/  F2FP.F16.F32.PACK_AB R210, R186, R210 ;  /* 0x000000d2bad2723e */ /* 0x000fe400000000ff */
[----:B------:R-:W-:-:S03]  /*1b3b0*/  FMNMX.FTZ R0, R155, R0, !PT ;  /* 0x000000009b007209 */ /* 0x000fc60007810000 */
[----:B------:R-:W0:Y:S01]  /*1b3c0*/  MUFU.EX2 R206, R206 ;  /* 0x000000ce00ce7308 */ /* 0x000e220000000800 */
[----:B------:R-:W-:Y:S01]  /*1b3d0*/  FMNMX.FTZ R0, R158, R0, !PT ;  /* 0x000000009e007209 */ /* 0x000fe20007810000 */
[----:B-1----:R-:W-:-:S03]  /*1b3e0*/  FADD.FTZ R15, R204, R15 ;  /* 0x0000000fcc0f7221 */ /* 0x002fc60000010000 */
[----:B------:R-:W-:-:S03]  /*1b3f0*/  FMNMX.FTZ R0, R159, R0, !PT ;  /* 0x000000009f007209 */ /* 0x000fc60007810000 */
[----:B------:R-:W1:Y:S01]  /*1b400*/  MUFU.EX2 R21, R21 ;  /* 0x0000001500157308 */ /* 0x000e620000000800 */
[C---:B--2---:R-:W-:Y:S01]  /*1b410*/  FADD.FTZ R15, R20.reuse, R15 ;  /* 0x0000000f140f7221 */ /* 0x044fe20000010000 */
[----:B------:R-:W2:Y:S01]  /*1b420*/  SHFL.BFLY PT, R4, R0, 0x2, 0x1f ;  /* 0x0c401f0000047f89 */ /* 0x000ea200000e0000 */
[----:B------:R-:W-:-:S05]  /*1b430*/  F2FP.F16.F32.PACK_AB R204, R20, R204 ;  /* 0x000000cc14cc723e */ /* 0x000fca00000000ff */
[----:B------:R-:W3:Y:S01]  /*1b440*/  MUFU.EX2 R200, R200 ;  /* 0x000000c800c87308 */ /* 0x000ee20000000800 */
[----:B0-----:R-:W-:-:S07]  /*1b450*/  FADD.FTZ R15, R206, R15 ;  /* 0x0000000fce0f7221 */ /* 0x001fce0000010000 */
[----:B------:R-:W0:Y:S01]  /*1b460*/  MUFU.EX2 R168, R168 ;  /* 0x000000a800a87308 */ /* 0x000e220000000800 */
[C---:B-1----:R-:W-:Y:S01]  /*1b470*/  FADD.FTZ R15, R21.reuse, R15 ;  /* 0x0000000f150f7221 */ /* 0x042fe20000010000 */
[----:B------:R-:W-:-:S06]  /*1b480*/  F2FP.F16.F32.PACK_AB R206, R21, R206 ;  /* 0x000000ce15ce723e */ /* 0x000fcc00000000ff */
[----:B------:R-:W1:Y:S01]  /*1b490*/  MUFU.EX2 R202, R202 ;  /* 0x000000ca00ca7308 */ /* 0x000e620000000800 */
[----:B---3--:R-:W-:Y:S01]  /*1b4a0*/  FADD.FTZ R15, R200, R15 ;  /* 0x0000000fc80f7221 */ /* 0x008fe20000010000 */
[----:B--2---:R-:W-:-:S05]  /*1b4b0*/  FMNMX.FTZ R0, R0, R4, !PT ;  /* 0x0000000400007209 */ /* 0x004fca0007810000 */
[----:B------:R-:W2:Y:S01]  /*1b4c0*/  SHFL.BFLY PT, R4, R0, 0x1, 0x1f ;  /* 0x0c201f0000047f89 */ /* 0x000ea200000e0000 */
[----:B------:R-:W3:Y:S01]  /*1b4d0*/  MUFU.EX2 R169, R169 ;  /* 0x000000a900a97308 */ /* 0x000ee20000000800 */
[C---:B0-----:R-:W-:Y:S01]  /*1b4e0*/  FADD.FTZ R15, R168.reuse, R15 ;  /* 0x0000000fa80f7221 */ /* 0x041fe20000010000 */
[----:B------:R-:W-:-:S03]  /*1b4f0*/  F2FP.F16.F32.PACK_AB R200, R168, R200 ;  /* 0x000000c8a8c8723e */ /* 0x000fc600000000ff */
[----:B-1----:R-:W-:-:S04]  /*1b500*/  FADD.FTZ R15, R202, R15 ;  /* 0x0000000fca0f7221 */ /* 0x002fc80000010000 */
[C---:B---3--:R-:W-:Y:S01]  /*1b510*/  FADD.FTZ R15, R169.reuse, R15 ;  /* 0x0000000fa90f7221 */ /* 0x048fe20000010000 */
[----:B------:R-:W-:Y:S01]  /*1b520*/  F2FP.F16.F32.PACK_AB R202, R169, R202 ;  /* 0x000000caa9ca723e */ /* 0x000fe200000000ff */
[----:B------:R-:W-:Y:S02]  /*1b530*/  WARPGROUP.DEPBAR.LE gsb0, 0x0 ;  /* 0x00008000000079c5 */ /* 0x000fe40000010000 */
[----:B------:R-:W-:Y:S01]  /*1b540*/  WARPGROUP.ARRIVE ;  /* 0x00000000000079c5 */ /* 0x000fe20000000000 */
[----:B--2---:R-:W-:Y:S01]  /*1b550*/  FMNMX.FTZ R4, R0, R4, !PT ;  /* 0x0000000400047209 */ /* 0x004fe20007810000 */
[-CC-:B------:R-:W-:Y:S01]  /*1b560*/  FFMA.FTZ R196, R160, R2.reuse, -R183.reuse ;  /* 0x00000002a0c47223 */ /* 0x180fe200000108b7 */
[-C--:B------:R-:W-:Y:S01]  /*1b570*/  FFMA.FTZ R198, R164, R2.reuse, -R183 ;  /* 0x00000002a4c67223 */ /* 0x080fe200000108b7 */
[----:B------:R-:W-:Y:S01]  /*1b580*/  @!P1 PRMT R164, RZ, 0x654, R11 ;  /* 0x00000654ffa49816 */ /* 0x000fe2000000000b */
[-C--:B------:R-:W-:Y:S01]  /*1b590*/  FFMA.FTZ R160, R161, R2.reuse, -R183 ;  /* 0x00000002a1a07223 */ /* 0x080fe200000108b7 */
[----:B------:R-:W-:Y:S01]  /*1b5a0*/  HGMMA.64x256x16.F32 R24, R192, gdesc[UR4].tnspB, R24, gsb0 ;  /* 0x43e00004c0187df0 */ /* 0x000fe20008000818 */
[----:B------:R-:W-:Y:S01]  /*1b5b0*/  FADD.FTZ R0, -R4, R7 ;  /* 0x0000000704007221 */ /* 0x000fe20000010100 */
[----:B------:R-:W0:Y:S01]  /*1b5c0*/  MUFU.EX2 R196, R196 ;  /* 0x000000c400c47308 */ /* 0x000e220000000800 */
[----:B------:R-:W-:-:S02]  /*1b5d0*/  FFMA.FTZ R161, R165, R2, -R183 ;  /* 0x00000002a5a17223 */ /* 0x000fc400000108b7 */
[----:B------:R-:W-:-:S05]  /*1b5e0*/  FMUL.FTZ R0, R0, R2 ;  /* 0x0000000200007220 */ /* 0x000fca0000410000 */
[----:B------:R-:W1:Y:S08]  /*1b5f0*/  MUFU.EX2 R160, R160 ;  /* 0x000000a000a07308 */ /* 0x000e700000000800 */
[----:B------:R-:W-:Y:S01]  /*1b600*/  MUFU.EX2 R0, R0 ;  /* 0x0000000000007308 */ /* 0x000fe20000000800 */
[----:B0-----:R-:W-:-:S07]  /*1b610*/  FADD.FTZ R15, R196, R15 ;  /* 0x0000000fc40f7221 */ /* 0x001fce0000010000 */
[----:B------:R-:W0:Y:S01]  /*1b620*/  MUFU.EX2 R198, R198 ;  /* 0x000000c600c67308 */ /* 0x000e220000000800 */
[C---:B-1----:R-:W-:Y:S01]  /*1b630*/  FADD.FTZ R15, R160.reuse, R15 ;  /* 0x0000000fa00f7221 */ /* 0x042fe20000010000 */
[----:B------:R-:W-:-:S06]  /*1b640*/  F2FP.F16.F32.PACK_AB R196, R160, R196 ;  /* 0x000000c4a0c4723e */ /* 0x000fcc00000000ff */
[----:B------:R-:W1:Y:S08]  /*1b650*/  MUFU.EX2 R161, R161 ;  /* 0x000000a100a17308 */ /* 0x000e700000000800 */
[----:B------:R-:W-:Y:S01]  /*1b660*/  MUFU.EX2 R7, R182 ;  /* 0x000000b600077308 */ /* 0x000fe20000000800 */
[----:B0-----:R-:W-:-:S04]  /*1b670*/  FADD.FTZ R15, R198, R15 ;  /* 0x0000000fc60f7221 */ /* 0x001fc80000010000 */
[C---:B-1----:R-:W-:Y:S01]  /*1b680*/  FADD.FTZ R15, R161.reuse, R15 ;  /* 0x0000000fa10f7221 */ /* 0x042fe20000010000 */
[----:B------:R-:W-:Y:S01]  /*1b690*/  F2FP.F16.F32.PACK_AB R198, R161, R198 ;  /* 0x000000c6a1c6723e */ /* 0x000fe200000000ff */
[----:B------:R-:W-:Y:S02]  /*1b6a0*/  WARPGROUP.DEPBAR.LE gsb0, 0x0 ;  /* 0x00008000000079c5 */ /* 0x000fe40000010000 */
[-CC-:B------:R-:W-:Y:S01]  /*1b6b0*/  FFMA.FTZ R192, R152, R2.reuse, -R183.reuse ;  /* 0x0000000298c07223 */ /* 0x180fe200000108b7 */
[-CC-:B------:R-:W-:Y:S01]  /*1b6c0*/  FFMA.FTZ R152, R153, R2.reuse, -R183.reuse ;  /* 0x0000000299987223 */ /* 0x180fe200000108b7 */
[-C--:B------:R-:W-:Y:S01]  /*1b6d0*/  FMUL.FTZ R153, R4, R2.reuse ;  /* 0x0000000204997220 */ /* 0x080fe20000410000 */
[-C--:B------:R-:W-:Y:S01]  /*1b6e0*/  FFMA.FTZ R194, R156, R2.reuse, -R183 ;  /* 0x000000029cc27223 */ /* 0x080fe200000108b7 */
[----:B------:R-:W-:Y:S02]  /*1b6f0*/  @!P1 SYNCS.ARRIVE.TRANS64.RED.A1T0 RZ, [R164+URZ], RZ ;  /* 0x000000ffa4ff99a7 */ /* 0x000fe4000810043f */
[-CC-:B------:R-:W-:Y:S01]  /*1b700*/  FFMA.FTZ R209, R10, R2.reuse, -R153.reuse ;  /* 0x000000020ad17223 */ /* 0x180fe20000010899 */
[-CC-:B------:R-:W-:Y:S01]  /*1b710*/  FFMA.FTZ R10, R12, R2.reuse, -R153.reuse ;  /* 0x000000020c0a7223 */ /* 0x180fe20000010899 */
[-CC-:B------:R-:W-:Y:S01]  /*1b720*/  FFMA.FTZ R211, R13, R2.reuse, -R153.reuse ;  /* 0x000000020dd37223 */ /* 0x180fe20000010899 */
[-CC-:B------:R-:W-:Y:S01]  /*1b730*/  FFMA.FTZ R13, R184, R2.reuse, -R153.reuse ;  /* 0x00000002b80d7223 */ /* 0x180fe20000010899 */
[-CC-:B------:R-:W-:Y:S01]  /*1b740*/  FFMA.FTZ R205, R176, R2.reuse, -R153.reuse ;  /* 0x00000002b0cd7223 */ /* 0x180fe20000010899 */
[-CC-:B------:R-:W-:Y:S01]  /*1b750*/  FFMA.FTZ R156, R178, R2.reuse, -R153.reuse ;  /* 0x00000002b29c7223 */ /* 0x180fe20000010899 */
[----:B------:R-:W0:Y:S01]  /*1b760*/  MUFU.EX2 R209, R209 ;  /* 0x000000d100d17308 */ /* 0x000e220000000800 */
[-CC-:B------:R-:W-:Y:S01]  /*1b770*/  FFMA.FTZ R207, R179, R2.reuse, -R153.reuse ;  /* 0x00000002b3cf7223 */ /* 0x180fe20000010899 */
[-CC-:B------:R-:W-:Y:S01]  /*1b780*/  FFMA.FTZ R12, R157, R2.reuse, -R153.reuse ;  /* 0x000000029d0c7223 */ /* 0x180fe20000010899 */
[-CC-:B------:R-:W-:Y:S01]  /*1b790*/  FFMA.FTZ R201, R170, R2.reuse, -R153.reuse ;  /* 0x00000002aac97223 */ /* 0x180fe20000010899 */
[-CC-:B------:R-:W-:Y:S01]  /*1b7a0*/  FFMA.FTZ R197, R162, R2.reuse, -R153.reuse ;  /* 0x00000002a2c57223 */ /* 0x180fe20000010899 */
[-CC-:B------:R-:W-:Y:S01]  /*1b7b0*/  FFMA.FTZ R157, R171, R2.reuse, -R153.reuse ;  /* 0x00000002ab9d7223 */ /* 0x180fe20000010899 */
[-CC-:B------:R-:W-:Y:S01]  /*1b7c0*/  FFMA.FTZ R203, R174, R2.reuse, -R153.reuse ;  /* 0x00000002aecb7223 */ /* 0x180fe20000010899 */
[-CC-:B------:R-:W-:Y:S01]  /*1b7d0*/  FFMA.FTZ R175, R175, R2.reuse, -R153.reuse ;  /* 0x00000002afaf7223 */ /* 0x180fe20000010899 */
[----:B------:R-:W1:Y:S01]  /*1b7e0*/  MUFU.EX2 R10, R10 ;  /* 0x0000000a000a7308 */ /* 0x000e620000000800 */
[-CC-:B------:R-:W-:Y:S01]  /*1b7f0*/  FFMA.FTZ R163, R163, R2.reuse, -R153.reuse ;  /* 0x00000002a3a37223 */ /* 0x180fe20000010899 */
[-CC-:B------:R-:W-:Y:S01]  /*1b800*/  FFMA.FTZ R199, R166, R2.reuse, -R153.reuse ;  /* 0x00000002a6c77223 */ /* 0x180fe20000010899 */
[----:B------:R2:W-:Y:S01]  /*1b810*/  @!P1 SYNCS.ARRIVE.TRANS64.RED.A1T0 RZ, [R9+URZ], RZ ;  /* 0x000000ff09ff99a7 */ /* 0x0005e2000810043f */
[-CC-:B------:R-:W-:Y:S01]  /*1b820*/  FFMA.FTZ R193, R154, R2.reuse, -R153.reuse ;  /* 0x000000029ac17223 */ /* 0x180fe20000010899 */
[-CC-:B------:R-:W-:Y:S01]  /*1b830*/  FFMA.FTZ R155, R155, R2.reuse, -R153.reuse ;  /* 0x000000029b9b7223 */ /* 0x180fe20000010899 */
[----:B------:R-:W-:-:S02]  /*1b840*/  FFMA.FTZ R158, R158, R2, -R153 ;  /* 0x000000029e9e7223 */ /* 0x000fc40000010899 */
[----:B------:R-:W3:Y:S01]  /*1b850*/  MUFU.EX2 R211, R211 ;  /* 0x000000d300d37308 */ /* 0x000ee20000000800 */
[----:B0-----:R-:W-:-:S07]  /*1b860*/  FFMA.FTZ R14, R0, R14, R209 ;  /* 0x0000000e000e7223 */ /* 0x001fce00000100d1 */
[----:B------:R-:W0:Y:S01]  /*1b870*/  MUFU.EX2 R13, R13 ;  /* 0x0000000d000d7308 */ /* 0x000e220000000800 */
[C---:B-1----:R-:W-:Y:S01]  /*1b880*/  FADD.FTZ R14, R10.reuse, R14 ;  /* 0x0000000e0a0e7221 */ /* 0x042fe20000010000 */
[----:B------:R-:W-:Y:S01]  /*1b890*/  F2FP.F16.F32.PACK_AB R209, R10, R209 ;  /* 0x000000d10ad1723e */ /* 0x000fe200000000ff */
[----:B------:R-:W-:-:S05]  /*1b8a0*/  IMAD.MOV.U32 R10, RZ, RZ, R221 ;  /* 0x000000ffff0a7224 */ /* 0x000fca00078e00dd */
[----:B------:R-:W1:Y:S01]  /*1b8b0*/  MUFU.EX2 R205, R205 ;  /* 0x000000cd00cd7308 */ /* 0x000e620000000800 */
[----:B---3--:R-:W-:-:S07]  /*1b8c0*/  FADD.FTZ R14, R211, R14 ;  /* 0x0000000ed30e7221 */ /* 0x008fce0000010000 */
[----:B------:R-:W3:Y:S01]  /*1b8d0*/  MUFU.EX2 R156, R156 ;  /* 0x0000009c009c7308 */ /* 0x000ee20000000800 */
[----:B0-----:R-:W-:Y:S01]  /*1b8e0*/  FADD.FTZ R162, R13, R14 ;  /* 0x0000000e0da27221 */ /* 0x001fe20000010000 */
[-CC-:B------:R-:W-:Y:S01]  /*1b8f0*/  FFMA.FTZ R14, R167, R2.reuse, -R153.reuse ;  /* 0x00000002a70e7223 */ /* 0x180fe20000010899 */
[----:B------:R-:W-:Y:S01]  /*1b900*/  FFMA.FTZ R153, R159, R2, -R153 ;  /* 0x000000029f997223 */ /* 0x000fe20000010899 */
[----:B------:R-:W-:-:S04]  /*1b910*/  F2FP.F16.F32.PACK_AB R211, R13, R211 ;  /* 0x000000d30dd3723e */ /* 0x000fc800000000ff */
[----:B------:R-:W0:Y:S01]  /*1b920*/  MUFU.EX2 R207, R207 ;  /* 0x000000cf00cf7308 */ /* 0x000e220000000800 */
[----:B-1----:R-:W-:-:S07]  /*1b930*/  FADD.FTZ R162, R205, R162 ;  /* 0x000000a2cda27221 */ /* 0x002fce0000010000 */
[----:B------:R-:W1:Y:S01]  /*1b940*/  MUFU.EX2 R12, R12 ;  /* 0x0000000c000c7308 */ /* 0x000e620000000800 */
[C---:B---3--:R-:W-:Y:S01]  /*1b950*/  FADD.FTZ R162, R156.reuse, R162 ;  /* 0x000000a29ca27221 */ /* 0x048fe20000010000 */
[----:B------:R-:W-:-:S06]  /*1b960*/  F2FP.F16.F32.PACK_AB R205, R156, R205 ;  /* 0x000000cd9ccd723e */ /* 0x000fcc00000000ff */
[----:B------:R-:W3:Y:S01]  /*1b970*/  MUFU.EX2 R201, R201 ;  /* 0x000000c900c97308 */ /* 0x000ee20000000800 */
[----:B0-----:R-:W-:-:S07]  /*1b980*/  FADD.FTZ R162, R207, R162 ;  /* 0x000000a2cfa27221 */ /* 0x001fce0000010000 */
[----:B------:R-:W0:Y:S01]  /*1b990*/  MUFU.EX2 R157, R157 ;  /* 0x0000009d009d7308 */ /* 0x000e220000000800 */
[C---:B-1----:R-:W-:Y:S01]  /*1b9a0*/  FADD.FTZ R162, R12.reuse, R162 ;  /* 0x000000a20ca27221 */ /* 0x042fe20000010000 */
[----:B------:R-:W-:-:S06]  /*1b9b0*/  F2FP.F16.F32.PACK_AB R207, R12, R207 ;  /* 0x000000cf0ccf723e */ /* 0x000fcc00000000ff */
[----:B------:R-:W1:Y:S01]  /*1b9c0*/  MUFU.EX2 R203, R203 ;  /* 0x000000cb00cb7308 */ /* 0x000e620000000800 */
[----:B---3--:R-:W-:-:S07]  /*1b9d0*/  FADD.FTZ R162, R201, R162 ;  /* 0x000000a2c9a27221 */ /* 0x008fce0000010000 */
[----:B------:R-:W3:Y:S01]  /*1b9e0*/  MUFU.EX2 R11, R175 ;  /* 0x000000af000b7308 */ /* 0x000ee20000000800 */
[C---:B0-----:R-:W-:Y:S01]  /*1b9f0*/  FADD.FTZ R162, R157.reuse, R162 ;  /* 0x000000a29da27221 */ /* 0x041fe20000010000 */
[----:B------:R-:W-:-:S06]  /*1ba00*/  F2FP.F16.F32.PACK_AB R201, R157, R201 ;  /* 0x000000c99dc9723e */ /* 0x000fcc00000000ff */
[----:B------:R-:W0:Y:S01]  /*1ba10*/  MUFU.EX2 R197, R197 ;  /* 0x000000c500c57308 */ /* 0x000e220000000800 */
[----:B-1----:R-:W-:-:S07]  /*1ba20*/  FADD.FTZ R162, R203, R162 ;  /* 0x000000a2cba27221 */ /* 0x002fce0000010000 */
[----:B--2---:R-:W1:Y:S01]  /*1ba30*/  MUFU.EX2 R9, R163 ;  /* 0x000000a300097308 */ /* 0x004e620000000800 */
[C---:B---3--:R-:W-:Y:S01]  /*1ba40*/  FADD.FTZ R162, R11.reuse, R162 ;  /* 0x000000a20ba27221 */ /* 0x048fe20000010000 */
[----:B------:R-:W-:-:S06]  /*1ba50*/  F2FP.F16.F32.PACK_AB R203, R11, R203 ;  /* 0x000000cb0bcb723e */ /* 0x000fcc00000000ff */
[----:B------:R-:W2:Y:S01]  /*1ba60*/  MUFU.EX2 R199, R199 ;  /* 0x000000c700c77308 */ /* 0x000ea20000000800 */
[----:B0-----:R-:W-:-:S07]  /*1ba70*/  FADD.FTZ R162, R197, R162 ;  /* 0x000000a2c5a27221 */ /* 0x001fce0000010000 */
[----:B------:R-:W0:Y:S01]  /*1ba80*/  MUFU.EX2 R14, R14 ;  /* 0x0000000e000e7308 */ /* 0x000e220000000800 */
[C---:B-1----:R-:W-:Y:S01]  /*1ba90*/  FADD.FTZ R162, R9.reuse, R162 ;  /* 0x000000a209a27221 */ /* 0x042fe20000010000 */
[----:B------:R-:W-:Y:S01]  /*1baa0*/  F2FP.F16.F32.PACK_AB R197, R9, R197 ;  /* 0x000000c509c5723e */ /* 0x000fe200000000ff */
[----:B------:R-:W-:-:S05]  /*1bab0*/  IMAD.MOV.U32 R9, RZ, RZ, R222 ;  /* 0x000000ffff097224 */ /* 0x000fca00078e00de */
        /* <DEDUP_REMOVED lines=8> */
[----:B--2---:R-:W-:-:S07]  /*1bb40*/  FADD.FTZ R162, R193, R162 ;  /* 0x000000a2c1a27221 */ /* 0x004fce0000010000 */
[----:B------:R-:W2:Y:S01]  /*1bb50*/  MUFU.EX2 R194, R194 ;  /* 0x000000c200c27308 */ /* 0x000ea20000000800 */
[C---:B0-----:R-:W-:Y:S01]  /*1bb60*/  FADD.FTZ R15, R152.reuse, R15 ;  /* 0x0000000f980f7221 */ /* 0x041fe20000010000 */
[----:B------:R-:W-:-:S06]  /*1bb70*/  F2FP.F16.F32.PACK_AB R192, R152, R192 ;  /* 0x000000c098c0723e */ /* 0x000fcc00000000ff */
[----:B------:R-:W0:Y:S01]  /*1bb80*/  MUFU.EX2 R158, R158 ;  /* 0x0000009e009e7308 */ /* 0x000e220000000800 */
[C---:B-1----:R-:W-:Y:S01]  /*1bb90*/  FADD.FTZ R162, R155.reuse, R162 ;  /* 0x000000a29ba27221 */ /* 0x042fe20000010000 */
[----:B------:R-:W-:-:S06]  /*1bba0*/  F2FP.F16.F32.PACK_AB R193, R155, R193 ;  /* 0x000000c19bc1723e */ /* 0x000fcc00000000ff */
[----:B------:R-:W1:Y:S01]  /*1bbb0*/  MUFU.EX2 R153, R153 ;  /* 0x0000009900997308 */ /* 0x000e620000000800 */
[----:B--2---:R-:W-:Y:S01]  /*1bbc0*/  FADD.FTZ R15, R194, R15 ;  /* 0x0000000fc20f7221 */ /* 0x004fe20000010000 */
[----:B------:R-:W-:-:S03]  /*1bbd0*/  F2FP.F16.F32.PACK_AB R194, R7, R194 ;  /* 0x000000c207c2723e */ /* 0x000fc600000000ff */
[----:B------:R-:W-:Y:S01]  /*1bbe0*/  FADD.FTZ R15, R7, R15 ;  /* 0x0000000f070f7221 */ /* 0x000fe20000010000 */
[----:B------:R-:W-:Y:S01]  /*1bbf0*/  MOV R7, R4 ;  /* 0x0000000400077202 */ /* 0x000fe20000000f00 */
[----:B0-----:R-:W-:-:S04]  /*1bc00*/  FADD.FTZ R162, R158, R162 ;  /* 0x000000a29ea27221 */ /* 0x001fc80000010000 */
[C---:B-1----:R-:W-:Y:S01]  /*1bc10*/  FADD.FTZ R14, R153.reuse, R162 ;  /* 0x000000a2990e7221 */ /* 0x042fe20000010000 */
[----:B------:R-:W-:Y:S01]  /*1bc20*/  F2FP.F16.F32.PACK_AB R195, R153, R158 ;  /* 0x0000009e99c3723e */ /* 0x000fe200000000ff */
[----:B------:R-:W-:Y:S06]  /*1bc30*/  @P2 BRA `(.L_x_845) ;  /* 0xffffffb000a82947 */ /* 0x000fec000383ffff */
.L_x_834:
[----:B------:R-:W-:Y:S05]  /*1bc40*/  BSYNC B0 ;  /* 0x0000000000007941 */ /* 0x000fea0003800000 */
.L_x_833:
        /* <DEDUP_REMOVED lines=131> */
.L_x_846:
[----:B------:R-:W-:Y:S01]  /*1c480*/  IMAD R0, R221, 0x8, R18 ;  /* 0x00000008dd007824 */ /* 0x000fe200078e0212 */
[----:B------:R-:W-:-:S04]  /*1c490*/  SHF.L.U32 R7, R222, 0x1f, RZ ;  /* 0x0000001fde077819 */ /* 0x000fc800000006ff */
[----:B------:R0:W1:Y:S01]  /*1c4a0*/  SYNCS.PHASECHK.TRANS64.TRYWAIT P2, [R0+URZ+0x38850], R7 ;  /* 0x03885007000075a7 */ /* 0x000062000804017f */
[----:B------:R-:W-:Y:S05]  /*1c4b0*/  @!P0 BRA `(.L_x_847) ;  /* 0x0000000000048947 */ /* 0x000fea0003800000 */
[----:B------:R-:W-:Y:S01]  /*1c4c0*/  BPT.TRAP 0x1 ;  /* 0x000000040000795c */ /* 0x000fe20000300000 */
.L_x_847:
[----:B------:R-:W-:Y:S01]  /*1c4d0*/  IADD3 R18, R18, 0x400, RZ ;  /* 0x0000040012127810 */ /* 0x000fe20007ffe0ff */
[----:B------:R-:W-:Y:S03]  /*1c4e0*/  BSSY B0, `(.L_x_848) ;  /* 0x0000008000007945 */ /* 0x000fe60003800000 */
[----:B------:R-:W-:-:S04]  /*1c4f0*/  SHF.R.U32.HI R18, RZ, 0x4, R18 ;  /* 0x00000004ff127819 */ /* 0x000fc80000011612 */
[----:B------:R-:W-:-:S04]  /*1c500*/  LOP3.LUT R18, R18, 0x3fff, RZ, 0xc0, !PT ;  /* 0x00003fff12127812 */ /* 0x000fc800078ec0ff */
[----:B------:R-:W-:-:S05]  /*1c510*/  LOP3.LUT R18, R18, 0x2800000, RZ, 0xfc, !PT ;  /* 0x0280000012127812 */ /* 0x000fca00078efcff */
[----:B------:R-:W-:Y:S01]  /*1c520*/  IMAD R3, R221, 0xa00, R18 ;  /* 0x00000a00dd037824 */ /* 0x000fe200078e0212 */
[----:B-1----:R-:W-:Y:S06]  /*1c530*/  @P2 BRA `(.L_x_849) ;  /* 0x0000000000082947 */ /* 0x002fec0003800000 */
[----:B------:R-:W1:Y:S02]  /*1c540*/  SYNCS.PHASECHK.TRANS64.TRYWAIT P0, [R0+URZ+0x38850], R7 ;  /* 0x03885007000075a7 */ /* 0x000e64000800017f */
[----:B-1----:R-:W-:Y:S05]  /*1c550*/  @!P0 BRA `(.L_x_850) ;  /* 0x000000c800c08947 */ /* 0x002fea0003800000 */
.L_x_849:
[----:B------:R-:W-:Y:S05]  /*1c560*/  BSYNC B0 ;  /* 0x0000000000007941 */ /* 0x000fea0003800000 */
.L_x_848:
[----:B------:R-:W-:Y:S01]  /*1c570*/  IMAD.MOV.U32 R6, RZ, RZ, R3 ;  /* 0x000000ffff067224 */ /* 0x000fe200078e0003 */
[----:B------:R-:W-:Y:S01]  /*1c580*/  WARPGROUP.ARRIVE ;  /* 0x00000000000079c5 */ /* 0x000fe20000000000 */
[----:B01----:R-:W-:Y:S01]  /*1c590*/  IMAD.MOV.U32 R7, RZ, RZ, 0x40000040 ;  /* 0x40000040ff077424 */ /* 0x003fe200078e00ff */
[----:B------:R-:W-:Y:S01]  /*1c5a0*/  @!P1 IADD3 R12, R0, 0x38860, RZ ;  /* 0x00038860000c9810 */ /* 0x000fe20007ffe0ff */
[----:B------:R-:W-:Y:S01]  /*1c5b0*/  VIADD R221, R221, 0x1 ;  /* 0x00000001dddd7836 */ /* 0x000fe20000000000 */
[----:B------:R-:W-:Y:S01]  /*1c5c0*/  R2UR UR6, R6 ;  /* 0x00000000060672ca */ /* 0x000fe200000e0000 */
[----:B------:R-:W-:Y:S01]  /*1c5d0*/  IMAD.MOV.U32 R0, RZ, RZ, -0x800000 ;  /* 0xff800000ff007424 */ /* 0x000fe200078e00ff */
[----:B------:R-:W-:Y:S01]  /*1c5e0*/  R2UR UR7, R7 ;  /* 0x00000000070772ca */ /* 0x000fe200000e0000 */
[----:B------:R-:W-:Y:S01]  /*1c5f0*/  IMAD.MOV.U32 R7, RZ, RZ, 0x40000040 ;  /* 0x40000040ff077424 */ /* 0x000fe200078e00ff */
[----:B------:R-:W-:Y:S02]  /*1c600*/  IADD3 R6, R3, 0x80, RZ ;  /* 0x0000008003067810 */ /* 0x000fe40007ffe0ff */
[----:B------:R-:W-:-:S02]  /*1c610*/  ISETP.NE.AND P2, PT, R221, 0x2, PT ;  /* 0x00000002dd00780c */ /* 0x000fc40003f45270 */
[----:B------:R-:W-:Y:S02]  /*1c620*/  @!P1 PRMT R12, RZ, 0x654, R12 ;  /* 0x00000654ff0c9816 */ /* 0x000fe4000000000c */
[----:B------:R-:W-:Y:S02]  /*1c630*/  IADD3 R235, R235, 0x1, RZ ;  /* 0x00000001ebeb7810 */ /* 0x000fe40007ffe0ff */
[----:B------:R-:W-:-:S03]  /*1c640*/  SEL R221, R221, RZ, P2 ;  /* 0x000000ffdddd7207 */ /* 0x000fc60001000000 */
[----:B------:R-:W-:Y:S01]  /*1c650*/  HGMMA.64x256x16.F32 R24, R208, gdesc[UR4].tnspB, R24, gsb0 ;  /* 0x43e00004d0187df0 */ /* 0x000fe20008000818 */
[----:B------:R-:W-:Y:S01]  /*1c660*/  R2UR UR6, R6 ;  /* 0x00000000060672ca */ /* 0x000fe200000e0000 */
[----:B------:R-:W-:Y:S01]  /*1c670*/  VIADD R6, R3, 0x100 ;  /* 0x0000010003067836 */ /* 0x000fe20000000000 */
[----:B------:R-:W-:Y:S02]  /*1c680*/  R2UR UR7, R7 ;  /* 0x00000000070772ca */ /* 0x000fe400000e0000 */
[----:B------:R-:W-:Y:S01]  /*1c690*/  MOV R7, 0x40000040 ;  /* 0x4000004000077802 */ /* 0x000fe20000000f00 */
[----:B------:R-:W-:Y:S02]  /*1c6a0*/  WARPGROUP.DEPBAR.LE gsb0, 0x0 ;  /* 0x00008000000079c5 */ /* 0x000fe40000010000 */
[----:B------:R-:W-:-:S15]  /*1c6b0*/  WARPGROUP.ARRIVE ;  /* 0x00000000000079c5 */ /* 0x000fde0000000000 */
[----:B------:R-:W-:-:S05]  /*1c6c0*/  NOP ;  /* 0x0000000000007918 */ /* 0x000fca0000000000 */
[----:B------:R-:W-:Y:S01]  /*1c6d0*/  HGMMA.64x256x16.F32 R24, R204, gdesc[UR4].tnspB, R24, gsb0 ;  /* 0x43e00004cc187df0 */ /* 0x000fe20008000818 */
[----:B------:R-:W-:Y:S01]  /*1c6e0*/  R2UR UR6, R6 ;  /* 0x00000000060672ca */ /* 0x000fe200000e0000 */
[----:B------:R-:W-:Y:S01]  /*1c6f0*/  VIADD R6, R3, 0x180 ;  /* 0x0000018003067836 */ /* 0x000fe20000000000 */
[----:B------:R-:W-:Y:S01]  /*1c700*/  R2UR UR7, R7 ;  /* 0x00000000070772ca */ /* 0x000fe200000e0000 */
[----:B------:R-:W-:Y:S01]  /*1c710*/  IMAD.MOV.U32 R7, RZ, RZ, 0x40000040 ;  /* 0x40000040ff077424 */ /* 0x000fe200078e00ff */
[----:B------:R-:W-:Y:S02]  /*1c720*/  WARPGROUP.DEPBAR.LE gsb0, 0x0 ;  /* 0x00008000000079c5 */ /* 0x000fe40000010000 */
[----:B------:R-:W-:-:S15]  /*1c730*/  WARPGROUP.ARRIVE ;  /* 0x00000000000079c5 */ /* 0x000fde0000000000 */
[----:B------:R-:W-:-:S06]  /*1c740*/  NOP ;  /* 0x0000000000007918 */ /* 0x000fcc0000000000 */
[----:B------:R-:W-:Y:S01]  /*1c750*/  HGMMA.64x256x16.F32 R24, R200, gdesc[UR4].tnspB, R24, gsb0 ;  /* 0x43e00004c8187df0 */ /* 0x000fe20008000818 */
[----:B------:R-:W-:Y:S02]  /*1c760*/  R2UR UR6, R6 ;  /* 0x00000000060672ca */ /* 0x000fe400000e0000 */
[----:B------:R-:W-:Y:S01]  /*1c770*/  R2UR UR7, R7 ;  /* 0x00000000070772ca */ /* 0x000fe200000e0000 */
[----:B------:R-:W-:Y:S01]  /*1c780*/  IMAD.MOV.U32 R7, RZ, RZ, 0x40000040 ;  /* 0x40000040ff077424 */ /* 0x000fe200078e00ff */
[----:B------:R-:W-:Y:S02]  /*1c790*/  IADD3 R6, R3, 0x200, RZ ;  /* 0x0000020003067810 */ /* 0x000fe40007ffe0ff */
[----:B------:R-:W0:Y:S02]  /*1c7a0*/  SHFL.BFLY PT, R3, R14, 0x2, 0x1f ;  /* 0x0c401f000e037f89 */ /* 0x000e2400000e0000 */
[----:B0-----:R-:W-:Y:S01]  /*1c7b0*/  FADD.FTZ R8, R3, R14 ;  /* 0x0000000e03087221 */ /* 0x001fe20000010000 */
[----:B------:R-:W-:-:S02]  /*1c7c0*/  WARPGROUP.DEPBAR.LE gsb0, 0x0 ;  /* 0x00008000000079c5 */ /* 0x000fc40000010000 */
[----:B------:R-:W-:-:S15]  /*1c7d0*/  WARPGROUP.ARRIVE ;  /* 0x00000000000079c5 */ /* 0x000fde0000000000 */
[----:B------:R-:W-:-:S01]  /*1c7e0*/  NOP ;  /* 0x0000000000007918 */ /* 0x000fc20000000000 */
[----:B------:R-:W-:Y:S01]  /*1c7f0*/  HGMMA.64x256x16.F32 R24, R196, gdesc[UR4].tnspB, R24, gsb0 ;  /* 0x43e00004c4187df0 */ /* 0x000fe20008000818 */
[----:B------:R-:W-:Y:S02]  /*1c800*/  R2UR UR6, R6 ;  /* 0x00000000060672ca */ /* 0x000fe400000e0000 */
[----:B------:R-:W-:Y:S01]  /*1c810*/  R2UR UR7, R7 ;  /* 0x00000000070772ca */ /* 0x000fe200000e0000 */
[----:B------:R-:W0:Y:S04]  /*1c820*/  SHFL.BFLY PT, R6, R15, 0x2, 0x1f ;  /* 0x0c401f000f067f89 */ /* 0x000e2800000e0000 */
[----:B------:R-:W1:Y:S01]  /*1c830*/  SHFL.BFLY PT, R7, R8, 0x1, 0x1f ;  /* 0x0c201f0008077f89 */ /* 0x000e6200000e0000 */
[----:B0-----:R-:W-:Y:S01]  /*1c840*/  FADD.FTZ R6, R6, R15 ;  /* 0x0000000f06067221 */ /* 0x001fe20000010000 */
[----:B-1----:R-:W-:-:S04]  /*1c850*/  FADD.FTZ R18, R8, R7 ;  /* 0x0000000708127221 */ /* 0x002fc80000010000 */
[----:B------:R-:W0:Y:S01]  /*1c860*/  SHFL.BFLY PT, R3, R6, 0x1, 0x1f ;  /* 0x0c201f0006037f89 */ /* 0x000e2200000e0000 */
[----:B------:R-:W-:-:S13]  /*1c870*/  FSETP.NE.FTZ.AND P3, PT, R18, RZ, PT ;  /* 0x000000ff1200720b */ /* 0x000fda0003f75000 */
[----:B------:R-:W1:Y:S01]  /*1c880*/  @P3 MUFU.LG2 R10, R18 ;  /* 0x00000012000a3308 */ /* 0x000e620000000c00 */
[----:B0-----:R-:W-:Y:S01]  /*1c890*/  FADD.FTZ R13, R6, R3 ;  /* 0x00000003060d7221 */ /* 0x001fe20000010000 */
[----:B------:R-:W-:Y:S02]  /*1c8a0*/  CS2R R6, SRZ ;  /* 0x0000000000067805 */ /* 0x000fe4000001ff00 */
[----:B------:R-:W-:Y:S02]  /*1c8b0*/  SEL R3, RZ, 0x1, P2 ;  /* 0x00000001ff037807 */ /* 0x000fe40001000000 */
[----:B------:R-:W-:Y:S02]  /*1c8c0*/  FSETP.NE.FTZ.AND P0, PT, R13, RZ, PT ;  /* 0x000000ff0d00720b */ /* 0x000fe40003f15000 */
[----:B------:R-:W-:Y:S01]  /*1c8d0*/  @P3 MUFU.RCP R6, R18 ;  /* 0x0000001200063308 */ /* 0x000fe20000001000 */
[----:B------:R-:W-:Y:S01]  /*1c8e0*/  LOP3.LUT R222, R222, R3, RZ, 0x3c, !PT ;  /* 0x00000003dede7212 */ /* 0x000fe200078e3cff */
[----:B------:R-:W-:-:S02]  /*1c8f0*/  IMAD.MOV.U32 R3, RZ, RZ, -0x800000 ;  /* 0xff800000ff037424 */ /* 0x000fc400078e00ff */
[----:B-1----:R-:W-:-:S07]  /*1c900*/  @P3 FMUL.FTZ R11, R10, 0.69314718246459960938 ;  /* 0x3f3172180a0b3820 */ /* 0x002fce0000410000 */
[----:B------:R-:W0:Y:S01]  /*1c910*/  @P0 MUFU.LG2 R9, R13 ;  /* 0x0000000d00090308 */ /* 0x000e220000000c00 */
[C---:B------:R-:W-:Y:S01]  /*1c920*/  @P0 FMUL.FTZ R8, R2.reuse, 0.69314718246459960938 ;  /* 0x3f31721802080820 */ /* 0x040fe20000410000 */
[----:B------:R-:W-:-:S04]  /*1c930*/  @P3 FMUL.FTZ R2, R2, 0.69314718246459960938 ;  /* 0x3f31721802023820 */ /* 0x000fc80000410000 */
[----:B------:R-:W-:Y:S02]  /*1c940*/  @P3 FFMA.FTZ R3, R2, R4, R11 ;  /* 0x0000000402033223 */ /* 0x000fe4000001000b */
[----:B------:R-:W1:Y:S01]  /*1c950*/  @P0 MUFU.RCP R7, R13 ;  /* 0x0000000d00070308 */ /* 0x000e620000001000 */
[----:B0-----:R-:W-:-:S04]  /*1c960*/  @P0 FMUL.FTZ R9, R9, 0.69314718246459960938 ;  /* 0x3f31721809090820 */ /* 0x001fc80000410000 */
[----:B------:R-:W-:Y:S01]  /*1c970*/  @P0 FFMA.FTZ R0, R8, R5, R9 ;  /* 0x0000000508000223 */ /* 0x000fe20000010009 */
[----:B------:R-:W-:Y:S01]  /*1c980*/  PLOP3.LUT P0, PT, PT, PT, PT, 0x8, 0x0 ;  /* 0x000000000000781c */ /* 0x000fe20003f0e170 */
        /* <DEDUP_REMOVED lines=13> */
[-C--:B0-----:R-:W-:Y:S01]  /*1ca60*/  FMUL.FTZ R12, R32, R7.reuse ;  /* 0x00000007200c7220 */ /* 0x081fe20000410000 */
        /* <DEDUP_REMOVED lines=118> */
[----:B------:R-:W-:-:S07]  /*1d1d0*/  FMUL.FTZ R151, R151, R6 ;  /* 0x0000000697977220 */ /* 0x000fce0000410000 */
.L_x_764:
[----:B------:R-:W0:Y:S08]  /*1d1e0*/  S2UR UR5, SR_CgaCtaId ;  /* 0x00000000000579c3 */ /* 0x000e300000008800 */
[----:B------:R-:W-:Y:S06]  /*1d1f0*/  BAR.SYNC.DEFER_BLOCKING 0x5, 0x180 ;  /* 0x0146000000007b1d */ /* 0x000fec0000010000 */
[----:B------:R-:W-:Y:S01]  /*1d200*/  UMOV UR4, 0x400 ;  /* 0x0000040000047882 */ /* 0x000fe20000000000 */
[----:B------:R-:W-:Y:S01]  /*1d210*/  BSSY B0, `(.L_x_851) ;  /* 0x00002e3000007945 */ /* 0x000fe20003800000 */
[----:B0-----:R-:W-:-:S06]  /*1d220*/  ULEA UR4, UR5, UR4, 0x18 ;  /* 0x0000000405047291 */ /* 0x001fcc000f8ec03f */
[----:B------:R-:W-:-:S05]  /*1d230*/  IMAD.U32 R18, RZ, RZ, UR4 ;  /* 0x00000004ff127e24 */ /* 0x000fca000f8e00ff */
[----:B------:R0:W1:Y:S01]  /*1d240*/  LDS.128 R120, [R18+0x388d0] ;  /* 0x0388d00012787984 */ /* 0x0000620000000c00 */
[----:B------:R-:W-:Y:S06]  /*1d250*/  BAR.ARV 0x4, 0x180 ;  /* 0x0106000000007b1d */ /* 0x000fec0000002000 */
[----:B------:R-:W-:Y:S05]  /*1d260*/  @P0 BRA `(.L_x_852) ;  /* 0x00000020000c0947 */ /* 0x000fea0003800000 */
[----:B------:R-:W2:Y:S01]  /*1d270*/  LDL R6, [R1+0x8c] ;  /* 0x00008c0001067983 */ /* 0x000ea20000100800 */
[----:B------:R-:W-:Y:S01]  /*1d280*/  F2FP.F16.F32.PACK_AB R24, R25, R24 ;  /* 0x000000181918723e */ /* 0x000fe200000000ff */
[----:B------:R-:W-:Y:S01]  /*1d290*/  ULDC.64 UR4, c[0x0][0xc00] ;  /* 0x0003000000047ab9 */ /* 0x000fe20000000a00 */
[----:B------:R-:W-:Y:S01]  /*1d2a0*/  F2FP.F16.F32.PACK_AB R25, R10, R4 ;  /* 0x000000040a19723e */ /* 0x000fe200000000ff */
[----:B------:R-:W3:Y:S01]  /*1d2b0*/  S2R R27, SR_SWINHI ;  /* 0x00000000001b7919 */ /* 0x000ee20000002f00 */
[----:B------:R-:W-:Y:S01]  /*1d2c0*/  F2FP.F16.F32.PACK_AB R5, R35, R5 ;  /* 0x000000052305723e */ /* 0x000fe200000000ff */
[----:B------:R-:W-:Y:S01]  /*1d2d0*/  ULDC.64 UR6, c[0x0][0x208] ;  /* 0x0000820000067ab9 */ /* 0x000fe20000000a00 */
[----:B------:R-:W-:Y:S02]  /*1d2e0*/  F2FP.F16.F32.PACK_AB R7, R39, R7 ;  /* 0x000000072707723e */ /* 0x000fe400000000ff */
        /* <DEDUP_REMOVED lines=13> */
[----:B---3--:R-:W-:Y:S01]  /*1d3c0*/  MOV R21, R27 ;  /* 0x0000001b00157202 */ /* 0x008fe20000000f00 */
[----:B------:R-:W-:Y:S02]  /*1d3d0*/  BAR.SYNC.DEFER_BLOCKING 0x1, 0x100 ;  /* 0x0044000000007b1d */ /* 0x000fe40000010000 */
[----:B--2---:R-:W-:-:S04]  /*1d3e0*/  IMAD.WIDE R130, R6, 0x2, R20 ;  /* 0x0000000206827825 */ /* 0x004fc800078e0214 */
[----:B------:R-:W-:Y:S01]  /*1d3f0*/  IMAD.MOV.U32 R27, RZ, RZ, R131 ;  /* 0x000000ffff1b7224 */ /* 0x000fe200078e0083 */
[C---:B------:R-:W-:Y:S02]  /*1d400*/  IADD3 R129, P1, R130.reuse, 0x20, RZ ;  /* 0x0000002082817810 */ /* 0x040fe40007f3e0ff */
[C---:B------:R-:W-:Y:S02]  /*1d410*/  IADD3 R119, P5, R130.reuse, 0x4040, RZ ;  /* 0x0000404082777810 */ /* 0x040fe40007fbe0ff */
[----:B------:R-:W-:Y:S02]  /*1d420*/  LOP3.LUT R128, R129, 0x380, RZ, 0xc0, !PT ;  /* 0x0000038081807812 */ /* 0x000fe400078ec0ff */
[----:B------:R-:W-:Y:S02]  /*1d430*/  IADD3 R116, P2, R130, 0x4060, RZ ;  /* 0x0000406082747810 */ /* 0x000fe40007f5e0ff */
[----:B------:R-:W-:Y:S02]  /*1d440*/  SHF.R.U64 R128, R128, 0x3, RZ ;  /* 0x0000000380807819 */ /* 0x000fe400000012ff */
[----:B------:R-:W-:-:S02]  /*1d450*/  LOP3.LUT R26, R130, 0x380, RZ, 0xc0, !PT ;  /* 0x00000380821a7812 */ /* 0x000fc400078ec0ff */
[----:B------:R-:W-:Y:S01]  /*1d460*/  LOP3.LUT R128, R128, R129, RZ, 0x3c, !PT ;  /* 0x0000008180807212 */ /* 0x000fe200078e3cff */
[----:B------:R-:W-:Y:S01]  /*1d470*/  IMAD.X R129, RZ, RZ, R131, P1 ;  /* 0x000000ffff817224 */ /* 0x000fe200008e0683 */
[----:B------:R-:W-:Y:S02]  /*1d480*/  IADD3 R114, P1, R130, 0x8000, RZ ;  /* 0x0000800082727810 */ /* 0x000fe40007f3e0ff */
[----:B------:R-:W-:Y:S02]  /*1d490*/  LOP3.LUT R118, R119, 0x380, RZ, 0xc0, !PT ;  /* 0x0000038077767812 */ /* 0x000fe400078ec0ff */
[----:B------:R-:W-:Y:S02]  /*1d4a0*/  LOP3.LUT R117, R116, 0x380, RZ, 0xc0, !PT ;  /* 0x0000038074757812 */ /* 0x000fe400078ec0ff */
[----:B------:R-:W-:Y:S02]  /*1d4b0*/  LOP3.LUT R115, R114, 0x380, RZ, 0xc0, !PT ;  /* 0x0000038072737812 */ /* 0x000fe400078ec0ff */
[----:B------:R-:W-:-:S02]  /*1d4c0*/  SHF.R.U64 R26, R26, 0x3, RZ ;  /* 0x000000031a1a7819 */ /* 0x000fc400000012ff */
[----:B------:R-:W-:Y:S02]  /*1d4d0*/  SHF.R.U64 R118, R118, 0x3, RZ ;  /* 0x0000000376767819 */ /* 0x000fe400000012ff */
[----:B------:R-:W-:Y:S02]  /*1d4e0*/  IADD3 R103, P0, R130, 0x40, RZ ;  /* 0x0000004082677810 */ /* 0x000fe40007f1e0ff */
[----:B------:R-:W-:Y:S02]  /*1d4f0*/  SHF.R.U64 R117, R117, 0x3, RZ ;  /* 0x0000000375757819 */ /* 0x000fe400000012ff */
[----:B------:R-:W-:Y:S02]  /*1d500*/  SHF.R.U64 R115, R115, 0x3, RZ ;  /* 0x0000000373737819 */ /* 0x000fe400000012ff */
[----:B------:R-:W-:Y:S02]  /*1d510*/  LOP3.LUT R26, R26, R130, RZ, 0x3c, !PT ;  /* 0x000000821a1a7212 */ /* 0x000fe400078e3cff */
[----:B------:R-:W-:-:S02]  /*1d520*/  IADD3 R127, P4, R130, 0x60, RZ ;  /* 0x00000060827f7810 */ /* 0x000fc40007f9e0ff */
[C---:B------:R-:W-:Y:S02]  /*1d530*/  IADD3 R113, P3, R130.reuse, 0x4000, RZ ;  /* 0x0000400082717810 */ /* 0x040fe40007f7e0ff */
[----:B------:R-:W-:Y:S02]  /*1d540*/  IADD3 R125, P6, R130, 0x4020, RZ ;  /* 0x00004020827d7810 */ /* 0x000fe40007fde0ff */
[----:B------:R-:W-:Y:S01]  /*1d550*/  LOP3.LUT R118, R118, R119, RZ, 0x3c, !PT ;  /* 0x0000007776767212 */ /* 0x000fe200078e3cff */
[--C-:B------:R-:W-:Y:S01]  /*1d560*/  IMAD.X R119, RZ, RZ, R131.reuse, P5 ;  /* 0x000000ffff777224 */ /* 0x100fe200028e0683 */
[----:B------:R-:W-:Y:S02]  /*1d570*/  LOP3.LUT R102, R103, 0x380, RZ, 0xc0, !PT ;  /* 0x0000038067667812 */ /* 0x000fe400078ec0ff */
[----:B------:R-:W-:Y:S02]  /*1d580*/  LOP3.LUT R116, R117, R116, RZ, 0x3c, !PT ;  /* 0x0000007475747212 */ /* 0x000fe400078e3cff */
[----:B------:R-:W-:Y:S01]  /*1d590*/  LOP3.LUT R114, R115, R114, RZ, 0x3c, !PT ;  /* 0x0000007273727212 */ /* 0x000fe200078e3cff */
[----:B------:R-:W-:Y:S01]  /*1d5a0*/  IMAD.X R115, RZ, RZ, R131, P1 ;  /* 0x000000ffff737224 */ /* 0x000fe200008e0683 */
[----:B------:R-:W-:-:S02]  /*1d5b0*/  MOV R6, R26 ;  /* 0x0000001a00067202 */ /* 0x000fc40000000f00 */
[----:B------:R-:W-:Y:S02]  /*1d5c0*/  F2FP.F16.F32.PACK_AB R27, R8, R30 ;  /* 0x0000001e081b723e */ /* 0x000fe400000000ff */
[C---:B------:R-:W-:Y:S02]  /*1d5d0*/  IADD3 R4, P5, R130.reuse, 0xc020, RZ ;  /* 0x0000c02082047810 */ /* 0x040fe40007fbe0ff */
[----:B------:R-:W-:Y:S02]  /*1d5e0*/  IADD3.X R117, RZ, R131, RZ, P2, !PT ;  /* 0x00000083ff757210 */ /* 0x000fe400017fe4ff */
[----:B------:R-:W-:Y:S02]  /*1d5f0*/  LOP3.LUT R126, R127, 0x380, RZ, 0xc0, !PT ;  /* 0x000003807f7e7812 */ /* 0x000fe400078ec0ff */
[----:B------:R-:W-:Y:S02]  /*1d600*/  LOP3.LUT R112, R113, 0x380, RZ, 0xc0, !PT ;  /* 0x0000038071707812 */ /* 0x000fe400078ec0ff */
[----:B------:R-:W-:-:S02]  /*1d610*/  IADD3 R8, P2, R130, 0xc040, RZ ;  /* 0x0000c04082087810 */ /* 0x000fc40007f5e0ff */
[----:B------:R-:W-:Y:S02]  /*1d620*/  IADD3 R10, P1, R130, 0xc060, RZ ;  /* 0x0000c060820a7810 */ /* 0x000fe40007f3e0ff */
[----:B------:R-:W-:Y:S02]  /*1d630*/  LOP3.LUT R124, R125, 0x380, RZ, 0xc0, !PT ;  /* 0x000003807d7c7812 */ /* 0x000fe400078ec0ff */
[----:B------:R-:W-:Y:S02]  /*1d640*/  SHF.R.U64 R102, R102, 0x3, RZ ;  /* 0x0000000366667819 */ /* 0x000fe400000012ff */
[----:B------:R-:W-:Y:S01]  /*1d650*/  F2FP.F16.F32.PACK_AB R26, R29, R28 ;  /* 0x0000001c1d1a723e */ /* 0x000fe200000000ff */
[----:B------:R-:W-:Y:S01]  /*1d660*/  IMAD.X R29, RZ, RZ, R131, P2 ;  /* 0x000000ffff1d7224 */ /* 0x000fe200010e0683 */
[----:B------:R-:W-:Y:S02]  /*1d670*/  LOP3.LUT R28, R4, 0x380, RZ, 0xc0, !PT ;  /* 0x00000380041c7812 */ /* 0x000fe400078ec0ff */
[----:B------:R-:W-:Y:S01]  /*1d680*/  SHF.R.U64 R126, R126, 0x3, RZ ;  /* 0x000000037e7e7819 */ /* 0x000fe200000012ff */
[----:B------:R2:W-:Y:S01]  /*1d690*/  STSM.16.M88.4 [R6], R24 ;  /* 0x0000001806007844 */ /* 0x0005e20000000200 */
[----:B------:R-:W-:-:S02]  /*1d6a0*/  SHF.R.U64 R112, R112, 0x3, RZ ;  /* 0x0000000370707819 */ /* 0x000fc400000012ff */
[----:B------:R-:W-:Y:S02]  /*1d6b0*/  LOP3.LUT R30, R8, 0x380, RZ, 0xc0, !PT ;  /* 0x00000380081e7812 */ /* 0x000fe400078ec0ff */
[----:B------:R-:W-:Y:S02]  /*1d6c0*/  LOP3.LUT R42, R10, 0x380, RZ, 0xc0, !PT ;  /* 0x000003800a2a7812 */ /* 0x000fe400078ec0ff */
[----:B------:R-:W-:Y:S02]  /*1d6d0*/  SHF.R.U64 R124, R124, 0x3, RZ ;  /* 0x000000037c7c7819 */ /* 0x000fe400000012ff */
[----:B------:R-:W-:Y:S02]  /*1d6e0*/  LOP3.LUT R102, R102, R103, RZ, 0x3c, !PT ;  /* 0x0000006766667212 */ /* 0x000fe400078e3cff */
[----:B------:R-:W-:Y:S02]  /*1d6f0*/  IADD3.X R103, RZ, R131, RZ, P0, !PT ;  /* 0x00000083ff677210 */ /* 0x000fe400007fe4ff */
[----:B------:R-:W-:-:S02]  /*1d700*/  SHF.R.U64 R28, R28, 0x3, RZ ;  /* 0x000000031c1c7819 */ /* 0x000fc400000012ff */
[----:B------:R-:W-:Y:S01]  /*1d710*/  LOP3.LUT R126, R126, R127, RZ, 0x3c, !PT ;  /* 0x0000007f7e7e7212 */ /* 0x000fe200078e3cff */
[--C-:B------:R-:W-:Y:S01]  /*1d720*/  IMAD.X R127, RZ, RZ, R131.reuse, P4 ;  /* 0x000000ffff7f7224 */ /* 0x100fe200020e0683 */
[----:B------:R-:W-:Y:S01]  /*1d730*/  LOP3.LUT R112, R112, R113, RZ, 0x3c, !PT ;  /* 0x0000007170707212 */ /* 0x000fe200078e3cff */
[----:B------:R-:W-:Y:S01]  /*1d740*/  IMAD.X R113, RZ, RZ, R131, P3 ;  /* 0x000000ffff717224 */ /* 0x000fe200018e0683 */
[----:B------:R-:W-:Y:S02]  /*1d750*/  IADD3 R104, P0, R130, 0x8020, RZ ;  /* 0x0000802082687810 */ /* 0x000fe40007f1e0ff */
[----:B------:R-:W-:Y:S02]  /*1d760*/  SHF.R.U64 R30, R30, 0x3, RZ ;  /* 0x000000031e1e7819 */ /* 0x000fe400000012ff */
[----:B------:R-:W-:Y:S02]  /*1d770*/  SHF.R.U64 R42, R42, 0x3, RZ ;  /* 0x000000032a2a7819 */ /* 0x000fe400000012ff */
[----:B------:R-:W-:-:S02]  /*1d780*/  LOP3.LUT R124, R124, R125, RZ, 0x3c, !PT ;  /* 0x0000007d7c7c7212 */ /* 0x000fc400078e3cff */
[C---:B------:R-:W-:Y:S02]  /*1d790*/  IADD3 R110, P4, R130.reuse, 0x8040, RZ ;  /* 0x00008040826e7810 */ /* 0x040fe40007f9e0ff */
[C---:B------:R-:W-:Y:S02]  /*1d7a0*/  IADD3 R108, P3, R130.reuse, 0x8060, RZ ;  /* 0x00008060826c7810 */ /* 0x040fe40007f7e0ff */
[----:B------:R-:W-:Y:S02]  /*1d7b0*/  IADD3.X R125, RZ, R131, RZ, P6, !PT ;  /* 0x00000083ff7d7210 */ /* 0x000fe400037fe4ff */
[----:B------:R-:W-:Y:S02]  /*1d7c0*/  IADD3 R106, P6, R130, 0xc000, RZ ;  /* 0x0000c000826a7810 */ /* 0x000fe40007fde0ff */
[----:B------:R-:W-:Y:S02]  /*1d7d0*/  LOP3.LUT R132, R28, R4, RZ, 0x3c, !PT ;  /* 0x000000041c847212 */ /* 0x000fe400078e3cff */
[----:B------:R-:W-:-:S02]  /*1d7e0*/  LOP3.LUT R105, R104, 0x380, RZ, 0xc0, !PT ;  /* 0x0000038068697812 */ /* 0x000fc400078ec0ff */
[----:B------:R-:W-:Y:S02]  /*1d7f0*/  LOP3.LUT R28, R30, R8, RZ, 0x3c, !PT ;  /* 0x000000081e1c7212 */ /* 0x000fe400078e3cff */
[----:B------:R-:W-:Y:S02]  /*1d800*/  LOP3.LUT R130, R42, R10, RZ, 0x3c, !PT ;  /* 0x0000000a2a827212 */ /* 0x000fe400078e3cff */
[----:B------:R-:W-:Y:S02]  /*1d810*/  MOV R128, R128 ;  /* 0x0000008000807202 */ /* 0x000fe40000000f00 */
[----:B------:R-:W-:Y:S02]  /*1d820*/  F2FP.F16.F32.PACK_AB R4, R33, R12 ;  /* 0x0000000c2104723e */ /* 0x000fe400000000ff */
[----:B--2---:R-:W-:Y:S02]  /*1d830*/  F2FP.F16.F32.PACK_AB R6, R37, R14 ;  /* 0x0000000e2506723e */ /* 0x004fe400000000ff */
[----:B------:R-:W-:-:S02]  /*1d840*/  MOV R102, R102 ;  /* 0x0000006600667202 */ /* 0x000fc40000000f00 */
[----:B------:R-:W-:Y:S01]  /*1d850*/  F2FP.F16.F32.PACK_AB R8, R41, R40 ;  /* 0x000000282908723e */ /* 0x000fe200000000ff */
[----:B------:R-:W-:Y:S01]  /*1d860*/  STSM.16.M88.4 [R128], R4 ;  /* 0x0000000480007844 */ /* 0x000fe20000000200 */
[----:B------:R-:W-:Y:S02]  /*1d870*/  F2FP.F16.F32.PACK_AB R10, R45, R156 ;  /* 0x0000009c2d0a723e */ /* 0x000fe400000000ff */
[----:B------:R-:W-:Y:S02]  /*1d880*/  LOP3.LUT R111, R110, 0x380, RZ, 0xc0, !PT ;  /* 0x000003806e6f7812 */ /* 0x000fe400078ec0ff */
[----:B------:R-:W-:Y:S01]  /*1d890*/  LOP3.LUT R109, R108, 0x380, RZ, 0xc0, !PT ;  /* 0x000003806c6d7812 */ /* 0x000fe200078ec0ff */
[----:B------:R2:W-:Y:S01]  /*1d8a0*/  STSM.16.M88.4 [R102], R8 ;  /* 0x0000000866007844 */ /* 0x0005e20000000200 */
[----:B------:R-:W-:Y:S02]  /*1d8b0*/  LOP3.LUT R107, R106, 0x380, RZ, 0xc0, !PT ;  /* 0x000003806a6b7812 */ /* 0x000fe400078ec0ff */
[----:B------:R-:W-:-:S02]  /*1d8c0*/  SHF.R.U64 R105, R105, 0x3, RZ ;  /* 0x0000000369697819 */ /* 0x000fc400000012ff */
[----:B------:R-:W-:Y:S02]  /*1d8d0*/  SHF.R.U64 R111, R111, 0x3, RZ ;  /* 0x000000036f6f7819 */ /* 0x000fe400000012ff */
[----:B------:R-:W-:Y:S02]  /*1d8e0*/  SHF.R.U64 R109, R109, 0x3, RZ ;  /* 0x000000036d6d7819 */ /* 0x000fe400000012ff */
[----:B------:R-:W-:Y:S02]  /*1d8f0*/  SHF.R.U64 R107, R107, 0x3, RZ ;  /* 0x000000036b6b7819 */ /* 0x000fe400000012ff */
[----:B------:R-:W-:Y:S02]  /*1d900*/  MOV R126, R126 ;  /* 0x0000007e007e7202 */ /* 0x000fe40000000f00 */
[----:B------:R-:W-:Y:S02]  /*1d910*/  F2FP.F16.F32.PACK_AB R12, R49, R157 ;  /* 0x0000009d310c723e */ /* 0x000fe400000000ff */
[----:B------:R-:W-:-:S02]  /*1d920*/  F2FP.F16.F32.PACK_AB R14, R53, R52 ;  /* 0x00000034350e723e */ /* 0x000fc400000000ff */
[----:B--2---:R-:W-:Y:S02]  /*1d930*/  F2FP.F16.F32.PACK_AB R11, R79, R78 ;  /* 0x0000004e4f0b723e */ /* 0x004fe400000000ff */
[----:B------:R-:W-:Y:S01]  /*1d940*/  LOP3.LUT R104, R105, R104, RZ, 0x3c, !PT ;  /* 0x0000006869687212 */ /* 0x000fe200078e3cff */
[----:B------:R-:W2:Y:S01]  /*1d950*/  LDC R78, c[0x0][0xbe8] ;  /* 0x0002fa00ff4e7b82 */ /* 0x000ea20000000800 */
[----:B------:R-:W-:Y:S01]  /*1d960*/  MOV R112, R112 ;  /* 0x0000007000707202 */ /* 0x000fe20000000f00 */
[----:B------:R-:W-:Y:S01]  /*1d970*/  IMAD.X R105, RZ, RZ, R131, P0 ;  /* 0x000000ffff697224 */ /* 0x000fe200000e0683 */
[----:B------:R-:W-:Y:S01]  /*1d980*/  F2FP.F16.F32.PACK_AB R24, R57, R158 ;  /* 0x0000009e3918723e */ /* 0x000fe200000000ff */
[----:B------:R-:W-:Y:S01]  /*1d990*/  STSM.16.M88.4 [R126], R12 ;  /* 0x0000000c7e007844 */ /* 0x000fe20000000200 */
[----:B------:R-:W-:Y:S02]  /*1d9a0*/  F2FP.F16.F32.PACK_AB R25, R59, R58 ;  /* 0x0000003a3b19723e */ /* 0x000fe400000000ff */
[----:B------:R-:W-:-:S02]  /*1d9b0*/  F2FP.F16.F32.PACK_AB R26, R61, R159 ;  /* 0x0000009f3d1a723e */ /* 0x000fc400000000ff */
[----:B------:R-:W-:Y:S02]  /*1d9c0*/  F2FP.F16.F32.PACK_AB R27, R63, R62 ;  /* 0x0000003e3f1b723e */ /* 0x000fe400000000ff */
[----:B------:R-:W-:Y:S02]  /*1d9d0*/  MOV R124, R124 ;  /* 0x0000007c007c7202 */ /* 0x000fe40000000f00 */
[----:B------:R-:W-:Y:S01]  /*1d9e0*/  F2FP.F16.F32.PACK_AB R4, R65, R160 ;  /* 0x000000a04104723e */ /* 0x000fe200000000ff */
[----:B------:R-:W-:Y:S01]  /*1d9f0*/  STSM.16.M88.4 [R112], R24 ;  /* 0x0000001870007844 */ /* 0x000fe20000000200 */
[----:B------:R-:W-:Y:S02]  /*1da00*/  F2FP.F16.F32.PACK_AB R5, R67, R66 ;  /* 0x000000424305723e */ /* 0x000fe400000000ff */
[----:B------:R-:W-:Y:S02]  /*1da10*/  F2FP.F16.F32.PACK_AB R6, R69, R161 ;  /* 0x000000a14506723e */ /* 0x000fe400000000ff */
[----:B------:R-:W-:-:S02]  /*1da20*/  F2FP.F16.F32.PACK_AB R7, R71, R70 ;  /* 0x000000464707723e */ /* 0x000fc400000000ff */
[----:B------:R-:W-:Y:S02]  /*1da30*/  LOP3.LUT R110, R111, R110, RZ, 0x3c, !PT ;  /* 0x0000006e6f6e7212 */ /* 0x000fe400078e3cff */
[----:B------:R-:W-:Y:S01]  /*1da40*/  LOP3.LUT R108, R109, R108, RZ, 0x3c, !PT ;  /* 0x0000006c6d6c7212 */ /* 0x000fe200078e3cff */
[----:B------:R-:W-:Y:S01]  /*1da50*/  IMAD.X R109, RZ, RZ, R131, P3 ;  /* 0x000000ffff6d7224 */ /* 0x000fe200018e0683 */
[----:B------:R-:W-:Y:S01]  /*1da60*/  MOV R118, R118 ;  /* 0x0000007600767202 */ /* 0x000fe20000000f00 */
[----:B------:R3:W-:Y:S01]  /*1da70*/  STSM.16.M88.4 [R124], R4 ;  /* 0x000000047c007844 */ /* 0x0007e20000000200 */
[----:B------:R-:W-:Y:S02]  /*1da80*/  F2FP.F16.F32.PACK_AB R8, R73, R162 ;  /* 0x000000a24908723e */ /* 0x000fe400000000ff */
[----:B------:R-:W-:Y:S02]  /*1da90*/  F2FP.F16.F32.PACK_AB R9, R75, R74 ;  /* 0x0000004a4b09723e */ /* 0x000fe400000000ff */
[----:B------:R-:W-:-:S02]  /*1daa0*/  F2FP.F16.F32.PACK_AB R10, R77, R163 ;  /* 0x000000a34d0a723e */ /* 0x000fc400000000ff */
[----:B------:R-:W-:Y:S01]  /*1dab0*/  LOP3.LUT R106, R107, R106, RZ, 0x3c, !PT ;  /* 0x0000006a6b6a7212 */ /* 0x000fe200078e3cff */
[----:B------:R-:W-:Y:S01]  /*1dac0*/  IMAD.X R107, RZ, RZ, R131, P6 ;  /* 0x000000ffff6b7224 */ /* 0x000fe200030e0683 */
[----:B------:R-:W-:Y:S01]  /*1dad0*/  IADD3.X R111, RZ, R131, RZ, P4, !PT ;  /* 0x00000083ff6f7210 */ /* 0x000fe200027fe4ff */
[----:B------:R4:W-:Y:S01]  /*1dae0*/  STSM.16.M88.4 [R118], R8 ;  /* 0x0000000876007844 */ /* 0x0009e20000000200 */
[----:B------:R-:W-:Y:S02]  /*1daf0*/  MOV R33, R28 ;  /* 0x0000001c00217202 */ /* 0x000fe40000000f00 */
[----:B------:R-:W-:Y:S02]  /*1db00*/  MOV R116, R116 ;  /* 0x0000007400747202 */ /* 0x000fe40000000f00 */
        /* <DEDUP_REMOVED lines=8> */
[----:B------:R-:W-:-:S02]  /*1db90*/  MOV R104, R104 ;  /* 0x0000006800687202 */ /* 0x000fc40000000f00 */
[----:B------:R-:W-:Y:S01]  /*1dba0*/  F2FP.F16.F32.PACK_AB R52, R97, R168 ;  /* 0x000000a86134723e */ /* 0x000fe200000000ff */
[----:B------:R-:W-:Y:S01]  /*1dbb0*/  STSM.16.M88.4 [R114], R40 ;  /* 0x0000002872007844 */ /* 0x000fe20000000200 */
[----:B------:R-:W-:Y:S02]  /*1dbc0*/  F2FP.F16.F32.PACK_AB R53, R99, R98 ;  /* 0x000000626335723e */ /* 0x000fe400000000ff */
[----:B------:R-:W-:Y:S02]  /*1dbd0*/  MOV R110, R110 ;  /* 0x0000006e006e7202 */ /* 0x000fe40000000f00 */
[----:B---3--:R-:W-:Y:S01]  /*1dbe0*/  F2FP.F16.F32.PACK_AB R4, R88, R170 ;  /* 0x000000aa5804723e */ /* 0x008fe200000000ff */
[----:B------:R-:W-:Y:S01]  /*1dbf0*/  STSM.16.M88.4 [R104], R52 ;  /* 0x0000003468007844 */ /* 0x000fe20000000200 */
[----:B------:R-:W-:Y:S02]  /*1dc00*/  F2FP.F16.F32.PACK_AB R5, R38, R36 ;  /* 0x000000242605723e */ /* 0x000fe400000000ff */
[----:B------:R-:W-:-:S02]  /*1dc10*/  F2FP.F16.F32.PACK_AB R6, R92, R171 ;  /* 0x000000ab5c06723e */ /* 0x000fc400000000ff */
[----:B------:R-:W-:Y:S02]  /*1dc20*/  F2FP.F16.F32.PACK_AB R7, R46, R44 ;  /* 0x0000002c2e07723e */ /* 0x000fe400000000ff */
[----:B------:R-:W-:Y:S02]  /*1dc30*/  MOV R108, R108 ;  /* 0x0000006c006c7202 */ /* 0x000fe40000000f00 */
[----:B----4-:R-:W-:Y:S01]  /*1dc40*/  F2FP.F16.F32.PACK_AB R8, R96, R172 ;  /* 0x000000ac6008723e */ /* 0x010fe200000000ff */
[----:B------:R-:W-:Y:S01]  /*1dc50*/  STSM.16.M88.4 [R110], R4 ;  /* 0x000000046e007844 */ /* 0x000fe20000000200 */
[----:B------:R-:W-:Y:S02]  /*1dc60*/  F2FP.F16.F32.PACK_AB R9, R50, R48 ;  /* 0x000000303209723e */ /* 0x000fe400000000ff */
[----:B------:R-:W-:Y:S02]  /*1dc70*/  F2FP.F16.F32.PACK_AB R10, R100, R173 ;  /* 0x000000ad640a723e */ /* 0x000fe400000000ff */
[----:B------:R-:W-:-:S02]  /*1dc80*/  F2FP.F16.F32.PACK_AB R11, R60, R56 ;  /* 0x000000383c0b723e */ /* 0x000fc400000000ff */
[----:B------:R-:W-:Y:S02]  /*1dc90*/  MOV R106, R106 ;  /* 0x0000006a006a7202 */ /* 0x000fe40000000f00 */
[----:B------:R-:W-:Y:S01]  /*1dca0*/  F2FP.F16.F32.PACK_AB R12, R152, R174 ;  /* 0x000000ae980c723e */ /* 0x000fe200000000ff */
[----:B------:R3:W-:Y:S01]  /*1dcb0*/  STSM.16.M88.4 [R108], R8 ;  /* 0x000000086c007844 */ /* 0x0007e20000000200 */
[----:B------:R-:W-:Y:S02]  /*1dcc0*/  F2FP.F16.F32.PACK_AB R13, R68, R64 ;  /* 0x00000040440d723e */ /* 0x000fe400000000ff */
[----:B------:R-:W-:Y:S02]  /*1dcd0*/  F2FP.F16.F32.PACK_AB R14, R153, R175 ;  /* 0x000000af990e723e */ /* 0x000fe400000000ff */
[----:B------:R-:W-:Y:S01]  /*1dce0*/  F2FP.F16.F32.PACK_AB R15, R76, R72 ;  /* 0x000000484c0f723e */ /* 0x000fe200000000ff */
[----:B------:R-:W-:Y:S01]  /*1dcf0*/  IMAD.MOV.U32 R76, RZ, RZ, RZ ;  /* 0x000000ffff4c7224 */ /* 0x000fe200078e00ff */
[----:B------:R-:W-:Y:S01]  /*1dd00*/  IADD3.X R133, RZ, R131, RZ, P5, !PT ;  /* 0x00000083ff857210 */ /* 0x000fe20002ffe4ff */
[----:B------:R-:W-:Y:S01]  /*1dd10*/  IMAD.X R131, RZ, RZ, R131, P1 ;  /* 0x000000ffff837224 */ /* 0x000fe200008e0683 */
[----:B------:R-:W-:Y:S01]  /*1dd20*/  ISETP.NE.U32.AND P0, PT, RZ, UR4, PT ;  /* 0x00000004ff007c0c */ /* 0x000fe2000bf05070 */
[----:B------:R4:W-:Y:S01]  /*1dd30*/  STSM.16.M88.4 [R106], R12 ;  /* 0x0000000c6a007844 */ /* 0x0009e20000000200 */
[----:B------:R-:W-:-:S02]  /*1dd40*/  MOV R132, R132 ;  /* 0x0000008400847202 */ /* 0x000fc40000000f00 */
[----:B------:R-:W-:Y:S02]  /*1dd50*/  F2FP.F16.F32.PACK_AB R24, R154, R176 ;  /* 0x000000b09a18723e */ /* 0x000fe400000000ff */
[----:B------:R-:W-:Y:S02]  /*1dd60*/  F2FP.F16.F32.PACK_AB R25, R84, R80 ;  /* 0x000000505419723e */ /* 0x000fe400000000ff */
[----:B---3--:R-:W-:Y:S02]  /*1dd70*/  SHF.L.U32 R8, R231, 0x2, RZ ;  /* 0x00000002e7087819 */ /* 0x008fe400000006ff */
[----:B------:R-:W-:Y:S02]  /*1dd80*/  F2FP.F16.F32.PACK_AB R26, R155, R177 ;  /* 0x000000b19b1a723e */ /* 0x000fe400000000ff */
[----:B------:R-:W-:Y:S02]  /*1dd90*/  IADD3 R10, P1, R8, UR4, RZ ;  /* 0x00000004080a7c10 */ /* 0x000fe4000ff3e0ff */
[----:B------:R-:W-:-:S02]  /*1dda0*/  F2FP.F16.F32.PACK_AB R27, R135, R134 ;  /* 0x00000086871b723e */ /* 0x000fc400000000ff */
[----:B------:R-:W-:Y:S02]  /*1ddb0*/  MOV R130, R130 ;  /* 0x0000008200827202 */ /* 0x000fe40000000f00 */
[----:B----4-:R-:W-:Y:S01]  /*1ddc0*/  SHF.R.S32.HI R12, RZ, 0x1f, R231 ;  /* 0x0000001fff0c7819 */ /* 0x010fe200000114e7 */
[----:B------:R-:W-:Y:S01]  /*1ddd0*/  STSM.16.M88.4 [R132], R24 ;  /* 0x0000001884007844 */ /* 0x000fe20000000200 */
[----:B------:R-:W-:Y:S02]  /*1dde0*/  F2FP.F16.F32.PACK_AB R4, R145, R2 ;  /* 0x000000029104723e */ /* 0x000fe400000000ff */
[----:B------:R-:W-:Y:S01]  /*1ddf0*/  SHF.L.U64.HI R9, R231, 0x2, R12 ;  /* 0x00000002e7097819 */ /* 0x000fe2000001020c */
[----:B------:R-:W-:Y:S01]  /*1de00*/  STSM.16.M88.4 [R33], R136 ;  /* 0x0000008821007844 */ /* 0x000fe20000000200 */
[----:B------:R-:W-:Y:S02]  /*1de10*/  F2FP.F16.F32.PACK_AB R5, R147, R146 ;  /* 0x000000929305723e */ /* 0x000fe400000000ff */
[----:B------:R-:W-:-:S02]  /*1de20*/  IADD3.X R11, R9, UR5, RZ, P1, !PT ;  /* 0x00000005090b7c10 */ /* 0x000fc40008ffe4ff */
[----:B------:R-:W-:Y:S02]  /*1de30*/  F2FP.F16.F32.PACK_AB R6, R149, R148 ;  /* 0x000000949506723e */ /* 0x000fe400000000ff */
[----:B------:R-:W-:Y:S02]  /*1de40*/  F2FP.F16.F32.PACK_AB R7, R151, R150 ;  /* 0x000000969707723e */ /* 0x000fe400000000ff */
[----:B--2---:R-:W-:Y:S02]  /*1de50*/  ISETP.NE.AND P1, PT, R78, 0x1, PT ;  /* 0x000000014e00780c */ /* 0x004fe40003f25270 */
[----:B------:R-:W-:Y:S01]  /*1de60*/  ISETP.NE.AND.EX P0, PT, RZ, UR5, PT, P0 ;  /* 0x00000005ff007c0c */ /* 0x000fe2000bf05300 */
[----:B------:R-:W-:Y:S01]  /*1de70*/  ULDC.64 UR4, c[0x0][0xc08] ;  /* 0x0003020000047ab9 */ /* 0x000fe20000000a00 */
[----:B------:R2:W-:Y:S01]  /*1de80*/  STSM.16.M88.4 [R130], R4 ;  /* 0x0000000482007844 */ /* 0x0005e20000000200 */
[----:B------:R-:W-:Y:S01]  /*1de90*/  BAR.SYNC.DEFER_BLOCKING 0x1, 0x100 ;  /* 0x0044000000007b1d */ /* 0x000fe20000010000 */
[----:B------:R-:W-:-:S04]  /*1dea0*/  ISETP.NE.U32.AND P2, PT, RZ, UR4, PT ;  /* 0x00000004ff007c0c */ /* 0x000fc8000bf45070 */
[----:B------:R-:W-:-:S03]  /*1deb0*/  ISETP.NE.AND.EX P2, PT, RZ, UR5, PT, P2 ;  /* 0x00000005ff007c0c */ /* 0x000fc6000bf45320 */
[----:B------:R-:W3:Y:S08]  /*1dec0*/  @P1 LDC R2, c[0x0][0xbec] ;  /* 0x0002fb00ff021b82 */ /* 0x000ef00000000800 */
[----:B------:R-:W4:Y:S02]  /*1ded0*/  @P1 LDC R15, c[0x0][0xbf0] ;  /* 0x0002fc00ff0f1b82 */ /* 0x000f240000000800 */
[----:B------:R-:W-:Y:S01]  /*1dee0*/  @P2 IADD3 R8, P3, R8, UR4, RZ ;  /* 0x0000000408082c10 */ /* 0x000fe2000ff7e0ff */
[----:B------:R-:W-:-:S02]  /*1def0*/  ULDC UR4, c[0x0][0xa88] ;  /* 0x0002a20000047ab9 */ /* 0x000fc40000000800 */
[----:B--2---:R-:W-:Y:S01]  /*1df00*/  IMAD.U32 R7, RZ, RZ, UR4 ;  /* 0x00000004ff077e24 */ /* 0x004fe2000f8e00ff */
[----:B------:R-:W-:Y:S01]  /*1df10*/  @P2 IADD3.X R9, R9, UR5, RZ, P3, !PT ;  /* 0x0000000509092c10 */ /* 0x000fe20009ffe4ff */
[----:B------:R2:W5:Y:S04]  /*1df20*/  @P0 LDG.E R76, desc[UR6][R10.64] ;  /* 0x000000060a4c0981 */ /* 0x000568000c1e1900 */
[----:B------:R2:W5:Y:S01]  /*1df30*/  @P2 LDG.E R7, desc[UR6][R8.64] ;  /* 0x0000000608072981 */ /* 0x000562000c1e1900 */
[----:B------:R-:W-:Y:S05]  /*1df40*/  @P2 BRA `(.L_x_853) ;  /* 0x0000000000142947 */ /* 0x000fea0003800000 */
[----:B------:R-:W-:Y:S05]  /*1df50*/  @!P0 BRA `(.L_x_853) ;  /* 0x0000000000108947 */ /* 0x000fea0003800000 */
[----:B------:R-:W-:Y:S02]  /*1df60*/  ULDC.64 UR4, c[0x0][0x208] ;  /* 0x0000820000047ab9 */ /* 0x000fe40000000a00 */
[----:B------:R-:W2:Y:S04]  /*1df70*/  LDG.E R4, desc[UR4][R10.64] ;  /* 0x000000040a047981 */ /* 0x000ea8000c1e1900 */
[----:B-----5:R-:W2:Y:S02]  /*1df80*/  LDG.E R7, desc[UR4][R10.64+0x4] ;  /* 0x000004040a077981 */ /* 0x020ea4000c1e1900 */
[----:B--2---:R-:W-:-:S07]  /*1df90*/  IADD3 R7, -R4, R7, RZ ;  /* 0x0000000704077210 */ /* 0x004fce0007ffe1ff */
.L_x_853:
[----:B------:R-:W3:Y:S01]  /*1dfa0*/  LDL R4, [R1+0x88] ;  /* 0x0000880001047983 */ /* 0x000ee20000100800 */
[----:B------:R-:W-:Y:S01]  /*1dfb0*/  SHF.R.S32.HI R80, RZ, 0x1f, R232 ;  /* 0x0000001fff507819 */ /* 0x000fe200000114e8 */
[----:B------:R-:W-:Y:S01]  /*1dfc0*/  ULDC.64 UR4, c[0x0][0xb90] ;  /* 0x0002e40000047ab9 */ /* 0x000fe20000000a00 */
[----:B-----5:R-:W-:Y:S01]  /*1dfd0*/  SHF.R.S32.HI R77, RZ, 0x1f, R76 ;  /* 0x0000001fff4d7819 */ /* 0x020fe2000001144c */
[----:B--2---:R-:W2:Y:S01]  /*1dfe0*/  LDL R10, [R1+0x80] ;  /* 0x00008000010a7983 */ /* 0x004ea20000100800 */
[----:B------:R-:W-:Y:S01]  /*1dff0*/  SHF.L.U32 R6, R212, 0x6, RZ ;  /* 0x00000006d4067819 */ /* 0x000fe200000006ff */
[----:B------:R-:W-:Y:S01]  /*1e000*/  IMAD R5, R80, UR4, RZ ;  /* 0x0000000450057c24 */ /* 0x000fe2000f8e02ff */
[----:B------:R-:W-:Y:S02]  /*1e010*/  SEL R79, R12, RZ, !P0 ;  /* 0x000000ff0c4f7207 */ /* 0x000fe40004000000 */
[----:B------:R-:W-:Y:S01]  /*1e020*/  SEL R231, R231, RZ, !P0 ;  /* 0x000000ffe7e77207 */ /* 0x000fe20004000000 */
[----:B------:R-:W-:Y:S01]  /*1e030*/  IMAD R13, R232, UR5, R5 ;  /* 0x00000005e80d7c24 */ /* 0x000fe2000f8e0205 */
[----:B------:R-:W0:Y:S01]  /*1e040*/  S2R R14, SR_TID.X ;  /* 0x00000000000e7919 */ /* 0x000e220000002100 */
[----:B------:R-:W-:Y:S01]  /*1e050*/  IMAD.IADD R11, R16, 0x1, R6 ;  /* 0x00000001100b7824 */ /* 0x000fe200078e0206 */
[----:B------:R-:W1:Y:S03]  /*1e060*/  @P1 LDC R81, c[0x0][0xbec] ;  /* 0x0002fb00ff511b82 */ /* 0x000e660000000800 */
[----:B------:R-:W-:-:S03]  /*1e070*/  IMAD.WIDE R20, R11, 0x2, R20 ;  /* 0x000000020b147825 */ /* 0x000fc600078e0214 */
[C---:B------:R-:W-:Y:S01]  /*1e080*/  IADD3 R33, P2, R20.reuse, 0x5000, RZ ;  /* 0x0000500014217810 */ /* 0x040fe20007f5e0ff */
[----:B------:R-:W-:Y:S01]  /*1e090*/  ULDC.64 UR6, c[0x0][0x208] ;  /* 0x0000820000067ab9 */ /* 0x000fe20000000a00 */
[----:B------:R-:W-:Y:S01]  /*1e0a0*/  IADD3 R29, P3, R20, 0x4000, RZ ;  /* 0x00004000141d7810 */ /* 0x000fe20007f7e0ff */
[----:B------:R-:W1:Y:S01]  /*1e0b0*/  @P1 LDC R83, c[0x0][0xbf0] ;  /* 0x0002fc00ff531b82 */ /* 0x000e620000000800 */
[----:B------:R-:W-:Y:S02]  /*1e0c0*/  LOP3.LUT R32, R33, 0x380, RZ, 0xc0, !PT ;  /* 0x0000038021207812 */ /* 0x000fe400078ec0ff */
[----:B------:R-:W-:Y:S02]  /*1e0d0*/  LOP3.LUT R28, R29, 0x380, RZ, 0xc0, !PT ;  /* 0x000003801d1c7812 */ /* 0x000fe400078ec0ff */
[----:B------:R-:W-:Y:S02]  /*1e0e0*/  SHF.R.U64 R32, R32, 0x3, RZ ;  /* 0x0000000320207819 */ /* 0x000fe400000012ff */
[----:B------:R-:W-:-:S02]  /*1e0f0*/  SHF.R.U64 R28, R28, 0x3, RZ ;  /* 0x000000031c1c7819 */ /* 0x000fc400000012ff */
[----:B------:R-:W-:Y:S01]  /*1e100*/  LOP3.LUT R32, R32, R33, RZ, 0x3c, !PT ;  /* 0x0000002120207212 */ /* 0x000fe200078e3cff */
[----:B0-----:R-:W-:Y:S01]  /*1e110*/  VIADD R14, R14, 0xffffff80 ;  /* 0xffffff800e0e7836 */ /* 0x001fe20000000000 */
[----:B------:R-:W-:Y:S02]  /*1e120*/  IADD3.X R33, RZ, R21, RZ, P2, !PT ;  /* 0x00000015ff217210 */ /* 0x000fe400017fe4ff */
[----:B------:R-:W-:Y:S02]  /*1e130*/  IADD3 R57, P2, R20, 0xb000, RZ ;  /* 0x0000b00014397810 */ /* 0x000fe40007f5e0ff */
[----:B------:R-:W-:Y:S01]  /*1e140*/  LOP3.LUT R28, R28, R29, RZ, 0x3c, !PT ;  /* 0x0000001d1c1c7212 */ /* 0x000fe200078e3cff */
[----:B------:R-:W-:Y:S01]  /*1e150*/  IMAD.X R29, RZ, RZ, R21, P3 ;  /* 0x000000ffff1d7224 */ /* 0x000fe200018e0615 */
[----:B------:R-:W-:Y:S02]  /*1e160*/  IADD3 R53, P3, R20, 0xa000, RZ ;  /* 0x0000a00014357810 */ /* 0x000fe40007f7e0ff */
[----:B------:R-:W-:-:S02]  /*1e170*/  LOP3.LUT R56, R57, 0x380, RZ, 0xc0, !PT ;  /* 0x0000038039387812 */ /* 0x000fc400078ec0ff */
[----:B------:R-:W-:Y:S02]  /*1e180*/  IADD3 R37, P6, R20, 0x6000, RZ ;  /* 0x0000600014257810 */ /* 0x000fe40007fde0ff */
[----:B------:R-:W-:Y:S02]  /*1e190*/  LOP3.LUT R52, R53, 0x380, RZ, 0xc0, !PT ;  /* 0x0000038035347812 */ /* 0x000fe400078ec0ff */
[----:B------:R-:W-:Y:S02]  /*1e1a0*/  SHF.R.U64 R56, R56, 0x3, RZ ;  /* 0x0000000338387819 */ /* 0x000fe400000012ff */
[----:B------:R-:W-:Y:S02]  /*1e1b0*/  LOP3.LUT R36, R37, 0x380, RZ, 0xc0, !PT ;  /* 0x0000038025247812 */ /* 0x000fe400078ec0ff */
[----:B------:R-:W-:Y:S02]  /*1e1c0*/  SHF.R.U64 R52, R52, 0x3, RZ ;  /* 0x0000000334347819 */ /* 0x000fe400000012ff */
[----:B------:R-:W-:Y:S01]  /*1e1d0*/  LOP3.LUT R56, R56, R57, RZ, 0x3c, !PT ;  /* 0x0000003938387212 */ /* 0x000fe200078e3cff */
[----:B------:R-:W-:Y:S01]  /*1e1e0*/  IMAD.X R57, RZ, RZ, R21, P2 ;  /* 0x000000ffff397224 */ /* 0x000fe200010e0615 */
[----:B------:R-:W-:-:S02]  /*1e1f0*/  SHF.R.U64 R36, R36, 0x3, RZ ;  /* 0x0000000324247819 */ /* 0x000fc400000012ff */
[----:B------:R-:W-:Y:S02]  /*1e200*/  LOP3.LUT R52, R52, R53, RZ, 0x3c, !PT ;  /* 0x0000003534347212 */ /* 0x000fe400078e3cff */
[----:B------:R-:W-:Y:S01]  /*1e210*/  LOP3.LUT R36, R36, R37, RZ, 0x3c, !PT ;  /* 0x0000002524247212 */ /* 0x000fe200078e3cff */
[----:B------:R-:W-:Y:S01]  /*1e220*/  IMAD.X R37, RZ, RZ, R21, P6 ;  /* 0x000000ffff257224 */ /* 0x000fe200030e0615 */
[----:B------:R-:W-:Y:S02]  /*1e230*/  IADD3.X R53, RZ, R21, RZ, P3, !PT ;  /* 0x00000015ff357210 */ /* 0x000fe40001ffe4ff */
[----:B------:R-:W-:-:S04]  /*1e240*/  IADD3 R61, P6, R20, 0xc000, RZ ;  /* 0x0000c000143d7810 */ /* 0x000fc80007fde0ff */
[----:B------:R-:W-:-:S04]  /*1e250*/  LOP3.LUT R60, R61, 0x380, RZ, 0xc0, !PT ;  /* 0x000003803d3c7812 */ /* 0x000fc800078ec0ff */
[----:B------:R-:W-:-:S04]  /*1e260*/  SHF.R.U64 R60, R60, 0x3, RZ ;  /* 0x000000033c3c7819 */ /* 0x000fc800000012ff */
[----:B------:R-:W-:Y:S01]  /*1e270*/  LOP3.LUT R60, R60, R61, RZ, 0x3c, !PT ;  /* 0x0000003d3c3c7212 */ /* 0x000fe200078e3cff */
[----:B------:R-:W-:Y:S02]  /*1e280*/  IMAD.X R61, RZ, RZ, R21, P6 ;  /* 0x000000ffff3d7224 */ /* 0x000fe400030e0615 */
[C---:B------:R-:W-:Y:S01]  /*1e290*/  IMAD R85, R236.reuse, 0x80, R212 ;  /* 0x00000080ec557824 */ /* 0x040fe200078e02d4 */
[----:B------:R-:W-:Y:S01]  /*1e2a0*/  BSSY B1, `(.L_x_854) ;  /* 0x00000b7000017945 */ /* 0x000fe20003800000 */
[----:B------:R-:W-:Y:S02]  /*1e2b0*/  SHF.R.S32.HI R86, RZ, 0x1f, R219 ;  /* 0x0000001fff567819 */ /* 0x000fe400000114db */
[----:B------:R-:W-:Y:S01]  /*1e2c0*/  SHF.R.S32.HI R87, RZ, 0x1f, R218 ;  /* 0x0000001fff577819 */ /* 0x000fe200000114da */
[----:B---3--:R-:W-:Y:S02]  /*1e2d0*/  IMAD R25, R236, 0x80, R4 ;  /* 0x00000080ec197824 */ /* 0x008fe400078e0204 */
[----:B------:R-:W-:Y:S01]  /*1e2e0*/  IMAD.WIDE.U32 R4, R232, UR4, R76 ;  /* 0x00000004e8047c25 */ /* 0x000fe2000f8e004c */
[----:B------:R-:W-:-:S03]  /*1e2f0*/  ULDC.64 UR4, c[0x0][0xb98] ;  /* 0x0002e60000047ab9 */ /* 0x000fc60000000a00 */
[----:B------:R-:W-:-:S04]  /*1e300*/  @P1 IMAD.HI.U32 R2, R25, R2, RZ ;  /* 0x0000000219021227 */ /* 0x000fc800078e00ff */
[----:B------:R-:W-:Y:S01]  /*1e310*/  IMAD.MOV.U32 R9, RZ, RZ, R25 ;  /* 0x000000ffff097224 */ /* 0x000fe200078e0019 */
[----:B----4-:R-:W-:Y:S01]  /*1e320*/  @P1 SHF.R.U32.HI R9, RZ, R15, R2 ;  /* 0x0000000fff091219 */ /* 0x010fe20000011602 */
[----:B------:R-:W-:-:S03]  /*1e330*/  IMAD.IADD R5, R5, 0x1, R13 ;  /* 0x0000000105057824 */ /* 0x000fc600078e020d */
[----:B------:R-:W-:Y:S01]  /*1e340*/  IADD3 R13, -R9, RZ, RZ ;  /* 0x000000ff090d7210 */ /* 0x000fe20007ffe1ff */
[----:B------:R-:W-:Y:S02]  /*1e350*/  IMAD R2, R79, UR4, RZ ;  /* 0x000000044f027c24 */ /* 0x000fe4000f8e02ff */
[----:B------:R-:W-:-:S04]  /*1e360*/  IMAD.WIDE.U32 R4, R231, UR4, R4 ;  /* 0x00000004e7047c25 */ /* 0x000fc8000f8e0004 */
[----:B------:R-:W-:Y:S01]  /*1e370*/  IMAD R11, R78, R13, R25 ;  /* 0x0000000d4e0b7224 */ /* 0x000fe200078e0219 */
[----:B------:R-:W-:Y:S01]  /*1e380*/  SHF.R.S32.HI R13, RZ, 0x1f, R9 ;  /* 0x0000001fff0d7819 */ /* 0x000fe20000011409 */
[----:B------:R-:W-:Y:S01]  /*1e390*/  IMAD R6, R231, UR5, R2 ;  /* 0x00000005e7067c24 */ /* 0x000fe2000f8e0202 */
[----:B------:R-:W-:Y:S01]  /*1e3a0*/  IADD3 R4, P0, R9, R4, RZ ;  /* 0x0000000409047210 */ /* 0x000fe20007f1e0ff */
[----:B------:R-:W-:Y:S01]  /*1e3b0*/  ULDC.64 UR4, c[0x0][0xb88] ;  /* 0x0002e20000047ab9 */ /* 0x000fe20000000a00 */
[----:B------:R-:W-:Y:S02]  /*1e3c0*/  SHF.R.S32.HI R2, RZ, 0x1f, R11 ;  /* 0x0000001fff027819 */ /* 0x000fe4000001140b */
[----:B------:R-:W-:-:S03]  /*1e3d0*/  IADD3.X R5, R13, R5, R6, P0, !PT ;  /* 0x000000050d057210 */ /* 0x000fc600007fe406 */
[----:B------:R-:W-:Y:S02]  /*1e3e0*/  IMAD R2, R2, UR4, RZ ;  /* 0x0000000402027c24 */ /* 0x000fe4000f8e02ff */
[----:B------:R-:W-:-:S04]  /*1e3f0*/  IMAD.WIDE.U32 R4, R11, UR4, R4 ;  /* 0x000000040b047c25 */ /* 0x000fc8000f8e0004 */
[----:B------:R-:W-:Y:S01]  /*1e400*/  IMAD R15, R11, UR5, R2 ;  /* 0x000000050b0f7c24 */ /* 0x000fe2000f8e0202 */
[----:B------:R-:W-:Y:S02]  /*1e410*/  ULDC.64 UR4, c[0x0][0xb50] ;  /* 0x0002d40000047ab9 */ /* 0x000fe40000000a00 */
[----:B------:R-:W-:Y:S01]  /*1e420*/  LEA R6, P0, R4, UR4, 0x2 ;  /* 0x0000000404067c11 */ /* 0x000fe2000f8010ff */
[----:B------:R-:W-:-:S05]  /*1e430*/  IMAD.IADD R5, R5, 0x1, R15 ;  /* 0x0000000105057824 */ /* 0x000fca00078e020f */
[----:B------:R-:W-:Y:S02]  /*1e440*/  LEA.HI.X R4, R4, UR5, R5, 0x2, P0 ;  /* 0x0000000504047c11 */ /* 0x000fe400080f1405 */
[C---:B------:R-:W-:Y:S02]  /*1e450*/  IADD3 R9, P5, R20.reuse, 0x1000, RZ ;  /* 0x0000100014097810 */ /* 0x040fe40007fbe0ff */
[----:B------:R-:W-:Y:S01]  /*1e460*/  IADD3 R13, P4, R20, 0x2000, RZ ;  /* 0x00002000140d7810 */ /* 0x000fe20007f9e0ff */
[----:B--2---:R-:W-:Y:S01]  /*1e470*/  IMAD R15, R236, 0x80, R10 ;  /* 0x00000080ec0f7824 */ /* 0x004fe200078e020a */
[C---:B------:R-:W-:Y:S01]  /*1e480*/  IADD3 R25, P0, R20.reuse, 0x3000, RZ ;  /* 0x0000300014197810 */ /* 0x040fe20007f1e0ff */
[----:B------:R-:W-:Y:S01]  /*1e490*/  SHFL.IDX PT, R50, R6, RZ, 0x1c1f ;  /* 0x001c1fff06327589 */ /* 0x000fe200000e0000 */
[----:B------:R-:W-:Y:S01]  /*1e4a0*/  IMAD R2, R7, R78, RZ ;  /* 0x0000004e07027224 */ /* 0x000fe200078e02ff */
[----:B------:R-:W-:Y:S01]  /*1e4b0*/  LOP3.LUT R11, R20, 0x380, RZ, 0xc0, !PT ;  /* 0x00000380140b7812 */ /* 0x000fe200078ec0ff */
[----:B------:R-:W-:Y:S01]  /*1e4c0*/  ULDC.64 UR4, c[0x0][0xaa0] ;  /* 0x0002a80000047ab9 */ /* 0x000fe20000000a00 */
[----:B------:R-:W-:-:S04]  /*1e4d0*/  LOP3.LUT R24, R25, 0x380, RZ, 0xc0, !PT ;  /* 0x0000038019187812 */ /* 0x000fc800078ec0ff */
[----:B------:R-:W-:Y:S02]  /*1e4e0*/  SHF.R.U64 R24, R24, 0x3, RZ ;  /* 0x0000000318187819 */ /* 0x000fe400000012ff */
[----:B------:R-:W-:Y:S02]  /*1e4f0*/  SHF.R.S32.HI R10, RZ, 0x1f, R14 ;  /* 0x0000001fff0a7819 */ /* 0x000fe4000001140e */
[----:B------:R-:W-:Y:S01]  /*1e500*/  LOP3.LUT R24, R24, R25, RZ, 0x3c, !PT ;  /* 0x0000001918187212 */ /* 0x000fe200078e3cff */
[----:B------:R-:W-:Y:S01]  /*1e510*/  IMAD.X R25, RZ, RZ, R21, P0 ;  /* 0x000000ffff197224 */ /* 0x000fe200000e0615 */
[----:B------:R-:W-:Y:S02]  /*1e520*/  LOP3.LUT R8, R9, 0x380, RZ, 0xc0, !PT ;  /* 0x0000038009087812 */ /* 0x000fe400078ec0ff */
[----:B------:R-:W-:Y:S02]  /*1e530*/  LOP3.LUT R12, R13, 0x380, RZ, 0xc0, !PT ;  /* 0x000003800d0c7812 */ /* 0x000fe400078ec0ff */
[----:B------:R-:W-:-:S02]  /*1e540*/  IADD3 R49, P0, R20, 0x9000, RZ ;  /* 0x0000900014317810 */ /* 0x000fc40007f1e0ff */
[----:B------:R-:W-:Y:S02]  /*1e550*/  LEA.HI R10, R10, R14, RZ, 0x7 ;  /* 0x0000000e0a0a7211 */ /* 0x000fe400078f38ff */
[----:B------:R-:W-:Y:S02]  /*1e560*/  SHF.R.U64 R8, R8, 0x3, RZ ;  /* 0x0000000308087819 */ /* 0x000fe400000012ff */
[----:B------:R-:W-:Y:S02]  /*1e570*/  SHF.R.U64 R12, R12, 0x3, RZ ;  /* 0x000000030c0c7819 */ /* 0x000fe400000012ff */
[----:B------:R-:W-:Y:S01]  /*1e580*/  LOP3.LUT R48, R49, 0x380, RZ, 0xc0, !PT ;  /* 0x0000038031307812 */ /* 0x000fe200078ec0ff */
[----:B------:R-:W0:Y:S01]  /*1e590*/  SHFL.IDX PT, R51, R4, RZ, 0x1c1f ;  /* 0x001c1fff04337589 */ /* 0x000e2200000e0000 */
[----:B------:R-:W-:Y:S02]  /*1e5a0*/  LOP3.LUT R10, R10, 0xffffff80, RZ, 0xc0, !PT ;  /* 0xffffff800a0a7812 */ /* 0x000fe400078ec0ff */
[----:B------:R-:W-:Y:S01]  /*1e5b0*/  LOP3.LUT R8, R8, R9, RZ, 0x3c, !PT ;  /* 0x0000000908087212 */ /* 0x000fe200078e3cff */
[----:B------:R-:W-:Y:S01]  /*1e5c0*/  IMAD.X R9, RZ, RZ, R21, P5 ;  /* 0x000000ffff097224 */ /* 0x000fe200028e0615 */
[----:B------:R-:W-:Y:S01]  /*1e5d0*/  LOP3.LUT R12, R12, R13, RZ, 0x3c, !PT ;  /* 0x0000000d0c0c7212 */ /* 0x000fe200078e3cff */
[----:B------:R-:W-:Y:S01]  /*1e5e0*/  SHFL.IDX PT, R54, R6, 0x1, 0x1c1f ;  /* 0x003c1f0006367f89 */ /* 0x000fe200000e0000 */
[----:B------:R-:W-:-:S02]  /*1e5f0*/  IADD3.X R13, RZ, R21, RZ, P4, !PT ;  /* 0x00000015ff0d7210 */ /* 0x000fc400027fe4ff */
[----:B------:R-:W-:Y:S01]  /*1e600*/  SHF.R.U64 R48, R48, 0x3, RZ ;  /* 0x0000000330307819 */ /* 0x000fe200000012ff */
[----:B------:R2:W3:Y:S01]  /*1e610*/  SHFL.IDX PT, R55, R4, 0x1, 0x1c1f ;  /* 0x003c1f0004377f89 */ /* 0x0004e200000e0000 */
[C---:B------:R-:W-:Y:S02]  /*1e620*/  IADD3 R41, P5, R20.reuse, 0x7000, RZ ;  /* 0x0000700014297810 */ /* 0x040fe40007fbe0ff */
[----:B------:R-:W-:Y:S02]  /*1e630*/  IADD3 R45, P4, R20, 0x8000, RZ ;  /* 0x00008000142d7810 */ /* 0x000fe40007f9e0ff */
[----:B------:R-:W-:Y:S02]  /*1e640*/  IADD3 R10, R14, -R10, RZ ;  /* 0x8000000a0e0a7210 */ /* 0x000fe40007ffe0ff */
[----:B------:R-:W-:Y:S01]  /*1e650*/  LOP3.LUT R48, R48, R49, RZ, 0x3c, !PT ;  /* 0x0000003130307212 */ /* 0x000fe200078e3cff */
[----:B------:R-:W-:Y:S01]  /*1e660*/  IMAD.X R49, RZ, RZ, R21, P0 ;  /* 0x000000ffff317224 */ /* 0x000fe200000e0615 */
[----:B------:R-:W-:Y:S01]  /*1e670*/  LOP3.LUT R40, R41, 0x380, RZ, 0xc0, !PT ;  /* 0x0000038029287812 */ /* 0x000fe200078ec0ff */
[----:B------:R-:W-:Y:S01]  /*1e680*/  VIADD R5, R15, 0x8 ;  /* 0x000000080f057836 */ /* 0x000fe20000000000 */
[----:B------:R-:W-:-:S02]  /*1e690*/  LOP3.LUT R44, R45, 0x380, RZ, 0xc0, !PT ;  /* 0x000003802d2c7812 */ /* 0x000fc400078ec0ff */
[----:B------:R-:W-:Y:S02]  /*1e6a0*/  LOP3.LUT P0, RZ, R10, 0x3, RZ, 0xc0, !PT ;  /* 0x000000030aff7812 */ /* 0x000fe4000780c0ff */
[----:B------:R-:W-:Y:S02]  /*1e6b0*/  SHF.R.U64 R40, R40, 0x3, RZ ;  /* 0x0000000328287819 */ /* 0x000fe400000012ff */
[----:B------:R-:W-:Y:S02]  /*1e6c0*/  SHF.R.U64 R44, R44, 0x3, RZ ;  /* 0x000000032c2c7819 */ /* 0x000fe400000012ff */
[-C--:B------:R-:W-:Y:S02]  /*1e6d0*/  ISETP.GE.OR P2, PT, R15, R2.reuse, P0 ;  /* 0x000000020f00720c */ /* 0x080fe40000746670 */
[----:B------:R-:W-:Y:S02]  /*1e6e0*/  ISETP.GE.OR P0, PT, R5, R2, P0 ;  /* 0x000000020500720c */ /* 0x000fe40000706670 */
[----:B------:R-:W-:Y:S01]  /*1e6f0*/  LOP3.LUT R40, R40, R41, RZ, 0x3c, !PT ;  /* 0x0000002928287212 */ /* 0x000fe200078e3cff */
[----:B------:R-:W-:Y:S01]  /*1e700*/  IMAD.X R41, RZ, RZ, R21, P5 ;  /* 0x000000ffff297224 */ /* 0x000fe200028e0615 */
[----:B------:R-:W-:-:S02]  /*1e710*/  LOP3.LUT R44, R44, R45, RZ, 0x3c, !PT ;  /* 0x0000002d2c2c7212 */ /* 0x000fc400078e3cff */
[----:B------:R-:W-:Y:S02]  /*1e720*/  IADD3.X R45, RZ, R21, RZ, P4, !PT ;  /* 0x00000015ff2d7210 */ /* 0x000fe400027fe4ff */
[C---:B------:R-:W-:Y:S02]  /*1e730*/  IADD3 R7, P3, R20.reuse, 0xf000, RZ ;  /* 0x0000f00014077810 */ /* 0x040fe40007f7e0ff */
[C---:B------:R-:W-:Y:S02]  /*1e740*/  IADD3 R65, P5, R20.reuse, 0xd000, RZ ;  /* 0x0000d00014417810 */ /* 0x040fe40007fbe0ff */
[----:B------:R-:W-:Y:S02]  /*1e750*/  IADD3 R69, P4, R20, 0xe000, RZ ;  /* 0x0000e00014457810 */ /* 0x000fe40007f9e0ff */
[----:B--2---:R-:W-:Y:S02]  /*1e760*/  LOP3.LUT R4, R7, 0x380, RZ, 0xc0, !PT ;  /* 0x0000038007047812 */ /* 0x004fe400078ec0ff */
[----:B------:R-:W-:-:S02]  /*1e770*/  LOP3.LUT R64, R65, 0x380, RZ, 0xc0, !PT ;  /* 0x0000038041407812 */ /* 0x000fc400078ec0ff */
[----:B------:R-:W-:Y:S02]  /*1e780*/  LOP3.LUT R68, R69, 0x380, RZ, 0xc0, !PT ;  /* 0x0000038045447812 */ /* 0x000fe400078ec0ff */
[----:B------:R-:W-:Y:S01]  /*1e790*/  SHF.R.U64 R11, R11, 0x3, RZ ;  /* 0x000000030b0b7819 */ /* 0x000fe200000012ff */
[----:B0-----:R-:W-:Y:S01]  /*1e7a0*/  @!P2 ST.E desc[UR6][R50.64], R0 ;  /* 0x000000003200a985 */ /* 0x001fe2000c101906 */
[----:B------:R-:W-:Y:S02]  /*1e7b0*/  SHF.R.U64 R4, R4, 0x3, RZ ;  /* 0x0000000304047819 */ /* 0x000fe400000012ff */
[----:B------:R-:W-:Y:S01]  /*1e7c0*/  SHF.R.U64 R64, R64, 0x3, RZ ;  /* 0x0000000340407819 */ /* 0x000fe200000012ff */
[----:B---3--:R0:W-:Y:S01]  /*1e7d0*/  @!P0 ST.E desc[UR6][R54.64], R3 ;  /* 0x0000000336008985 */ /* 0x0081e2000c101906 */
[----:B------:R-:W-:Y:S02]  /*1e7e0*/  SHF.R.U64 R68, R68, 0x3, RZ ;  /* 0x0000000344447819 */ /* 0x000fe400000012ff */
[----:B------:R-:W-:Y:S01]  /*1e7f0*/  LOP3.LUT R20, R11, R20, RZ, 0x3c, !PT ;  /* 0x000000140b147212 */ /* 0x000fe200078e3cff */
[--C-:B------:R-:W-:Y:S01]  /*1e800*/  IMAD.X R73, RZ, RZ, R21.reuse, P3 ;  /* 0x000000ffff497224 */ /* 0x100fe200018e0615 */
[----:B------:R-:W-:Y:S01]  /*1e810*/  LOP3.LUT R64, R64, R65, RZ, 0x3c, !PT ;  /* 0x0000004140407212 */ /* 0x000fe200078e3cff */
[----:B------:R-:W5:Y:S01]  /*1e820*/  LD.E.128 R8, desc[UR6][R8.64] ;  /* 0x0000000608087980 */ /* 0x000f62000c101d00 */
[----:B------:R-:W-:Y:S01]  /*1e830*/  LOP3.LUT R68, R68, R69, RZ, 0x3c, !PT ;  /* 0x0000004544447212 */ /* 0x000fe200078e3cff */
[----:B------:R-:W-:Y:S01]  /*1e840*/  IMAD.X R69, RZ, RZ, R21, P4 ;  /* 0x000000ffff457224 */ /* 0x000fe200020e0615 */
[----:B------:R-:W-:Y:S01]  /*1e850*/  LOP3.LUT R72, R4, R7, RZ, 0x3c, !PT ;  /* 0x0000000704487212 */ /* 0x000fe200078e3cff */
[----:B------:R-:W5:Y:S01]  /*1e860*/  LD.E.128 R12, desc[UR6][R12.64] ;  /* 0x000000060c0c7980 */ /* 0x000f62000c101d00 */
[----:B0-----:R-:W-:Y:S01]  /*1e870*/  IMAD R3, R77, UR4, RZ ;  /* 0x000000044d037c24 */ /* 0x001fe2000f8e02ff */
[----:B------:R-:W-:-:S02]  /*1e880*/  IADD3.X R65, RZ, R21, RZ, P5, !PT ;  /* 0x00000015ff417210 */ /* 0x000fc40002ffe4ff */
[----:B------:R0:W5:Y:S01]  /*1e890*/  LD.E.128 R4, desc[UR6][R20.64] ;  /* 0x0000000614047980 */ /* 0x000162000c101d00 */
[----:B------:R-:W-:-:S03]  /*1e8a0*/  IMAD R3, R76, UR5, R3 ;  /* 0x000000054c037c24 */ /* 0x000fc6000f8e0203 */
[----:B------:R-:W5:Y:S04]  /*1e8b0*/  LD.E.128 R24, desc[UR6][R24.64] ;  /* 0x0000000618187980 */ /* 0x000f68000c101d00 */
[----:B------:R-:W5:Y:S01]  /*1e8c0*/  LD.E.128 R28, desc[UR6][R28.64] ;  /* 0x000000061c1c7980 */ /* 0x000f62000c101d00 */
[----:B0-----:R-:W-:Y:S01]  /*1e8d0*/  IMAD.WIDE.U32 R20, R76, UR4, RZ ;  /* 0x000000044c147c25 */ /* 0x001fe2000f8e00ff */
[----:B------:R-:W-:Y:S02]  /*1e8e0*/  ULDC.64 UR4, c[0x0][0xae8] ;  /* 0x0002ba0000047ab9 */ /* 0x000fe40000000a00 */
[----:B------:R-:W5:Y:S02]  /*1e8f0*/  LD.E.128 R32, desc[UR6][R32.64] ;  /* 0x0000000620207980 */ /* 0x000f64000c101d00 */
[----:B------:R-:W-:Y:S01]  /*1e900*/  IADD3 R21, R21, R3, RZ ;  /* 0x0000000315157210 */ /* 0x000fe20007ffe0ff */
[----:B------:R-:W-:Y:S01]  /*1e910*/  IMAD R3, R233, 0x20, R212 ;  /* 0x00000020e9037824 */ /* 0x000fe200078e02d4 */
[----:B------:R-:W5:Y:S01]  /*1e920*/  LD.E.128 R36, desc[UR6][R36.64] ;  /* 0x0000000624247980 */ /* 0x000f62000c101d00 */
[----:B------:R-:W-:-:S02]  /*1e930*/  IMAD R77, R80, UR4, RZ ;  /* 0x00000004504d7c24 */ /* 0x000fc4000f8e02ff */
[----:B------:R-:W-:Y:S01]  /*1e940*/  IMAD R80, R236, 0x80, R3 ;  /* 0x00000080ec507824 */ /* 0x000fe200078e0203 */
[----:B------:R-:W5:Y:S01]  /*1e950*/  LD.E.128 R40, desc[UR6][R40.64] ;  /* 0x0000000628287980 */ /* 0x000f62000c101d00 */
[C---:B------:R-:W-:Y:S02]  /*1e960*/  IMAD R77, R232.reuse, UR5, R77 ;  /* 0x00000005e84d7c24 */ /* 0x040fe4000f8e024d */
[----:B------:R-:W-:Y:S01]  /*1e970*/  IMAD.WIDE.U32 R20, R232, UR4, R20 ;  /* 0x00000004e8147c25 */ /* 0x000fe2000f8e0014 */
[----:B------:R-:W-:Y:S01]  /*1e980*/  ULDC.64 UR4, c[0x0][0xaf0] ;  /* 0x0002bc0000047ab9 */ /* 0x000fe20000000a00 */
[----:B------:R-:W5:Y:S02]  /*1e990*/  LD.E.128 R44, desc[UR6][R44.64] ;  /* 0x000000062c2c7980 */ /* 0x000f64000c101d00 */
[----:B-1----:R-:W-:Y:S01]  /*1e9a0*/  @P1 IMAD.HI.U32 R0, R80, R81, RZ ;  /* 0x0000005150001227 */ /* 0x002fe200078e00ff */
[----:B------:R-:W-:Y:S01]  /*1e9b0*/  IADD3 R21, R21, R77, RZ ;  /* 0x0000004d15157210 */ /* 0x000fe20007ffe0ff */
[----:B------:R-:W5:Y:S02]  /*1e9c0*/  LD.E.128 R48, desc[UR6][R48.64] ;  /* 0x0000000630307980 */ /* 0x000f64000c101d00 */
[----:B------:R-:W-:Y:S01]  /*1e9d0*/  IMAD.MOV.U32 R3, RZ, RZ, R80 ;  /* 0x000000ffff037224 */ /* 0x000fe200078e0050 */
[----:B------:R-:W-:Y:S01]  /*1e9e0*/  @P1 SHF.R.U32.HI R3, RZ, R83, R0 ;  /* 0x00000053ff031219 */ /* 0x000fe20000011600 */
[----:B------:R-:W-:Y:S01]  /*1e9f0*/  IMAD R76, R79, UR4, RZ ;  /* 0x000000044f4c7c24 */ /* 0x000fe2000f8e02ff */
[----:B------:R-:W5:Y:S01]  /*1ea00*/  LD.E.128 R52, desc[UR6][R52.64] ;  /* 0x0000000634347980 */ /* 0x000f62000c101d00 */
[----:B------:R-:W-:Y:S01]  /*1ea10*/  IMAD.WIDE.U32 R20, R231, UR4, R20 ;  /* 0x00000004e7147c25 */ /* 0x000fe2000f8e0014 */
[----:B------:R-:W-:-:S02]  /*1ea20*/  SHF.R.S32.HI R0, RZ, 0x1f, R3 ;  /* 0x0000001fff007819 */ /* 0x000fc40000011403 */
[----:B------:R-:W5:Y:S01]  /*1ea30*/  LD.E.128 R56, desc[UR6][R56.64] ;  /* 0x0000000638387980 */ /* 0x000f62000c101d00 */
[----:B------:R-:W-:Y:S01]  /*1ea40*/  IMAD R77, R231, UR5, R76 ;  /* 0x00000005e74d7c24 */ /* 0x000fe2000f8e024c */
[----:B------:R-:W-:Y:S01]  /*1ea50*/  ULDC.64 UR4, c[0x0][0xae0] ;  /* 0x0002b80000047ab9 */ /* 0x000fe20000000a00 */
[----:B------:R-:W-:Y:S01]  /*1ea60*/  IMAD.MOV R79, RZ, RZ, -R3 ;  /* 0x000000ffff4f7224 */ /* 0x000fe200078e0a03 */
[----:B------:R-:W5:Y:S01]  /*1ea70*/  LD.E.128 R60, desc[UR6][R60.64] ;  /* 0x000000063c3c7980 */ /* 0x000f62000c101d00 */
[----:B------:R-:W-:Y:S01]  /*1ea80*/  IMAD R0, R0, UR4, RZ ;  /* 0x0000000400007c24 */ /* 0x000fe2000f8e02ff */
[----:B------:R-:W-:Y:S01]  /*1ea90*/  IADD3 R21, R21, R77, RZ ;  /* 0x0000004d15157210 */ /* 0x000fe20007ffe0ff */
[----:B------:R-:W-:Y:S01]  /*1eaa0*/  IMAD R77, R78, R79, R80 ;  /* 0x0000004f4e4d7224 */ /* 0x000fe200078e0250 */
[----:B------:R-:W5:Y:S01]  /*1eab0*/  LD.E.128 R64, desc[UR6][R64.64] ;  /* 0x0000000640407980 */ /* 0x000f62000c101d00 */
[C---:B------:R-:W-:Y:S02]  /*1eac0*/  IMAD R79, R3.reuse, UR5, R0 ;  /* 0x00000005034f7c24 */ /* 0x040fe4000f8e0200 */
[----:B------:R-:W-:Y:S01]  /*1ead0*/  IMAD.WIDE.U32 R20, R3, UR4, R20 ;  /* 0x0000000403147c25 */ /* 0x000fe2000f8e0014 */
[----:B------:R-:W-:Y:S01]  /*1eae0*/  SHF.R.S32.HI R0, RZ, 0x1f, R77 ;  /* 0x0000001fff007819 */ /* 0x000fe2000001144d */
[----:B------:R-:W-:Y:S01]  /*1eaf0*/  ULDC.64 UR4, c[0x0][0xad8] ;  /* 0x0002b60000047ab9 */ /* 0x000fe20000000a00 */
[----:B------:R-:W5:Y:S01]  /*1eb00*/  LD.E.128 R68, desc[UR6][R68.64] ;  /* 0x0000000644447980 */ /* 0x000f62000c101d00 */
[----:B------:R-:W-:-:S02]  /*1eb10*/  IMAD.IADD R21, R21, 0x1, R79 ;  /* 0x0000000115157824 */ /* 0x000fc400078e024f */
[----:B------:R-:W-:Y:S01]  /*1eb20*/  IMAD R0, R0, UR4, RZ ;  /* 0x0000000400007c24 */ /* 0x000fe2000f8e02ff */
[----:B------:R-:W5:Y:S01]  /*1eb30*/  LD.E.128 R72, desc[UR6][R72.64] ;  /* 0x0000000648487980 */ /* 0x000f62000c101d00 */
[C---:B------:R-:W-:Y:S01]  /*1eb40*/  IMAD.WIDE.U32 R20, R77.reuse, UR4, R20 ;  /* 0x000000044d147c25 */ /* 0x040fe2000f8e0014 */
[----:B------:R-:W-:Y:S01]  /*1eb50*/  @!PT LDS RZ, [RZ] ;  /* 0x00000000fffff984 */ /* 0x000fe20000000800 */
[----:B------:R-:W-:Y:S01]  /*1eb60*/  @!PT LDS RZ, [RZ] ;  /* 0x00000000fffff984 */ /* 0x000fe20000000800 */
[----:B------:R-:W-:Y:S01]  /*1eb70*/  @!PT LDS RZ, [RZ] ;  /* 0x00000000fffff984 */ /* 0x000fe20000000800 */
[----:B------:R-:W-:Y:S01]  /*1eb80*/  @!PT LDS RZ, [RZ] ;  /* 0x00000000fffff984 */ /* 0x000fe20000000800 */
[----:B------:R0:W-:Y:S06]  /*1eb90*/  MEMBAR.ALL.CTA ;  /* 0x0000000000007992 */ /* 0x0001ec0000008000 */
[----:B0-----:R-:W0:Y:S01]  /*1eba0*/  FENCE.VIEW.ASYNC.S ;  /* 0x00000000000073c6 */ /* 0x001e220000000000 */
[----:B------:R-:W-:Y:S01]  /*1ebb0*/  IMAD R79, R77, UR5, R0 ;  /* 0x000000054d4f7c24 */ /* 0x000fe2000f8e0200 */
[----:B------:R-:W-:-:S02]  /*1ebc0*/  ULDC.64 UR4, c[0x0][0xa80] ;  /* 0x0002a00000047ab9 */ /* 0x000fc40000000a00 */
[----:B------:R-:W-:Y:S01]  /*1ebd0*/  LEA R82, P2, R20, UR4, 0x1 ;  /* 0x0000000414527c11 */ /* 0x000fe2000f8408ff */
[----:B------:R-:W-:Y:S01]  /*1ebe0*/  IMAD.IADD R21, R21, 0x1, R79 ;  /* 0x0000000115157824 */ /* 0x000fe200078e024f */
[----:B------:R-:W-:-:S04]  /*1ebf0*/  IADD3 R3, R85, 0x20, RZ ;  /* 0x0000002055037810 */ /* 0x000fc80007ffe0ff */
[----:B------:R-:W-:Y:S02]  /*1ec00*/  LEA.HI.X R83, R20, UR5, R21, 0x1, P2 ;  /* 0x0000000514537c11 */ /* 0x000fe400090f0c15 */
[-C--:B------:R-:W-:Y:S02]  /*1ec10*/  ISETP.GE.AND P2, PT, R85, R2.reuse, PT ;  /* 0x000000025500720c */ /* 0x080fe40003f46270 */
[----:B------:R-:W-:Y:S02]  /*1ec20*/  SHF.R.S32.HI R76, RZ, 0x1f, R213 ;  /* 0x0000001fff4c7819 */ /* 0x000fe400000114d5 */
[----:B------:R-:W-:Y:S02]  /*1ec30*/  IADD3 R0, R18, 0x38820, RZ ;  /* 0x0003882012007810 */ /* 0x000fe40007ffe0ff */
[----:B------:R-:W-:Y:S01]  /*1ec40*/  ISETP.GE.AND P1, PT, R3, R2, PT ;  /* 0x000000020300720c */ /* 0x000fe20003f26270 */
[----:B------:R-:W-:Y:S01]  /*1ec50*/  VIADD R3, R85, 0x40 ;  /* 0x0000004055037836 */ /* 0x000fe20000000000 */
[----:B------:R-:W-:-:S02]  /*1ec60*/  LEA.HI R76, R76, R213, RZ, 0x3 ;  /* 0x000000d54c4c7211 */ /* 0x000fc400078f18ff */
[----:B------:R-:W-:Y:S01]  /*1ec70*/  PRMT R0, RZ, 0x654, R0 ;  /* 0x00000654ff007816 */ /* 0x000fe20000000000 */
[----:B0-----:R0:W1:Y:S01]  /*1ec80*/  SHFL.IDX PT, R81, R82, RZ, 0x181f ;  /* 0x00181fff52517589 */ /* 0x00106200000e0000 */
[----:B------:R-:W-:Y:S02]  /*1ec90*/  ISETP.GE.AND P0, PT, R3, R2, PT ;  /* 0x000000020300720c */ /* 0x000fe40003f06270 */
[----:B------:R-:W-:Y:S01]  /*1eca0*/  LOP3.LUT R84, R76, 0xfffffff8, RZ, 0xc0, !PT ;  /* 0xfffffff84c547812 */ /* 0x000fe200078ec0ff */
[----:B------:R2:W-:Y:S01]  /*1ecb0*/  SYNCS.ARRIVE.TRANS64.RED.A1T0 RZ, [R0+URZ], RZ ;  /* 0x000000ff00ff79a7 */ /* 0x0005e2000810043f */
[----:B------:R0:W3:Y:S02]  /*1ecc0*/  SHFL.IDX PT, R3, R83, RZ, 0x181f ;  /* 0x00181fff53037589 */ /* 0x0000e400000e0000 */
[----:B--2---:R-:W-:Y:S01]  /*1ecd0*/  SHF.R.S32.HI R0, RZ, 0x1f, R84 ;  /* 0x0000001fff007819 */ /* 0x004fe20000011454 */
[----:B0-----:R-:W-:Y:S06]  /*1ece0*/  @P2 BRA `(.L_x_855) ;  /* 0x0000000000482947 */ /* 0x001fec0003800000 */
[----:B------:R-:W-:Y:S01]  /*1ecf0*/  ULDC UR4, c[0x0][0xac8] ;  /* 0x0002b20000047ab9 */ /* 0x000fe20000000800 */
[----:B------:R-:W-:Y:S01]  /*1ed00*/  ULDC.64 UR6, c[0x0][0x208] ;  /* 0x0000820000067ab9 */ /* 0x000fe20000000a00 */
[----:B------:R-:W-:Y:S02]  /*1ed10*/  ISETP.GE.AND P5, PT, R16, UR4, PT ;  /* 0x0000000410007c0c */ /* 0x000fe4000bfa6270 */
[----:B------:R-:W-:Y:S02]  /*1ed20*/  ISETP.GE.AND P4, PT, R213, UR4, PT ;  /* 0x00000004d5007c0c */ /* 0x000fe4000bf86270 */
[----:B------:R-:W-:Y:S02]  /*1ed30*/  ISETP.GE.AND P3, PT, R218, UR4, PT ;  /* 0x00000004da007c0c */ /* 0x000fe4000bf66270 */
[----:B------:R-:W-:-:S07]  /*1ed40*/  ISETP.GE.AND P2, PT, R219, UR4, PT ;  /* 0x00000004db007c0c */ /* 0x000fce000bf46270 */
[----:B-1----:R-:W-:-:S04]  /*1ed50*/  @!P5 LEA R20, P6, R16, R81, 0x1 ;  /* 0x000000511014d211 */ /* 0x002fc800078c08ff */
[----:B---3--:R-:W-:Y:S02]  /*1ed60*/  @!P5 LEA.HI.X R21, R16, R3, R17, 0x1, P6 ;  /* 0x000000031015d211 */ /* 0x008fe400030f0c11 */
        /* <DEDUP_REMOVED lines=10> */
.L_x_855:
[----:B------:R-:W-:Y:S05]  /*1ee10*/  BSYNC B1 ;  /* 0x0000000000017941 */ /* 0x000fea0003800000 */
.L_x_854:
[----:B---3--:R2:W3:Y:S01]  /*1ee20*/  SHFL.IDX PT, R3, R83, 0x1, 0x181f ;  /* 0x00381f0053037f89 */ /* 0x0084e200000e0000 */
[----:B------:R-:W-:Y:S03]  /*1ee30*/  BSSY B1, `(.L_x_856) ;  /* 0x0000015000017945 */ /* 0x000fe60003800000 */
[----:B0----5:R2:W0:Y:S01]  /*1ee40*/  SHFL.IDX PT, R29, R82, 0x1, 0x181f ;  /* 0x00381f00521d7f89 */ /* 0x02142200000e0000 */
        /* <DEDUP_REMOVED lines=8> */
[----:B------:R-:W-:Y:S02]  /*1eed0*/  @!P3 LEA R6, P5, R84, R29, 0x1 ;  /* 0x0000001d5406b211 */ /* 0x000fe400078a08ff */
[----:B---3--:R-:W-:Y:S02]  /*1eee0*/  @!P4 LEA.HI.X R5, R16, R3, R17, 0x1, P6 ;  /* 0x000000031005c211 */ /* 0x008fe400030f0c11 */
        /* <DEDUP_REMOVED lines=9> */
.L_x_857:
[----:B------:R-:W-:Y:S05]  /*1ef80*/  BSYNC B1 ;  /* 0x0000000000017941 */ /* 0x000fea0003800000 */
.L_x_856:
[----:B---3--:R3:W0:Y:S01]  /*1ef90*/  SHFL.IDX PT, R3, R83, 0x2, 0x181f ;  /* 0x00581f0053037f89 */ /* 0x00862200000e0000 */
[----:B------:R-:W-:Y:S03]  /*1efa0*/  BSSY B1, `(.L_x_858) ;  /* 0x0000015000017945 */ /* 0x000fe60003800000 */
[----:B----4-:R3:W4:Y:S01]  /*1efb0*/  SHFL.IDX PT, R11, R82, 0x2, 0x181f ;  /* 0x00581f00520b7f89 */ /* 0x01072200000e0000 */
[----:B------:R-:W-:Y:S05]  /*1efc0*/  @P0 BRA `(.L_x_859) ;  /* 0x0000000000480947 */ /* 0x000fea0003800000 */
[----:B------:R-:W-:Y:S01]  /*1efd0*/  ULDC UR4, c[0x0][0xac8] ;  /* 0x0002b20000047ab9 */ /* 0x000fe20000000800 */
[----:B------:R-:W-:Y:S01]  /*1efe0*/  ULDC.64 UR6, c[0x0][0x208] ;  /* 0x0000820000067ab9 */ /* 0x000fe20000000a00 */
[----:B------:R-:W-:Y:S02]  /*1eff0*/  ISETP.GE.AND P3, PT, R16, UR4, PT ;  /* 0x0000000410007c0c */ /* 0x000fe4000bf66270 */
[----:B------:R-:W-:Y:S02]  /*1f000*/  ISETP.GE.AND P2, PT, R213, UR4, PT ;  /* 0x00000004d5007c0c */ /* 0x000fe4000bf46270 */
[----:B------:R-:W-:Y:S02]  /*1f010*/  ISETP.GE.AND P1, PT, R218, UR4, PT ;  /* 0x00000004da007c0c */ /* 0x000fe4000bf26270 */
[----:B------:R-:W-:-:S07]  /*1f020*/  ISETP.GE.AND P0, PT, R219, UR4, PT ;  /* 0x00000004db007c0c */ /* 0x000fce000bf06270 */
[-C--:B----4-:R-:W-:Y:S02]  /*1f030*/  @!P3 LEA R4, P6, R16, R11.reuse, 0x1 ;  /* 0x0000000b1004b211 */ /* 0x090fe400078c08ff */
[-C--:B------:R-:W-:Y:S02]  /*1f040*/  @!P2 LEA R6, P5, R84, R11.reuse, 0x1 ;  /* 0x0000000b5406a211 */ /* 0x080fe400078a08ff */
[----:B------:R-:W-:Y:S02]  /*1f050*/  @!P1 LEA R8, P4, R218, R11, 0x1 ;  /* 0x0000000bda089211 */ /* 0x000fe400078808ff */
[----:B0-----:R-:W-:Y:S02]  /*1f060*/  @!P3 LEA.HI.X R5, R16, R3, R17, 0x1, P6 ;  /* 0x000000031005b211 */ /* 0x001fe400030f0c11 */
        /* <DEDUP_REMOVED lines=8> */
.L_x_859:
[----:B------:R-:W-:Y:S05]  /*1f0f0*/  BSYNC B1 ;  /* 0x0000000000017941 */ /* 0x000fea0003800000 */
.L_x_858:
[----:B0-----:R-:W-:Y:S01]  /*1f100*/  VIADD R3, R85, 0x60 ;  /* 0x0000006055037836 */ /* 0x001fe20000000000 */
[----:B--23--:R-:W0:Y:S04]  /*1f110*/  SHFL.IDX PT, R83, R83, 0x3, 0x181f ;  /* 0x00781f0053537f89 */ /* 0x00ce2800000e0000 */
[----:B------:R-:W-:Y:S01]  /*1f120*/  ISETP.GE.AND P0, PT, R3, R2, PT ;  /* 0x000000020300720c */ /* 0x000fe20003f06270 */
[----:B------:R2:W3:-:S12]  /*1f130*/  SHFL.IDX PT, R9, R82, 0x3, 0x181f ;  /* 0x00781f0052097f89 */ /* 0x0004d800000e0000 */
[----:B--2---:R-:W-:Y:S05]  /*1f140*/  @P0 BRA `(.L_x_860) ;  /* 0x0000000c00bc0947 */ /* 0x004fea0003800000 */
[----:B------:R-:W-:Y:S01]  /*1f150*/  ULDC UR4, c[0x0][0xac8] ;  /* 0x0002b20000047ab9 */ /* 0x000fe20000000800 */
[----:B------:R-:W-:Y:S01]  /*1f160*/  ULDC.64 UR6, c[0x0][0x208] ;  /* 0x0000820000067ab9 */ /* 0x000fe20000000a00 */
[----:B------:R-:W-:Y:S02]  /*1f170*/  ISETP.GE.AND P3, PT, R16, UR4, PT ;  /* 0x0000000410007c0c */ /* 0x000fe4000bf66270 */
[----:B------:R-:W-:Y:S02]  /*1f180*/  ISETP.GE.AND P4, PT, R213, UR4, PT ;  /* 0x00000004d5007c0c */ /* 0x000fe4000bf86270 */
[----:B------:R-:W-:-:S09]  /*1f190*/  ISETP.GE.AND P5, PT, R218, UR4, PT ;  /* 0x00000004da007c0c */ /* 0x000fd2000bfa6270 */
[-C--:B---3--:R-:W-:Y:S02]  /*1f1a0*/  @!P3 LEA R2, P0, R16, R9.reuse, 0x1 ;  /* 0x000000091002b211 */ /* 0x088fe400078008ff */
[----:B------:R-:W-:Y:S02]  /*1f1b0*/  @!P4 LEA R4, P1, R84, R9, 0x1 ;  /* 0x000000095404c211 */ /* 0x000fe400078208ff */
        /* <DEDUP_REMOVED lines=9> */
[----:B0-----:R-:W-:Y:S01]  /*1f250*/  LEA R2, P0, R219, R9, 0x1 ;  /* 0x00000009db027211 */ /* 0x001fe200078008ff */
[----:B------:R-:W-:-:S03]  /*1f260*/  ULDC.64 UR4, c[0x0][0x208] ;  /* 0x0000820000047ab9 */ /* 0x000fc60000000a00 */
[----:B------:R-:W-:-:S05]  /*1f270*/  LEA.HI.X R3, R219, R83, R86, 0x1, P0 ;  /* 0x00000053db037211 */ /* 0x000fca00000f0c56 */
[----:B------:R0:W-:Y:S01]  /*1f280*/  ST.E.128 desc[UR4][R2.64], R72 ;  /* 0x0000004802007985 */ /* 0x0001e2000c101d04 */
[----:B------:R-:W-:Y:S05]  /*1f290*/  BRA `(.L_x_860) ;  /* 0x0000000c00687947 */ /* 0x000fea0003800000 */
.L_x_852:
[C---:B------:R-:W-:Y:S01]  /*1f2a0*/  IMAD.SHL.U32 R4, R231.reuse, 0x4, RZ ;  /* 0x00000004e7047824 */ /* 0x040fe200078e00ff */
[----:B------:R-:W-:Y:S01]  /*1f2b0*/  SHF.R.S32.HI R12, RZ, 0x1f, R231 ;  /* 0x0000001fff0c7819 */ /* 0x000fe200000114e7 */
[----:B------:R-:W-:Y:S01]  /*1f2c0*/  ULDC.64 UR4, c[0x0][0xc00] ;  /* 0x0003000000047ab9 */ /* 0x000fe20000000a00 */
[----:B------:R-:W2:Y:S01]  /*1f2d0*/  LDC R21, c[0x0][0xbe8] ;  /* 0x0002fa00ff157b82 */ /* 0x000ea20000000800 */
[----:B------:R-:W-:Y:S01]  /*1f2e0*/  ISETP.NE.U32.AND P0, PT, RZ, UR4, PT ;  /* 0x00000004ff007c0c */ /* 0x000fe2000bf05070 */
[----:B------:R-:W-:Y:S01]  /*1f2f0*/  ULDC.64 UR6, c[0x0][0x208] ;  /* 0x0000820000067ab9 */ /* 0x000fe20000000a00 */
[----:B------:R-:W-:Y:S02]  /*1f300*/  IADD3 R2, P1, R4, UR4, RZ ;  /* 0x0000000404027c10 */ /* 0x000fe4000ff3e0ff */
[----:B------:R-:W-:Y:S02]  /*1f310*/  SHF.L.U64.HI R0, R231, 0x2, R12 ;  /* 0x00000002e7007819 */ /* 0x000fe4000001020c */
[----:B------:R-:W-:-:S02]  /*1f320*/  ISETP.NE.AND.EX P0, PT, RZ, UR5, PT, P0 ;  /* 0x00000005ff007c0c */ /* 0x000fc4000bf05300 */
[----:B------:R-:W-:Y:S01]  /*1f330*/  IADD3.X R3, R0, UR5, RZ, P1, !PT ;  /* 0x0000000500037c10 */ /* 0x000fe20008ffe4ff */
[----:B------:R-:W-:Y:S01]  /*1f340*/  ULDC.64 UR4, c[0x0][0xc08] ;  /* 0x0003020000047ab9 */ /* 0x000fe20000000a00 */
[----:B------:R-:W-:Y:S02]  /*1f350*/  MOV R6, RZ ;  /* 0x000000ff00067202 */ /* 0x000fe40000000f00 */
[----:B------:R-:W-:-:S04]  /*1f360*/  ISETP.NE.U32.AND P1, PT, RZ, UR4, PT ;  /* 0x00000004ff007c0c */ /* 0x000fc8000bf25070 */
[----:B------:R-:W-:Y:S01]  /*1f370*/  ISETP.NE.AND.EX P1, PT, RZ, UR5, PT, P1 ;  /* 0x00000005ff007c0c */ /* 0x000fe2000bf25310 */
[----:B------:R-:W3:Y:S02]  /*1f380*/  S2R R7, SR_TID.X ;  /* 0x0000000000077919 */ /* 0x000ee40000002100 */
[----:B------:R4:W5:Y:S10]  /*1f390*/  @P0 LDG.E R6, desc[UR6][R2.64] ;  /* 0x0000000602060981 */ /* 0x000974000c1e1900 */
[----:B------:R-:W-:Y:S01]  /*1f3a0*/  @P1 IADD3 R4, P2, R4, UR4, RZ ;  /* 0x0000000404041c10 */ /* 0x000fe2000ff5e0ff */
[----:B------:R-:W-:-:S03]  /*1f3b0*/  ULDC UR4, c[0x0][0xa88] ;  /* 0x0002a20000047ab9 */ /* 0x000fc60000000800 */
[----:B------:R-:W-:Y:S01]  /*1f3c0*/  @P1 IADD3.X R5, R0, UR5, RZ, P2, !PT ;  /* 0x0000000500051c10 */ /* 0x000fe200097fe4ff */
[----:B------:R-:W-:Y:S01]  /*1f3d0*/  IMAD.U32 R0, RZ, RZ, UR4 ;  /* 0x00000004ff007e24 */ /* 0x000fe2000f8e00ff */
[----:B--2---:R-:W-:-:S05]  /*1f3e0*/  ISETP.NE.AND P2, PT, R21, 0x1, PT ;  /* 0x000000011500780c */ /* 0x004fca0003f45270 */
[----:B------:R4:W5:Y:S08]  /*1f3f0*/  @P1 LDG.E R0, desc[UR6][R4.64] ;  /* 0x0000000604001981 */ /* 0x000970000c1e1900 */
[----:B------:R-:W2:Y:S01]  /*1f400*/  @P2 LDC R14, c[0x0][0xbec] ;  /* 0x0002fb00ff0e2b82 */ /* 0x000ea20000000800 */
[----:B---3--:R-:W-:-:S05]  /*1f410*/  VIADD R7, R7, 0xffffff80 ;  /* 0xffffff8007077836 */ /* 0x008fca0000000000 */
[----:B------:R-:W-:Y:S02]  /*1f420*/  ISETP.GE.AND P3, PT, R7, 0x80, PT ;  /* 0x000000800700780c */ /* 0x000fe40003f66270 */
[----:B------:R-:W3:Y:S01]  /*1f430*/  @P2 LDC R25, c[0x0][0xbf0] ;  /* 0x0002fc00ff192b82 */ /* 0x000ee20000000800 */
[----:B----4-:R-:W-:Y:S10]  /*1f440*/  @P1 BRA `(.L_x_861) ;  /* 0x0000000000141947 */ /* 0x010ff40003800000 */
[----:B------:R-:W-:Y:S05]  /*1f450*/  @!P0 BRA `(.L_x_861) ;  /* 0x0000000000108947 */ /* 0x000fea0003800000 */
[----:B------:R-:W-:Y:S02]  /*1f460*/  ULDC.64 UR4, c[0x0][0x208] ;  /* 0x0000820000047ab9 */ /* 0x000fe40000000a00 */
[----:B------:R-:W4:Y:S04]  /*1f470*/  LDG.E R5, desc[UR4][R2.64] ;  /* 0x0000000402057981 */ /* 0x000f28000c1e1900 */
[----:B-----5:R-:W4:Y:S02]  /*1f480*/  LDG.E R0, desc[UR4][R2.64+0x4] ;  /* 0x0000040402007981 */ /* 0x020f24000c1e1900 */
[----:B----4-:R-:W-:-:S07]  /*1f490*/  IADD3 R0, -R5, R0, RZ ;  /* 0x0000000005007210 */ /* 0x010fce0007ffe1ff */
.L_x_861:
[----:B------:R-:W-:Y:S01]  /*1f4a0*/  BSSY B1, `(.L_x_862) ;  /* 0x000002f000017945 */ /* 0x000fe20003800000 */
[----:B------:R-:W-:Y:S02]  /*1f4b0*/  SHF.R.S32.HI R10, RZ, 0x1f, R232 ;  /* 0x0000001fff0a7819 */ /* 0x000fe400000114e8 */
[----:B------:R-:W-:Y:S02]  /*1f4c0*/  SEL R231, R231, RZ, !P0 ;  /* 0x000000ffe7e77207 */ /* 0x000fe40004000000 */
[----:B------:R-:W-:Y:S02]  /*1f4d0*/  SEL R12, R12, RZ, !P0 ;  /* 0x000000ff0c0c7207 */ /* 0x000fe40004000000 */
[----:B-----5:R-:W-:Y:S01]  /*1f4e0*/  SHF.R.S32.HI R11, RZ, 0x1f, R6 ;  /* 0x0000001fff0b7819 */ /* 0x020fe20000011406 */
[----:B------:R-:W-:Y:S06]  /*1f4f0*/  @P3 BRA `(.L_x_863) ;  /* 0x0000000000a43947 */ /* 0x000fec0003800000 */
[----:B------:R-:W4:Y:S01]  /*1f500*/  S2R R3, SR_TID.X ;  /* 0x0000000000037919 */ /* 0x000f220000002100 */
[----:B------:R-:W5:Y:S01]  /*1f510*/  LDC R9, c[0x0][0xbe8] ;  /* 0x0002fa00ff097b82 */ /* 0x000f620000000800 */
[----:B----4-:R-:W-:Y:S02]  /*1f520*/  IMAD R2, R236, 0x80, R3 ;  /* 0x00000080ec027824 */ /* 0x010fe400078e0203 */
[----:B-----5:R-:W-:Y:S02]  /*1f530*/  IMAD R3, R0, R9, RZ ;  /* 0x0000000900037224 */ /* 0x020fe400078e02ff */
[----:B------:R-:W-:-:S05]  /*1f540*/  VIADD R8, R2, 0xffffff80 ;  /* 0xffffff8002087836 */ /* 0x000fca0000000000 */
[----:B------:R-:W-:-:S13]  /*1f550*/  ISETP.GE.AND P0, PT, R8, R3, PT ;  /* 0x000000030800720c */ /* 0x000fda0003f06270 */
[----:B------:R-:W-:Y:S05]  /*1f560*/  @P0 BRA `(.L_x_863) ;  /* 0x0000000000880947 */ /* 0x000fea0003800000 */
[----:B------:R-:W-:Y:S01]  /*1f570*/  ISETP.NE.AND P0, PT, R9, 0x1, PT ;  /* 0x000000010900780c */ /* 0x000fe20003f05270 */
[----:B------:R-:W-:Y:S01]  /*1f580*/  ULDC.64 UR4, c[0x0][0xb90] ;  /* 0x0002e40000047ab9 */ /* 0x000fe20000000a00 */
[----:B------:R-:W-:Y:S01]  /*1f590*/  IMAD.MOV.U32 R2, RZ, RZ, R6 ;  /* 0x000000ffff027224 */ /* 0x000fe200078e0006 */
[----:B------:R-:W-:Y:S01]  /*1f5a0*/  MOV R5, R8 ;  /* 0x0000000800057202 */ /* 0x000fe20000000f00 */
[----:B------:R-:W-:Y:S01]  /*1f5b0*/  IMAD R7, R10, UR4, RZ ;  /* 0x000000040a077c24 */ /* 0x000fe2000f8e02ff */
[----:B------:R-:W-:Y:S01]  /*1f5c0*/  ULDC.64 UR6, c[0x0][0x208] ;  /* 0x0000820000067ab9 */ /* 0x000fe20000000a00 */
[----:B------:R-:W-:Y:S02]  /*1f5d0*/  IMAD.MOV.U32 R3, RZ, RZ, R11 ;  /* 0x000000ffff037224 */ /* 0x000fe400078e000b */
[C---:B------:R-:W-:Y:S02]  /*1f5e0*/  IMAD R7, R232.reuse, UR5, R7 ;  /* 0x00000005e8077c24 */ /* 0x040fe4000f8e0207 */
[----:B------:R-:W-:Y:S01]  /*1f5f0*/  IMAD.WIDE.U32 R2, R232, UR4, R2 ;  /* 0x00000004e8027c25 */ /* 0x000fe2000f8e0002 */
[----:B------:R-:W-:-:S02]  /*1f600*/  ULDC.64 UR4, c[0x0][0xb98] ;  /* 0x0002e60000047ab9 */ /* 0x000fc40000000a00 */
[----:B------:R-:W4:Y:S02]  /*1f610*/  @P0 LDC R13, c[0x0][0xbec] ;  /* 0x0002fb00ff0d0b82 */ /* 0x000f240000000800 */
[----:B------:R-:W-:-:S03]  /*1f620*/  IADD3 R3, R3, R7, RZ ;  /* 0x0000000703037210 */ /* 0x000fc60007ffe0ff */
[----:B------:R-:W-:-:S03]  /*1f630*/  IMAD.WIDE.U32 R2, R231, UR4, R2 ;  /* 0x00000004e7027c25 */ /* 0x000fc6000f8e0002 */
[----:B------:R-:W5:Y:S01]  /*1f640*/  @P0 LDC R15, c[0x0][0xbf0] ;  /* 0x0002fc00ff0f0b82 */ /* 0x000f620000000800 */
[----:B----4-:R-:W-:-:S05]  /*1f650*/  @P0 IMAD.HI.U32 R4, R8, R13, RZ ;  /* 0x0000000d08040227 */ /* 0x010fca00078e00ff */
[----:B-----5:R-:W-:Y:S01]  /*1f660*/  @P0 SHF.R.U32.HI R5, RZ, R15, R4 ;  /* 0x0000000fff050219 */ /* 0x020fe20000011604 */
[----:B------:R-:W-:-:S03]  /*1f670*/  IMAD R4, R12, UR4, RZ ;  /* 0x000000040c047c24 */ /* 0x000fc6000f8e02ff */
[----:B------:R-:W-:Y:S01]  /*1f680*/  IADD3 R2, P0, R5, R2, RZ ;  /* 0x0000000205027210 */ /* 0x000fe20007f1e0ff */
[----:B------:R-:W-:-:S04]  /*1f690*/  IMAD.MOV R7, RZ, RZ, -R5 ;  /* 0x000000ffff077224 */ /* 0x000fc800078e0a05 */
[----:B------:R-:W-:Y:S01]  /*1f6a0*/  IMAD R7, R9, R7, R8 ;  /* 0x0000000709077224 */ /* 0x000fe200078e0208 */
[----:B------:R-:W-:Y:S01]  /*1f6b0*/  SHF.R.S32.HI R9, RZ, 0x1f, R5 ;  /* 0x0000001fff097819 */ /* 0x000fe20000011405 */
[----:B------:R-:W-:Y:S01]  /*1f6c0*/  IMAD R8, R231, UR5, R4 ;  /* 0x00000005e7087c24 */ /* 0x000fe2000f8e0204 */
[----:B------:R-:W-:Y:S02]  /*1f6d0*/  ULDC.64 UR4, c[0x0][0xb88] ;  /* 0x0002e20000047ab9 */ /* 0x000fe40000000a00 */
        /* <DEDUP_REMOVED lines=9> */
[----:B------:R-:W-:-:S05]  /*1f770*/  MOV R3, 0xff800000 ;  /* 0xff80000000037802 */ /* 0x000fca0000000f00 */
[----:B------:R4:W-:Y:S02]  /*1f780*/  STG.E desc[UR6][R4.64], R3 ;  /* 0x0000000304007986 */ /* 0x0009e4000c101906 */
.L_x_863:
[----:B------:R-:W-:Y:S05]  /*1f790*/  BSYNC B1 ;  /* 0x0000000000017941 */ /* 0x000fea0003800000 */
.L_x_862:
[----:B------:R-:W-:Y:S01]  /*1f7a0*/  ULDC.64 UR4, c[0x0][0xaa0] ;  /* 0x0002a80000047ab9 */ /* 0x000fe20000000a00 */
[----:B------:R-:W-:Y:S01]  /*1f7b0*/  IMAD R7, R233, 0x20, R212 ;  /* 0x00000020e9077824 */ /* 0x000fe200078e02d4 */
[----:B------:R-:W-:Y:S01]  /*1f7c0*/  BSSY B1, `(.L_x_864) ;  /* 0x0000042000017945 */ /* 0x000fe20003800000 */
[----:B----4-:R-:W-:Y:S01]  /*1f7d0*/  IMAD R3, R11, UR4, RZ ;  /* 0x000000040b037c24 */ /* 0x010fe2000f8e02ff */
[----:B------:R-:W-:Y:S02]  /*1f7e0*/  SHF.R.S32.HI R8, RZ, 0x1f, R219 ;  /* 0x0000001fff087819 */ /* 0x000fe400000114db */
[----:B------:R-:W-:Y:S01]  /*1f7f0*/  LEA R9, R236, R7, 0x7 ;  /* 0x00000007ec097211 */ /* 0x000fe200078e38ff */
[C---:B------:R-:W-:Y:S02]  /*1f800*/  IMAD R5, R6.reuse, UR5, R3 ;  /* 0x0000000506057c24 */ /* 0x040fe4000f8e0203 */
[----:B------:R-:W-:Y:S01]  /*1f810*/  IMAD.WIDE.U32 R2, R6, UR4, RZ ;  /* 0x0000000406027c25 */ /* 0x000fe2000f8e00ff */
[----:B------:R-:W-:-:S03]  /*1f820*/  ULDC.64 UR4, c[0x0][0xae8] ;  /* 0x0002ba0000047ab9 */ /* 0x000fc60000000a00 */
[----:B------:R-:W-:Y:S02]  /*1f830*/  IMAD.IADD R3, R3, 0x1, R5 ;  /* 0x0000000103037824 */ /* 0x000fe400078e0205 */
[----:B------:R-:W-:Y:S02]  /*1f840*/  IMAD R7, R10, UR4, RZ ;  /* 0x000000040a077c24 */ /* 0x000fe4000f8e02ff */
[----:B--2---:R-:W-:-:S04]  /*1f850*/  @P2 IMAD.HI.U32 R4, R9, R14, RZ ;  /* 0x0000000e09042227 */ /* 0x004fc800078e00ff */
[C---:B------:R-:W-:Y:S02]  /*1f860*/  IMAD R7, R232.reuse, UR5, R7 ;  /* 0x00000005e8077c24 */ /* 0x040fe4000f8e0207 */
[----:B------:R-:W-:Y:S01]  /*1f870*/  IMAD.WIDE.U32 R2, R232, UR4, R2 ;  /* 0x00000004e8027c25 */ /* 0x000fe2000f8e0002 */
[----:B------:R-:W-:-:S03]  /*1f880*/  ULDC.64 UR4, c[0x0][0xaf0] ;  /* 0x0002bc0000047ab9 */ /* 0x000fc60000000a00 */
[----:B------:R-:W-:Y:S01]  /*1f890*/  IMAD.MOV.U32 R5, RZ, RZ, R9 ;  /* 0x000000ffff057224 */ /* 0x000fe200078e0009 */
[----:B---3--:R-:W-:Y:S01]  /*1f8a0*/  @P2 SHF.R.U32.HI R5, RZ, R25, R4 ;  /* 0x00000019ff052219 */ /* 0x008fe20000011604 */
[----:B------:R-:W-:Y:S02]  /*1f8b0*/  IMAD R6, R12, UR4, RZ ;  /* 0x000000040c067c24 */ /* 0x000fe4000f8e02ff */
[----:B------:R-:W-:Y:S01]  /*1f8c0*/  IMAD.IADD R3, R3, 0x1, R7 ;  /* 0x0000000103037824 */ /* 0x000fe200078e0207 */
[----:B------:R-:W-:Y:S01]  /*1f8d0*/  SHF.R.S32.HI R4, RZ, 0x1f, R5 ;  /* 0x0000001fff047819 */ /* 0x000fe20000011405 */
[----:B------:R-:W-:Y:S01]  /*1f8e0*/  IMAD R7, R231, UR5, R6 ;  /* 0x00000005e7077c24 */ /* 0x000fe2000f8e0206 */
[----:B------:R-:W-:Y:S01]  /*1f8f0*/  IADD3 R6, -R5, RZ, RZ ;  /* 0x000000ff05067210 */ /* 0x000fe20007ffe1ff */
[----:B------:R-:W-:Y:S01]  /*1f900*/  IMAD.WIDE.U32 R2, R231, UR4, R2 ;  /* 0x00000004e7027c25 */ /* 0x000fe2000f8e0002 */
[----:B------:R-:W-:-:S03]  /*1f910*/  ULDC.64 UR4, c[0x0][0xae0] ;  /* 0x0002b80000047ab9 */ /* 0x000fc60000000a00 */
[----:B------:R-:W-:Y:S02]  /*1f920*/  IMAD.IADD R3, R3, 0x1, R7 ;  /* 0x0000000103037824 */ /* 0x000fe400078e0207 */
[----:B------:R-:W-:Y:S02]  /*1f930*/  IMAD R4, R4, UR4, RZ ;  /* 0x0000000404047c24 */ /* 0x000fe4000f8e02ff */
[----:B------:R-:W-:Y:S01]  /*1f940*/  IMAD R7, R21, R6, R9 ;  /* 0x0000000615077224 */ /* 0x000fe200078e0209 */
[----:B------:R-:W-:Y:S01]  /*1f950*/  LEA R6, R236, R212, 0x7 ;  /* 0x000000d4ec067211 */ /* 0x000fe200078e38ff */
[C---:B------:R-:W-:Y:S02]  /*1f960*/  IMAD R9, R5.reuse, UR5, R4 ;  /* 0x0000000505097c24 */ /* 0x040fe4000f8e0204 */
[----:B------:R-:W-:Y:S01]  /*1f970*/  IMAD.WIDE.U32 R2, R5, UR4, R2 ;  /* 0x0000000405027c25 */ /* 0x000fe2000f8e0002 */
[----:B------:R-:W-:Y:S01]  /*1f980*/  SHF.R.S32.HI R4, RZ, 0x1f, R7 ;  /* 0x0000001fff047819 */ /* 0x000fe20000011407 */
[----:B------:R-:W-:-:S02]  /*1f990*/  ULDC.64 UR4, c[0x0][0xad8] ;  /* 0x0002b60000047ab9 */ /* 0x000fc40000000a00 */
[----:B------:R-:W-:Y:S01]  /*1f9a0*/  IMAD.IADD R3, R3, 0x1, R9 ;  /* 0x0000000103037824 */ /* 0x000fe200078e0209 */
[----:B------:R-:W-:Y:S01]  /*1f9b0*/  SHF.R.S32.HI R9, RZ, 0x1f, R218 ;  /* 0x0000001fff097819 */ /* 0x000fe200000114da */
[----:B------:R-:W-:Y:S02]  /*1f9c0*/  IMAD R4, R4, UR4, RZ ;  /* 0x0000000404047c24 */ /* 0x000fe4000f8e02ff */
[----:B------:R-:W-:Y:S02]  /*1f9d0*/  IMAD R21, R0, R21, RZ ;  /* 0x0000001500157224 */ /* 0x000fe400078e02ff */
[C---:B------:R-:W-:Y:S02]  /*1f9e0*/  IMAD R5, R7.reuse, UR5, R4 ;  /* 0x0000000507057c24 */ /* 0x040fe4000f8e0204 */
[----:B------:R-:W-:Y:S01]  /*1f9f0*/  IMAD.WIDE.U32 R2, R7, UR4, R2 ;  /* 0x0000000407027c25 */ /* 0x000fe2000f8e0002 */
[----:B------:R-:W-:Y:S01]  /*1fa00*/  ISETP.GE.AND P2, PT, R6, R21, PT ;  /* 0x000000150600720c */ /* 0x000fe20003f46270 */
[----:B------:R-:W-:-:S02]  /*1fa10*/  ULDC.64 UR4, c[0x0][0xa80] ;  /* 0x0002a00000047ab9 */ /* 0x000fc40000000a00 */
[----:B------:R-:W-:Y:S01]  /*1fa20*/  VIADD R0, R6, 0x20 ;  /* 0x0000002006007836 */ /* 0x000fe20000000000 */
[----:B------:R-:W-:Y:S02]  /*1fa30*/  IADD3 R3, R3, R5, RZ ;  /* 0x0000000503037210 */ /* 0x000fe40007ffe0ff */
[----:B------:R-:W-:Y:S02]  /*1fa40*/  LEA R4, P3, R2, UR4, 0x1 ;  /* 0x0000000402047c11 */ /* 0x000fe4000f8608ff */
[-C--:B------:R-:W-:Y:S01]  /*1fa50*/  ISETP.GE.AND P1, PT, R0, R21.reuse, PT ;  /* 0x000000150000720c */ /* 0x080fe20003f26270 */
[----:B------:R-:W-:Y:S01]  /*1fa60*/  VIADD R0, R6, 0x40 ;  /* 0x0000004006007836 */ /* 0x000fe20000000000 */
[----:B------:R-:W-:Y:S02]  /*1fa70*/  LEA.HI.X R5, R2, UR5, R3, 0x1, P3 ;  /* 0x0000000502057c11 */ /* 0x000fe400098f0c03 */
[----:B------:R2:W3:Y:S02]  /*1fa80*/  SHFL.IDX PT, R2, R4, RZ, 0x181f ;  /* 0x00181fff04027589 */ /* 0x0004e400000e0000 */
[----:B------:R-:W-:-:S02]  /*1fa90*/  ISETP.GE.AND P0, PT, R0, R21, PT ;  /* 0x000000150000720c */ /* 0x000fc40003f06270 */
[----:B------:R2:W4:Y:S01]  /*1faa0*/  SHFL.IDX PT, R3, R5, RZ, 0x181f ;  /* 0x00181fff05037589 */ /* 0x00052200000e0000 */
[----:B------:R-:W-:Y:S10]  /*1fab0*/  @P2 BRA `(.L_x_865) ;  /* 0x0000000000482947 */ /* 0x000ff40003800000 */
[----:B------:R-:W-:Y:S01]  /*1fac0*/  ULDC UR4, c[0x0][0xac8] ;  /* 0x0002b20000047ab9 */ /* 0x000fe20000000800 */
[----:B------:R-:W-:Y:S01]  /*1fad0*/  ULDC.64 UR6, c[0x0][0x208] ;  /* 0x0000820000067ab9 */ /* 0x000fe20000000a00 */
[----:B------:R-:W-:Y:S02]  /*1fae0*/  ISETP.GE.AND P5, PT, R16, UR4, PT ;  /* 0x0000000410007c0c */ /* 0x000fe4000bfa6270 */
[----:B------:R-:W-:Y:S02]  /*1faf0*/  ISETP.GE.AND P3, PT, R218, UR4, PT ;  /* 0x00000004da007c0c */ /* 0x000fe4000bf66270 */
[----:B------:R-:W-:Y:S02]  /*1fb00*/  ISETP.GE.AND P2, PT, R219, UR4, PT ;  /* 0x00000004db007c0c */ /* 0x000fe4000bf46270 */
[----:B------:R-:W-:-:S07]  /*1fb10*/  ISETP.GE.AND P4, PT, R213, UR4, PT ;  /* 0x00000004d5007c0c */ /* 0x000fce000bf86270 */
[----:B---3--:R-:W-:-:S04]  /*1fb20*/  @!P5 LEA R10, P6, R16, R2, 0x1 ;  /* 0x00000002100ad211 */ /* 0x008fc800078c08ff */
[-C--:B----4-:R-:W-:Y:S02]  /*1fb30*/  @!P5 LEA.HI.X R11, R16, R3.reuse, R17, 0x1, P6 ;  /* 0x00000003100bd211 */ /* 0x090fe400030f0c11 */
[-C--:B------:R-:W-:Y:S01]  /*1fb40*/  @!P3 LEA R12, P6, R218, R2.reuse, 0x1 ;  /* 0x00000002da0cb211 */ /* 0x080fe200078c08ff */
[----:B------:R-:W-:Y:S02]  /*1fb50*/  @!P4 IMAD.SHL.U32 R7, R234, 0x8, RZ ;  /* 0x00000008ea07c824 */ /* 0x000fe400078e00ff */
[----:B------:R3:W-:Y:S01]  /*1fb60*/  @!P5 ST.E.128 desc[UR6][R10.64], RZ ;  /* 0x000000ff0a00d985 */ /* 0x0007e2000c101d06 */
[----:B------:R-:W-:Y:S02]  /*1fb70*/  @!P3 LEA.HI.X R13, R218, R3, R9, 0x1, P6 ;  /* 0x00000003da0db211 */ /* 0x000fe400030f0c09 */
[----:B------:R-:W-:-:S04]  /*1fb80*/  @!P2 LEA R14, P6, R219, R2, 0x1 ;  /* 0x00000002db0ea211 */ /* 0x000fc800078c08ff */
[----:B------:R-:W-:Y:S01]  /*1fb90*/  @!P2 LEA.HI.X R15, R219, R3, R8, 0x1, P6 ;  /* 0x00000003db0fa211 */ /* 0x000fe200030f0c08 */
[----:B------:R-:W-:-:S05]  /*1fba0*/  @!P4 IMAD.WIDE R2, R7, 0x2, R2 ;  /* 0x000000020702c825 */ /* 0x000fca00078e0202 */
[----:B------:R3:W-:Y:S04]  /*1fbb0*/  @!P4 ST.E.128 desc[UR6][R2.64], RZ ;  /* 0x000000ff0200c985 */ /* 0x0007e8000c101d06 */
[----:B------:R3:W-:Y:S04]  /*1fbc0*/  @!P3 ST.E.128 desc[UR6][R12.64], RZ ;  /* 0x000000ff0c00b985 */ /* 0x0007e8000c101d06 */
[----:B------:R3:W-:Y:S02]  /*1fbd0*/  @!P2 ST.E.128 desc[UR6][R14.64], RZ ;  /* 0x000000ff0e00a985 */ /* 0x0007e4000c101d06 */
.L_x_865:
[----:B------:R-:W-:Y:S05]  /*1fbe0*/  BSYNC B1 ;  /* 0x0000000000017941 */ /* 0x000fea0003800000 */
.L_x_864:
[----:B---34-:R3:W4:Y:S01]  /*1fbf0*/  SHFL.IDX PT, R3, R5, 0x1, 0x181f ;  /* 0x00381f0005037f89 */ /* 0x01872200000e0000 */
        /* <DEDUP_REMOVED lines=11> */
[-C--:B----4-:R-:W-:Y:S02]  /*1fcb0*/  @!P4 LEA.HI.X R11, R16, R3.reuse, R17, 0x1, P6 ;  /* 0x00000003100bc211 */ /* 0x090fe400030f0c11 */
[C---:B------:R-:W-:Y:S01]  /*1fcc0*/  @!P1 LEA R14, P6, R219.reuse, R2, 0x1 ;  /* 0x00000002db0e9211 */ /* 0x040fe200078c08ff */
[----:B------:R-:W-:Y:S01]  /*1fcd0*/  @!P3 IMAD.SHL.U32 R7, R234, 0x8, RZ ;  /* 0x00000008ea07b824 */ /* 0x000fe200078e00ff */
[-C--:B------:R-:W-:Y:S01]  /*1fce0*/  @!P2 LEA.HI.X R13, R218, R3.reuse, R9, 0x1, P5 ;  /* 0x00000003da0da211 */ /* 0x080fe200028f0c09 */
[----:B------:R0:W-:Y:S01]  /*1fcf0*/  @!P4 ST.E.128 desc[UR6][R10.64], RZ ;  /* 0x000000ff0a00c985 */ /* 0x0001e2000c101d06 */
[----:B------:R-:W-:Y:S01]  /*1fd00*/  @!P1 LEA.HI.X R15, R219, R3, R8, 0x1, P6 ;  /* 0x00000003db0f9211 */ /* 0x000fe200030f0c08 */
[----:B------:R-:W-:-:S05]  /*1fd10*/  @!P3 IMAD.WIDE R2, R7, 0x2, R2 ;  /* 0x000000020702b825 */ /* 0x000fca00078e0202 */
[----:B------:R0:W-:Y:S04]  /*1fd20*/  @!P3 ST.E.128 desc[UR6][R2.64], RZ ;  /* 0x000000ff0200b985 */ /* 0x0001e8000c101d06 */
[----:B------:R0:W-:Y:S04]  /*1fd30*/  @!P2 ST.E.128 desc[UR6][R12.64], RZ ;  /* 0x000000ff0c00a985 */ /* 0x0001e8000c101d06 */
[----:B------:R0:W-:Y:S02]  /*1fd40*/  @!P1 ST.E.128 desc[UR6][R14.64], RZ ;  /* 0x000000ff0e009985 */ /* 0x0001e4000c101d06 */
.L_x_867:
[----:B------:R-:W-:Y:S05]  /*1fd50*/  BSYNC B1 ;  /* 0x0000000000017941 */ /* 0x000fea0003800000 */
.L_x_866:
        /* <DEDUP_REMOVED lines=11> */
[----:B------:R-:W-:Y:S02]  /*1fe10*/  @!P4 SHF.L.U32 R7, R234, 0x3, RZ ;  /* 0x00000003ea07c819 */ /* 0x000fe400000006ff */
[-C--:B------:R-:W-:Y:S02]  /*1fe20*/  @!P5 LEA R12, P1, R218, R2.reuse, 0x1 ;  /* 0x00000002da0cd211 */ /* 0x080fe400078208ff */
[----:B------:R-:W-:Y:S02]  /*1fe30*/  @!P6 LEA R14, P2, R219, R2, 0x1 ;  /* 0x00000002db0ee211 */ /* 0x000fe400078408ff */
[-C--:B----4-:R-:W-:Y:S02]  /*1fe40*/  @!P3 LEA.HI.X R11, R16, R3.reuse, R17, 0x1, P0 ;  /* 0x00000003100bb211 */ /* 0x090fe400000f0c11 */
[----:B------:R-:W-:-:S02]  /*1fe50*/  @!P5 LEA.HI.X R13, R218, R3, R9, 0x1, P1 ;  /* 0x00000003da0dd211 */ /* 0x000fc400008f0c09 */
[----:B------:R-:W-:Y:S01]  /*1fe60*/  @!P6 LEA.HI.X R15, R219, R3, R8, 0x1, P2 ;  /* 0x00000003db0fe211 */ /* 0x000fe200010f0c08 */
[----:B------:R-:W-:Y:S01]  /*1fe70*/  @!P4 IMAD.WIDE R2, R7, 0x2, R2 ;  /* 0x000000020702c825 */ /* 0x000fe200078e0202 */
[----:B------:R0:W-:Y:S04]  /*1fe80*/  @!P3 ST.E.128 desc[UR6][R10.64], RZ ;  /* 0x000000ff0a00b985 */ /* 0x0001e8000c101d06 */
[----:B------:R0:W-:Y:S04]  /*1fe90*/  @!P4 ST.E.128 desc[UR6][R2.64], RZ ;  /* 0x000000ff0200c985 */ /* 0x0001e8000c101d06 */
[----:B------:R0:W-:Y:S04]  /*1fea0*/  @!P5 ST.E.128 desc[UR6][R12.64], RZ ;  /* 0x000000ff0c00d985 */ /* 0x0001e8000c101d06 */
[----:B------:R0:W-:Y:S02]  /*1feb0*/  @!P6 ST.E.128 desc[UR6][R14.64], RZ ;  /* 0x000000ff0e00e985 */ /* 0x0001e4000c101d06 */
.L_x_869:
[----:B------:R-:W-:Y:S05]  /*1fec0*/  BSYNC B1 ;  /* 0x0000000000017941 */ /* 0x000fea0003800000 */
.L_x_868:
[----:B------:R-:W-:Y:S01]  /*1fed0*/  VIADD R0, R6, 0x60 ;  /* 0x0000006006007836 */ /* 0x000fe20000000000 */
[----:B0---4-:R0:W4:Y:S04]  /*1fee0*/  SHFL.IDX PT, R3, R5, 0x3, 0x181f ;  /* 0x00781f0005037f89 */ /* 0x01112800000e0000 */
[----:B------:R-:W-:Y:S01]  /*1fef0*/  ISETP.GE.AND P0, PT, R0, R21, PT ;  /* 0x000000150000720c */ /* 0x000fe20003f06270 */
[----:B------:R0:W0:-:S12]  /*1ff00*/  SHFL.IDX PT, R2, R4, 0x3, 0x181f ;  /* 0x00781f0004027f89 */ /* 0x00001800000e0000 */
        /* <DEDUP_REMOVED lines=9> */
[C---:B------:R-:W-:Y:S02]  /*1ffa0*/  @!P6 LEA R12, P2, R219.reuse, R2, 0x1 ;  /* 0x00000002db0ce211 */ /* 0x040fe400078408ff */
[----:B--23--:R-:W-:Y:S01]  /*1ffb0*/  @!P4 IMAD.SHL.U32 R5, R234, 0x8, RZ ;  /* 0x00000008ea05c824 */ /* 0x00cfe200078e00ff */
[-C--:B----4-:R-:W-:Y:S02]  /*1ffc0*/  @!P3 LEA.HI.X R7, R16, R3.reuse, R17, 0x1, P0 ;  /* 0x000000031007b211 */ /* 0x090fe400000f0c11 */
[-C--:B------:R-:W-:Y:S02]  /*1ffd0*/  @!P5 LEA.HI.X R11, R218, R3.reuse, R9, 0x1, P1 ;  /* 0x00000003da0bd211 */ /* 0x080fe400008f0c09 */
[----:B------:R-:W-:Y:S01]  /*1ffe0*/  @!P6 LEA.HI.X R13, R219, R3, R8, 0x1, P2 ;  /* 0x00000003db0de211 */ /* 0x000fe200010f0c08 */
[----:B------:R-:W-:Y:S01]  /*1fff0*/  @!P4 IMAD.WIDE R2, R5, 0x2, R2 ;  /* 0x000000020502c825 */ /* 0x000fe200078e0202 */
[----:B------:R0:W-:Y:S04]  /*20000*/  @!P3 ST.E.128 desc[UR6][R6.64], RZ ;  /* 0x000000ff0600b985 */ /* 0x0001e8000c101d06 */
[----:B------:R0:W-:Y:S04]  /*20010*/  @!P4 ST.E.128 desc[UR6][R2.64], RZ ;  /* 0x000000ff0200c985 */ /* 0x0001e8000c101d06 */
[----:B------:R0:W-:Y:S04]  /*20020*/  @!P5 ST.E.128 desc[UR6][R10.64], RZ ;  /* 0x000000ff0a00d985 */ /* 0x0001e8000c101d06 */
[----:B------:R0:W-:Y:S02]  /*20030*/  @!P6 ST.E.128 desc[UR6][R12.64], RZ ;  /* 0x000000ff0c00e985 */ /* 0x0001e4000c101d06 */
.L_x_860:
[----:B------:R-:W-:Y:S05]  /*20040*/  BSYNC B0 ;  /* 0x0000000000007941 */ /* 0x000fea0003800000 */
.L_x_851:
[----:B------:R-:W-:Y:S02]  /*20050*/  ULDC UR4, c[0x0][0xc3c] ;  /* 0x00030f0000047ab9 */ /* 0x000fe40000000800 */
[----:B-1----:R-:W-:-:S13]  /*20060*/  ISETP.GE.AND P0, PT, R123, UR4, PT ;  /* 0x000000047b007c0c */ /* 0x002fda000bf06270 */
[----:B------:R-:W-:Y:S05]  /*20070*/  @!P0 BRA `(.L_x_870) ;  /* 0xfffffe1000b48947 */ /* 0x000fea000383ffff */
[----:B------:R-:W-:Y:S05]  /*20080*/  BRA `(.L_x_645) ;  /* 0x0000008800547947 */ /* 0x000fea0003800000 */
.L_x_643:
[----:B------:R-:W-:-:S08]  /*20090*/  NOP ;  /* 0x0000000000007918 */ /* 0x000fd00000000000 */
[----:B0-----:R-:W0:-:S00]  /*200a0*/  USETMAXREG.DEALLOC.CTAPOOL 0x18 ;  /* 0x00000018000079c8 */ /* 0x001e0000080e0500 */
[----:B0-----:R-:W2:Y:S01]  /*200b0*/  LDL.LU R3, [R1+0x20] ;  /* 0x0000200001037983 */ /* 0x001ea20000300800 */
[----:B------:R-:W-:Y:S02]  /*200c0*/  LOP3.LUT R2, R2, 0x3, RZ, 0xc0, !PT ;  /* 0x0000000302027812 */ /* 0x000fe400078ec0ff */
[----:B------:R-:W-:-:S04]  /*200d0*/  MOV R4, RZ ;  /* 0x000000ff00047202 */ /* 0x000fc80000000f00 */
[----:B------:R-:W0:Y:S02]  /*200e0*/  SHFL.IDX PT, R2, R2, RZ, 0x1f ;  /* 0x00001fff02027589 */ /* 0x000e2400000e0000 */
[----:B0-----:R-:W-:Y:S02]  /*200f0*/  ISETP.NE.AND P0, PT, R2, RZ, PT ;  /* 0x000000ff0200720c */ /* 0x001fe40003f05270 */
[----:B--2---:R-:W-:-:S11]  /*20100*/  LOP3.LUT R3, R3, 0xfffffffd, RZ, 0xc0, !PT ;  /* 0xfffffffd03037812 */ /* 0x004fd600078ec0ff */
[----:B------:R-:W-:-:S05]  /*20110*/  @P0 LOP3.LUT R3, R3, 0x2, RZ, 0xfc, !PT ;  /* 0x0000000203030812 */ /* 0x000fca00078efcff */
[----:B------:R0:W-:Y:S01]  /*20120*/  STL [R1+0x20], R3 ;  /* 0x0000200301007387 */ /* 0x0001e20000100800 */
        /* <DEDUP_REMOVED lines=8> */
.L_x_871:
[----:B------:R-:W-:Y:S01]  /*201b0*/  LOP3.LUT R5, R0, 0x1f, RZ, 0xc0, !PT ;  /* 0x0000001f00057812 */ /* 0x000fe200078ec0ff */
[----:B------:R-:W-:Y:S01]  /*201c0*/  ULDC UR4, c[0x0][0xc3c] ;  /* 0x00030f0000047ab9 */ /* 0x000fe20000000800 */
[----:B------:R-:W-:Y:S01]  /*201d0*/  ULDC.64 UR6, c[0x0][0x208] ;  /* 0x0000820000067ab9 */ /* 0x000fe20000000a00 */
[----:B------:R-:W-:Y:S01]  /*201e0*/  ULDC UR5, c[0x0][0xc38] ;  /* 0x00030e0000057ab9 */ /* 0x000fe20000000800 */
[----:B------:R-:W-:-:S04]  /*201f0*/  ISETP.NE.AND P0, PT, R5, 0x1f, PT ;  /* 0x0000001f0500780c */ /* 0x000fc80003f05270 */
[----:B------:R-:W-:-:S13]  /*20200*/  ISETP.GE.OR P1, PT, R5, UR4, !P0 ;  /* 0x0000000405007c0c */ /* 0x000fda000c726670 */
[----:B0-----:R-:W0:Y:S02]  /*20210*/  @!P1 LDC.64 R2, c[0x0][0xc80] ;  /* 0x00032000ff029b82 */ /* 0x001e240000000a00 */
[----:B0-----:R-:W-:-:S05]  /*20220*/  @!P1 IMAD.WIDE.U32 R2, R5, 0x4, R2 ;  /* 0x0000000405029825 */ /* 0x001fca00078e0002 */
[----:B------:R-:W2:Y:S01]  /*20230*/  @!P1 LDG.E R4, desc[UR6][R2.64] ;  /* 0x0000000602049981 */ /* 0x000ea2000c1e1900 */
[C---:B------:R-:W-:Y:S01]  /*20240*/  ISETP.NE.AND P1, PT, R5.reuse, RZ, PT ;  /* 0x000000ff0500720c */ /* 0x040fe20003f25270 */
[----:B------:R-:W0:Y:S01]  /*20250*/  S2UR UR6, SR_CTAID.X ;  /* 0x00000000000679c3 */ /* 0x000e220000002500 */
[C---:B------:R-:W-:Y:S01]  /*20260*/  ISETP.GE.U32.AND P2, PT, R5.reuse, 0x2, PT ;  /* 0x000000020500780c */ /* 0x040fe20003f46070 */
[----:B------:R-:W-:Y:S01]  /*20270*/  UMOV UR4, URZ ;  /* 0x0000003f00047c82 */ /* 0x000fe20008000000 */
[C---:B------:R-:W-:Y:S02]  /*20280*/  ISETP.GE.U32.AND P3, PT, R5.reuse, 0x4, PT ;  /* 0x000000040500780c */ /* 0x040fe40003f66070 */
[C---:B------:R-:W-:Y:S02]  /*20290*/  ISETP.GE.U32.AND P4, PT, R5.reuse, 0x8, PT ;  /* 0x000000080500780c */ /* 0x040fe40003f86070 */
[----:B------:R-:W-:Y:S02]  /*202a0*/  ISETP.GE.U32.AND P5, PT, R5, 0x10, PT ;  /* 0x000000100500780c */ /* 0x000fe40003fa6070 */
[----:B------:R-:W-:Y:S01]  /*202b0*/  MOV R16, RZ ;  /* 0x000000ff00107202 */ /* 0x000fe20000000f00 */
[----:B--2---:R-:W1:Y:S02]  /*202c0*/  SHFL.UP PT, R6, R4, 0x1, RZ ;  /* 0x0420000004067989 */ /* 0x004e6400000e00ff */
[----:B-1----:R-:W-:-:S05]  /*202d0*/  SEL R7, R6, RZ, P1 ;  /* 0x000000ff06077207 */ /* 0x002fca0000800000 */
[----:B------:R-:W-:-:S05]  /*202e0*/  IMAD.IADD R7, R4, 0x1, R7 ;  /* 0x0000000104077824 */ /* 0x000fca00078e0207 */
[----:B------:R-:W1:Y:S02]  /*202f0*/  SHFL.UP PT, R6, R7, 0x2, RZ ;  /* 0x0440000007067989 */ /* 0x000e6400000e00ff */
[----:B-1----:R-:W-:-:S05]  /*20300*/  SEL R6, R6, RZ, P2 ;  /* 0x000000ff06067207 */ /* 0x002fca0001000000 */
[----:B------:R-:W-:-:S05]  /*20310*/  IMAD.IADD R6, R7, 0x1, R6 ;  /* 0x0000000107067824 */ /* 0x000fca00078e0206 */
[----:B------:R-:W1:Y:S02]  /*20320*/  SHFL.UP PT, R8, R6, 0x4, RZ ;  /* 0x0480000006087989 */ /* 0x000e6400000e00ff */
[----:B-1----:R-:W-:-:S04]  /*20330*/  SEL R3, R8, RZ, P3 ;  /* 0x000000ff08037207 */ /* 0x002fc80001800000 */
[----:B------:R-:W-:-:S05]  /*20340*/  IADD3 R3, R6, R3, RZ ;  /* 0x0000000306037210 */ /* 0x000fca0007ffe0ff */
        /* <DEDUP_REMOVED lines=16> */
.L_x_877:
[----:B------:R-:W-:Y:S01]  /*20450*/  UIADD3 UR4, UR4, 0x1f, URZ ;  /* 0x0000001f04047890 */ /* 0x000fe2000fffe03f */
[----:B------:R-:W-:-:S05]  /*20460*/  MOV R19, UR7 ;  /* 0x0000000700137c02 */ /* 0x000fca0008000f00 */
        /* <DEDUP_REMOVED lines=11> */
.L_x_876:
[----:B------:R-:W-:Y:S05]  /*20520*/  BSYNC B0 ;  /* 0x0000000000007941 */ /* 0x000fea0003800000 */
.L_x_875:
[----:B0----5:R-:W0:Y:S02]  /*20530*/  SHFL.UP PT, R2, R4, 0x1, RZ ;  /* 0x0420000004027989 */ /* 0x021e2400000e00ff */
[----:B0-----:R-:W-:-:S04]  /*20540*/  SEL R3, R2, RZ, P1 ;  /* 0x000000ff02037207 */ /* 0x001fc80000800000 */
[----:B------:R-:W-:-:S05]  /*20550*/  IADD3 R3, R4, R3, RZ ;  /* 0x0000000304037210 */ /* 0x000fca0007ffe0ff */
[----:B------:R-:W0:Y:S02]  /*20560*/  SHFL.UP PT, R2, R3, 0x2, RZ ;  /* 0x0440000003027989 */ /* 0x000e2400000e00ff */
[----:B0-----:R-:W-:-:S05]  /*20570*/  SEL R2, R2, RZ, P2 ;  /* 0x000000ff02027207 */ /* 0x001fca0001000000 */
[----:B------:R-:W-:-:S05]  /*20580*/  IMAD.IADD R2, R3, 0x1, R2 ;  /* 0x0000000103027824 */ /* 0x000fca00078e0202 */
[----:B------:R-:W0:Y:S02]  /*20590*/  SHFL.UP PT, R8, R2, 0x4, RZ ;  /* 0x0480000002087989 */ /* 0x000e2400000e00ff */
[----:B0-----:R-:W-:-:S05]  /*205a0*/  SEL R9, R8, RZ, P3 ;  /* 0x000000ff08097207 */ /* 0x001fca0001800000 */
[----:B------:R-:W-:-:S05]  /*205b0*/  IMAD.IADD R9, R2, 0x1, R9 ;  /* 0x0000000102097824 */ /* 0x000fca00078e0209 */
[----:B------:R-:W0:Y:S02]  /*205c0*/  SHFL.UP PT, R8, R9, 0x8, RZ ;  /* 0x0500000009087989 */ /* 0x000e2400000e00ff */
[----:B0-----:R-:W-:-:S04]  /*205d0*/  SEL R8, R8, RZ, P4 ;  /* 0x000000ff08087207 */ /* 0x001fc80002000000 */
[----:B------:R-:W-:-:S05]  /*205e0*/  IADD3 R8, R9, R8, RZ ;  /* 0x0000000809087210 */ /* 0x000fca0007ffe0ff */
        /* <DEDUP_REMOVED lines=8> */
[----:B------:R-:W-:-:S07]  /*20670*/  MOV R2, R11 ;  /* 0x0000000b00027202 */ /* 0x000fce0000000f00 */
.L_x_873:
        /* <DEDUP_REMOVED lines=12> */
[----:B0-----:R-:W-:Y:S01]  /*20740*/  IADD3 R11, RZ, -R3, RZ ;  /* 0x80000003ff0b7210 */ /* 0x001fe20007ffe0ff */
[----:B------:R-:W-:Y:S06]  /*20750*/  @!P0 BRA `(.L_x_878) ;  /* 0x0000000000088947 */ /* 0x000fec0003800000 */
[----:B------:R-:W-:-:S05]  /*20760*/  VIADD R9, R19, 0xffffffff ;  /* 0xffffffff13097836 */ /* 0x000fca0000000000 */
[----:B------:R0:W1:Y:S02]  /*20770*/  SHFL.IDX PT, R16, R2, R9, 0x1f ;  /* 0x00001f0902107589 */ /* 0x00006400000e0000 */
.L_x_878:
[----:B-1----:R-:W-:Y:S01]  /*20780*/  IMAD R16, R16, UR5, R7 ;  /* 0x0000000510107c24 */ /* 0x002fe2000f8e0207 */
[----:B------:R-:W-:Y:S01]  /*20790*/  IADD3 R19, R19, UR4, RZ ;  /* 0x0000000413137c10 */ /* 0x000fe2000fffe0ff */
[----:B------:R-:W-:Y:S02]  /*207a0*/  IMAD R7, R11, R6, RZ ;  /* 0x000000060b077224 */ /* 0x000fe400078e02ff */
[----:B0-----:R-:W-:Y:S01]  /*207b0*/  IMAD.MOV.U32 R2, RZ, RZ, RZ ;  /* 0x000000ffff027224 */ /* 0x001fe200078e00ff */
[----:B------:R-:W-:-:S03]  /*207c0*/  IADD3 R17, -R16, UR6, RZ ;  /* 0x0000000610117c10 */ /* 0x000fc6000fffe1ff */
[----:B------:R-:W-:Y:S01]  /*207d0*/  IMAD.HI.U32 R2, R3, R7, R2 ;  /* 0x0000000703027227 */ /* 0x000fe200078e0002 */
[----:B------:R-:W-:Y:S02]  /*207e0*/  IABS R7, R4 ;  /* 0x0000000400077213 */ /* 0x000fe40000000000 */
[----:B------:R-:W-:Y:S02]  /*207f0*/  IABS R3, R17 ;  /* 0x0000001100037213 */ /* 0x000fe40000000000 */
[----:B------:R-:W-:-:S03]  /*20800*/  IADD3 R7, RZ, -R7, RZ ;  /* 0x80000007ff077210 */ /* 0x000fc60007ffe0ff */
        /* <DEDUP_REMOVED lines=16> */
.L_x_874:
[----:B------:R-:W-:Y:S01]  /*20910*/  IMAD.MOV.U32 R17, RZ, RZ, RZ ;  /* 0x000000ffff117224 */ /* 0x000fe200078e00ff */
[----:B------:R-:W-:Y:S01]  /*20920*/  MOV R16, UR6 ;  /* 0x0000000600107c02 */ /* 0x000fe20008000f00 */
[----:B------:R-:W-:-:S07]  /*20930*/  IMAD.MOV.U32 R18, RZ, RZ, RZ ;  /* 0x000000ffff127224 */ /* 0x000fce00078e00ff */
.L_x_879:
[----:B------:R-:W-:-:S13]  /*20940*/  ISETP.NE.AND P0, PT, R5, RZ, PT ;  /* 0x000000ff0500720c */ /* 0x000fda0003f05270 */
[----:B------:R-:W0:Y:S01]  /*20950*/  @!P0 S2R R3, SR_CgaCtaId ;  /* 0x0000000000038919 */ /* 0x000e220000008800 */
[----:B------:R-:W-:-:S04]  /*20960*/  @!P0 MOV R2, 0x400 ;  /* 0x0000040000028802 */ /* 0x000fc80000000f00 */
[----:B0-----:R-:W-:-:S05]  /*20970*/  @!P0 LEA R2, R3, R2, 0x18 ;  /* 0x0000000203028211 */ /* 0x001fca00078ec0ff */
[----:B------:R2:W-:Y:S01]  /*20980*/  @!P0 STS.128 [R2+0x388d0], R16 ;  /* 0x0388d01002008388 */ /* 0x0005e20000000c00 */
[----:B------:R-:W-:Y:S06]  /*20990*/  BAR.ARV 0x5, 0x180 ;  /* 0x0146000000007b1d */ /* 0x000fec0000002000 */
.L_x_872:
[----:B--2---:R-:W-:Y:S01]  /*209a0*/  IMAD.MOV.U32 R2, RZ, RZ, 0x1 ;  /* 0x00000001ff027424 */ /* 0x004fe200078e00ff */
[----:B------:R2:W-:Y:S01]  /*209b0*/  STL [R1+0x54], RZ ;  /* 0x000054ff01007387 */ /* 0x0005e20000100800 */
[----:B------:R-:W-:Y:S02]  /*209c0*/  ULDC UR4, c[0x0][0xc3c] ;  /* 0x00030f0000047ab9 */ /* 0x000fe40000000800 */
[----:B-1----:R-:W-:Y:S01]  /*209d0*/  ISETP.GE.AND P0, PT, R19, UR4, PT ;  /* 0x0000000413007c0c */ /* 0x002fe2000bf06270 */
[----:B------:R2:W-:Y:S04]  /*209e0*/  STL [R1+0x10], R2 ;  /* 0x0000100201007387 */ /* 0x0005e80000100800 */
[----:B------:R2:W-:Y:S08]  /*209f0*/  STL [R1+0x8], RZ ;  /* 0x000008ff01007387 */ /* 0x0005f00000100800 */
[----:B--2---:R-:W-:Y:S05]  /*20a00*/  @P0 BRA `(.L_x_880) ;  /* 0x0000007c000c0947 */ /* 0x004fea0003800000 */
[----:B------:R-:W1:Y:S01]  /*20a10*/  S2UR UR5, SR_CgaCtaId ;  /* 0x00000000000579c3 */ /* 0x000e620000008800 */
[C---:B------:R-:W-:Y:S01]  /*20a20*/  SHF.L.U32 R2, R0.reuse, 0x3, RZ ;  /* 0x0000000300027819 */ /* 0x040fe200000006ff */
[----:B------:R-:W-:Y:S01]  /*20a30*/  UMOV UR4, 0x400 ;  /* 0x0000040000047882 */ /* 0x000fe20000000000 */
[----:B------:R-:W-:Y:S01]  /*20a40*/  LOP3.LUT R5, R0, 0x7f, RZ, 0xc0, !PT ;  /* 0x0000007f00057812 */ /* 0x000fe200078ec0ff */
[----:B------:R-:W-:Y:S01]  /*20a50*/  BSSY B8, `(.L_x_880) ;  /* 0x00007be000087945 */ /* 0x000fe20003800000 */
[C---:B0-----:R-:W-:Y:S01]  /*20a60*/  LOP3.LUT R3, R2.reuse, 0x1f8, RZ, 0xc0, !PT ;  /* 0x000001f802037812 */ /* 0x041fe200078ec0ff */
[----:B------:R-:W-:Y:S01]  /*20a70*/  ULDC.64 UR38, c[0x0][0x198] ;  /* 0x0000660000267ab9 */ /* 0x000fe20000000a00 */
[----:B------:R-:W-:Y:S01]  /*20a80*/  LOP3.LUT R2, R2, 0x38, RZ, 0xc0, !PT ;  /* 0x0000003802027812 */ /* 0x000fe200078ec0ff */
[----:B------:R-:W-:Y:S01]  /*20a90*/  ULDC UR36, c[0x0][0xc] ;  /* 0x0000030000247ab9 */ /* 0x000fe20000000800 */
[----:B------:R-:W-:Y:S01]  /*20aa0*/  LOP3.LUT R4, R3, 0x38, R0, 0x78, !PT ;  /* 0x0000003803047812 */ /* 0x000fe200078e7800 */
[----:B------:R-:W-:Y:S01]  /*20ab0*/  IMAD.SHL.U32 R3, R5, 0x8, RZ ;  /* 0x0000000805037824 */ /* 0x000fe200078e00ff */
[----:B------:R-:W-:Y:S01]  /*20ac0*/  SHF.R.U32.HI R5, RZ, 0x3, R5 ;  /* 0x00000003ff057819 */ /* 0x000fe20000011605 */
[----:B------:R-:W-:-:S03]  /*20ad0*/  IMAD.SHL.U32 R0, R0, 0x10, RZ ;  /* 0x0000001000007824 */ /* 0x000fc600078e00ff */
[----:B------:R-:W-:Y:S02]  /*20ae0*/  LOP3.LUT R3, R4, 0x200, R3, 0xf8, !PT ;  /* 0x0000020004037812 */ /* 0x000fe400078ef803 */
[----:B------:R-:W-:Y:S01]  /*20af0*/  LOP3.LUT R0, R5, 0x70, R0, 0xf8, !PT ;  /* 0x0000007005007812 */ /* 0x000fe200078ef800 */
[----:B------:R-:W-:Y:S01]  /*20b00*/  IMAD.MOV.U32 R0, RZ, RZ, 0x1 ;  /* 0x00000001ff007424 */ /* 0x000fe200078e00ff */
[----:B-1----:R-:W-:-:S06]  /*20b10*/  ULEA UR4, UR5, UR4, 0x18 ;  /* 0x0000000405047291 */ /* 0x002fcc000f8ec03f */
[----:B------:R-:W-:-:S05]  /*20b20*/  MOV R4, UR4 ;  /* 0x0000000400047c02 */ /* 0x000fca0008000f00 */
[----:B------:R-:W-:Y:S01]  /*20b30*/  IMAD R3, R3, 0x2, R4 ;  /* 0x0000000203037824 */ /* 0x000fe200078e0204 */
[----:B------:R0:W-:Y:S04]  /*20b40*/  STL [R1+0x4], R4 ;  /* 0x0000040401007387 */ /* 0x0001e80000100800 */
[----:B------:R1:W-:Y:S04]  /*20b50*/  STL [R1+0x2c], R3 ;  /* 0x00002c0301007387 */ /* 0x0003e80000100800 */
[----:B------:R-:W-:Y:S01]  /*20b60*/  STL [R1+0x8], RZ ;  /* 0x000008ff01007387 */ /* 0x000fe20000100800 */
[----:B0-----:R-:W-:-:S03]  /*20b70*/  LOP3.LUT R4, R2, 0x40, RZ, 0xfc, !PT ;  /* 0x0000004002047812 */ /* 0x001fc600078efcff */
[----:B------:R-:W-:Y:S01]  /*20b80*/  STL [R1+0x10], R0 ;  /* 0x0000100001007387 */ /* 0x000fe20000100800 */
[----:B-1----:R-:W-:-:S03]  /*20b90*/  LOP3.LUT R3, R2, 0x80, RZ, 0xfc, !PT ;  /* 0x0000008002037812 */ /* 0x002fc600078efcff */
[----:B------:R-:W-:Y:S04]  /*20ba0*/  STL [R1+0x1c], RZ ;  /* 0x00001cff01007387 */ /* 0x000fe80000100800 */
[----:B------:R0:W-:Y:S04]  /*20bb0*/  STL [R1+0x24], R0 ;  /* 0x0000240001007387 */ /* 0x0001e80000100800 */
[----:B------:R1:W-:Y:S01]  /*20bc0*/  STL [R1+0x54], RZ ;  /* 0x000054ff01007387 */ /* 0x0003e20000100800 */
[----:B0-----:R-:W-:-:S07]  /*20bd0*/  LOP3.LUT R0, R2, 0xc0, RZ, 0xfc, !PT ;  /* 0x000000c002007812 */ /* 0x001fce00078efcff */
.L_x_1037:
[----:B0--3--:R-:W0:Y:S01]  /*20be0*/  LDC.64 R2, c[0x0][0xc88] ;  /* 0x00032200ff027b82 */ /* 0x009e220000000a00 */
[----:B------:R-:W-:Y:S01]  /*20bf0*/  ULDC.64 UR4, c[0x0][0x208] ;  /* 0x0000820000047ab9 */ /* 0x000fe20000000a00 */
[----:B0-----:R-:W-:-:S05]  /*20c00*/  IMAD.WIDE R2, R19, 0x4, R2 ;  /* 0x0000000413027825 */ /* 0x001fca00078e0202 */
[----:B------:R-:W2:Y:S01]  /*20c10*/  LDG.E R15, desc[UR4][R2.64] ;  /* 0x00000004020f7981 */ /* 0x000ea2000c1e1900 */
[----:B------:R-:W-:Y:S05]  /*20c20*/  YIELD ;  /* 0x0000000000007946 */ /* 0x000fea0003800000 */
[----:B------:R-:W-:Y:S01]  /*20c30*/  ULDC.64 UR4, c[0x0][0xa28] ;  /* 0x00028a0000047ab9 */ /* 0x000fe20000000a00 */
[----:B----4-:R-:W-:Y:S01]  /*20c40*/  MOV R0, RZ ;  /* 0x000000ff00007202 */ /* 0x010fe20000000f00 */
[----:B------:R-:W-:Y:S01]  /*20c50*/  ULDC.64 UR12, c[0x0][0x208] ;  /* 0x00008200000c7ab9 */ /* 0x000fe20000000a00 */
[----:B------:R-:W-:Y:S01]  /*20c60*/  ISETP.NE.U32.AND P0, PT, RZ, UR4, PT ;  /* 0x00000004ff007c0c */ /* 0x000fe2000bf05070 */
[----:B------:R-:W-:Y:S01]  /*20c70*/  IMAD.MOV.U32 R8, RZ, RZ, RZ ;  /* 0x000000ffff087224 */ /* 0x000fe200078e00ff */
[----:B------:R-:W-:Y:S01]  /*20c80*/  ULDC.64 UR10, c[0x0][0xa18] ;  /* 0x00028600000a7ab9 */ /* 0x000fe20000000a00 */
        /* <DEDUP_REMOVED lines=13> */
[----:B------:R-:W-:Y:S02]  /*20d60*/  ISETP.NE.AND.EX P2, PT, RZ, UR5, PT, P2 ;  /* 0x00000005ff007c0c */ /* 0x000fe4000bf45320 */
[----:B------:R-:W-:Y:S02]  /*20d70*/  CS2R R10, SRZ ;  /* 0x00000000000a7805 */ /* 0x000fe4000001ff00 */
[----:B------:R-:W-:Y:S01]  /*20d80*/  ISETP.NE.U32.AND P3, PT, RZ, UR10, PT ;  /* 0x0000000aff007c0c */ /* 0x000fe2000bf65070 */
[----:B------:R-:W-:Y:S01]  /*20d90*/  STL [R1], R14 ;  /* 0x0000000e01007387 */ /* 0x000fe20000100800 */
[----:B------:R-:W-:Y:S02]  /*20da0*/  ISETP.NE.U32.AND P0, PT, RZ, UR6, PT ;  /* 0x00000006ff007c0c */ /* 0x000fe4000bf05070 */
[----:B------:R-:W-:Y:S01]  /*20db0*/  ISETP.NE.AND.EX P3, PT, RZ, UR11, PT, P3 ;  /* 0x0000000bff007c0c */ /* 0x000fe2000bf65330 */
[----:B------:R-:W-:Y:S01]  /*20dc0*/  STL [R1+0x28], R13 ;  /* 0x0000280d01007387 */ /* 0x000fe20000100800 */
[----:B------:R-:W-:-:S02]  /*20dd0*/  ISETP.NE.U32.AND P1, PT, RZ, UR8, PT ;  /* 0x00000008ff007c0c */ /* 0x000fc4000bf25070 */
[C---:B--2---:R-:W-:Y:S02]  /*20de0*/  IADD3 R2, P4, R14.reuse, UR4, RZ ;  /* 0x000000040e027c10 */ /* 0x044fe4000ff9e0ff */
[----:B------:R-:W-:Y:S02]  /*20df0*/  ISETP.NE.AND.EX P0, PT, RZ, UR7, PT, P0 ;  /* 0x00000007ff007c0c */ /* 0x000fe4000bf05300 */
[C---:B------:R-:W-:Y:S02]  /*20e00*/  IADD3.X R3, R13.reuse, UR5, RZ, P4, !PT ;  /* 0x000000050d037c10 */ /* 0x040fe4000a7fe4ff */
[C---:B0-----:R-:W-:Y:S02]  /*20e10*/  IADD3 R4, P4, R14.reuse, UR8, RZ ;  /* 0x000000080e047c10 */ /* 0x041fe4000ff9e0ff */
[----:B------:R-:W-:Y:S01]  /*20e20*/  ISETP.NE.AND.EX P1, PT, RZ, UR9, PT, P1 ;  /* 0x00000009ff007c0c */ /* 0x000fe2000bf25310 */
[----:B------:R-:W2:Y:S01]  /*20e30*/  @P2 LDG.E R8, desc[UR12][R2.64] ;  /* 0x0000000c02082981 */ /* 0x000ea2000c1e1900 */
[----:B------:R-:W-:Y:S01]  /*20e40*/  IADD3.X R5, R13, UR9, RZ, P4, !PT ;  /* 0x000000090d057c10 */ /* 0x000fe2000a7fe4ff */
[----:B------:R-:W-:Y:S01]  /*20e50*/  ULDC UR4, c[0x0][0x288] ;  /* 0x0000a20000047ab9 */ /* 0x000fe20000000800 */
[----:B------:R-:W-:-:S02]  /*20e60*/  IADD3 R6, P5, R14, UR6, RZ ;  /* 0x000000060e067c10 */ /* 0x000fc4000ffbe0ff */
[----:B------:R-:W-:Y:S01]  /*20e70*/  MOV R12, UR4 ;  /* 0x00000004000c7c02 */ /* 0x000fe20008000f00 */
[----:B------:R-:W-:Y:S01]  /*20e80*/  ULDC.64 UR4, c[0x0][0x418] ;  /* 0x0001060000047ab9 */ /* 0x000fe20000000a00 */
[----:B------:R-:W-:Y:S01]  /*20e90*/  IADD3.X R7, R13, UR7, RZ, P5, !PT ;  /* 0x000000070d077c10 */ /* 0x000fe2000affe4ff */
[----:B--2---:R0:W-:Y:S01]  /*20ea0*/  STL [R1+0x40], R8 ;  /* 0x0000400801007387 */ /* 0x0041e20000100800 */
[----:B------:R-:W-:-:S03]  /*20eb0*/  UISETP.NE.U32.AND UP0, UPT, UR4, URZ, UPT ;  /* 0x0000003f0400728c */ /* 0x000fc6000bf05070 */
[----:B------:R-:W-:Y:S01]  /*20ec0*/  ULDC UR4, c[0x0][0x424] ;  /* 0x0001090000047ab9 */ /* 0x000fe20000000800 */
[----:B------:R-:W5:Y:S04]  /*20ed0*/  @P0 LDG.E R11, desc[UR12][R6.64] ;  /* 0x0000000c060b0981 */ /* 0x000f68000c1e1900 */
[----:B------:R-:W5:Y:S01]  /*20ee0*/  @P1 LDG.E R10, desc[UR12][R4.64] ;  /* 0x0000000c040a1981 */ /* 0x000f62000c1e1900 */
[----:B0-----:R-:W-:-:S04]  /*20ef0*/  @P3 IADD3 R8, P4, R14, UR10, RZ ;  /* 0x0000000a0e083c10 */ /* 0x001fc8000ff9e0ff */
[----:B------:R-:W-:-:S05]  /*20f00*/  @P3 IADD3.X R9, R13, UR11, RZ, P4, !PT ;  /* 0x0000000b0d093c10 */ /* 0x000fca000a7fe4ff */
[----:B------:R0:W2:Y:S01]  /*20f10*/  @P3 LDG.E R12, desc[UR12][R8.64] ;  /* 0x0000000c080c3981 */ /* 0x0000a2000c1e1900 */
[----:B------:R-:W-:-:S03]  /*20f20*/  UISETP.NE.AND.EX UP0, UPT, UR5, URZ, UPT, UP0 ;  /* 0x0000003f0500728c */ /* 0x000fc6000bf05300 */
[----:B------:R-:W-:Y:S01]  /*20f30*/  ULDC UR5, c[0x0][0x2f0] ;  /* 0x0000bc0000057ab9 */ /* 0x000fe20000000800 */
[----:B------:R-:W-:-:S04]  /*20f40*/  USEL UR4, UR4, 0x1, UP0 ;  /* 0x0000000104047887 */ /* 0x000fc80008000000 */
[----:B------:R-:W-:-:S03]  /*20f50*/  UIMAD UR4, UR4, UR5, URZ ;  /* 0x00000005040472a4 */ /* 0x000fc6000f8e023f */
[----:B------:R-:W-:Y:S02]  /*20f60*/  ULDC UR5, c[0x0][0x348] ;  /* 0x0000d20000057ab9 */ /* 0x000fe40000000800 */
[----:B0-----:R-:W-:Y:S02]  /*20f70*/  IMAD.U32 R9, RZ, RZ, UR5 ;  /* 0x00000005ff097e24 */ /* 0x001fe4000f8e00ff */
[----:B------:R-:W-:Y:S01]  /*20f80*/  IMAD.U32 R8, RZ, RZ, UR4 ;  /* 0x00000004ff087e24 */ /* 0x000fe2000f8e00ff */
[----:B--2---:R0:W-:Y:S01]  /*20f90*/  STL [R1+0x50], R12 ;  /* 0x0000500c01007387 */ /* 0x0041e20000100800 */
[----:B------:R-:W-:Y:S05]  /*20fa0*/  @P3 BRA `(.L_x_881) ;  /* 0x0000000000183947 */ /* 0x000fea0003800000 */
[----:B------:R-:W-:Y:S05]  /*20fb0*/  @!P2 BRA `(.L_x_881) ;  /* 0x000000000014a947 */ /* 0x000fea0003800000 */
[----:B------:R-:W-:Y:S02]  /*20fc0*/  ULDC.64 UR4, c[0x0][0x208] ;  /* 0x0000820000047ab9 */ /* 0x000fe40000000a00 */
[----:B0-----:R-:W2:Y:S04]  /*20fd0*/  LDG.E R12, desc[UR4][R2.64] ;  /* 0x00000004020c7981 */ /* 0x001ea8000c1e1900 */
[----:B------:R-:W2:Y:S02]  /*20fe0*/  LDG.E R2, desc[UR4][R2.64+0x4] ;  /* 0x0000040402027981 */ /* 0x000ea4000c1e1900 */
[----:B--2---:R-:W-:-:S05]  /*20ff0*/  IADD3 R2, -R12, R2, RZ ;  /* 0x000000020c027210 */ /* 0x004fca0007ffe1ff */
[----:B------:R2:W-:Y:S02]  /*21000*/  STL [R1+0x50], R2 ;  /* 0x0000500201007387 */ /* 0x0005e40000100800 */
.L_x_881:
[----:B0-----:R-:W-:Y:S01]  /*21010*/  IMAD.MOV.U32 R12, RZ, RZ, R15 ;  /* 0x000000ffff0c7224 */ /* 0x001fe200078e000f */
[----:B------:R-:W-:Y:S01]  /*21020*/  ULDC.64 UR4, c[0x0][0xa20] ;  /* 0x0002880000047ab9 */ /* 0x000fe20000000a00 */
[----:B--2--5:R-:W-:Y:S01]  /*21030*/  IMAD.IADD R2, R11, 0x1, R0 ;  /* 0x000000010b027824 */ /* 0x024fe200078e0200 */
[----:B------:R-:W-:Y:S02]  /*21040*/  ISETP.NE.U32.AND P2, PT, RZ, UR4, PT ;  /* 0x00000004ff007c0c */ /* 0x000fe4000bf45070 */
[----:B------:R0:W-:Y:S02]  /*21050*/  STL [R1+0xc], R12 ;  /* 0x00000c0c01007387 */ /* 0x0001e40000100800 */
[----:B------:R-:W-:Y:S02]  /*21060*/  ISETP.NE.AND.EX P2, PT, RZ, UR5, PT, P2 ;  /* 0x00000005ff007c0c */ /* 0x000fe4000bf45320 */
[----:B------:R0:W-:Y:S11]  /*21070*/  STL [R1+0x18], R2 ;  /* 0x0000180201007387 */ /* 0x0001f60000100800 */
[----:B0-----:R-:W-:Y:S05]  /*21080*/  @!P2 BRA `(.L_x_882) ;  /* 0x000000000014a947 */ /* 0x001fea0003800000 */
[----:B------:R-:W-:Y:S01]  /*21090*/  IADD3 R2, P0, R14, UR4, RZ ;  /* 0x000000040e027c10 */ /* 0x000fe2000ff1e0ff */
[----:B------:R-:W-:-:S03]  /*210a0*/  ULDC.64 UR6, c[0x0][0x208] ;  /* 0x0000820000067ab9 */ /* 0x000fc60000000a00 */
[----:B------:R-:W-:-:S05]  /*210b0*/  IADD3.X R3, R13, UR5, RZ, P0, !PT ;  /* 0x000000050d037c10 */ /* 0x000fca00087fe4ff */
[----:B------:R0:W5:Y:S01]  /*210c0*/  LDG.E R8, desc[UR6][R2.64] ;  /* 0x0000000602087981 */ /* 0x000162000c1e1900 */
[----:B------:R-:W-:Y:S05]  /*210d0*/  BRA `(.L_x_883) ;  /* 0x0000000000147947 */ /* 0x000fea0003800000 */
.L_x_882:
[----:B------:R-:W-:Y:S05]  /*210e0*/  @!P0 BRA `(.L_x_883) ;  /* 0x0000000000108947 */ /* 0x000fea0003800000 */
[----:B------:R-:W-:Y:S02]  /*210f0*/  ULDC.64 UR4, c[0x0][0x208] ;  /* 0x0000820000047ab9 */ /* 0x000fe40000000a00 */
[----:B------:R-:W2:Y:S04]  /*21100*/  LDG.E R8, desc[UR4][R6.64] ;  /* 0x0000000406087981 */ /* 0x000ea8000c1e1900 */
[----:B------:R-:W2:Y:S02]  /*21110*/  LDG.E R6, desc[UR4][R6.64+0x4] ;  /* 0x0000040406067981 */ /* 0x000ea4000c1e1900 */
[----:B--2---:R-:W-:-:S07]  /*21120*/  IADD3 R8, -R8, R6, RZ ;  /* 0x0000000608087210 */ /* 0x004fce0007ffe1ff */
.L_x_883:
[----:B------:R-:W-:Y:S01]  /*21130*/  ULDC.64 UR4, c[0x0][0x208] ;  /* 0x0000820000047ab9 */ /* 0x000fe20000000a00 */
[----:B-----5:R-:W-:Y:S01]  /*21140*/  IMAD.IADD R0, R8, 0x1, -R0 ;  /* 0x0000000108007824 */ /* 0x020fe200078e0a00 */
[----:B0-----:R-:W2:Y:S04]  /*21150*/  @P1 LDG.E R2, desc[UR4][R4.64] ;  /* 0x0000000404021981 */ /* 0x001ea8000c1e1900 */
[----:B------:R-:W2:Y:S01]  /*21160*/  @P1 LDG.E R4, desc[UR4][R4.64+0x4] ;  /* 0x0000040404041981 */ /* 0x000ea2000c1e1900 */
[----:B------:R-:W-:Y:S01]  /*21170*/  BSSY B0, `(.L_x_884) ;  /* 0x00001a9000007945 */ /* 0x000fe20003800000 */
[----:B--2---:R-:W-:-:S05]  /*21180*/  @P1 IMAD.IADD R9, R4, 0x1, -R2 ;  /* 0x0000000104091824 */ /* 0x004fca00078e0a02 */
[----:B------:R-:W-:-:S05]  /*21190*/  IADD3 R3, R0, R9, RZ ;  /* 0x0000000900037210 */ /* 0x000fca0007ffe0ff */
[----:B------:R-:W-:Y:S01]  /*211a0*/  VIADD R2, R3, 0x4f ;  /* 0x0000004f03027836 */ /* 0x000fe20000000000 */
[----:B------:R0:W-:Y:S03]  /*211b0*/  STL [R1+0x4c], R3 ;  /* 0x00004c0301007387 */ /* 0x0001e60000100800 */
[----:B------:R-:W-:-:S05]  /*211c0*/  IMAD.HI R2, R2, 0x66666667, RZ ;  /* 0x6666666702027827 */ /* 0x000fca00078e02ff */
[----:B0-----:R-:W-:-:S04]  /*211d0*/  SHF.R.U32.HI R3, RZ, 0x1f, R2 ;  /* 0x0000001fff037819 */ /* 0x001fc80000011602 */
[----:B------:R-:W-:-:S05]  /*211e0*/  LEA.HI.SX32 R4, R2, R3, 0x1b ;  /* 0x0000000302047211 */ /* 0x000fca00078fdaff */
[--C-:B------:R-:W-:Y:S01]  /*211f0*/  IMAD R2, R4, 0x50, -R0.reuse ;  /* 0x0000005004027824 */ /* 0x100fe200078e0a00 */
[----:B------:R0:W-:Y:S01]  /*21200*/  STL [R1+0x38], R4 ;  /* 0x0000380401007387 */ /* 0x0001e20000100800 */
[----:B------:R-:W-:-:S03]  /*21210*/  IMAD.MOV R0, RZ, RZ, -R0 ;  /* 0x000000ffff007224 */ /* 0x000fc600078e0a00 */
[----:B------:R-:W-:Y:S02]  /*21220*/  VIMNMX R9, R2, R9, PT ;  /* 0x0000000902097248 */ /* 0x000fe40003fe0100 */
[----:B------:R-:W-:-:S04]  /*21230*/  VIMNMX R0, RZ, R0, !PT ;  /* 0x00000000ff007248 */ /* 0x000fc80007fe0100 */
[----:B------:R-:W-:Y:S01]  /*21240*/  ISETP.GT.AND P0, PT, R9, R0, PT ;  /* 0x000000000900720c */ /* 0x000fe20003f04270 */
[----:B0-----:R-:W-:-:S12]  /*21250*/  IMAD.WIDE.U32 R4, R0, -0x33333333, RZ ;  /* 0xcccccccd00047825 */ /* 0x001fd800078e00ff */
[----:B------:R-:W-:Y:S02]  /*21260*/  @P0 IADD3 R2, R9, 0x4f, RZ ;  /* 0x0000004f09020810 */ /* 0x000fe40007ffe0ff */
[----:B------:R-:W-:-:S03]  /*21270*/  SHF.R.U32.HI R9, RZ, 0x6, R5 ;  /* 0x00000006ff097819 */ /* 0x000fc60000011605 */
[----:B------:R-:W-:-:S04]  /*21280*/  @P0 IMAD.HI R0, R2, 0x66666667, RZ ;  /* 0x6666666702000827 */ /* 0x000fc800078e02ff */
[----:B------:R-:W-:Y:S01]  /*21290*/  IMAD.MOV.U32 R7, RZ, RZ, R9 ;  /* 0x000000ffff077224 */ /* 0x000fe200078e0009 */
[----:B------:R-:W-:-:S04]  /*212a0*/  @P0 SHF.R.U32.HI R2, RZ, 0x1f, R0 ;  /* 0x0000001fff020819 */ /* 0x000fc80000011600 */
[----:B------:R-:W-:Y:S02]  /*212b0*/  @P0 LEA.HI.SX32 R7, R0, R2, 0x1b ;  /* 0x0000000200070211 */ /* 0x000fe400078fdaff */
[----:B------:R-:W-:Y:S02]  /*212c0*/  PLOP3.LUT P0, PT, PT, PT, PT, 0x80, 0x0 ;  /* 0x000000000000781c */ /* 0x000fe40003f0f070 */
[----:B------:R-:W-:-:S13]  /*212d0*/  ISETP.GT.AND P2, PT, R7, R9, PT ;  /* 0x000000090700720c */ /* 0x000fda0003f44270 */
[----:B------:R-:W-:Y:S05]  /*212e0*/  @!P2 BRA `(.L_x_885) ;  /* 0x000000180044a947 */ /* 0x000fea0003800000 */
[----:B------:R-:W-:Y:S01]  /*212f0*/  UMOV UR4, 0xffffffff ;  /* 0xffffffff00047882 */ /* 0x000fe20000000000 */
[----:B------:R-:W-:Y:S02]  /*21300*/  SEL R0, R12, RZ, !P1 ;  /* 0x000000ff0c007207 */ /* 0x000fe40004800000 */
[----:B------:R-:W-:Y:S05]  /*21310*/  BRA.DIV UR4, `(.L_x_886) ;  /* 0x0000007e04647947 */ /* 0x000fea000b800000 */
[----:B------:R-:W0:Y:S02]  /*21320*/  S2R R2, SR_TID.X ;  /* 0x0000000000027919 */ /* 0x000e240000002100 */
[----:B0-----:R-:W-:-:S04]  /*21330*/  SHF.R.U32.HI R2, RZ, 0x5, R2 ;  /* 0x00000005ff027819 */ /* 0x001fc80000011602 */
[----:B------:R-:W-:-:S05]  /*21340*/  LOP3.LUT R2, R2, 0x3, RZ, 0xc0, !PT ;  /* 0x0000000302027812 */ /* 0x000fca00078ec0ff */
[----:B------:R0:W2:Y:S02]  /*21350*/  SHFL.IDX PT, R14, R2, RZ, 0x1f ;  /* 0x00001fff020e7589 */ /* 0x0000a400000e0000 */
.L_x_1068:
[----:B--2---:R-:W-:Y:S02]  /*21360*/  ISETP.NE.AND P0, PT, R14, RZ, PT ;  /* 0x000000ff0e00720c */ /* 0x004fe40003f05270 */
[----:B------:R-:W-:-:S11]  /*21370*/  PLOP3.LUT P6, PT, PT, PT, PT, 0x8, 0x0 ;  /* 0x000000000000781c */ /* 0x000fd60003fce170 */
[----:B------:R-:W-:Y:S05]  /*21380*/  @P0 BRA `(.L_x_887) ;  /* 0x00000000000c0947 */ /* 0x000fea0003800000 */
[----:B------:R-:W-:-:S03]  /*21390*/  UMOV UR4, 0xffffffff ;  /* 0xffffffff00047882 */ /* 0x000fc60000000000 */
[----:B------:R-:W-:Y:S05]  /*213a0*/  BRA.DIV UR4, `(.L_x_888) ;  /* 0x0000007e04747947 */ /* 0x000fea000b800000 */
[----:B------:R-:W-:-:S13]  /*213b0*/  ELECT P6, URZ, PT ;  /* 0x00000000003f782f */ /* 0x000fda00038c0000 */
.L_x_887:
[----:B0-----:R-:W2:Y:S04]  /*213c0*/  LDL R2, [R1+0x54] ;  /* 0x0000540001027983 */ /* 0x001ea80000100800 */
[----:B------:R-:W3:Y:S01]  /*213d0*/  LDL R4, [R1+0x4] ;  /* 0x0000040001047983 */ /* 0x000ee20000100800 */
[----:B------:R-:W-:Y:S01]  /*213e0*/  BSSY B1, `(.L_x_889) ;  /* 0x0000008000017945 */ /* 0x000fe20003800000 */
[----:B--2---:R-:W-:-:S05]  /*213f0*/  VIADD R2, R2, 0x1 ;  /* 0x0000000102027836 */ /* 0x004fca0000000000 */
[----:B------:R-:W-:-:S04]  /*21400*/  LEA.HI R3, R2, R2, RZ, 0x1 ;  /* 0x0000000202037211 */ /* 0x000fc800078f08ff */
[----:B------:R-:W-:-:S04]  /*21410*/  LOP3.LUT R3, R3, 0xfffffffe, RZ, 0xc0, !PT ;  /* 0xfffffffe03037812 */ /* 0x000fc800078ec0ff */
[----:B------:R-:W-:-:S04]  /*21420*/  IADD3 R2, R2, -R3, RZ ;  /* 0x8000000302027210 */ /* 0x000fc80007ffe0ff */
[----:B------:R-:W-:-:S04]  /*21430*/  SHF.L.U32 R2, R2, 0x1f, RZ ;  /* 0x0000001f02027819 */ /* 0x000fc800000006ff */
[----:B---3--:R-:W0:Y:S02]  /*21440*/  SYNCS.PHASECHK.TRANS64.TRYWAIT P0, [R4+URZ+0x38820], R2 ;  /* 0x03882002040075a7 */ /* 0x008e24000800017f */
[----:B0-----:R-:W-:Y:S05]  /*21450*/  @!P0 BRA `(.L_x_890) ;  /* 0x0000007c00688947 */ /* 0x001fea0003800000 */
.L_x_1071:
[----:B------:R-:W-:Y:S05]  /*21460*/  BSYNC B1 ;  /* 0x0000000000017941 */ /* 0x000fea0003800000 */
.L_x_889:
[----:B------:R-:W-:Y:S04]  /*21470*/  BSSY B1, `(.L_x_891) ;  /* 0x00000af000017945 */ /* 0x000fe80003800000 */
[----:B------:R-:W-:Y:S05]  /*21480*/  @!P6 BRA `(.L_x_892) ;  /* 0x0000000800b4e947 */ /* 0x000fea0003800000 */
[----:B------:R-:W2:Y:S04]  /*21490*/  LDL R6, [R1+0x4] ;  /* 0x0000040001067983 */ /* 0x000ea80000100800 */
[----:B------:R-:W2:Y:S04]  /*214a0*/  LDL R5, [R1+0x1c] ;  /* 0x00001c0001057983 */ /* 0x000ea80000100800 */
[----:B------:R-:W3:Y:S01]  /*214b0*/  LDL R4, [R1+0x24] ;  /* 0x0000240001047983 */ /* 0x000ee20000100800 */
[----:B------:R-:W-:Y:S01]  /*214c0*/  BSSY B2, `(.L_x_893) ;  /* 0x0000008000027945 */ /* 0x000fe20003800000 */
[----:B0-----:R-:W0:Y:S02]  /*214d0*/  S2R R3, SR_TID.X ;  /* 0x0000000000037919 */ /* 0x001e240000002100 */
[----:B0-----:R-:W-:-:S04]  /*214e0*/  LOP3.LUT R3, R3, 0x7f, RZ, 0xc0, !PT ;  /* 0x0000007f03037812 */ /* 0x001fc800078ec0ff */
[----:B------:R-:W-:Y:S01]  /*214f0*/  ISETP.NE.AND P1, PT, R3, RZ, PT ;  /* 0x000000ff0300720c */ /* 0x000fe20003f25270 */
[----:B--2---:R-:W-:Y:S01]  /*21500*/  IMAD R6, R5, 0x8, R6 ;  /* 0x0000000805067824 */ /* 0x004fe200078e0206 */
[----:B---3--:R-:W-:-:S04]  /*21510*/  SHF.L.U32 R8, R4, 0x1f, RZ ;  /* 0x0000001f04087819 */ /* 0x008fc800000006ff */
[----:B------:R-:W0:Y:S02]  /*21520*/  SYNCS.PHASECHK.TRANS64.TRYWAIT P0, [R6+URZ+0x388a0], R8 ;  /* 0x0388a008060075a7 */ /* 0x000e24000800017f */
[----:B0-----:R-:W-:Y:S05]  /*21530*/  @!P0 BRA `(.L_x_894) ;  /* 0x0000007c00488947 */ /* 0x001fea0003800000 */
.L_x_1072:
[----:B------:R-:W-:Y:S05]  /*21540*/  BSYNC B2 ;  /* 0x0000000000027941 */ /* 0x000fea0003800000 */
.L_x_893:
[----:B------:R-:W-:Y:S04]  /*21550*/  BSSY B2, `(.L_x_895) ;  /* 0x0000009000027945 */ /* 0x000fe80003800000 */
[----:B------:R-:W-:Y:S05]  /*21560*/  @P1 BRA `(.L_x_896) ;  /* 0x00000000001c1947 */ /* 0x000fea0003800000 */
[----:B------:R-:W2:Y:S01]  /*21570*/  S2R R3, SR_TID.X ;  /* 0x0000000000037919 */ /* 0x000ea20000002100 */
[----:B------:R-:W-:-:S04]  /*21580*/  IMAD.MOV.U32 R2, RZ, RZ, 0xa000 ;  /* 0x0000a000ff027424 */ /* 0x000fc800078e00ff */
[----:B------:R3:W-:Y:S01]  /*21590*/  SYNCS.ARRIVE.TRANS64 RZ, [R6+URZ+0x38890], R2 ;  /* 0x0388900206ff79a7 */ /* 0x0007e2000800003f */
[----:B--2---:R-:W-:-:S04]  /*215a0*/  LOP3.LUT R3, R3, 0x1f, RZ, 0xc0, !PT ;  /* 0x0000001f03037812 */ /* 0x004fc800078ec0ff */
[----:B------:R-:W-:-:S13]  /*215b0*/  ISETP.NE.AND P0, PT, R3, RZ, PT ;  /* 0x000000ff0300720c */ /* 0x000fda0003f05270 */
[----:B---3--:R-:W-:Y:S05]  /*215c0*/  @!P0 BRA `(.L_x_896) ;  /* 0x0000000000048947 */ /* 0x008fea0003800000 */
[----:B------:R-:W-:Y:S01]  /*215d0*/  BPT.TRAP 0x1 ;  /* 0x000000040000795c */ /* 0x000fe20000300000 */
.L_x_896:
[----:B------:R-:W-:Y:S05]  /*215e0*/  BSYNC B2 ;  /* 0x0000000000027941 */ /* 0x000fea0003800000 */
.L_x_895:
[----:B------:R-:W2:Y:S04]  /*215f0*/  LDL R4, [R1+0x4] ;  /* 0x0000040001047983 */ /* 0x000ea80000100800 */
[----:B------:R-:W2:Y:S01]  /*21600*/  LDL R2, [R1+0x1c] ;  /* 0x00001c0001027983 */ /* 0x000ea20000100800 */
[----:B------:R-:W-:Y:S01]  /*21610*/  MOV R20, RZ ;  /* 0x000000ff00147202 */ /* 0x000fe20000000f00 */
[----:B------:R-:W-:Y:S01]  /*21620*/  IMAD R3, R7, 0x50, R10 ;  /* 0x0000005007037824 */ /* 0x000fe200078e020a */
[----:B------:R-:W-:Y:S01]  /*21630*/  UIADD3 UR4, UP0, UR38, 0x570, URZ ;  /* 0x0000057026047890 */ /* 0x000fe2000ff1e03f */
[----:B------:R-:W-:Y:S01]  /*21640*/  PLOP3.LUT P0, PT, PT, PT, PT, 0x80, 0x0 ;  /* 0x000000000000781c */ /* 0x000fe20003f0f070 */
[----:B------:R-:W-:Y:S01]  /*21650*/  UMOV UR6, 0x0 ;  /* 0x0000000000067882 */ /* 0x000fe20000000000 */
[----:B------:R-:W-:Y:S01]  /*21660*/  R2UR UR10, R20 ;  /* 0x00000000140a72ca */ /* 0x000fe200000e0000 */
[----:B------:R-:W-:Y:S01]  /*21670*/  VIADD R3, R3, 0xffffffb0 ;  /* 0xffffffb003037836 */ /* 0x000fe20000000000 */
[----:B------:R-:W-:Y:S01]  /*21680*/  UIADD3.X UR5, URZ, UR39, URZ, UP0, !UPT ;  /* 0x000000273f057290 */ /* 0x000fe200087fe43f */
[----:B------:R-:W-:Y:S01]  /*21690*/  UMOV UR7, 0x12f00000 ;  /* 0x12f0000000077882 */ /* 0x000fe20000000000 */
[----:B--2---:R-:W-:-:S02]  /*216a0*/  IMAD R4, R2, 0xa000, R4 ;  /* 0x0000a00002047824 */ /* 0x004fc400078e0204 */
[----:B------:R-:W-:-:S03]  /*216b0*/  VIADD R2, R6, 0x38890 ;  /* 0x0003889006027836 */ /* 0x000fc60000000000 */
[----:B------:R-:W-:-:S07]  /*216c0*/  IADD3 R5, R4, 0x24400, RZ ;  /* 0x0002440004057810 */ /* 0x000fce0007ffe0ff */
.L_x_897:
        /* <DEDUP_REMOVED lines=9> */
[----:B--2---:R-:W-:Y:S05]  /*21760*/  @P0 BRA.U.ANY `(.L_x_897) ;  /* 0xfffffffd00d80947 */ /* 0x004fea000393ffff */
[----:B------:R-:W-:Y:S01]  /*21770*/  IMAD.MOV.U32 R15, RZ, RZ, 0x40 ;  /* 0x00000040ff0f7424 */ /* 0x000fe200078e00ff */
[----:B------:R-:W-:Y:S01]  /*21780*/  PLOP3.LUT P0, PT, PT, PT, PT, 0x80, 0x0 ;  /* 0x000000000000781c */ /* 0x000fe20003f0f070 */
[----:B------:R-:W-:Y:S01]  /*21790*/  VIADD R5, R4, 0x26c00 ;  /* 0x00026c0004057836 */ /* 0x000fe20000000000 */
[----:B------:R-:W-:Y:S01]  /*217a0*/  UMOV UR6, 0x0 ;  /* 0x0000000000067882 */ /* 0x000fe20000000000 */
[----:B------:R-:W-:Y:S01]  /*217b0*/  UMOV UR7, 0x12f00000 ;  /* 0x12f0000000077882 */ /* 0x000fe20000000000 */
[----:B------:R-:W-:-:S15]  /*217c0*/  R2UR UR10, R15 ;  /* 0x000000000f0a72ca */ /* 0x000fde00000e0000 */
.L_x_898:
        /* <DEDUP_REMOVED lines=10> */
[----:B------:R-:W-:Y:S01]  /*21870*/  MOV R14, 0x80 ;  /* 0x00000080000e7802 */ /* 0x000fe20000000f00 */
[----:B------:R-:W-:Y:S01]  /*21880*/  VIADD R5, R4, 0x29400 ;  /* 0x0002940004057836 */ /* 0x000fe20000000000 */
[----:B------:R-:W-:Y:S01]  /*21890*/  PLOP3.LUT P0, PT, PT, PT, PT, 0x80, 0x0 ;  /* 0x000000000000781c */ /* 0x000fe20003f0f070 */
[----:B------:R-:W-:Y:S01]  /*218a0*/  UMOV UR6, 0x0 ;  /* 0x0000000000067882 */ /* 0x000fe20000000000 */
[----:B------:R-:W-:Y:S01]  /*218b0*/  R2UR UR10, R14 ;  /* 0x000000000e0a72ca */ /* 0x000fe200000e0000 */
[----:B------:R-:W-:-:S14]  /*218c0*/  UMOV UR7, 0x12f00000 ;  /* 0x12f0000000077882 */ /* 0x000fdc0000000000 */
.L_x_899:
        /* <DEDUP_REMOVED lines=12> */
[----:B------:R-:W-:Y:S01]  /*21990*/  UMOV UR6, 0x0 ;  /* 0x0000000000067882 */ /* 0x000fe20000000000 */
[----:B------:R-:W-:Y:S01]  /*219a0*/  IADD3 R5, R4, 0x2bc00, RZ ;  /* 0x0002bc0004057810 */ /* 0x000fe20007ffe0ff */
[----:B------:R-:W-:Y:S01]  /*219b0*/  UMOV UR7, 0x12f00000 ;  /* 0x12f0000000077882 */ /* 0x000fe20000000000 */
[----:B------:R-:W-:-:S15]  /*219c0*/  R2UR UR10, R11 ;  /* 0x000000000b0a72ca */ /* 0x000fde00000e0000 */
.L_x_900:
        /* <DEDUP_REMOVED lines=10> */
[----:B------:R-:W2:Y:S01]  /*21a70*/  SYNCS.PHASECHK.TRANS64.TRYWAIT P0, [R6+URZ+0x388c0], R8 ;  /* 0x0388c008060075a7 */ /* 0x000ea2000800017f */
[----:B------:R-:W-:Y:S04]  /*21a80*/  BSSY B2, `(.L_x_901) ;  /* 0x0000002000027945 */ /* 0x000fe80003800000 */
[----:B--2---:R-:W-:Y:S05]  /*21a90*/  @!P0 BRA `(.L_x_902) ;  /* 0x0000007800048947 */ /* 0x004fea0003800000 */
.L_x_1073:
[----:B------:R-:W-:Y:S05]  /*21aa0*/  BSYNC B2 ;  /* 0x0000000000027941 */ /* 0x000fea0003800000 */
.L_x_901:
[----:B------:R-:W-:Y:S01]  /*21ab0*/  BSSY B2, `(.L_x_903) ;  /* 0x000000b000027945 */ /* 0x000fe20003800000 */
[----:B------:R-:W-:Y:S02]  /*21ac0*/  IMAD.MOV.U32 R12, RZ, RZ, 0x0 ;  /* 0x00000000ff0c7424 */ /* 0x000fe400078e00ff */
[----:B------:R-:W-:Y:S01]  /*21ad0*/  IMAD.MOV.U32 R13, RZ, RZ, 0x12f00000 ;  /* 0x12f00000ff0d7424 */ /* 0x000fe200078e00ff */
[----:B------:R-:W-:Y:S06]  /*21ae0*/  @P1 BRA `(.L_x_904) ;  /* 0x00000000001c1947 */ /* 0x000fec0003800000 */
[----:B------:R-:W3:Y:S01]  /*21af0*/  S2R R5, SR_TID.X ;  /* 0x0000000000057919 */ /* 0x000ee20000002100 */
[----:B------:R-:W-:-:S04]  /*21b00*/  MOV R2, 0xa000 ;  /* 0x0000a00000027802 */ /* 0x000fc80000000f00 */
[----:B------:R4:W-:Y:S01]  /*21b10*/  SYNCS.ARRIVE.TRANS64 RZ, [R6+URZ+0x388b0], R2 ;  /* 0x0388b00206ff79a7 */ /* 0x0009e2000800003f */
[----:B---3--:R-:W-:-:S04]  /*21b20*/  LOP3.LUT R5, R5, 0x1f, RZ, 0xc0, !PT ;  /* 0x0000001f05057812 */ /* 0x008fc800078ec0ff */
[----:B------:R-:W-:-:S13]  /*21b30*/  ISETP.NE.AND P0, PT, R5, RZ, PT ;  /* 0x000000ff0500720c */ /* 0x000fda0003f05270 */
[----:B----4-:R-:W-:Y:S05]  /*21b40*/  @!P0 BRA `(.L_x_904) ;  /* 0x0000000000048947 */ /* 0x010fea0003800000 */
[----:B------:R-:W-:Y:S01]  /*21b50*/  BPT.TRAP 0x1 ;  /* 0x000000040000795c */ /* 0x000fe20000300000 */
.L_x_904:
[----:B------:R-:W-:Y:S05]  /*21b60*/  BSYNC B2 ;  /* 0x0000000000027941 */ /* 0x000fea0003800000 */
.L_x_903:
[----:B------:R-:W-:Y:S01]  /*21b70*/  R2UR UR10, R20 ;  /* 0x00000000140a72ca */ /* 0x000fe200000e0000 */
[----:B------:R-:W-:Y:S01]  /*21b80*/  UIADD3 UR4, UP0, UR38, 0x670, URZ ;  /* 0x0000067026047890 */ /* 0x000fe2000ff1e03f */
[----:B------:R-:W-:Y:S01]  /*21b90*/  R2UR UR6, R12 ;  /* 0x000000000c0672ca */ /* 0x000fe200000e0000 */
[----:B0-2---:R-:W-:Y:S01]  /*21ba0*/  VIADD R6, R6, 0x388b0 ;  /* 0x000388b006067836 */ /* 0x005fe20000000000 */
[----:B------:R-:W-:Y:S01]  /*21bb0*/  R2UR UR7, R13 ;  /* 0x000000000d0772ca */ /* 0x000fe200000e0000 */
[----:B------:R-:W-:Y:S01]  /*21bc0*/  VIADD R2, R4, 0x400 ;  /* 0x0000040004027836 */ /* 0x000fe20000000000 */
[----:B------:R-:W-:Y:S01]  /*21bd0*/  PLOP3.LUT P0, PT, PT, PT, PT, 0x80, 0x0 ;  /* 0x000000000000781c */ /* 0x000fe20003f0f070 */
[----:B------:R-:W-:-:S12]  /*21be0*/  UIADD3.X UR5, URZ, UR39, URZ, UP0, !UPT ;  /* 0x000000273f057290 */ /* 0x000fd800087fe43f */
.L_x_905:
        /* <DEDUP_REMOVED lines=15> */
.L_x_906:
        /* <DEDUP_REMOVED lines=15> */
.L_x_907:
        /* <DEDUP_REMOVED lines=15> */
.L_x_908:
        /* <DEDUP_REMOVED lines=10> */
.L_x_892:
[----:B------:R-:W-:Y:S05]  /*21f60*/  BSYNC B1 ;  /* 0x0000000000017941 */ /* 0x000fea0003800000 */
.L_x_891:
[----:B0-----:R-:W2:Y:S04]  /*21f70*/  LDL.LU R2, [R1+0x1c] ;  /* 0x00001c0001027983 */ /* 0x001ea80000300800 */
[----:B------:R-:W3:Y:S01]  /*21f80*/  LDL.LU R5, [R1+0x24] ;  /* 0x0000240001057983 */ /* 0x000ee20000300800 */
[----:B------:R-:W-:Y:S01]  /*21f90*/  VIADD R7, R7, 0xfffffffe ;  /* 0xfffffffe07077836 */ /* 0x000fe20000000000 */
[----:B------:R-:W-:-:S04]  /*21fa0*/  PLOP3.LUT P0, PT, PT, PT, PT, 0x8, 0x0 ;  /* 0x000000000000781c */ /* 0x000fc80003f0e170 */
[----:B------:R-:W-:Y:S02]  /*21fb0*/  ISETP.GE.AND P2, PT, R7, R9, PT ;  /* 0x000000090700720c */ /* 0x000fe40003f46270 */
[----:B--2---:R-:W-:-:S04]  /*21fc0*/  IADD3 R2, R2, 0x1, RZ ;  /* 0x0000000102027810 */ /* 0x004fc80007ffe0ff */
[----:B------:R-:W-:-:S04]  /*21fd0*/  ISETP.NE.AND P1, PT, R2, 0x2, PT ;  /* 0x000000020200780c */ /* 0x000fc80003f25270 */
[----:B------:R-:W-:Y:S02]  /*21fe0*/  SEL R3, RZ, 0x1, P1 ;  /* 0x00000001ff037807 */ /* 0x000fe40000800000 */
[----:B------:R-:W-:Y:S02]  /*21ff0*/  SEL R2, R2, RZ, P1 ;  /* 0x000000ff02027207 */ /* 0x000fe40000800000 */
[----:B---3--:R-:W-:-:S03]  /*22000*/  LOP3.LUT R5, R5, R3, RZ, 0x3c, !PT ;  /* 0x0000000305057212 */ /* 0x008fc600078e3cff */
[----:B------:R0:W-:Y:S04]  /*22010*/  STL [R1+0x1c], R2 ;  /* 0x00001c0201007387 */ /* 0x0001e80000100800 */
[----:B------:R0:W-:Y:S01]  /*22020*/  STL [R1+0x24], R5 ;  /* 0x0000240501007387 */ /* 0x0001e20000100800 */
[----:B------:R-:W-:Y:S05]  /*22030*/  @!P2 BRA `(.L_x_885) ;  /* 0x0000000800f0a947 */ /* 0x000fea0003800000 */
.L_x_927:
[----:B------:R-:W-:Y:S05]  /*22040*/  YIELD ;  /* 0x0000000000007946 */ /* 0x000fea0003800000 */
[----:B------:R-:W-:Y:S04]  /*22050*/  BSSY B1, `(.L_x_909) ;  /* 0x00000ae000017945 */ /* 0x000fe80003800000 */
[----:B--2---:R-:W-:Y:S05]  /*22060*/  @!P6 BRA `(.L_x_910) ;  /* 0x0000000800b0e947 */ /* 0x004fea0003800000 */
[----:B0-----:R-:W2:Y:S04]  /*22070*/  LDL R5, [R1+0x4] ;  /* 0x0000040001057983 */ /* 0x001ea80000100800 */
[----:B------:R-:W2:Y:S04]  /*22080*/  LDL R4, [R1+0x1c] ;  /* 0x00001c0001047983 */ /* 0x000ea80000100800 */
[----:B------:R-:W3:Y:S01]  /*22090*/  LDL R3, [R1+0x24] ;  /* 0x0000240001037983 */ /* 0x000ee20000100800 */
[----:B------:R-:W-:Y:S01]  /*220a0*/  BSSY B2, `(.L_x_911) ;  /* 0x0000008000027945 */ /* 0x000fe20003800000 */
[----:B------:R-:W0:Y:S02]  /*220b0*/  S2R R2, SR_TID.X ;  /* 0x0000000000027919 */ /* 0x000e240000002100 */
[----:B0-----:R-:W-:-:S04]  /*220c0*/  LOP3.LUT R2, R2, 0x7f, RZ, 0xc0, !PT ;  /* 0x0000007f02027812 */ /* 0x001fc800078ec0ff */
[----:B------:R-:W-:Y:S01]  /*220d0*/  ISETP.NE.AND P2, PT, R2, RZ, PT ;  /* 0x000000ff0200720c */ /* 0x000fe20003f45270 */
[----:B--2---:R-:W-:Y:S01]  /*220e0*/  IMAD R6, R4, 0x8, R5 ;  /* 0x0000000804067824 */ /* 0x004fe200078e0205 */
[----:B---3--:R-:W-:-:S04]  /*220f0*/  SHF.L.U32 R5, R3, 0x1f, RZ ;  /* 0x0000001f03057819 */ /* 0x008fc800000006ff */
[----:B------:R-:W0:Y:S02]  /*22100*/  SYNCS.PHASECHK.TRANS64.TRYWAIT P1, [R6+URZ+0x388a0], R5 ;  /* 0x0388a005060075a7 */ /* 0x000e24000802017f */
[----:B0-----:R-:W-:Y:S05]  /*22110*/  @!P1 BRA `(.L_x_912) ;  /* 0x0000007000789947 */ /* 0x001fea0003800000 */
.L_x_1074:
[----:B------:R-:W-:Y:S05]  /*22120*/  BSYNC B2 ;  /* 0x0000000000027941 */ /* 0x000fea0003800000 */
.L_x_911:
[----:B------:R-:W-:Y:S04]  /*22130*/  BSSY B2, `(.L_x_913) ;  /* 0x0000009000027945 */ /* 0x000fe80003800000 */
[----:B------:R-:W-:Y:S05]  /*22140*/  @P2 BRA `(.L_x_914) ;  /* 0x00000000001c2947 */ /* 0x000fea0003800000 */
[----:B------:R-:W2:Y:S01]  /*22150*/  S2R R3, SR_TID.X ;  /* 0x0000000000037919 */ /* 0x000ea20000002100 */
[----:B------:R-:W-:-:S04]  /*22160*/  MOV R2, 0xa000 ;  /* 0x0000a00000027802 */ /* 0x000fc80000000f00 */
[----:B------:R3:W-:Y:S01]  /*22170*/  SYNCS.ARRIVE.TRANS64 RZ, [R6+URZ+0x38890], R2 ;  /* 0x0388900206ff79a7 */ /* 0x0007e2000800003f */
[----:B--2---:R-:W-:-:S04]  /*22180*/  LOP3.LUT R3, R3, 0x1f, RZ, 0xc0, !PT ;  /* 0x0000001f03037812 */ /* 0x004fc800078ec0ff */
[----:B------:R-:W-:-:S13]  /*22190*/  ISETP.NE.AND P1, PT, R3, RZ, PT ;  /* 0x000000ff0300720c */ /* 0x000fda0003f25270 */
[----:B---3--:R-:W-:Y:S05]  /*221a0*/  @!P1 BRA `(.L_x_914) ;  /* 0x0000000000049947 */ /* 0x008fea0003800000 */
[----:B------:R-:W-:Y:S01]  /*221b0*/  BPT.TRAP 0x1 ;  /* 0x000000040000795c */ /* 0x000fe20000300000 */
.L_x_914:
[----:B------:R-:W-:Y:S05]  /*221c0*/  BSYNC B2 ;  /* 0x0000000000027941 */ /* 0x000fea0003800000 */
.L_x_913:
[----:B------:R-:W2:Y:S04]  /*221d0*/  LDL R3, [R1+0x4] ;  /* 0x0000040001037983 */ /* 0x000ea80000100800 */
[----:B------:R-:W2:Y:S01]  /*221e0*/  LDL R2, [R1+0x1c] ;  /* 0x00001c0001027983 */ /* 0x000ea20000100800 */
[----:B------:R-:W-:Y:S01]  /*221f0*/  IMAD.MOV.U32 R11, RZ, RZ, RZ ;  /* 0x000000ffff0b7224 */ /* 0x000fe200078e00ff */
[----:B------:R-:W-:Y:S01]  /*22200*/  UIADD3 UR4, UP0, UR38, 0x570, URZ ;  /* 0x0000057026047890 */ /* 0x000fe2000ff1e03f */
[----:B------:R-:W-:Y:S01]  /*22210*/  PLOP3.LUT P1, PT, PT, PT, PT, 0x80, 0x0 ;  /* 0x000000000000781c */ /* 0x000fe20003f2f070 */
[----:B------:R-:W-:Y:S01]  /*22220*/  UMOV UR6, 0x0 ;  /* 0x0000000000067882 */ /* 0x000fe20000000000 */
[----:B------:R-:W-:Y:S01]  /*22230*/  UMOV UR7, 0x12f00000 ;  /* 0x12f0000000077882 */ /* 0x000fe20000000000 */
[----:B------:R-:W-:Y:S01]  /*22240*/  R2UR UR10, R11 ;  /* 0x000000000b0a72ca */ /* 0x000fe200000e0000 */
[----:B------:R-:W-:Y:S01]  /*22250*/  UIADD3.X UR5, URZ, UR39, URZ, UP0, !UPT ;  /* 0x000000273f057290 */ /* 0x000fe200087fe43f */
[----:B--2---:R-:W-:-:S02]  /*22260*/  IMAD R4, R2, 0xa000, R3 ;  /* 0x0000a00002047824 */ /* 0x004fc400078e0203 */
[----:B------:R-:W-:Y:S02]  /*22270*/  IMAD R3, R7, 0x50, R10 ;  /* 0x0000005007037824 */ /* 0x000fe400078e020a */
[----:B------:R-:W-:Y:S01]  /*22280*/  VIADD R2, R6, 0x38890 ;  /* 0x0003889006027836 */ /* 0x000fe20000000000 */
[----:B------:R-:W-:-:S08]  /*22290*/  IADD3 R8, R4, 0x24400, RZ ;  /* 0x0002440004087810 */ /* 0x000fd00007ffe0ff */
.L_x_915:
        /* <DEDUP_REMOVED lines=16> */
.L_x_916:
        /* <DEDUP_REMOVED lines=16> */
.L_x_917:
        /* <DEDUP_REMOVED lines=16> */
.L_x_918:
        /* <DEDUP_REMOVED lines=13> */
.L_x_1075:
[----:B------:R-:W-:Y:S05]  /*22670*/  BSYNC B2 ;  /* 0x0000000000027941 */ /* 0x000fea0003800000 */
.L_x_919:
        /* <DEDUP_REMOVED lines=11> */
.L_x_922:
[----:B------:R-:W-:Y:S05]  /*22730*/  BSYNC B2 ;  /* 0x0000000000027941 */ /* 0x000fea0003800000 */
.L_x_921:
        /* <DEDUP_REMOVED lines=8> */
.L_x_923:
        /* <DEDUP_REMOVED lines=15> */
.L_x_924:
        /* <DEDUP_REMOVED lines=15> */
.L_x_925:
        /* <DEDUP_REMOVED lines=15> */
.L_x_926:
        /* <DEDUP_REMOVED lines=10> */
.L_x_910:
[----:B------:R-:W-:Y:S05]  /*22b30*/  BSYNC B1 ;  /* 0x0000000000017941 */ /* 0x000fea0003800000 */
.L_x_909:
[----:B0-----:R-:W2:Y:S04]  /*22b40*/  LDL.LU R2, [R1+0x1c] ;  /* 0x00001c0001027983 */ /* 0x001ea80000300800 */
[----:B------:R-:W3:Y:S01]  /*22b50*/  LDL.LU R5, [R1+0x24] ;  /* 0x0000240001057983 */ /* 0x000ee20000300800 */
[C---:B------:R-:W-:Y:S01]  /*22b60*/  ISETP.GT.AND P2, PT, R7.reuse, R9, PT ;  /* 0x000000090700720c */ /* 0x040fe20003f44270 */
[----:B------:R-:W-:Y:S01]  /*22b70*/  VIADD R7, R7, 0xffffffff ;  /* 0xffffffff07077836 */ /* 0x000fe20000000000 */
[----:B--2---:R-:W-:-:S04]  /*22b80*/  IADD3 R2, R2, 0x1, RZ ;  /* 0x0000000102027810 */ /* 0x004fc80007ffe0ff */
[----:B------:R-:W-:-:S04]  /*22b90*/  ISETP.NE.AND P1, PT, R2, 0x2, PT ;  /* 0x000000020200780c */ /* 0x000fc80003f25270 */
[----:B------:R-:W-:Y:S02]  /*22ba0*/  SEL R3, RZ, 0x1, P1 ;  /* 0x00000001ff037807 */ /* 0x000fe40000800000 */
[----:B------:R-:W-:Y:S02]  /*22bb0*/  SEL R2, R2, RZ, P1 ;  /* 0x000000ff02027207 */ /* 0x000fe40000800000 */
[----:B---3--:R-:W-:-:S05]  /*22bc0*/  LOP3.LUT R5, R5, R3, RZ, 0x3c, !PT ;  /* 0x0000000305057212 */ /* 0x008fca00078e3cff */
[----:B------:R2:W-:Y:S04]  /*22bd0*/  STL [R1+0x24], R5 ;  /* 0x0000240501007387 */ /* 0x0005e80000100800 */
[----:B------:R2:W-:Y:S01]  /*22be0*/  STL [R1+0x1c], R2 ;  /* 0x00001c0201007387 */ /* 0x0005e20000100800 */
[----:B------:R-:W-:Y:S05]  /*22bf0*/  @P2 BRA `(.L_x_927) ;  /* 0xfffffff400102947 */ /* 0x000fea000383ffff */
.L_x_885:
[----:B------:R-:W-:Y:S05]  /*22c00*/  BSYNC B0 ;  /* 0x0000000000007941 */ /* 0x000fea0003800000 */
.L_x_884:
[----:B0-2---:R-:W2:Y:S01]  /*22c10*/  LDL R2, [R1+0x4c] ;  /* 0x00004c0001027983 */ /* 0x005ea20000100800 */
[----:B------:R-:W-:Y:S05]  /*22c20*/  @!P0 WARPSYNC.ALL ;  /* 0x0000000000008948 */ /* 0x000fea0003800000 */
[----:B------:R-:W-:Y:S06]  /*22c30*/  @!P0 BAR.SYNC.DEFER_BLOCKING 0xc, 0x180 ;  /* 0x0306000000008b1d */ /* 0x000fec0000010000 */
[----:B------:R-:W-:Y:S01]  /*22c40*/  BSSY B7, `(.L_x_928) ;  /* 0x00004fa000077945 */ /* 0x000fe20003800000 */
[----:B--2---:R-:W-:-:S13]  /*22c50*/  ISETP.GT.AND P0, PT, R2, RZ, PT ;  /* 0x000000ff0200720c */ /* 0x004fda0003f04270 */
[----:B------:R-:W-:Y:S05]  /*22c60*/  @P0 BRA `(.L_x_929) ;  /* 0x0000000000480947 */ /* 0x000fea0003800000 */
[----:B------:R-:W0:Y:S02]  /*22c70*/  S2R R2, SR_TID.X ;  /* 0x0000000000027919 */ /* 0x000e240000002100 */
[----:B0-----:R-:W-:-:S04]  /*22c80*/  LOP3.LUT R2, R2, 0x7f, RZ, 0xc0, !PT ;  /* 0x0000007f02027812 */ /* 0x001fc800078ec0ff */
[----:B------:R-:W-:-:S13]  /*22c90*/  ISETP.NE.AND P0, PT, R2, RZ, PT ;  /* 0x000000ff0200720c */ /* 0x000fda0003f05270 */
[----:B------:R-:W-:Y:S05]  /*22ca0*/  @P0 BRA `(.L_x_930) ;  /* 0x0000004c00cc0947 */ /* 0x000fea0003800000 */
[----:B------:R-:W0:Y:S01]  /*22cb0*/  S2R R2, SR_LANEID ;  /* 0x0000000000027919 */ /* 0x000e220000000000 */
[----:B------:R-:W-:Y:S01]  /*22cc0*/  VOTEU.ANY UR4, UPT, PT ;  /* 0x0000000000047886 */ /* 0x000fe200038e0100 */
[----:B------:R-:W2:Y:S01]  /*22cd0*/  LDC.64 R4, c[0x0][0xc60] ;  /* 0x00031800ff047b82 */ /* 0x000ea20000000a00 */
[----:B------:R-:W0:Y:S01]  /*22ce0*/  FLO.U32 R0, UR4 ;  /* 0x0000000400007d00 */ /* 0x000e2200080e0000 */
[----:B------:R-:W-:Y:S01]  /*22cf0*/  ULDC.64 UR6, c[0x0][0x208] ;  /* 0x0000820000067ab9 */ /* 0x000fe20000000a00 */
[----:B0-----:R-:W-:-:S06]  /*22d00*/  ISETP.EQ.U32.AND P0, PT, R0, R2, PT ;  /* 0x000000020000720c */ /* 0x001fcc0003f02070 */
[----:B------:R-:W2:Y:S07]  /*22d10*/  POPC R2, UR4 ;  /* 0x0000000400027d09 */ /* 0x000eae0008000000 */
[----:B--2---:R-:W2:Y:S04]  /*22d20*/  @P0 ATOMG.E.ADD.STRONG.GPU PT, R2, desc[UR6][R4.64], R2 ;  /* 0x00000002040209a8 */ /* 0x004ea800081ee1c6 */
[----:B--2---:R0:W2:Y:S02]  /*22d30*/  SHFL.IDX PT, R2, R2, R0, 0x1f ;  /* 0x00001f0002027589 */ /* 0x0040a400000e0000 */
[----:B0-----:R-:W0:Y:S02]  /*22d40*/  S2R R0, SR_LTMASK ;  /* 0x0000000000007919 */ /* 0x001e240000003900 */
[----:B0-----:R-:W-:-:S06]  /*22d50*/  LOP3.LUT R0, R0, UR4, RZ, 0xc0, !PT ;  /* 0x0000000400007c12 */ /* 0x001fcc000f8ec0ff */
[----:B------:R-:W2:Y:S02]  /*22d60*/  POPC R0, R0 ;  /* 0x0000000000007309 */ /* 0x000ea40000000000 */
[----:B--2---:R-:W-:Y:S01]  /*22d70*/  IADD3 R16, R2, UR36, R0 ;  /* 0x0000002402107c10 */ /* 0x004fe2000fffe000 */
[----:B------:R-:W-:Y:S06]  /*22d80*/  BRA `(.L_x_930) ;  /* 0x0000004c00947947 */ /* 0x000fec0003800000 */
.L_x_929:
[----:B------:R-:W2:Y:S01]  /*22d90*/  LDL R0, [R1+0x4] ;  /* 0x0000040001007983 */ /* 0x000ea20000100800 */
[----:B------:R-:W-:Y:S01]  /*22da0*/  BSSY B6, `(.L_x_931) ;  /* 0x0000014000067945 */ /* 0x000fe20003800000 */
[----:B--2---:R-:W-:-:S05]  /*22db0*/  VIADD R0, R0, 0x24400 ;  /* 0x0002440000007836 */ /* 0x004fca0000000000 */
[----:B------:R-:W-:-:S13]  /*22dc0*/  LOP3.LUT P0, RZ, R0, 0x3ff, RZ, 0xc0, !PT ;  /* 0x000003ff00ff7812 */ /* 0x000fda000780c0ff */
[----:B------:R-:W-:Y:S05]  /*22dd0*/  @!P0 BRA `(.L_x_932) ;  /* 0x0000000000408947 */ /* 0x000fea0003800000 */
[----:B------:R-:W-:Y:S01]  /*22de0*/  MOV R2, 0x0 ;  /* 0x0000000000027802 */ /* 0x000fe20000000f00 */
[----:B------:R-:W-:Y:S01]  /*22df0*/  ULDC.64 UR6, c[0x4][0xa8] ;  /* 0x01002a0000067ab9 */ /* 0x000fe20000000a00 */
[----:B------:R-:W-:Y:S01]  /*22e00*/  ULDC.64 UR8, c[0x4][0xb0] ;  /* 0x01002c0000087ab9 */ /* 0x000fe20000000a00 */
[----:B------:R-:W-:Y:S01]  /*22e10*/  ULDC.64 UR4, c[0x4][0x8] ;  /* 0x0100020000047ab9 */ /* 0x000fe20000000a00 */
[----:B------:R-:W-:Y:S01]  /*22e20*/  MOV R4, UR6 ;  /* 0x0000000600047c02 */ /* 0x000fe20008000f00 */
[----:B------:R-:W-:Y:S01]  /*22e30*/  IMAD.U32 R5, RZ, RZ, UR7 ;  /* 0x00000007ff057e24 */ /* 0x000fe2000f8e00ff */
[----:B------:R-:W0:Y:S01]  /*22e40*/  LDC.64 R2, c[0x4][R2] ;  /* 0x0100000002027b82 */ /* 0x000e220000000a00 */
[----:B------:R-:W-:Y:S01]  /*22e50*/  IMAD.U32 R6, RZ, RZ, UR8 ;  /* 0x00000008ff067e24 */ /* 0x000fe2000f8e00ff */
[----:B------:R-:W-:Y:S01]  /*22e60*/  MOV R7, UR9 ;  /* 0x0000000900077c02 */ /* 0x000fe20008000f00 */
[----:B------:R-:W-:Y:S01]  /*22e70*/  IMAD.U32 R10, RZ, RZ, UR4 ;  /* 0x00000004ff0a7e24 */ /* 0x000fe2000f8e00ff */
[----:B------:R-:W-:Y:S01]  /*22e80*/  MOV R8, 0x70 ;  /* 0x0000007000087802 */ /* 0x000fe20000000f00 */
[----:B------:R-:W-:-:S02]  /*22e90*/  IMAD.U32 R11, RZ, RZ, UR5 ;  /* 0x00000005ff0b7e24 */ /* 0x000fc4000f8e00ff */
[----:B------:R-:W-:Y:S02]  /*22ea0*/  IMAD.MOV.U32 R12, RZ, RZ, 0x1 ;  /* 0x00000001ff0c7424 */ /* 0x000fe400078e00ff */
[----:B------:R-:W-:-:S07]  /*22eb0*/  IMAD.MOV.U32 R13, RZ, RZ, RZ ;  /* 0x000000ffff0d7224 */ /* 0x000fce00078e00ff */
[----:B------:R-:W-:-:S07]  /*22ec0*/  LEPC R20, `(.L_x_932) ;  /* 0x000000001014794e */ /* 0x000fce0000000000 */
[----:B01----:R-:W-:Y:S05]  /*22ed0*/  CALL.ABS.NOINC R2 ;  /* 0x0000000002007343 */ /* 0x003fea0003c00000 */
.L_x_932:
[----:B------:R-:W-:Y:S05]  /*22ee0*/  BSYNC B6 ;  /* 0x0000000000067941 */ /* 0x000fea0003800000 */
.L_x_931:
[----:B------:R-:W2:Y:S01]  /*22ef0*/  LDL R2, [R1+0x4] ;  /* 0x0000040001027983 */ /* 0x000ea20000100800 */
[----:B------:R-:W-:Y:S01]  /*22f00*/  BSSY B6, `(.L_x_933) ;  /* 0x0000024000067945 */ /* 0x000fe20003800000 */
[----:B--2---:R-:W-:-:S04]  /*22f10*/  IADD3 R0, R2, 0x400, RZ ;  /* 0x0000040002007810 */ /* 0x004fc80007ffe0ff */
[----:B------:R-:W-:-:S13]  /*22f20*/  LOP3.LUT P0, RZ, R0, 0x3ff, RZ, 0xc0, !PT ;  /* 0x000003ff00ff7812 */ /* 0x000fda000780c0ff */
[----:B------:R-:W-:Y:S05]  /*22f30*/  @!P0 BRA `(.L_x_934) ;  /* 0x0000000000808947 */ /* 0x000fea0003800000 */
[----:B------:R-:W-:Y:S01]  /*22f40*/  MOV R0, 0x0 ;  /* 0x0000000000007802 */ /* 0x000fe20000000f00 */
[----:B------:R-:W-:Y:S01]  /*22f50*/  ULDC.64 UR6, c[0x4][0xa8] ;  /* 0x01002a0000067ab9 */ /* 0x000fe20000000a00 */
[----:B------:R-:W-:Y:S01]  /*22f60*/  ULDC.64 UR8, c[0x4][0xb0] ;  /* 0x01002c0000087ab9 */ /* 0x000fe20000000a00 */
[----:B------:R-:W-:Y:S01]  /*22f70*/  ULDC.64 UR4, c[0x4][0x10] ;  /* 0x0100040000047ab9 */ /* 0x000fe20000000a00 */
[----:B------:R0:W2:Y:S01]  /*22f80*/  LDC.64 R2, c[0x4][R0] ;  /* 0x0100000000027b82 */ /* 0x0000a20000000a00 */
[----:B------:R-:W-:Y:S01]  /*22f90*/  IMAD.U32 R4, RZ, RZ, UR6 ;  /* 0x00000006ff047e24 */ /* 0x000fe2000f8e00ff */
[----:B------:R-:W-:Y:S01]  /*22fa0*/  MOV R6, UR8 ;  /* 0x0000000800067c02 */ /* 0x000fe20008000f00 */
[----:B------:R-:W-:Y:S01]  /*22fb0*/  IMAD.U32 R5, RZ, RZ, UR7 ;  /* 0x00000007ff057e24 */ /* 0x000fe2000f8e00ff */
[----:B------:R-:W-:Y:S01]  /*22fc0*/  MOV R11, UR5 ;  /* 0x00000005000b7c02 */ /* 0x000fe20008000f00 */
[----:B------:R-:W-:Y:S01]  /*22fd0*/  IMAD.U32 R7, RZ, RZ, UR9 ;  /* 0x00000009ff077e24 */ /* 0x000fe2000f8e00ff */
[----:B------:R-:W-:Y:S01]  /*22fe0*/  MOV R13, RZ ;  /* 0x000000ff000d7202 */ /* 0x000fe20000000f00 */
[----:B------:R-:W-:-:S02]  /*22ff0*/  IMAD.U32 R10, RZ, RZ, UR4 ;  /* 0x00000004ff0a7e24 */ /* 0x000fc4000f8e00ff */
[----:B------:R-:W-:Y:S02]  /*23000*/  IMAD.MOV.U32 R8, RZ, RZ, 0x70 ;  /* 0x00000070ff087424 */ /* 0x000fe400078e00ff */
[----:B0-----:R-:W-:-:S07]  /*23010*/  IMAD.MOV.U32 R12, RZ, RZ, 0x1 ;  /* 0x00000001ff0c7424 */ /* 0x001fce00078e00ff */
[----:B------:R-:W-:-:S07]  /*23020*/  LEPC R20, `(.L_x_935) ;  /* 0x000000001014794e */ /* 0x000fce0000000000 */
[----:B-12---:R-:W-:Y:S05]  /*23030*/  CALL.ABS.NOINC R2 ;  /* 0x0000000002007343 */ /* 0x006fea0003c00000 */
.L_x_935:
[----:B------:R-:W-:Y:S01]  /*23040*/  MOV R2, 0x0 ;  /* 0x0000000000027802 */ /* 0x000fe20000000f00 */
[----:B------:R-:W-:Y:S01]  /*23050*/  ULDC.64 UR4, c[0x4][0xa8] ;  /* 0x01002a0000047ab9 */ /* 0x000fe20000000a00 */
[----:B------:R-:W-:Y:S01]  /*23060*/  ULDC.64 UR6, c[0x4][0xb0] ;  /* 0x01002c0000067ab9 */ /* 0x000fe20000000a00 */
[----:B------:R-:W-:Y:S01]  /*23070*/  ULDC.64 UR8, c[0x4][0x18] ;  /* 0x0100060000087ab9 */ /* 0x000fe20000000a00 */
[----:B------:R-:W-:Y:S01]  /*23080*/  IMAD.U32 R4, RZ, RZ, UR4 ;  /* 0x00000004ff047e24 */ /* 0x000fe2000f8e00ff */
[----:B------:R-:W-:Y:S01]  /*23090*/  MOV R6, UR6 ;  /* 0x0000000600067c02 */ /* 0x000fe20008000f00 */
[----:B------:R-:W0:Y:S01]  /*230a0*/  LDC.64 R2, c[0x4][R2] ;  /* 0x0100000002027b82 */ /* 0x000e220000000a00 */
[----:B------:R-:W-:Y:S01]  /*230b0*/  IMAD.U32 R5, RZ, RZ, UR5 ;  /* 0x00000005ff057e24 */ /* 0x000fe2000f8e00ff */
[----:B------:R-:W-:Y:S01]  /*230c0*/  MOV R11, UR9 ;  /* 0x00000009000b7c02 */ /* 0x000fe20008000f00 */
[----:B------:R-:W-:Y:S01]  /*230d0*/  IMAD.U32 R7, RZ, RZ, UR7 ;  /* 0x00000007ff077e24 */ /* 0x000fe2000f8e00ff */
[----:B------:R-:W-:Y:S01]  /*230e0*/  MOV R13, RZ ;  /* 0x000000ff000d7202 */ /* 0x000fe20000000f00 */
[----:B------:R-:W-:-:S02]  /*230f0*/  IMAD.U32 R10, RZ, RZ, UR8 ;  /* 0x00000008ff0a7e24 */ /* 0x000fc4000f8e00ff */
[----:B------:R-:W-:Y:S02]  /*23100*/  IMAD.MOV.U32 R8, RZ, RZ, 0x70 ;  /* 0x00000070ff087424 */ /* 0x000fe400078e00ff */
[----:B------:R-:W-:-:S07]  /*23110*/  IMAD.MOV.U32 R12, RZ, RZ, 0x1 ;  /* 0x00000001ff0c7424 */ /* 0x000fce00078e00ff */
[----:B------:R-:W-:-:S07]  /*23120*/  LEPC R20, `(.L_x_934) ;  /* 0x000000001014794e */ /* 0x000fce0000000000 */
[----:B0-----:R-:W-:Y:S05]  /*23130*/  CALL.ABS.NOINC R2 ;  /* 0x0000000002007343 */ /* 0x001fea0003c00000 */
.L_x_934:
[----:B------:R-:W-:Y:S05]  /*23140*/  BSYNC B6 ;  /* 0x0000000000067941 */ /* 0x000fea0003800000 */
.L_x_933:
[----:B------:R-:W2:Y:S01]  /*23150*/  LDL.LU R2, [R1] ;  /* 0x0000000001027983 */ /* 0x000ea20000300800 */
[----:B------:R-:W-:-:S03]  /*23160*/  ULDC.64 UR4, c[0x0][0x9f8] ;  /* 0x00027e0000047ab9 */ /* 0x000fc60000000a00 */
[----:B------:R-:W3:Y:S04]  /*23170*/  LDL.LU R4, [R1+0x28] ;  /* 0x0000280001047983 */ /* 0x000ee80000300800 */
[----:B------:R-:W4:Y:S01]  /*23180*/  LDL R7, [R1+0xc] ;  /* 0x00000c0001077983 */ /* 0x000f220000100800 */
[----:B------:R-:W-:Y:S01]  /*23190*/  ISETP.NE.U32.AND P0, PT, RZ, UR4, PT ;  /* 0x00000004ff007c0c */ /* 0x000fe2000bf05070 */
[----:B------:R-:W-:Y:S02]  /*231a0*/  ULDC.64 UR6, c[0x0][0x208] ;  /* 0x0000820000067ab9 */ /* 0x000fe40000000a00 */
[----:B------:R-:W5:Y:S01]  /*231b0*/  LDL R0, [R1+0x38] ;  /* 0x0000380001007983 */ /* 0x000f620000100800 */
[----:B------:R-:W-:-:S13]  /*231c0*/  ISETP.NE.AND.EX P0, PT, RZ, UR5, PT, P0 ;  /* 0x00000005ff007c0c */ /* 0x000fda000bf05300 */
[----:B--2---:R-:W-:-:S04]  /*231d0*/  @P0 IADD3 R2, P1, R2, UR4, RZ ;  /* 0x0000000402020c10 */ /* 0x004fc8000ff3e0ff */
[----:B---3--:R-:W-:Y:S01]  /*231e0*/  @P0 IADD3.X R3, R4, UR5, RZ, P1, !PT ;  /* 0x0000000504030c10 */ /* 0x008fe20008ffe4ff */
[----:B------:R-:W-:-:S04]  /*231f0*/  ULDC.64 UR4, c[0x0][0xa08] ;  /* 0x0002820000047ab9 */ /* 0x000fc80000000a00 */
[----:B----4-:R0:W2:Y:S01]  /*23200*/  @P0 LDG.E R7, desc[UR6][R2.64] ;  /* 0x0000000602070981 */ /* 0x0100a2000c1e1900 */
[----:B-----5:R-:W-:Y:S01]  /*23210*/  VIADD R9, R0, 0xffffffff ;  /* 0xffffffff00097836 */ /* 0x020fe20000000000 */
[----:B0-----:R-:W0:Y:S01]  /*23220*/  LDC.64 R2, c[0x0][0x418] ;  /* 0x00010600ff027b82 */ /* 0x001e220000000a00 */
[----:B--2---:R-:W-:Y:S01]  /*23230*/  SHF.R.S32.HI R8, RZ, 0x1f, R7 ;  /* 0x0000001fff087819 */ /* 0x004fe20000011407 */
[----:B------:R2:W-:Y:S04]  /*23240*/  @P0 STL [R1+0xc], R7 ;  /* 0x00000c0701000387 */ /* 0x0005e80000100800 */
[----:B------:R2:W-:Y:S04]  /*23250*/  STL [R1+0x3c], R9 ;  /* 0x00003c0901007387 */ /* 0x0005e80000100800 */
[----:B------:R2:W-:Y:S01]  /*23260*/  STL [R1+0x28], R8 ;  /* 0x0000280801007387 */ /* 0x0005e20000100800 */
[----:B0-----:R-:W-:Y:S01]  /*23270*/  LOP3.LUT P0, RZ, R2, UR4, RZ, 0xfc, !PT ;  /* 0x0000000402ff7c12 */ /* 0x001fe2000f80fcff */
[----:B------:R-:W-:-:S03]  /*23280*/  UMOV UR4, 0xffffffff ;  /* 0xffffffff00047882 */ /* 0x000fc60000000000 */
[----:B------:R-:W-:-:S04]  /*23290*/  LOP3.LUT P0, RZ, R3, UR5, RZ, 0xfc, P0 ;  /* 0x0000000503ff7c12 */ /* 0x000fc8000800fcff */
[----:B------:R-:W-:Y:S01]  /*232a0*/  SEL R0, R7, RZ, !P0 ;  /* 0x000000ff07007207 */ /* 0x000fe20004000000 */
[----:B--2---:R-:W-:Y:S08]  /*232b0*/  BRA.DIV UR4, `(.L_x_936) ;  /* 0x0000006204387947 */ /* 0x004ff0000b800000 */
[----:B------:R-:W0:Y:S02]  /*232c0*/  S2R R4, SR_TID.X ;  /* 0x0000000000047919 */ /* 0x000e240000002100 */
[----:B0-----:R-:W-:-:S04]  /*232d0*/  SHF.R.U32.HI R4, RZ, 0x5, R4 ;  /* 0x00000005ff047819 */ /* 0x001fc80000011604 */
[----:B------:R-:W-:-:S05]  /*232e0*/  LOP3.LUT R4, R4, 0x3, RZ, 0xc0, !PT ;  /* 0x0000000304047812 */ /* 0x000fca00078ec0ff */
[----:B------:R0:W2:Y:S02]  /*232f0*/  SHFL.IDX PT, R14, R4, RZ, 0x1f ;  /* 0x00001fff040e7589 */ /* 0x0000a400000e0000 */
.L_x_1078:
[----:B0-----:R-:W3:Y:S01]  /*23300*/  LDL.LU R4, [R1+0x20] ;  /* 0x0000200001047983 */ /* 0x001ee20000300800 */
[----:B------:R-:W-:Y:S02]  /*23310*/  PLOP3.LUT P1, PT, PT, PT, PT, 0x8, 0x0 ;  /* 0x000000000000781c */ /* 0x000fe40003f2e170 */
[----:B--2---:R-:W-:Y:S01]  /*23320*/  ISETP.NE.AND P0, PT, R14, RZ, PT ;  /* 0x000000ff0e00720c */ /* 0x004fe20003f05270 */
[----:B------:R0:W-:Y:S01]  /*23330*/  STL [R1], R0 ;  /* 0x0000000001007387 */ /* 0x0001e20000100800 */
[----:B---3--:R-:W-:-:S09]  /*23340*/  LOP3.LUT R4, R4, 0xfffffffe, RZ, 0xc0, !PT ;  /* 0xfffffffe04047812 */ /* 0x008fd200078ec0ff */
[----:B------:R-:W-:-:S05]  /*23350*/  @P1 LOP3.LUT R4, R4, 0x1, RZ, 0xfc, !PT ;  /* 0x0000000104041812 */ /* 0x000fca00078efcff */
[----:B------:R0:W-:Y:S01]  /*23360*/  STL [R1+0x20], R4 ;  /* 0x0000200401007387 */ /* 0x0001e20000100800 */
[----:B------:R-:W-:Y:S05]  /*23370*/  @P0 BRA `(.L_x_937) ;  /* 0x0000000400640947 */ /* 0x000fea0003800000 */
[----:B------:R-:W-:-:S03]  /*23380*/  UMOV UR4, 0xffffffff ;  /* 0xffffffff00047882 */ /* 0x000fc60000000000 */
[----:B------:R-:W-:Y:S05]  /*23390*/  BRA.DIV UR4, `(.L_x_938) ;  /* 0x0000006204347947 */ /* 0x000fea000b800000 */
[----:B------:R-:W-:-:S13]  /*233a0*/  ELECT P6, URZ, PT ;  /* 0x00000000003f782f */ /* 0x000fda00038c0000 */
.L_x_1081:
[----:B------:R-:W-:Y:S05]  /*233b0*/  @!P6 BRA `(.L_x_937) ;  /* 0x000000040054e947 */ /* 0x000fea0003800000 */
[----:B------:R2:W-:Y:S01]  /*233c0*/  STL [R1+0x14], R9 ;  /* 0x0000140901007387 */ /* 0x0005e20000100800 */
[----:B------:R-:W-:-:S04]  /*233d0*/  ISETP.NE.U32.AND P0, PT, R2, RZ, PT ;  /* 0x000000ff0200720c */ /* 0x000fc80003f05070 */
[----:B------:R-:W-:-:S13]  /*233e0*/  ISETP.NE.AND.EX P0, PT, R3, RZ, PT, P0 ;  /* 0x000000ff0300720c */ /* 0x000fda0003f05300 */
[----:B--2---:R-:W-:Y:S05]  /*233f0*/  @!P0 BRA `(.L_x_939) ;  /* 0x0000000000548947 */ /* 0x004fea0003800000 */
[----:B------:R-:W2:Y:S01]  /*23400*/  LDC R6, c[0x0][0x43c] ;  /* 0x00010f00ff067b82 */ /* 0x000ea20000000800 */
[----:B0-----:R-:W-:Y:S01]  /*23410*/  IMAD.MOV.U32 R0, RZ, RZ, R9 ;  /* 0x000000ffff007224 */ /* 0x001fe200078e0009 */
[----:B------:R-:W-:Y:S01]  /*23420*/  ULDC.64 UR4, c[0x0][0x428] ;  /* 0x00010a0000047ab9 */ /* 0x000fe20000000a00 */
[----:B------:R-:W-:Y:S01]  /*23430*/  ULDC.64 UR6, c[0x0][0x208] ;  /* 0x0000820000067ab9 */ /* 0x000fe20000000a00 */
[----:B--2---:R-:W-:-:S13]  /*23440*/  ISETP.NE.AND P0, PT, R6, 0x1, PT ;  /* 0x000000010600780c */ /* 0x004fda0003f05270 */
[----:B------:R-:W0:Y:S02]  /*23450*/  @P0 LDC.64 R4, c[0x0][0x440] ;  /* 0x00011000ff040b82 */ /* 0x000e240000000a00 */
[----:B0-----:R-:W-:-:S05]  /*23460*/  @P0 IMAD.HI.U32 R4, R9, R4, RZ ;  /* 0x0000000409040227 */ /* 0x001fca00078e00ff */
[----:B------:R-:W-:-:S04]  /*23470*/  @P0 SHF.R.U32.HI R0, RZ, R5, R4 ;  /* 0x00000005ff000219 */ /* 0x000fc80000011604 */
[----:B------:R-:W-:Y:S02]  /*23480*/  IADD3 R4, -R0, RZ, RZ ;  /* 0x000000ff00047210 */ /* 0x000fe40007ffe1ff */
[----:B------:R-:W-:-:S03]  /*23490*/  SHF.R.S32.HI R5, RZ, 0x1f, R0 ;  /* 0x0000001fff057819 */ /* 0x000fc60000011400 */
[----:B------:R-:W-:Y:S02]  /*234a0*/  IMAD R6, R6, R4, R9 ;  /* 0x0000000406067224 */ /* 0x000fe400078e0209 */
[----:B------:R-:W-:-:S03]  /*234b0*/  IMAD.MOV.U32 R4, RZ, RZ, R0 ;  /* 0x000000ffff047224 */ /* 0x000fc600078e0000 */
[----:B------:R0:W-:Y:S01]  /*234c0*/  STL [R1+0x14], R6 ;  /* 0x0000140601007387 */ /* 0x0001e20000100800 */
[----:B------:R-:W-:-:S03]  /*234d0*/  IMAD.WIDE.U32 R4, R7, UR4, R4 ;  /* 0x0000000407047c25 */ /* 0x000fc6000f8e0004 */
[----:B------:R-:W-:Y:S01]  /*234e0*/  LEA R2, P0, R4, R2, 0x2 ;  /* 0x0000000204027211 */ /* 0x000fe200078010ff */
[----:B0-----:R-:W-:-:S04]  /*234f0*/  IMAD R6, R8, UR4, RZ ;  /* 0x0000000408067c24 */ /* 0x001fc8000f8e02ff */
[----:B------:R-:W-:-:S04]  /*23500*/  IMAD R0, R7, UR5, R6 ;  /* 0x0000000507007c24 */ /* 0x000fc8000f8e0206 */
[----:B------:R-:W-:-:S05]  /*23510*/  IMAD.IADD R0, R5, 0x1, R0 ;  /* 0x0000000105007824 */ /* 0x000fca00078e0200 */
[----:B------:R-:W-:-:S05]  /*23520*/  LEA.HI.X R3, R4, R3, R0, 0x2, P0 ;  /* 0x0000000304037211 */ /* 0x000fca00000f1400 */
[----:B------:R-:W2:Y:S04]  /*23530*/  LDG.E R0, desc[UR6][R2.64] ;  /* 0x0000000602007981 */ /* 0x000ea8000c1e1900 */
[----:B--2---:R2:W-:Y:S02]  /*23540*/  STL [R1], R0 ;  /* 0x0000000001007387 */ /* 0x0045e40000100800 */
.L_x_939:
[----:B------:R-:W3:Y:S04]  /*23550*/  LDL R7, [R1+0x4] ;  /* 0x0000040001077983 */ /* 0x000ee80000100800 */
[----:B0-2---:R-:W3:Y:S04]  /*23560*/  LDL R0, [R1+0x8] ;  /* 0x0000080001007983 */ /* 0x005ee80000100800 */
[----:B------:R-:W2:Y:S01]  /*23570*/  LDL R2, [R1+0x10] ;  /* 0x0000100001027983 */ /* 0x000ea20000100800 */
[----:B---3--:R-:W-:Y:S02]  /*23580*/  LEA R0, R0, R7, 0x3 ;  /* 0x0000000700007211 */ /* 0x008fe400078e18ff */
[----:B--2---:R-:W-:-:S04]  /*23590*/  SHF.L.U32 R2, R2, 0x1f, RZ ;  /* 0x0000001f02027819 */ /* 0x004fc800000006ff */
[----:B------:R-:W0:Y:S02]  /*235a0*/  SYNCS.PHASECHK.TRANS64.TRYWAIT P0, [R0+URZ+0x38840], R2 ;  /* 0x03884002000075a7 */ /* 0x000e24000800017f */
[----:B0-----:R-:W-:Y:S05]  /*235b0*/  @!P0 BRA `(.L_x_940) ;  /* 0x0000005c00cc8947 */ /* 0x001fea0003800000 */
.L_x_1082:
[----:B------:R-:W2:Y:S02]  /*235c0*/  S2R R3, SR_TID.X ;  /* 0x0000000000037919 */ /* 0x000ea40000002100 */
[----:B--2---:R-:W-:-:S04]  /*235d0*/  LOP3.LUT R3, R3, 0x7f, RZ, 0xc0, !PT ;  /* 0x0000007f03037812 */ /* 0x004fc800078ec0ff */
[----:B------:R-:W-:-:S13]  /*235e0*/  ISETP.NE.AND P0, PT, R3, RZ, PT ;  /* 0x000000ff0300720c */ /* 0x000fda0003f05270 */
[----:B------:R-:W-:Y:S05]  /*235f0*/  @P0 BRA `(.L_x_941) ;  /* 0x00000000001c0947 */ /* 0x000fea0003800000 */
[----:B------:R-:W2:Y:S01]  /*23600*/  S2R R3, SR_TID.X ;  /* 0x0000000000037919 */ /* 0x000ea20000002100 */
[----:B0-----:R-:W-:-:S04]  /*23610*/  IMAD.MOV.U32 R2, RZ, RZ, 0xa000 ;  /* 0x0000a000ff027424 */ /* 0x001fc800078e00ff */
[----:B------:R3:W-:Y:S01]  /*23620*/  SYNCS.ARRIVE.TRANS64 RZ, [R0+URZ+0x38830], R2 ;  /* 0x0388300200ff79a7 */ /* 0x0007e2000800003f */
[----:B--2---:R-:W-:-:S04]  /*23630*/  LOP3.LUT R3, R3, 0x1f, RZ, 0xc0, !PT ;  /* 0x0000001f03037812 */ /* 0x004fc800078ec0ff */
[----:B------:R-:W-:-:S13]  /*23640*/  ISETP.NE.AND P0, PT, R3, RZ, PT ;  /* 0x000000ff0300720c */ /* 0x000fda0003f05270 */
[----:B---3--:R-:W-:Y:S05]  /*23650*/  @!P0 BRA `(.L_x_941) ;  /* 0x0000000000048947 */ /* 0x008fea0003800000 */
[----:B------:R-:W-:Y:S01]  /*23660*/  BPT.TRAP 0x1 ;  /* 0x000000040000795c */ /* 0x000fe20000300000 */
.L_x_941:
[----:B0-----:R-:W2:Y:S04]  /*23670*/  LDL R2, [R1+0x18] ;  /* 0x0000180001027983 */ /* 0x001ea80000100800 */
[----:B------:R-:W3:Y:S04]  /*23680*/  LDL R6, [R1+0x4] ;  /* 0x0000040001067983 */ /* 0x000ee80000100800 */
[----:B------:R-:W3:Y:S04]  /*23690*/  LDL R5, [R1+0x8] ;  /* 0x0000080001057983 */ /* 0x000ee80000100800 */
[----:B------:R-:W4:Y:S04]  /*236a0*/  LDL R4, [R1+0x14] ;  /* 0x0000140001047983 */ /* 0x000f280000100800 */
[----:B------:R-:W5:Y:S01]  /*236b0*/  LDL R3, [R1] ;  /* 0x0000000001037983 */ /* 0x000f620000100800 */
[----:B------:R-:W-:-:S02]  /*236c0*/  R2UR UR9, R0 ;  /* 0x00000000000972ca */ /* 0x000fc400000e0000 */
[----:B--2---:R-:W-:Y:S02]  /*236d0*/  R2UR UR5, R2 ;  /* 0x00000000020572ca */ /* 0x004fe400000e0000 */
[----:B------:R-:W2:Y:S01]  /*236e0*/  LDL.LU R2, [R1+0x20] ;  /* 0x0000200001027983 */ /* 0x000ea20000300800 */
[----:B---3--:R-:W-:Y:S01]  /*236f0*/  IMAD R0, R5, 0xa000, R6 ;  /* 0x0000a00005007824 */ /* 0x008fe200078e0206 */
[----:B----4-:R-:W-:-:S04]  /*23700*/  R2UR UR11, R4 ;  /* 0x00000000040b72ca */ /* 0x010fc800000e0000 */
[----:B------:R-:W-:Y:S01]  /*23710*/  R2UR UR14, R0 ;  /* 0x00000000000e72ca */ /* 0x000fe200000e0000 */
[----:B------:R-:W-:Y:S01]  /*23720*/  UIADD3 UR4, UP0, UR38, 0x370, URZ ;  /* 0x0000037026047890 */ /* 0x000fe2000ff1e03f */
[----:B------:R-:W-:Y:S02]  /*23730*/  R2UR UR12, R18 ;  /* 0x00000000120c72ca */ /* 0x000fe400000e0000 */
[----:B-----5:R-:W-:Y:S01]  /*23740*/  R2UR UR13, R3 ;  /* 0x00000000030d72ca */ /* 0x020fe200000e0000 */
[----:B------:R-:W-:Y:S01]  /*23750*/  UIADD3 UR9, UR9, 0x38830, URZ ;  /* 0x0003883009097890 */ /* 0x000fe2000fffe03f */
[----:B------:R-:W-:-:S03]  /*23760*/  PLOP3.LUT P0, PT, PT, PT, PT, 0x80, 0x0 ;  /* 0x000000000000781c */ /* 0x000fc60003f0f070 */
[----:B------:R-:W-:-:S04]  /*23770*/  UIMAD UR11, UR11, 0x50, UR5 ;  /* 0x000000500b0b78a4 */ /* 0x000fc8000f8e0205 */
[----:B------:R-:W-:Y:S02]  /*23780*/  UIADD3 UR8, UR14, 0x24400, URZ ;  /* 0x000244000e087890 */ /* 0x000fe4000fffe03f */
[----:B------:R-:W-:Y:S02]  /*23790*/  UIADD3.X UR5, URZ, UR39, URZ, UP0, !UPT ;  /* 0x000000273f057290 */ /* 0x000fe400087fe43f */
[----:B------:R-:W-:Y:S02]  /*237a0*/  UIADD3 UR15, UR14, 0x26c00, URZ ;  /* 0x00026c000e0f7890 */ /* 0x000fe4000fffe03f */
[----:B------:R-:W-:Y:S01]  /*237b0*/  UIADD3 UR16, UR14, 0x29400, URZ ;  /* 0x000294000e107890 */ /* 0x000fe2000fffe03f */
[----:B------:R-:W-:Y:S01]  /*237c0*/  UMOV UR10, URZ ;  /* 0x0000003f000a7c82 */ /* 0x000fe20008000000 */
[----:B------:R-:W-:Y:S01]  /*237d0*/  UMOV UR6, 0x0 ;  /* 0x0000000000067882 */ /* 0x000fe20000000000 */
[----:B------:R-:W-:Y:S01]  /*237e0*/  UMOV UR7, 0x14f00000 ;  /* 0x14f0000000077882 */ /* 0x000fe20000000000 */
[----:B------:R-:W-:Y:S01]  /*237f0*/  UMOV UR17, 0x40 ;  /* 0x0000004000117882 */ /* 0x000fe20000000000 */
[----:B------:R-:W-:Y:S01]  /*23800*/  UIADD3 UR14, UR14, 0x2bc00, URZ ;  /* 0x0002bc000e0e7890 */ /* 0x000fe2000fffe03f */
[----:B------:R0:W-:Y:S02]  /*23810*/  UTMALDG.4D [UR8], [UR4], desc[UR6] ;  /* 0x00000608040075b4 */ /* 0x0001e40008019000 */
[----:B0-----:R-:W-:Y:S01]  /*23820*/  UMOV UR8, UR15 ;  /* 0x0000000f00087c82 */ /* 0x001fe20008000000 */
[----:B------:R-:W-:Y:S01]  /*23830*/  UMOV UR10, UR17 ;  /* 0x00000011000a7c82 */ /* 0x000fe20008000000 */
[----:B------:R-:W-:Y:S01]  /*23840*/  UMOV UR15, 0x80 ;  /* 0x00000080000f7882 */ /* 0x000fe20000000000 */
[----:B------:R0:W-:Y:S02]  /*23850*/  UTMALDG.4D [UR8], [UR4], desc[UR6] ;  /* 0x00000608040075b4 */ /* 0x0001e40008019000 */
[----:B0-----:R-:W-:Y:S01]  /*23860*/  UMOV UR8, UR16 ;  /* 0x0000001000087c82 */ /* 0x001fe20008000000 */
[----:B------:R-:W-:Y:S01]  /*23870*/  UMOV UR10, UR15 ;  /* 0x0000000f000a7c82 */ /* 0x000fe20008000000 */
[----:B------:R-:W-:Y:S01]  /*23880*/  UMOV UR15, 0xc0 ;  /* 0x000000c0000f7882 */ /* 0x000fe20000000000 */
[----:B------:R0:W-:Y:S02]  /*23890*/  UTMALDG.4D [UR8], [UR4], desc[UR6] ;  /* 0x00000608040075b4 */ /* 0x0001e40008019000 */
[----:B0-----:R-:W-:Y:S01]  /*238a0*/  UMOV UR8, UR14 ;  /* 0x0000000e00087c82 */ /* 0x001fe20008000000 */
[----:B------:R-:W-:-:S02]  /*238b0*/  UMOV UR10, UR15 ;  /* 0x0000000f000a7c82 */ /* 0x000fc40008000000 */
[----:B------:R3:W-:Y:S01]  /*238c0*/  UTMALDG.4D [UR8], [UR4], desc[UR6] ;  /* 0x00000608040075b4 */ /* 0x0007e20008019000 */
[----:B--2---:R-:W-:-:S04]  /*238d0*/  LOP3.LUT R2, R2, 0xfffffffe, RZ, 0xc0, !PT ;  /* 0xfffffffe02027812 */ /* 0x004fc800078ec0ff */
[----:B------:R-:W-:-:S05]  /*238e0*/  @P0 LOP3.LUT R2, R2, 0x1, RZ, 0xfc, !PT ;  /* 0x0000000102020812 */ /* 0x000fca00078efcff */
[----:B------:R3:W-:Y:S01]  /*238f0*/  STL [R1+0x20], R2 ;  /* 0x0000200201007387 */ /* 0x0007e20000100800 */
[----:B------:R-:W-:Y:S01]  /*23900*/  NOP ;  /* 0x0000000000007918 */ /* 0x000fe20000000000 */
.L_x_937:
[----:B---3--:R-:W2:Y:S04]  /*23910*/  LDL R2, [R1+0x4] ;  /* 0x0000040001027983 */ /* 0x008ea80000100800 */
[----:B------:R-:W3:Y:S04]  /*23920*/  LDL.LU R3, [R1+0x40] ;  /* 0x0000400001037983 */ /* 0x000ee80000300800 */
[----:B------:R-:W4:Y:S04]  /*23930*/  LDL.LU R5, [R1+0x30] ;  /* 0x0000300001057983 */ /* 0x000f280000300800 */
[----:B0-----:R-:W5:Y:S01]  /*23940*/  LDL.LU R4, [R1+0x48] ;  /* 0x0000480001047983 */ /* 0x001f620000300800 */
[----:B------:R-:W-:Y:S05]  /*23950*/  WARPSYNC.ALL ;  /* 0x0000000000007948 */ /* 0x000fea0003800000 */
[----:B------:R-:W-:Y:S01]  /*23960*/  ULDC.64 UR4, c[0x0][0x298] ;  /* 0x0000a60000047ab9 */ /* 0x000fe20000000a00 */
[----:B------:R-:W-:Y:S01]  /*23970*/  ULDC.64 UR6, c[0x0][0xa00] ;  /* 0x0002800000067ab9 */ /* 0x000fe20000000a00 */
[----:B------:R-:W-:Y:S01]  /*23980*/  BSSY B6, `(.L_x_942) ;  /* 0x0000024000067945 */ /* 0x000fe20003800000 */
[----:B------:R-:W-:Y:S01]  /*23990*/  BAR.SYNC.DEFER_BLOCKING 0x8, 0x180 ;  /* 0x0206000000007b1d */ /* 0x000fe20000010000 */
[----:B------:R-:W-:-:S04]  /*239a0*/  ISETP.NE.U32.AND P0, PT, RZ, UR6, PT ;  /* 0x00000006ff007c0c */ /* 0x000fc8000bf05070 */
[----:B------:R-:W-:Y:S01]  /*239b0*/  ISETP.NE.AND.EX P0, PT, RZ, UR7, PT, P0 ;  /* 0x00000007ff007c0c */ /* 0x000fe2000bf05300 */
[----:B--2---:R-:W-:Y:S01]  /*239c0*/  VIADD R2, R2, 0x14400 ;  /* 0x0001440002027836 */ /* 0x004fe20000000000 */
[----:B---3--:R-:W-:-:S04]  /*239d0*/  SHF.R.S32.HI R0, RZ, 0x1f, R3 ;  /* 0x0000001fff007819 */ /* 0x008fc80000011403 */
[----:B------:R-:W-:Y:S02]  /*239e0*/  LOP3.LUT P1, RZ, R2, 0x3ff, RZ, 0xc0, !PT ;  /* 0x000003ff02ff7812 */ /* 0x000fe4000782c0ff */
[----:B----4-:R-:W-:Y:S01]  /*239f0*/  SEL R5, R5, RZ, !P0 ;  /* 0x000000ff05057207 */ /* 0x010fe20004000000 */
[----:B------:R-:W-:Y:S01]  /*23a00*/  IMAD R0, R0, UR4, RZ ;  /* 0x0000000400007c24 */ /* 0x000fe2000f8e02ff */
[----:B-----5:R-:W-:-:S03]  /*23a10*/  SEL R4, R4, RZ, !P0 ;  /* 0x000000ff04047207 */ /* 0x020fc60004000000 */
[C---:B------:R-:W-:Y:S02]  /*23a20*/  IMAD R0, R3.reuse, UR5, R0 ;  /* 0x0000000503007c24 */ /* 0x040fe4000f8e0200 */
[----:B------:R-:W-:-:S05]  /*23a30*/  IMAD.WIDE.U32 R2, R3, UR4, RZ ;  /* 0x0000000403027c25 */ /* 0x000fca000f8e00ff */
[----:B------:R0:W-:Y:S04]  /*23a40*/  STL.64 [R1+0x40], R2 ;  /* 0x0000400201007387 */ /* 0x0001e80000100a00 */
[----:B------:R2:W-:Y:S04]  /*23a50*/  STL [R1+0x30], R5 ;  /* 0x0000300501007387 */ /* 0x0005e80000100800 */
[----:B------:R2:W-:Y:S01]  /*23a60*/  STL [R1+0x5c], R4 ;  /* 0x00005c0401007387 */ /* 0x0005e20000100800 */
[----:B0-----:R-:W-:Y:S02]  /*23a70*/  IADD3 R2, R3, R0, RZ ;  /* 0x0000000003027210 */ /* 0x001fe40007ffe0ff */
[----:B------:R-:W-:-:S05]  /*23a80*/  SHF.R.S32.HI R0, RZ, 0x1f, R18 ;  /* 0x0000001fff007819 */ /* 0x000fca0000011412 */
[----:B------:R2:W-:Y:S04]  /*23a90*/  STL [R1+0x58], R0 ;  /* 0x0000580001007387 */ /* 0x0005e80000100800 */
[----:B------:R2:W-:Y:S01]  /*23aa0*/  STL [R1+0x48], R2 ;  /* 0x0000480201007387 */ /* 0x0005e20000100800 */
[----:B------:R-:W-:Y:S05]  /*23ab0*/  @!P1 BRA `(.L_x_943) ;  /* 0x0000000000409947 */ /* 0x000fea0003800000 */
[----:B--2---:R-:W-:Y:S01]  /*23ac0*/  MOV R2, 0x0 ;  /* 0x0000000000027802 */ /* 0x004fe20000000f00 */
        /* <DEDUP_REMOVED lines=14> */
[----:B01----:R-:W-:Y:S05]  /*23bb0*/  CALL.ABS.NOINC R2 ;  /* 0x0000000002007343 */ /* 0x003fea0003c00000 */
.L_x_943:
[----:B------:R-:W-:Y:S05]  /*23bc0*/  BSYNC B6 ;  /* 0x0000000000067941 */ /* 0x000fea0003800000 */
.L_x_942:
[----:B------:R-:W3:Y:S01]  /*23bd0*/  LDL.LU R6, [R1+0x48] ;  /* 0x0000480001067983 */ /* 0x000ee20000300800 */
[----:B------:R-:W-:Y:S01]  /*23be0*/  ULDC.64 UR4, c[0x0][0x2d8] ;  /* 0x0000b60000047ab9 */ /* 0x000fe20000000a00 */
[----:B------:R-:W0:Y:S01]  /*23bf0*/  LDC R7, c[0x0][0x448] ;  /* 0x00011200ff077b82 */ /* 0x000e220000000800 */
[----:B------:R-:W-:Y:S01]  /*23c00*/  IMAD.SHL.U32 R17, R17, 0x80, RZ ;  /* 0x0000008011117824 */ /* 0x000fe200078e00ff */
[----:B--2---:R-:W3:Y:S01]  /*23c10*/  LDL.LU.64 R2, [R1+0x40] ;  /* 0x0000400001027983 */ /* 0x004ee20000300a00 */
[----:B------:R-:W-:-:S03]  /*23c20*/  ULDC.64 UR6, c[0x0][0x280] ;  /* 0x0000a00000067ab9 */ /* 0x000fc60000000a00 */
[----:B------:R-:W2:Y:S04]  /*23c30*/  LDL.LU R0, [R1+0x58] ;  /* 0x0000580001007983 */ /* 0x000ea80000300800 */
[----:B------:R-:W4:Y:S04]  /*23c40*/  LDL.LU R5, [R1+0x5c] ;  /* 0x00005c0001057983 */ /* 0x000f280000300800 */
[----:B------:R-:W4:Y:S01]  /*23c50*/  LDL.LU R4, [R1+0x30] ;  /* 0x0000300001047983 */ /* 0x000f220000300800 */
[----:B------:R-:W1:Y:S01]  /*23c60*/  S2R R8, SR_TID.X ;  /* 0x0000000000087919 */ /* 0x000e620000002100 */
[----:B------:R-:W1:Y:S01]  /*23c70*/  S2R R10, SR_TID.X ;  /* 0x00000000000a7919 */ /* 0x000e620000002100 */
[----:B0-----:R-:W-:Y:S01]  /*23c80*/  ISETP.NE.AND P0, PT, R7, 0x1, PT ;  /* 0x000000010700780c */ /* 0x001fe20003f05270 */
[----:B-1----:R-:W-:Y:S01]  /*23c90*/  IMAD.SHL.U32 R8, R8, 0x8, RZ ;  /* 0x0000000808087824 */ /* 0x002fe200078e00ff */
[----:B------:R-:W-:-:S04]  /*23ca0*/  SHF.L.U32 R10, R10, 0x3, RZ ;  /* 0x000000030a0a7819 */ /* 0x000fc800000006ff */
[----:B------:R-:W-:Y:S02]  /*23cb0*/  LOP3.LUT R8, R8, 0x38, RZ, 0xc0, !PT ;  /* 0x0000003808087812 */ /* 0x000fe400078ec0ff */
[----:B------:R-:W-:Y:S02]  /*23cc0*/  LOP3.LUT R10, R10, 0x38, RZ, 0xc0, !PT ;  /* 0x000000380a0a7812 */ /* 0x000fe400078ec0ff */
[C---:B------:R-:W-:Y:S02]  /*23cd0*/  LOP3.LUT R9, R8.reuse, 0x80, RZ, 0xfc, !PT ;  /* 0x0000008008097812 */ /* 0x040fe400078efcff */
[C---:B------:R-:W-:Y:S02]  /*23ce0*/  LOP3.LUT R11, R8.reuse, 0x40, RZ, 0xfc, !PT ;  /* 0x00000040080b7812 */ /* 0x040fe400078efcff */
[----:B------:R-:W-:Y:S01]  /*23cf0*/  LOP3.LUT R8, R8, 0xc0, RZ, 0xfc, !PT ;  /* 0x000000c008087812 */ /* 0x000fe200078efcff */
[----:B---3--:R-:W-:Y:S02]  /*23d00*/  IMAD.MOV.U32 R3, RZ, RZ, R6 ;  /* 0x000000ffff037224 */ /* 0x008fe400078e0006 */
[----:B------:R-:W0:Y:S01]  /*23d10*/  @P0 LDC R6, c[0x0][0x450] ;  /* 0x00011400ff060b82 */ /* 0x000e220000000800 */
[----:B--2---:R-:W-:-:S02]  /*23d20*/  IMAD R0, R0, UR4, RZ ;  /* 0x0000000400007c24 */ /* 0x004fc4000f8e02ff */
[----:B------:R-:W-:-:S04]  /*23d30*/  IMAD.WIDE.U32 R2, R18, UR4, R2 ;  /* 0x0000000412027c25 */ /* 0x000fc8000f8e0002 */
[----:B------:R-:W-:Y:S01]  /*23d40*/  IMAD R0, R18, UR5, R0 ;  /* 0x0000000512007c24 */ /* 0x000fe2000f8e0200 */
[----:B------:R-:W-:-:S03]  /*23d50*/  ULDC.64 UR4, c[0x0][0x2e0] ;  /* 0x0000b80000047ab9 */ /* 0x000fc60000000a00 */
[----:B------:R-:W-:Y:S02]  /*23d60*/  IMAD.IADD R3, R3, 0x1, R0 ;  /* 0x0000000103037824 */ /* 0x000fe400078e0200 */
[----:B----4-:R-:W-:Y:S02]  /*23d70*/  IMAD R0, R5, UR4, RZ ;  /* 0x0000000405007c24 */ /* 0x010fe4000f8e02ff */
[----:B------:R-:W-:-:S04]  /*23d80*/  IMAD.WIDE.U32 R2, R4, UR4, R2 ;  /* 0x0000000404027c25 */ /* 0x000fc8000f8e0002 */
[----:B------:R-:W-:Y:S01]  /*23d90*/  IMAD R0, R4, UR5, R0 ;  /* 0x0000000504007c24 */ /* 0x000fe2000f8e0200 */
[----:B------:R-:W-:Y:S01]  /*23da0*/  ULDC.64 UR4, c[0x0][0x2d0] ;  /* 0x0000b40000047ab9 */ /* 0x000fe20000000a00 */
[----:B------:R-:W1:Y:S03]  /*23db0*/  S2R R4, SR_TID.X ;  /* 0x0000000000047919 */ /* 0x000e660000002100 */
[----:B------:R-:W-:Y:S02]  /*23dc0*/  IADD3 R3, R3, R0, RZ ;  /* 0x0000000003037210 */ /* 0x000fe40007ffe0ff */
[----:B-1----:R-:W-:-:S04]  /*23dd0*/  LOP3.LUT R4, R4, 0x7f, RZ, 0xc0, !PT ;  /* 0x0000007f04047812 */ /* 0x002fc800078ec0ff */
[----:B------:R-:W-:Y:S02]  /*23de0*/  SHF.R.U32.HI R5, RZ, 0x3, R4 ;  /* 0x00000003ff057819 */ /* 0x000fe40000011604 */
[----:B------:R-:W1:Y:S02]  /*23df0*/  S2R R4, SR_TID.X ;  /* 0x0000000000047919 */ /* 0x000e640000002100 */
[----:B-1----:R-:W-:-:S05]  /*23e00*/  IMAD.SHL.U32 R4, R4, 0x10, RZ ;  /* 0x0000001004047824 */ /* 0x002fca00078e00ff */
[----:B------:R-:W-:Y:S02]  /*23e10*/  LOP3.LUT R4, R5, 0x70, R4, 0xf8, !PT ;  /* 0x0000007005047812 */ /* 0x000fe400078ef804 */
[----:B------:R-:W1:Y:S02]  /*23e20*/  @P0 LDC R5, c[0x0][0x44c] ;  /* 0x00011300ff050b82 */ /* 0x000e640000000800 */
[----:B------:R-:W-:-:S04]  /*23e30*/  LOP3.LUT R4, R4, R17, RZ, 0xfc, !PT ;  /* 0x0000001104047212 */ /* 0x000fc800078efcff */
[----:B------:R-:W-:Y:S01]  /*23e40*/  MOV R0, R4 ;  /* 0x0000000400007202 */ /* 0x000fe20000000f00 */
[----:B-1----:R-:W-:-:S05]  /*23e50*/  @P0 IMAD.HI.U32 R5, R4, R5, RZ ;  /* 0x0000000504050227 */ /* 0x002fca00078e00ff */
[----:B0-----:R-:W-:-:S05]  /*23e60*/  @P0 SHF.R.U32.HI R0, RZ, R6, R5 ;  /* 0x00000006ff000219 */ /* 0x001fca0000011605 */
        /* <DEDUP_REMOVED lines=23> */
[----:B------:R-:W2:Y:S01]  /*23fe0*/  LDL.LU R6, [R1+0x50] ;  /* 0x0000500001067983 */ /* 0x000ea20000300800 */
[----:B------:R-:W0:Y:S02]  /*23ff0*/  S2R R8, SR_TID.X ;  /* 0x0000000000087919 */ /* 0x000e240000002100 */
[----:B0-----:R-:W-:-:S04]  /*24000*/  LOP3.LUT R8, R8, 0x7f, RZ, 0xc0, !PT ;  /* 0x0000007f08087812 */ /* 0x001fc800078ec0ff */
[----:B------:R-:W-:-:S04]  /*24010*/  SHF.R.U32.HI R8, RZ, 0x3, R8 ;  /* 0x00000003ff087819 */ /* 0x000fc80000011608 */
[----:B------:R-:W-:Y:S01]  /*24020*/  IADD3 R0, R8, R17, RZ ;  /* 0x0000001108007210 */ /* 0x000fe20007ffe0ff */
[----:B------:R-:W-:-:S04]  /*24030*/  ULDC.64 UR4, c[0x0][0x208] ;  /* 0x0000820000047ab9 */ /* 0x000fc80000000a00 */
[----:B------:R-:W-:Y:S02]  /*24040*/  VIADD R5, R0, 0x10 ;  /* 0x0000001000057836 */ /* 0x000fe40000000000 */
[----:B--2---:R-:W-:Y:S02]  /*24050*/  IMAD R2, R6, R7, RZ ;  /* 0x0000000706027224 */ /* 0x004fe400078e02ff */
[----:B------:R-:W0:Y:S04]  /*24060*/  SHFL.IDX PT, R7, R4, RZ, 0x181f ;  /* 0x00181fff04077589 */ /* 0x000e2800000e0000 */
[----:B------:R-:W1:Y:S01]  /*24070*/  SHFL.IDX PT, R6, R3, RZ, 0x181f ;  /* 0x00181fff03067589 */ /* 0x000e6200000e0000 */
[----:B------:R-:W-:-:S13]  /*24080*/  ISETP.GE.AND P5, PT, R0, R2, PT ;  /* 0x000000020000720c */ /* 0x000fda0003fa6270 */
[----:B0-----:R-:W-:-:S05]  /*24090*/  @!P5 LEA R7, P4, R10, R7, 0x1 ;  /* 0x000000070a07d211 */ /* 0x001fca00078808ff */
[----:B-1----:R-:W-:-:S05]  /*240a0*/  @!P5 IMAD.X R6, RZ, RZ, R6, P4 ;  /* 0x000000ffff06d224 */ /* 0x002fca00020e0606 */
[----:B------:R-:W-:-:S04]  /*240b0*/  @!P5 LOP3.LUT R7, R7, R6, RZ, 0x3c, !PT ;  /* 0x000000060707d212 */ /* 0x000fc800078e3cff */
[----:B------:R-:W-:-:S04]  /*240c0*/  @!P5 LOP3.LUT R6, R7, R6, RZ, 0x3c, !PT ;  /* 0x000000060706d212 */ /* 0x000fc800078e3cff */
[----:B------:R-:W-:-:S05]  /*240d0*/  @!P5 LOP3.LUT R7, R7, R6, RZ, 0x3c, !PT ;  /* 0x000000060707d212 */ /* 0x000fca00078e3cff */
[----:B------:R-:W-:Y:S01]  /*240e0*/  @!PT LDS RZ, [RZ] ;  /* 0x00000000fffff984 */ /* 0x000fe20000000800 */
[----:B-----5:R-:W-:Y:S04]  /*240f0*/  @!P5 LDGSTS.E.BYPASS.LTC128B.128 [R9+0x14400], desc[UR4][R6.64], !P0 ;  /* 0x144000000609dfae */ /* 0x020fe8000c101d44 */
[----:B------:R-:W-:Y:S04]  /*24100*/  @!P5 LDGSTS.E.BYPASS.LTC128B.128 [R9+0x18400], desc[UR4][R6.64+0x80], !P1 ;  /* 0x184000800609dfae */ /* 0x000fe8000c901d44 */
[----:B------:R-:W-:Y:S04]  /*24110*/  @!P5 LDGSTS.E.BYPASS.LTC128B.128 [R9+0x1c400], desc[UR4][R6.64+0x100], !P2 ;  /* 0x1c4001000609dfae */ /* 0x000fe8000d101d44 */
[----:B------:R0:W-:Y:S01]  /*24120*/  @!P5 LDGSTS.E.BYPASS.LTC128B.128 [R9+0x20400], desc[UR4][R6.64+0x180], !P3 ;  /* 0x204001800609dfae */ /* 0x0001e2000d901d44 */
[----:B------:R-:W-:-:S03]  /*24130*/  ISETP.GE.AND P5, PT, R5, R2, PT ;  /* 0x000000020500720c */ /* 0x000fc60003fa6270 */
[----:B------:R-:W1:Y:S04]  /*24140*/  SHFL.IDX PT, R5, R4, 0x1, 0x181f ;  /* 0x00381f0004057f89 */ /* 0x000e6800000e0000 */
[----:B0-----:R-:W0:Y:S06]  /*24150*/  SHFL.IDX PT, R6, R3, 0x1, 0x181f ;  /* 0x00381f0003067f89 */ /* 0x001e2c00000e0000 */
[----:B-1----:R-:W-:-:S04]  /*24160*/  @!P5 LEA R5, P4, R10, R5, 0x1 ;  /* 0x000000050a05d211 */ /* 0x002fc800078808ff */
[----:B0-----:R-:W-:-:S05]  /*24170*/  @!P5 IADD3.X R6, RZ, R6, RZ, P4, !PT ;  /* 0x00000006ff06d210 */ /* 0x001fca00027fe4ff */
[----:B------:R-:W-:Y:S02]  /*24180*/  @!P5 IMAD.MOV.U32 R7, RZ, RZ, R6 ;  /* 0x000000ffff07d224 */ /* 0x000fe400078e0006 */
[----:B------:R-:W-:Y:S01]  /*24190*/  @!P5 IMAD.MOV.U32 R6, RZ, RZ, R5 ;  /* 0x000000ffff06d224 */ /* 0x000fe200078e0005 */
[----:B------:R-:W-:-:S04]  /*241a0*/  IADD3 R5, R0, 0x20, RZ ;  /* 0x0000002000057810 */ /* 0x000fc80007ffe0ff */
        /* <DEDUP_REMOVED lines=9> */
[----:B------:R-:W-:Y:S01]  /*24240*/  @!P5 IMAD.MOV.U32 R7, RZ, RZ, R6 ;  /* 0x000000ffff07d224 */ /* 0x000fe200078e0006 */
[----:B------:R-:W-:Y:S01]  /*24250*/  @!P5 MOV R6, R5 ;  /* 0x000000050006d202 */ /* 0x000fe20000000f00 */
[----:B------:R-:W-:-:S04]  /*24260*/  VIADD R5, R0, 0x30 ;  /* 0x0000003000057836 */ /* 0x000fc80000000000 */
        /* <DEDUP_REMOVED lines=42> */
[----:B------:R-:W0:Y:S06]  /*24510*/  SHFL.IDX PT, R8, R3, 0x6, 0x181f ;  /* 0x00d81f0003087f89 */ /* 0x000e2c00000e0000 */
[----:B-1----:R-:W-:-:S05]  /*24520*/  @!P5 LEA R5, P4, R10, R5, 0x1 ;  /* 0x000000050a05d211 */ /* 0x002fca00078808ff */
[----:B0-----:R-:W-:-:S05]  /*24530*/  @!P5 IMAD.X R6, RZ, RZ, R8, P4 ;  /* 0x000000ffff06d224 */ /* 0x001fca00020e0608 */
[----:B------:R-:W-:Y:S01]  /*24540*/  @!P5 MOV R7, R6 ;  /* 0x000000060007d202 */ /* 0x000fe20000000f00 */
[----:B------:R-:W-:Y:S02]  /*24550*/  @!P5 IMAD.MOV.U32 R6, RZ, RZ, R5 ;  /* 0x000000ffff06d224 */ /* 0x000fe400078e0005 */
[----:B------:R0:W1:Y:S04]  /*24560*/  SHFL.IDX PT, R5, R3, 0x7, 0x181f ;  /* 0x00f81f0003057f89 */ /* 0x00006800000e0000 */
[----:B------:R0:W-:Y:S04]  /*24570*/  @!P5 LDGSTS.E.BYPASS.LTC128B.128 [R9+0x17400], desc[UR4][R6.64], !P0 ;  /* 0x174000000609dfae */ /* 0x0001e8000c101d44 */
[----:B------:R0:W-:Y:S04]  /*24580*/  @!P5 LDGSTS.E.BYPASS.LTC128B.128 [R9+0x1b400], desc[UR4][R6.64+0x80], !P1 ;  /* 0x1b4000800609dfae */ /* 0x0001e8000c901d44 */
[----:B------:R0:W-:Y:S04]  /*24590*/  @!P5 LDGSTS.E.BYPASS.LTC128B.128 [R9+0x1f400], desc[UR4][R6.64+0x100], !P2 ;  /* 0x1f4001000609dfae */ /* 0x0001e8000d101d44 */
[----:B------:R0:W-:Y:S04]  /*245a0*/  @!P5 LDGSTS.E.BYPASS.LTC128B.128 [R9+0x23400], desc[UR4][R6.64+0x180], !P3 ;  /* 0x234001800609dfae */ /* 0x0001e8000d901d44 */
[----:B------:R0:W2:Y:S02]  /*245b0*/  SHFL.IDX PT, R3, R4, 0x7, 0x181f ;  /* 0x00f81f0004037f89 */ /* 0x0000a400000e0000 */
.L_x_1099:
[----:B------:R-:W-:Y:S01]  /*245c0*/  VIADD R0, R0, 0x70 ;  /* 0x0000007000007836 */ /* 0x000fe20000000000 */
[----:B------:R-:W-:Y:S04]  /*245d0*/  BSSY B0, `(.L_x_945) ;  /* 0x000000d000007945 */ /* 0x000fe80003800000 */
[----:B------:R-:W-:-:S13]  /*245e0*/  ISETP.GE.AND P4, PT, R0, R2, PT ;  /* 0x000000020000720c */ /* 0x000fda0003f86270 */
[----:B------:R-:W-:Y:S05]  /*245f0*/  @P4 BRA `(.L_x_946) ;  /* 0x0000000000284947 */ /* 0x000fea0003800000 */
[----:B--2---:R-:W-:Y:S01]  /*24600*/  LEA R2, P4, R10, R3, 0x1 ;  /* 0x000000030a027211 */ /* 0x004fe200078808ff */
[----:B------:R-:W-:-:S03]  /*24610*/  ULDC.64 UR4, c[0x0][0x208] ;  /* 0x0000820000047ab9 */ /* 0x000fc60000000a00 */
[----:B01----:R-:W-:-:S05]  /*24620*/  IADD3.X R3, RZ, R5, RZ, P4, !PT ;  /* 0x00000005ff037210 */ /* 0x003fca00027fe4ff */
[----:B------:R-:W-:Y:S01]  /*24630*/  @!PT LDS RZ, [RZ] ;  /* 0x00000000fffff984 */ /* 0x000fe20000000800 */
[----:B------:R-:W-:Y:S01]  /*24640*/  @!PT LDS RZ, [RZ] ;  /* 0x00000000fffff984 */ /* 0x000fe20000000800 */
[----:B------:R-:W-:Y:S01]  /*24650*/  @!PT LDS RZ, [RZ] ;  /* 0x00000000fffff984 */ /* 0x000fe20000000800 */
[----:B------:R3:W-:Y:S04]  /*24660*/  LDGSTS.E.BYPASS.LTC128B.128 [R9+0x17c00], desc[UR4][R2.64], !P0 ;  /* 0x17c0000002097fae */ /* 0x0007e8000c101d44 */
[----:B------:R3:W-:Y:S04]  /*24670*/  LDGSTS.E.BYPASS.LTC128B.128 [R9+0x1bc00], desc[UR4][R2.64+0x80], !P1 ;  /* 0x1bc0008002097fae */ /* 0x0007e8000c901d44 */
[----:B------:R3:W-:Y:S04]  /*24680*/  LDGSTS.E.BYPASS.LTC128B.128 [R9+0x1fc00], desc[UR4][R2.64+0x100], !P2 ;  /* 0x1fc0010002097fae */ /* 0x0007e8000d101d44 */
[----:B------:R3:W-:Y:S02]  /*24690*/  LDGSTS.E.BYPASS.LTC128B.128 [R9+0x23c00], desc[UR4][R2.64+0x180], !P3 ;  /* 0x23c0018002097fae */ /* 0x0007e4000d901d44 */
.L_x_946:
[----:B------:R-:W-:Y:S05]  /*246a0*/  BSYNC B0 ;  /* 0x0000000000007941 */ /* 0x000fea0003800000 */
.L_x_945:
[----:B0--3--:R-:W3:Y:S01]  /*246b0*/  LDL R9, [R1+0x4] ;  /* 0x0000040001097983 */ /* 0x009ee20000100800 */
[----:B------:R-:W-:Y:S01]  /*246c0*/  PLOP3.LUT P0, PT, PT, PT, PT, 0x80, 0x0 ;  /* 0x000000000000781c */ /* 0x000fe20003f0f070 */
[----:B------:R-:W-:Y:S01]  /*246d0*/  NOP ;  /* 0x0000000000007918 */ /* 0x000fe20000000000 */
[----:B---3--:R-:W-:-:S11]  /*246e0*/  VIADD R10, R9, 0x38800 ;  /* 0x00038800090a7836 */ /* 0x008fd60000000000 */
.L_x_947:
[----:B------:R-:W3:Y:S01]  /*246f0*/  LDL R2, [R1+0x4] ;  /* 0x0000040001027983 */ /* 0x000ee20000100800 */
[----:B------:R-:W-:Y:S02]  /*24700*/  PLOP3.LUT P1, PT, P1, P0, PT, 0xa2, 0x0 ;  /* 0x000000000000781c */ /* 0x000fe40000f21472 */
[----:B---3--:R-:W-:-:S08]  /*24710*/  @P0 R2UR P1, UR4, R2 ;  /* 0x00000000020402ca */ /* 0x008fd00000020000 */
[----:B------:R-:W-:-:S05]  /*24720*/  @P0 PLOP3.LUT P0, PT, P1, PT, PT, 0x80, 0x0 ;  /* 0x000000000000081c */ /* 0x000fca0000f0f070 */
[----:B------:R-:W-:Y:S01]  /*24730*/  @!P1 SYNCS.ARRIVE.TRANS64.RED.A0T1 RZ, [UR4+0x38800], RZ ;  /* 0x038800ffffff99a7 */ /* 0x000fe20008200404 */
[----:B------:R-:W-:Y:S07]  /*24740*/  @!P1 ARRIVES.LDGSTSBAR.64.TRANSCNT [UR4+0x38800] ;  /* 0x03880000ff0099b0 */ /* 0x000fee0008000a84 */
[----:B------:R-:W-:Y:S05]  /*24750*/  @P0 BRA.U.ANY `(.L_x_947) ;  /* 0xfffffffd00e40947 */ /* 0x000fea000393ffff */
[----:B--2---:R-:W2:Y:S02]  /*24760*/  LDL.LU R3, [R1+0x54] ;  /* 0x0000540001037983 */ /* 0x004ea40000300800 */
[----:B--2---:R-:W-:-:S05]  /*24770*/  VIADD R3, R3, 0x1 ;  /* 0x0000000103037836 */ /* 0x004fca0000000000 */
[----:B------:R0:W-:Y:S01]  /*24780*/  STL [R1+0x54], R3 ;  /* 0x0000540301007387 */ /* 0x0001e20000100800 */
[----:B------:R-:W-:-:S04]  /*24790*/  LEA.HI R0, R3, R3, RZ, 0x1 ;  /* 0x0000000303007211 */ /* 0x000fc800078f08ff */
[----:B------:R-:W-:-:S04]  /*247a0*/  LOP3.LUT R0, R0, 0xfffffffe, RZ, 0xc0, !PT ;  /* 0xfffffffe00007812 */ /* 0x000fc800078ec0ff */
[----:B------:R-:W-:-:S04]  /*247b0*/  IADD3 R0, R3, -R0, RZ ;  /* 0x8000000003007210 */ /* 0x000fc80007ffe0ff */
[----:B------:R-:W-:Y:S01]  /*247c0*/  SHF.L.U32 R0, R0, 0x1f, RZ ;  /* 0x0000001f00007819 */ /* 0x000fe200000006ff */
[----:B------:R-:W-:Y:S01]  /*247d0*/  NOP ;  /* 0x0000000000007918 */ /* 0x000fe20000000000 */
[----:B------:R0:W-:Y:S01]  /*247e0*/  SYNCS.ARRIVE.TRANS64.A1T0 RZ, [R2+URZ+0x38800], RZ ;  /* 0x038800ff02ff79a7 */ /* 0x0001e2000810003f */
[----:B------:R-:W-:Y:S01]  /*247f0*/  BSSY B0, `(.L_x_948) ;  /* 0x0000003000007945 */ /* 0x000fe20003800000 */
[----:B------:R-:W2:Y:S03]  /*24800*/  SYNCS.PHASECHK.TRANS64.TRYWAIT P0, [R2+URZ+0x38820], R0 ;  /* 0x03882000020075a7 */ /* 0x000ea6000800017f */
[----:B0-2---:R-:W-:Y:S05]  /*24810*/  @!P0 BRA `(.L_x_949) ;  /* 0x0000005800548947 */ /* 0x005fea0003800000 */
.L_x_1100:
[----:B------:R-:W-:Y:S05]  /*24820*/  BSYNC B0 ;  /* 0x0000000000007941 */ /* 0x000fea0003800000 */
.L_x_948:
        /* <DEDUP_REMOVED lines=8> */
[----:B------:R-:W-:-:S04]  /*248b0*/  VIADDMNMX R8, R8, R0, 0xffffffff, !PT ;  /* 0xffffffff08087446 */ /* 0x000fc80007800100 */
[----:B------:R-:W-:-:S04]  /*248c0*/  IADD3 R0, R2, R8, RZ ;  /* 0x0000000802007210 */ /* 0x000fc80007ffe0ff */
        /* <DEDUP_REMOVED lines=8> */
[----:B--2---:R-:W-:Y:S01]  /*24950*/  LOP3.LUT P1, RZ, R4, 0x1, RZ, 0xc0, !PT ;  /* 0x0000000104ff7812 */ /* 0x004fe2000782c0ff */
[----:B---3--:R-:W-:-:S05]  /*24960*/  VIADD R7, R3, 0x1 ;  /* 0x0000000103077836 */ /* 0x008fca0000000000 */
[----:B------:R-:W-:-:S04]  /*24970*/  ISETP.NE.AND P0, PT, R7, 0x2, PT ;  /* 0x000000020700780c */ /* 0x000fc80003f05270 */
[----:B------:R-:W-:Y:S02]  /*24980*/  SEL R9, RZ, 0x1, P0 ;  /* 0x00000001ff097807 */ /* 0x000fe40000000000 */
[----:B------:R-:W-:Y:S02]  /*24990*/  SEL R7, R7, RZ, P0 ;  /* 0x000000ff07077207 */ /* 0x000fe40000000000 */
[----:B----4-:R-:W-:Y:S01]  /*249a0*/  LOP3.LUT R9, R2, R9, RZ, 0x3c, !PT ;  /* 0x0000000902097212 */ /* 0x010fe200078e3cff */
[----:B------:R-:W-:Y:S06]  /*249b0*/  @!P1 BRA `(.L_x_955) ;  /* 0x0000000c005c9947 */ /* 0x000fec0003800000 */
[----:B------:R0:W5:Y:S01]  /*249c0*/  LDL R4, [R1] ;  /* 0x0000000001047983 */ /* 0x0001620000100800 */
[----:B------:R-:W-:Y:S02]  /*249d0*/  ULDC.64 UR4, c[0x0][0x418] ;  /* 0x0001060000047ab9 */ /* 0x000fe40000000a00 */
[----:B------:R-:W-:-:S04]  /*249e0*/  ISETP.NE.U32.AND P0, PT, RZ, UR4, PT ;  /* 0x00000004ff007c0c */ /* 0x000fc8000bf05070 */
[----:B------:R-:W-:-:S13]  /*249f0*/  ISETP.NE.AND.EX P0, PT, RZ, UR5, PT, P0 ;  /* 0x00000005ff007c0c */ /* 0x000fda000bf05300 */
[----:B0-----:R-:W-:Y:S05]  /*24a00*/  @!P0 BRA `(.L_x_956) ;  /* 0x0000000000508947 */ /* 0x001fea0003800000 */
[----:B------:R-:W2:Y:S01]  /*24a10*/  LDL R11, [R1+0x28] ;  /* 0x00002800010b7983 */ /* 0x000ea20000100800 */
[----:B-1----:R-:W0:Y:S01]  /*24a20*/  LDC R5, c[0x0][0x43c] ;  /* 0x00010f00ff057b82 */ /* 0x002e220000000800 */
[----:B------:R-:W-:Y:S02]  /*24a30*/  ULDC.64 UR6, c[0x0][0x428] ;  /* 0x00010a0000067ab9 */ /* 0x000fe40000000a00 */
[----:B------:R-:W3:Y:S01]  /*24a40*/  LDL R6, [R1+0xc] ;  /* 0x00000c0001067983 */ /* 0x000ee20000100800 */
[----:B------:R-:W-:Y:S01]  /*24a50*/  ULDC.64 UR8, c[0x0][0x208] ;  /* 0x0000820000087ab9 */ /* 0x000fe20000000a00 */
[----:B0-----:R-:W-:-:S13]  /*24a60*/  ISETP.NE.AND P0, PT, R5, 0x1, PT ;  /* 0x000000010500780c */ /* 0x001fda0003f05270 */
[----:B------:R-:W0:Y:S02]  /*24a70*/  @P0 LDC.64 R2, c[0x0][0x440] ;  /* 0x00011000ff020b82 */ /* 0x000e240000000a00 */
[----:B0----5:R-:W-:Y:S01]  /*24a80*/  @P0 IMAD.HI.U32 R4, R0, R2, RZ ;  /* 0x0000000200040227 */ /* 0x021fe200078e00ff */
[----:B------:R-:W-:-:S04]  /*24a90*/  MOV R2, R0 ;  /* 0x0000000000027202 */ /* 0x000fc80000000f00 */
        /* <DEDUP_REMOVED lines=9> */
[----:B------:R-:W-:-:S05]  /*24b30*/  LEA.HI.X R5, R2, UR5, R3, 0x2, P0 ;  /* 0x0000000502057c11 */ /* 0x000fca00080f1403 */
[----:B------:R0:W5:Y:S04]  /*24b40*/  LDG.E R4, desc[UR8][R4.64] ;  /* 0x0000000804047981 */ /* 0x000168000c1e1900 */
.L_x_956:
[----:B------:R-:W2:Y:S01]  /*24b50*/  LDL R2, [R1+0x4] ;  /* 0x0000040001027983 */ /* 0x000ea20000100800 */
[----:B------:R-:W-:Y:S01]  /*24b60*/  BSSY B3, `(.L_x_957) ;  /* 0x0000005000037945 */ /* 0x000fe20003800000 */
[----:B--2---:R-:W-:Y:S02]  /*24b70*/  LEA R3, R7, R2, 0x3 ;  /* 0x0000000207037211 */ /* 0x004fe400078e18ff */
[----:B------:R-:W-:-:S04]  /*24b80*/  SHF.L.U32 R2, R9, 0x1f, RZ ;  /* 0x0000001f09027819 */ /* 0x000fc800000006ff */
[----:B------:R-:W2:Y:S02]  /*24b90*/  SYNCS.PHASECHK.TRANS64.TRYWAIT P0, [R3+URZ+0x38840], R2 ;  /* 0x03884002030075a7 */ /* 0x000ea4000800017f */
[----:B--2---:R-:W-:Y:S05]  /*24ba0*/  @!P0 BRA `(.L_x_958) ;  /* 0x0000005400888947 */ /* 0x004fea0003800000 */
.L_x_1101:
[----:B------:R-:W-:Y:S05]  /*24bb0*/  BSYNC B3 ;  /* 0x0000000000037941 */ /* 0x000fea0003800000 */
.L_x_957:
        /* <DEDUP_REMOVED lines=12> */
.L_x_960:
[----:B------:R-:W-:Y:S05]  /*24c80*/  BSYNC B3 ;  /* 0x0000000000037941 */ /* 0x000fea0003800000 */
.L_x_959:
[----:B------:R-:W3:Y:S04]  /*24c90*/  LDL R5, [R1+0x4] ;  /* 0x0000040001057983 */ /* 0x000ee80000100800 */
[----:B--2---:R-:W2:Y:S01]  /*24ca0*/  LDL R2, [R1+0x18] ;  /* 0x0000180001027983 */ /* 0x004ea20000100800 */
[----:B------:R-:W-:Y:S01]  /*24cb0*/  IMAD.MOV.U32 R11, RZ, RZ, RZ ;  /* 0x000000ffff0b7224 */ /* 0x000fe200078e00ff */
[----:B------:R-:W-:Y:S01]  /*24cc0*/  UIADD3 UR4, UP0, UR38, 0x370, URZ ;  /* 0x0000037026047890 */ /* 0x000fe2000ff1e03f */
[----:B------:R-:W-:Y:S01]  /*24cd0*/  PLOP3.LUT P0, PT, PT, PT, PT, 0x80, 0x0 ;  /* 0x000000000000781c */ /* 0x000fe20003f0f070 */
[----:B------:R-:W-:Y:S01]  /*24ce0*/  UMOV UR6, 0x0 ;  /* 0x0000000000067882 */ /* 0x000fe20000000000 */
[----:B------:R-:W-:Y:S01]  /*24cf0*/  IADD3 R3, R3, 0x38830, RZ ;  /* 0x0003883003037810 */ /* 0x000fe20007ffe0ff */
[----:B------:R-:W-:Y:S01]  /*24d00*/  UIADD3.X UR5, URZ, UR39, URZ, UP0, !UPT ;  /* 0x000000273f057290 */ /* 0x000fe200087fe43f */
[----:B------:R-:W-:Y:S01]  /*24d10*/  R2UR UR10, R11 ;  /* 0x000000000b0a72ca */ /* 0x000fe200000e0000 */
[----:B------:R-:W-:Y:S01]  /*24d20*/  UMOV UR7, 0x14f00000 ;  /* 0x14f0000000077882 */ /* 0x000fe20000000000 */
[----:B---3--:R-:W-:-:S02]  /*24d30*/  IMAD R6, R7, 0xa000, R5 ;  /* 0x0000a00007067824 */ /* 0x008fc400078e0205 */
[----:B--2---:R-:W-:Y:S02]  /*24d40*/  IMAD R2, R0, 0x50, R2 ;  /* 0x0000005000027824 */ /* 0x004fe400078e0202 */
[----:B------:R-:W-:-:S09]  /*24d50*/  VIADD R5, R6, 0x24400 ;  /* 0x0002440006057836 */ /* 0x000fd20000000000 */
.L_x_961:
        /* <DEDUP_REMOVED lines=16> */
.L_x_962:
        /* <DEDUP_REMOVED lines=16> */
.L_x_963:
        /* <DEDUP_REMOVED lines=16> */
.L_x_964:
        /* <DEDUP_REMOVED lines=17> */
.L_x_1102:
[----:B------:R-:W-:Y:S05]  /*25170*/  BSYNC B3 ;  /* 0x0000000000037941 */ /* 0x000fea0003800000 */
.L_x_965:
[----:B------:R-:W-:Y:S01]  /*25180*/  BSSY B3, `(.L_x_967) ;  /* 0x000000e000037945 */ /* 0x000fe20003800000 */
[----:B------:R-:W-:Y:S01]  /*25190*/  MOV R12, 0x0 ;  /* 0x00000000000c7802 */ /* 0x000fe20000000f00 */
[----:B------:R-:W-:Y:S02]  /*251a0*/  IMAD.MOV.U32 R13, RZ, RZ, 0x14f00000 ;  /* 0x14f00000ff0d7424 */ /* 0x000fe400078e00ff */
[----:B------:R-:W-:Y:S05]  /*251b0*/  @P1 BRA `(.L_x_968) ;  /* 0x0000000000281947 */ /* 0x000fea0003800000 */
[----:B0-----:R-:W2:Y:S04]  /*251c0*/  LDL R3, [R1+0x4] ;  /* 0x0000040001037983 */ /* 0x001ea80000100800 */
[----:B------:R-:W2:Y:S01]  /*251d0*/  LDL R6, [R1+0x8] ;  /* 0x0000080001067983 */ /* 0x000ea20000100800 */
[----:B------:R-:W0:Y:S02]  /*251e0*/  S2R R5, SR_TID.X ;  /* 0x0000000000057919 */ /* 0x000e240000002100 */
[----:B0-----:R-:W-:-:S04]  /*251f0*/  LOP3.LUT R5, R5, 0x1f, RZ, 0xc0, !PT ;  /* 0x0000001f05057812 */ /* 0x001fc800078ec0ff */
[----:B------:R-:W-:Y:S01]  /*25200*/  ISETP.NE.AND P0, PT, R5, RZ, PT ;  /* 0x000000ff0500720c */ /* 0x000fe20003f05270 */
[----:B--2---:R-:W-:Y:S01]  /*25210*/  IMAD R2, R6, 0x8, R3 ;  /* 0x0000000806027824 */ /* 0x004fe200078e0203 */
[----:B------:R-:W-:-:S04]  /*25220*/  MOV R3, 0xa000 ;  /* 0x0000a00000037802 */ /* 0x000fc80000000f00 */
[----:B------:R1:W-:Y:S07]  /*25230*/  SYNCS.ARRIVE.TRANS64 RZ, [R2+URZ+0x38850], R3 ;  /* 0x0388500302ff79a7 */ /* 0x0003ee000800003f */
[----:B------:R-:W-:Y:S05]  /*25240*/  @!P0 BRA `(.L_x_968) ;  /* 0x0000000000048947 */ /* 0x000fea0003800000 */
[----:B------:R-:W-:Y:S01]  /*25250*/  BPT.TRAP 0x1 ;  /* 0x000000040000795c */ /* 0x000fe20000300000 */
.L_x_968:
[----:B------:R-:W-:Y:S05]  /*25260*/  BSYNC B3 ;  /* 0x0000000000037941 */ /* 0x000fea0003800000 */
.L_x_967:
        /* <DEDUP_REMOVED lines=10> */
[----:B---3--:R-:W-:Y:S02]  /*25310*/  IMAD R5, R5, 0x50, R6 ;  /* 0x0000005005057824 */ /* 0x008fe400078e0206 */
[C-C-:B--2---:R-:W-:Y:S02]  /*25320*/  IMAD R3, R2.reuse, 0x8, R11.reuse ;  /* 0x0000000802037824 */ /* 0x144fe400078e020b */
[----:B------:R-:W-:Y:S02]  /*25330*/  IMAD R2, R2, 0xa000, R11 ;  /* 0x0000a00002027824 */ /* 0x000fe400078e020b */
[----:B------:R-:W-:-:S03]  /*25340*/  VIADD R3, R3, 0x38850 ;  /* 0x0003885003037836 */ /* 0x000fc60000000000 */
[----:B------:R-:W-:-:S07]  /*25350*/  IADD3 R6, R2, 0x400, RZ ;  /* 0x0000040002067810 */ /* 0x000fce0007ffe0ff */
.L_x_969:
        /* <DEDUP_REMOVED lines=16> */
.L_x_970:
        /* <DEDUP_REMOVED lines=16> */
.L_x_971:
        /* <DEDUP_REMOVED lines=11> */
[----:B------:R-:W-:Y:S02]  /*25610*/  R2UR UR10, R14 ;  /* 0x000000000e0a72ca */ /* 0x000fe400000e0000 */
[----:B------:R-:W-:Y:S02]  /*25620*/  R2UR UR6, R12 ;  /* 0x000000000c0672ca */ /* 0x000fe400000e0000 */
[----:B------:R-:W-:Y:S02]  /*25630*/  R2UR UR7, R13 ;  /* 0x000000000d0772ca */ /* 0x000fe400000e0000 */
[----:B------:R-:W-:Y:S02]  /*25640*/  PLOP3.LUT P0, PT, PT, PT, PT, 0x80, 0x0 ;  /* 0x000000000000781c */ /* 0x000fe40003f0f070 */
[----:B------:R-:W-:-:S11]  /*25650*/  IADD3 R2, R2, 0x7c00, RZ ;  /* 0x00007c0002027810 */ /* 0x000fd60007ffe0ff */
.L_x_972:
        /* <DEDUP_REMOVED lines=13> */
.L_x_955:
[----:B------:R-:W-:Y:S05]  /*25730*/  BSYNC B1 ;  /* 0x0000000000017941 */ /* 0x000fea0003800000 */
.L_x_954:
[----:B0-----:R-:W2:Y:S04]  /*25740*/  LDL.LU R0, [R1+0x38] ;  /* 0x0000380001007983 */ /* 0x001ea80000300800 */
[----:B------:R0:W-:Y:S04]  /*25750*/  STL [R1+0x8], R7 ;  /* 0x0000080701007387 */ /* 0x0001e80000100800 */
[----:B------:R0:W-:Y:S02]  /*25760*/  STL [R1+0x10], R9 ;  /* 0x0000100901007387 */ /* 0x0001e40000100800 */
[----:B0-2---:R-:W-:-:S07]  /*25770*/  VIADD R0, R0, 0xfffffffd ;  /* 0xfffffffd00007836 */ /* 0x005fce0000000000 */
.L_x_953:
[----:B------:R-:W-:Y:S05]  /*25780*/  BSYNC B2 ;  /* 0x0000000000027941 */ /* 0x000fea0003800000 */
.L_x_952:
[----:B------:R-:W2:Y:S01]  /*25790*/  LDL.LU R2, [R1+0x3c] ;  /* 0x00003c0001027983 */ /* 0x000ea20000300800 */
[----:B------:R-:W-:-:S05]  /*257a0*/  IMAD.MOV R8, RZ, RZ, -R8 ;  /* 0x000000ffff087224 */ /* 0x000fca00078e0a08 */
[----:B--2---:R-:W-:-:S13]  /*257b0*/  ISETP.NE.AND P0, PT, R2, R8, PT ;  /* 0x000000080200720c */ /* 0x004fda0003f05270 */
[----:B------:R-:W-:Y:S05]  /*257c0*/  @!P0 BRA `(.L_x_951) ;  /* 0x0000001c00088947 */ /* 0x000fea0003800000 */
[----:B------:R0:W5:Y:S02]  /*257d0*/  LDL R7, [R1] ;  /* 0x0000000001077983 */ /* 0x0001640000100800 */
.L_x_1011:
[----:B--2---:R-:W2:Y:S04]  /*257e0*/  LDL R4, [R1+0x20] ;  /* 0x0000200001047983 */ /* 0x004ea80000100800 */
[----:B---3--:R-:W3:Y:S04]  /*257f0*/  LDL R3, [R1+0x8] ;  /* 0x0000080001037983 */ /* 0x008ee80000100800 */
[----:B------:R-:W4:Y:S01]  /*25800*/  LDL R2, [R1+0x10] ;  /* 0x0000100001027983 */ /* 0x000f220000100800 */
[----:B------:R-:W-:Y:S05]  /*25810*/  YIELD ;  /* 0x0000000000007946 */ /* 0x000fea0003800000 */
[----:B------:R-:W-:Y:S01]  /*25820*/  BSSY B1, `(.L_x_973) ;  /* 0x00000db000017945 */ /* 0x000fe20003800000 */
[----:B--2---:R-:W-:-:S02]  /*25830*/  LOP3.LUT P1, RZ, R4, 0x1, RZ, 0xc0, !PT ;  /* 0x0000000104ff7812 */ /* 0x004fc4000782c0ff */
[----:B---3--:R-:W-:-:S04]  /*25840*/  IADD3 R4, R3, 0x1, RZ ;  /* 0x0000000103047810 */ /* 0x008fc80007ffe0ff */
        /* <DEDUP_REMOVED lines=20> */
[----:B------:R-:W-:Y:S02]  /*25990*/  SHF.R.S32.HI R3, RZ, 0x1f, R2 ;  /* 0x0000001fff037819 */ /* 0x000fe40000011402 */
[----:B------:R-:W-:-:S05]  /*259a0*/  IADD3 R8, -R2, RZ, RZ ;  /* 0x000000ff02087210 */ /* 0x000fca0007ffe1ff */
[----:B------:R-:W-:Y:S02]  /*259b0*/  IMAD R8, R7, R8, R0 ;  /* 0x0000000807087224 */ /* 0x000fe400078e0200 */
[----:B--2---:R-:W-:-:S04]  /*259c0*/  IMAD R6, R11, UR6, RZ ;  /* 0x000000060b067c24 */ /* 0x004fc8000f8e02ff */
[C---:B---3--:R-:W-:Y:S02]  /*259d0*/  IMAD R6, R9.reuse, UR7, R6 ;  /* 0x0000000709067c24 */ /* 0x048fe4000f8e0206 */
[----:B------:R-:W-:-:S04]  /*259e0*/  IMAD.WIDE.U32 R2, R9, UR6, R2 ;  /* 0x0000000609027c25 */ /* 0x000fc8000f8e0002 */
[----:B------:R-:W-:Y:S01]  /*259f0*/  IMAD.IADD R3, R6, 0x1, R3 ;  /* 0x0000000106037824 */ /* 0x000fe200078e0203 */
[----:B------:R-:W-:-:S04]  /*25a00*/  LEA R6, P0, R2, UR4, 0x2 ;  /* 0x0000000402067c11 */ /* 0x000fc8000f8010ff */
[----:B------:R-:W-:-:S06]  /*25a10*/  LEA.HI.X R7, R2, UR5, R3, 0x2, P0 ;  /* 0x0000000502077c11 */ /* 0x000fcc00080f1403 */
[----:B------:R1:W5:Y:S03]  /*25a20*/  LDG.E R7, desc[UR8][R6.64] ;  /* 0x0000000806077981 */ /* 0x000366000c1e1900 */
.L_x_975:
[----:B------:R-:W2:Y:S01]  /*25a30*/  LDL R2, [R1+0x4] ;  /* 0x0000040001027983 */ /* 0x000ea20000100800 */
[----:B------:R-:W-:Y:S01]  /*25a40*/  BSSY B2, `(.L_x_976) ;  /* 0x0000005000027945 */ /* 0x000fe20003800000 */
[----:B--2---:R-:W-:Y:S01]  /*25a50*/  IMAD R3, R4, 0x8, R2 ;  /* 0x0000000804037824 */ /* 0x004fe200078e0202 */
[----:B------:R-:W-:-:S04]  /*25a60*/  SHF.L.U32 R2, R5, 0x1f, RZ ;  /* 0x0000001f05027819 */ /* 0x000fc800000006ff */
[----:B------:R-:W2:Y:S02]  /*25a70*/  SYNCS.PHASECHK.TRANS64.TRYWAIT P0, [R3+URZ+0x38840], R2 ;  /* 0x03884002030075a7 */ /* 0x000ea4000800017f */
[----:B--2---:R-:W-:Y:S05]  /*25a80*/  @!P0 BRA `(.L_x_977) ;  /* 0x0000004400f88947 */ /* 0x004fea0003800000 */
.L_x_1103:
[----:B------:R-:W-:Y:S05]  /*25a90*/  BSYNC B2 ;  /* 0x0000000000027941 */ /* 0x000fea0003800000 */
.L_x_976:
[----:B-1----:R-:W1:Y:S01]  /*25aa0*/  S2R R6, SR_TID.X ;  /* 0x0000000000067919 */ /* 0x002e620000002100 */
[----:B------:R-:W-:Y:S01]  /*25ab0*/  BSSY B2, `(.L_x_978) ;  /* 0x000000b000027945 */ /* 0x000fe20003800000 */
[----:B-1----:R-:W-:-:S04]  /*25ac0*/  LOP3.LUT R6, R6, 0x7f, RZ, 0xc0, !PT ;  /* 0x0000007f06067812 */ /* 0x002fc800078ec0ff */
[----:B------:R-:W-:-:S13]  /*25ad0*/  ISETP.NE.AND P1, PT, R6, RZ, PT ;  /* 0x000000ff0600720c */ /* 0x000fda0003f25270 */
[----:B------:R-:W-:Y:S05]  /*25ae0*/  @P1 BRA `(.L_x_979) ;  /* 0x00000000001c1947 */ /* 0x000fea0003800000 */
[----:B------:R-:W1:Y:S01]  /*25af0*/  S2R R6, SR_TID.X ;  /* 0x0000000000067919 */ /* 0x000e620000002100 */
[----:B--2---:R-:W-:-:S04]  /*25b00*/  MOV R2, 0xa000 ;  /* 0x0000a00000027802 */ /* 0x004fc80000000f00 */
[----:B------:R3:W-:Y:S01]  /*25b10*/  SYNCS.ARRIVE.TRANS64 RZ, [R3+URZ+0x38830], R2 ;  /* 0x0388300203ff79a7 */ /* 0x0007e2000800003f */
[----:B-1----:R-:W-:-:S04]  /*25b20*/  LOP3.LUT R6, R6, 0x1f, RZ, 0xc0, !PT ;  /* 0x0000001f06067812 */ /* 0x002fc800078ec0ff */
[----:B------:R-:W-:-:S13]  /*25b30*/  ISETP.NE.AND P0, PT, R6, RZ, PT ;  /* 0x000000ff0600720c */ /* 0x000fda0003f05270 */
[----:B---3--:R-:W-:Y:S05]  /*25b40*/  @!P0 BRA `(.L_x_979) ;  /* 0x0000000000048947 */ /* 0x008fea0003800000 */
[----:B------:R-:W-:Y:S01]  /*25b50*/  BPT.TRAP 0x1 ;  /* 0x000000040000795c */ /* 0x000fe20000300000 */
.L_x_979:
[----:B------:R-:W-:Y:S05]  /*25b60*/  BSYNC B2 ;  /* 0x0000000000027941 */ /* 0x000fea0003800000 */
.L_x_978:
        /* <DEDUP_REMOVED lines=11> */
[----:B--2---:R-:W-:-:S03]  /*25c20*/  IMAD R2, R8, 0x50, R2 ;  /* 0x0000005008027824 */ /* 0x004fc600078e0202 */
[----:B------:R-:W-:-:S07]  /*25c30*/  IADD3 R9, R6, 0x24400, RZ ;  /* 0x0002440006097810 */ /* 0x000fce0007ffe0ff */
.L_x_980:
        /* <DEDUP_REMOVED lines=16> */
.L_x_981:
        /* <DEDUP_REMOVED lines=10> */
[----:B------:R-:W-:Y:S01]  /*25de0*/  MOV R15, 0x80 ;  /* 0x00000080000f7802 */ /* 0x000fe20000000f00 */
[----:B------:R-:W-:Y:S01]  /*25df0*/  VIADD R9, R6, 0x29400 ;  /* 0x0002940006097836 */ /* 0x000fe20000000000 */
[----:B------:R-:W-:Y:S01]  /*25e00*/  PLOP3.LUT P0, PT, PT, PT, PT, 0x80, 0x0 ;  /* 0x000000000000781c */ /* 0x000fe20003f0f070 */
[----:B------:R-:W-:Y:S01]  /*25e10*/  UMOV UR6, 0x0 ;  /* 0x0000000000067882 */ /* 0x000fe20000000000 */
[----:B------:R-:W-:Y:S01]  /*25e20*/  R2UR UR10, R15 ;  /* 0x000000000f0a72ca */ /* 0x000fe200000e0000 */
[----:B------:R-:W-:-:S14]  /*25e30*/  UMOV UR7, 0x14f00000 ;  /* 0x14f0000000077882 */ /* 0x000fdc0000000000 */
.L_x_982:
        /* <DEDUP_REMOVED lines=12> */
[----:B------:R-:W-:Y:S01]  /*25f00*/  UMOV UR6, 0x0 ;  /* 0x0000000000067882 */ /* 0x000fe20000000000 */
[----:B------:R-:W-:Y:S01]  /*25f10*/  IADD3 R6, R6, 0x2bc00, RZ ;  /* 0x0002bc0006067810 */ /* 0x000fe20007ffe0ff */
[----:B------:R-:W-:Y:S01]  /*25f20*/  UMOV UR7, 0x14f00000 ;  /* 0x14f0000000077882 */ /* 0x000fe20000000000 */
[----:B------:R-:W-:-:S15]  /*25f30*/  R2UR UR10, R14 ;  /* 0x000000000e0a72ca */ /* 0x000fde00000e0000 */
.L_x_983:
        /* <DEDUP_REMOVED lines=17> */
.L_x_1104:
[----:B------:R-:W-:Y:S05]  /*26050*/  BSYNC B2 ;  /* 0x0000000000027941 */ /* 0x000fea0003800000 */
.L_x_984:
[----:B------:R-:W-:Y:S01]  /*26060*/  BSSY B2, `(.L_x_986) ;  /* 0x000000b000027945 */ /* 0x000fe20003800000 */
[----:B------:R-:W-:Y:S01]  /*26070*/  IMAD.MOV.U32 R12, RZ, RZ, 0x0 ;  /* 0x00000000ff0c7424 */ /* 0x000fe200078e00ff */
[----:B------:R-:W-:Y:S02]  /*26080*/  MOV R13, 0x14f00000 ;  /* 0x14f00000000d7802 */ /* 0x000fe40000000f00 */
[----:B------:R-:W-:Y:S05]  /*26090*/  @P1 BRA `(.L_x_987) ;  /* 0x00000000001c1947 */ /* 0x000fea0003800000 */
[----:B------:R-:W2:Y:S01]  /*260a0*/  S2R R6, SR_TID.X ;  /* 0x0000000000067919 */ /* 0x000ea20000002100 */
[----:B-1----:R-:W-:-:S04]  /*260b0*/  IMAD.MOV.U32 R3, RZ, RZ, 0xa000 ;  /* 0x0000a000ff037424 */ /* 0x002fc800078e00ff */
[----:B------:R3:W-:Y:S01]  /*260c0*/  SYNCS.ARRIVE.TRANS64 RZ, [R2+URZ+0x50], R3 ;  /* 0x0000500302ff79a7 */ /* 0x0007e2000800003f */
[----:B--2---:R-:W-:-:S04]  /*260d0*/  LOP3.LUT R6, R6, 0x1f, RZ, 0xc0, !PT ;  /* 0x0000001f06067812 */ /* 0x004fc800078ec0ff */
[----:B------:R-:W-:-:S13]  /*260e0*/  ISETP.NE.AND P0, PT, R6, RZ, PT ;  /* 0x000000ff0600720c */ /* 0x000fda0003f05270 */
[----:B---3--:R-:W-:Y:S05]  /*260f0*/  @!P0 BRA `(.L_x_987) ;  /* 0x0000000000048947 */ /* 0x008fea0003800000 */
[----:B------:R-:W-:Y:S01]  /*26100*/  BPT.TRAP 0x1 ;  /* 0x000000040000795c */ /* 0x000fe20000300000 */
.L_x_987:
[----:B------:R-:W-:Y:S05]  /*26110*/  BSYNC B2 ;  /* 0x0000000000027941 */ /* 0x000fea0003800000 */
.L_x_986:
        /* <DEDUP_REMOVED lines=12> */
[----:B--2---:R-:W-:-:S05]  /*261e0*/  IMAD R3, R3, 0xa000, R11 ;  /* 0x0000a00003037824 */ /* 0x004fca00078e020b */
[----:B------:R-:W-:-:S07]  /*261f0*/  IADD3 R9, R3, 0x400, RZ ;  /* 0x0000040003097810 */ /* 0x000fce0007ffe0ff */
.L_x_988:
        /* <DEDUP_REMOVED lines=16> */
.L_x_989:
        /* <DEDUP_REMOVED lines=16> */
.L_x_990:
        /* <DEDUP_REMOVED lines=11> */
[----:B------:R-:W-:Y:S02]  /*264b0*/  R2UR UR10, R14 ;  /* 0x000000000e0a72ca */ /* 0x000fe400000e0000 */
[----:B------:R-:W-:Y:S02]  /*264c0*/  R2UR UR6, R12 ;  /* 0x000000000c0672ca */ /* 0x000fe400000e0000 */
[----:B------:R-:W-:Y:S02]  /*264d0*/  R2UR UR7, R13 ;  /* 0x000000000d0772ca */ /* 0x000fe400000e0000 */
[----:B------:R-:W-:Y:S02]  /*264e0*/  PLOP3.LUT P0, PT, PT, PT, PT, 0x80, 0x0 ;  /* 0x000000000000781c */ /* 0x000fe40003f0f070 */
[----:B------:R-:W-:-:S11]  /*264f0*/  IADD3 R3, R3, 0x7c00, RZ ;  /* 0x00007c0003037810 */ /* 0x000fd60007ffe0ff */
.L_x_991:
        /* <DEDUP_REMOVED lines=13> */
.L_x_974:
[----:B------:R-:W-:Y:S05]  /*265d0*/  BSYNC B1 ;  /* 0x0000000000017941 */ /* 0x000fea0003800000 */
.L_x_973:
[----:B------:R-:W2:Y:S01]  /*265e0*/  LDL R2, [R1+0x20] ;  /* 0x0000200001027983 */ /* 0x000ea20000100800 */
[----:B------:R-:W-:Y:S01]  /*265f0*/  VIADD R3, R4, 0x1 ;  /* 0x0000000104037836 */ /* 0x000fe20000000000 */
[----:B------:R-:W-:Y:S04]  /*26600*/  BSSY B1, `(.L_x_992) ;  /* 0x00000db000017945 */ /* 0x000fe80003800000 */
[----:B------:R-:W-:-:S04]  /*26610*/  ISETP.NE.AND P0, PT, R3, 0x2, PT ;  /* 0x000000020300780c */ /* 0x000fc80003f05270 */
[----:B------:R-:W-:Y:S02]  /*26620*/  SEL R12, R3, RZ, P0 ;  /* 0x000000ff030c7207 */ /* 0x000fe40000000000 */
[----:B--2---:R-:W-:Y:S02]  /*26630*/  LOP3.LUT P1, RZ, R2, 0x1, RZ, 0xc0, !PT ;  /* 0x0000000102ff7812 */ /* 0x004fe4000782c0ff */
[----:B------:R-:W-:-:S04]  /*26640*/  SEL R2, RZ, 0x1, P0 ;  /* 0x00000001ff027807 */ /* 0x000fc80000000000 */
[----:B------:R-:W-:-:S05]  /*26650*/  LOP3.LUT R11, R5, R2, RZ, 0x3c, !PT ;  /* 0x00000002050b7212 */ /* 0x000fca00078e3cff */
[----:B------:R2:W-:Y:S04]  /*26660*/  STL [R1+0x10], R11 ;  /* 0x0000100b01007387 */ /* 0x0005e80000100800 */
[----:B------:R2:W-:Y:S01]  /*26670*/  STL [R1+0x8], R12 ;  /* 0x0000080c01007387 */ /* 0x0005e20000100800 */
[----:B------:R-:W-:Y:S05]  /*26680*/  @!P1 BRA `(.L_x_993) ;  /* 0x0000000c00489947 */ /* 0x000fea0003800000 */
[----:B------:R-:W-:Y:S01]  /*26690*/  ULDC.64 UR4, c[0x0][0x418] ;  /* 0x0001060000047ab9 */ /* 0x000fe20000000a00 */
[----:B------:R-:W-:Y:S01]  /*266a0*/  VIADD R6, R0, 0xffffffff ;  /* 0xffffffff00067836 */ /* 0x000fe20000000000 */
[----:B------:R-:W-:-:S04]  /*266b0*/  ISETP.NE.U32.AND P0, PT, RZ, UR4, PT ;  /* 0x00000004ff007c0c */ /* 0x000fc8000bf05070 */
[----:B------:R-:W-:-:S13]  /*266c0*/  ISETP.NE.AND.EX P0, PT, RZ, UR5, PT, P0 ;  /* 0x00000005ff007c0c */ /* 0x000fda000bf05300 */
[----:B------:R-:W-:Y:S05]  /*266d0*/  @!P0 BRA `(.L_x_994) ;  /* 0x0000000000508947 */ /* 0x000fea0003800000 */
[----:B------:R-:W3:Y:S01]  /*266e0*/  LDL R13, [R1+0x28] ;  /* 0x00002800010d7983 */ /* 0x000ee20000100800 */
[----:B-1----:R-:W1:Y:S01]  /*266f0*/  LDC R8, c[0x0][0x43c] ;  /* 0x00010f00ff087b82 */ /* 0x002e620000000800 */
        /* <DEDUP_REMOVED lines=18> */
.L_x_994:
[----:B------:R-:W4:Y:S01]  /*26820*/  LDL R2, [R1+0x4] ;  /* 0x0000040001027983 */ /* 0x000f220000100800 */
[----:B------:R-:W-:Y:S01]  /*26830*/  SHF.L.U32 R3, R11, 0x1f, RZ ;  /* 0x0000001f0b037819 */ /* 0x000fe200000006ff */
[----:B------:R-:W-:Y:S01]  /*26840*/  BSSY B2, `(.L_x_995) ;  /* 0x0000004000027945 */ /* 0x000fe20003800000 */
[----:B----4-:R-:W-:-:S04]  /*26850*/  LEA R2, R12, R2, 0x3 ;  /* 0x000000020c027211 */ /* 0x010fc800078e18ff */
[----:B------:R-:W4:Y:S02]  /*26860*/  SYNCS.PHASECHK.TRANS64.TRYWAIT P0, [R2+URZ+0x38840], R3 ;  /* 0x03884003020075a7 */ /* 0x000f24000800017f */
[----:B----4-:R-:W-:Y:S05]  /*26870*/  @!P0 BRA `(.L_x_996) ;  /* 0x0000003800a48947 */ /* 0x010fea0003800000 */
.L_x_1105:
[----:B------:R-:W-:Y:S05]  /*26880*/  BSYNC B2 ;  /* 0x0000000000027941 */ /* 0x000fea0003800000 */
.L_x_995:
[----:B-1-3--:R-:W1:Y:S01]  /*26890*/  S2R R8, SR_TID.X ;  /* 0x0000000000087919 */ /* 0x00ae620000002100 */
[----:B------:R-:W-:Y:S01]  /*268a0*/  BSSY B2, `(.L_x_997) ;  /* 0x000000b000027945 */ /* 0x000fe20003800000 */
[----:B-1----:R-:W-:-:S04]  /*268b0*/  LOP3.LUT R8, R8, 0x7f, RZ, 0xc0, !PT ;  /* 0x0000007f08087812 */ /* 0x002fc800078ec0ff */
[----:B------:R-:W-:-:S13]  /*268c0*/  ISETP.NE.AND P1, PT, R8, RZ, PT ;  /* 0x000000ff0800720c */ /* 0x000fda0003f25270 */
[----:B------:R-:W-:Y:S05]  /*268d0*/  @P1 BRA `(.L_x_998) ;  /* 0x00000000001c1947 */ /* 0x000fea0003800000 */
[----:B------:R-:W1:Y:S01]  /*268e0*/  S2R R8, SR_TID.X ;  /* 0x0000000000087919 */ /* 0x000e620000002100 */
[----:B----4-:R-:W-:-:S04]  /*268f0*/  IMAD.MOV.U32 R3, RZ, RZ, 0xa000 ;  /* 0x0000a000ff037424 */ /* 0x010fc800078e00ff */
[----:B------:R3:W-:Y:S01]  /*26900*/  SYNCS.ARRIVE.TRANS64 RZ, [R2+URZ+0x38830], R3 ;  /* 0x0388300302ff79a7 */ /* 0x0007e2000800003f */
[----:B-1----:R-:W-:-:S04]  /*26910*/  LOP3.LUT R8, R8, 0x1f, RZ, 0xc0, !PT ;  /* 0x0000001f08087812 */ /* 0x002fc800078ec0ff */
[----:B------:R-:W-:-:S13]  /*26920*/  ISETP.NE.AND P0, PT, R8, RZ, PT ;  /* 0x000000ff0800720c */ /* 0x000fda0003f05270 */
[----:B---3--:R-:W-:Y:S05]  /*26930*/  @!P0 BRA `(.L_x_998) ;  /* 0x0000000000048947 */ /* 0x008fea0003800000 */
[----:B------:R-:W-:Y:S01]  /*26940*/  BPT.TRAP 0x1 ;  /* 0x000000040000795c */ /* 0x000fe20000300000 */
.L_x_998:
[----:B------:R-:W-:Y:S05]  /*26950*/  BSYNC B2 ;  /* 0x0000000000027941 */ /* 0x000fea0003800000 */
.L_x_997:
[----:B------:R-:W3:Y:S04]  /*26960*/  LDL R8, [R1+0x8] ;  /* 0x0000080001087983 */ /* 0x000ee80000100800 */
[----:B------:R-:W3:Y:S04]  /*26970*/  LDL R9, [R1+0x4] ;  /* 0x0000040001097983 */ /* 0x000ee80000100800 */
[----:B----4-:R-:W4:Y:S01]  /*26980*/  LDL R2, [R1+0x18] ;  /* 0x0000180001027983 */ /* 0x010f220000100800 */
[----:B--2---:R-:W-:-:S05]  /*26990*/  IMAD.MOV.U32 R11, RZ, RZ, RZ ;  /* 0x000000ffff0b7224 */ /* 0x004fca00078e00ff */
[----:B------:R-:W-:Y:S01]  /*269a0*/  R2UR UR10, R11 ;  /* 0x000000000b0a72ca */ /* 0x000fe200000e0000 */
[----:B------:R-:W-:Y:S01]  /*269b0*/  UIADD3 UR4, UP0, UR38, 0x370, URZ ;  /* 0x0000037026047890 */ /* 0x000fe2000ff1e03f */
[----:B------:R-:W-:Y:S01]  /*269c0*/  PLOP3.LUT P0, PT, PT, PT, PT, 0x80, 0x0 ;  /* 0x000000000000781c */ /* 0x000fe20003f0f070 */
[----:B------:R-:W-:Y:S01]  /*269d0*/  UMOV UR6, 0x0 ;  /* 0x0000000000067882 */ /* 0x000fe20000000000 */
[----:B------:R-:W-:Y:S01]  /*269e0*/  UMOV UR7, 0x14f00000 ;  /* 0x14f0000000077882 */ /* 0x000fe20000000000 */
[----:B------:R-:W-:Y:S01]  /*269f0*/  UIADD3.X UR5, URZ, UR39, URZ, UP0, !UPT ;  /* 0x000000273f057290 */ /* 0x000fe200087fe43f */
[C---:B---3--:R-:W-:Y:S01]  /*26a00*/  LEA R3, R8.reuse, R10, 0x3 ;  /* 0x0000000a08037211 */ /* 0x048fe200078e18ff */
[----:B------:R-:W-:-:S04]  /*26a10*/  IMAD R8, R8, 0xa000, R9 ;  /* 0x0000a00008087824 */ /* 0x000fc800078e0209 */
[----:B------:R-:W-:Y:S02]  /*26a20*/  VIADD R3, R3, 0x30 ;  /* 0x0000003003037836 */ /* 0x000fe40000000000 */
[----:B----4-:R-:W-:Y:S02]  /*26a30*/  IMAD R2, R6, 0x50, R2 ;  /* 0x0000005006027824 */ /* 0x010fe400078e0202 */
[----:B------:R-:W-:-:S07]  /*26a40*/  VIADD R9, R8, 0x24400 ;  /* 0x0002440008097836 */ /* 0x000fce0000000000 */
.L_x_999:
        /* <DEDUP_REMOVED lines=16> */
.L_x_1000:
        /* <DEDUP_REMOVED lines=16> */
.L_x_1001:
        /* <DEDUP_REMOVED lines=16> */
.L_x_1002:
        /* <DEDUP_REMOVED lines=11> */
[----:B------:R-:W-:Y:S01]  /*26e00*/  BSSY B2, `(.L_x_1003) ;  /* 0x0000004000027945 */ /* 0x000fe20003800000 */
[----:B------:R-:W-:-:S04]  /*26e10*/  LEA R2, R4, R10, 0x3 ;  /* 0x0000000a04027211 */ /* 0x000fc800078e18ff */
[----:B------:R-:W1:Y:S02]  /*26e20*/  SYNCS.PHASECHK.TRANS64.TRYWAIT P0, [R2+URZ+0x60], R5 ;  /* 0x00006005020075a7 */ /* 0x000e64000800017f */
[----:B-1----:R-:W-:Y:S05]  /*26e30*/  @!P0 BRA `(.L_x_1004) ;  /* 0x0000003400488947 */ /* 0x002fea0003800000 */
.L_x_1106:
[----:B------:R-:W-:Y:S05]  /*26e40*/  BSYNC B2 ;  /* 0x0000000000027941 */ /* 0x000fea0003800000 */
.L_x_1003:
[----:B------:R-:W-:Y:S01]  /*26e50*/  BSSY B2, `(.L_x_1005) ;  /* 0x000000b000027945 */ /* 0x000fe20003800000 */
[----:B------:R-:W-:Y:S02]  /*26e60*/  IMAD.MOV.U32 R8, RZ, RZ, 0x0 ;  /* 0x00000000ff087424 */ /* 0x000fe400078e00ff */
[----:B------:R-:W-:Y:S01]  /*26e70*/  IMAD.MOV.U32 R9, RZ, RZ, 0x14f00000 ;  /* 0x14f00000ff097424 */ /* 0x000fe200078e00ff */
[----:B------:R-:W-:Y:S06]  /*26e80*/  @P1 BRA `(.L_x_1006) ;  /* 0x00000000001c1947 */ /* 0x000fec0003800000 */
[----:B------:R-:W2:Y:S01]  /*26e90*/  S2R R15, SR_TID.X ;  /* 0x00000000000f7919 */ /* 0x000ea20000002100 */
[----:B------:R-:W-:-:S04]  /*26ea0*/  MOV R3, 0xa000 ;  /* 0x0000a00000037802 */ /* 0x000fc80000000f00 */
[----:B------:R3:W-:Y:S01]  /*26eb0*/  SYNCS.ARRIVE.TRANS64 RZ, [R2+URZ+0x50], R3 ;  /* 0x0000500302ff79a7 */ /* 0x0007e2000800003f */
[----:B--2---:R-:W-:-:S04]  /*26ec0*/  LOP3.LUT R15, R15, 0x1f, RZ, 0xc0, !PT ;  /* 0x0000001f0f0f7812 */ /* 0x004fc800078ec0ff */
[----:B------:R-:W-:-:S13]  /*26ed0*/  ISETP.NE.AND P0, PT, R15, RZ, PT ;  /* 0x000000ff0f00720c */ /* 0x000fda0003f05270 */
[----:B---3--:R-:W-:Y:S05]  /*26ee0*/  @!P0 BRA `(.L_x_1006) ;  /* 0x0000000000048947 */ /* 0x008fea0003800000 */
[----:B------:R-:W-:Y:S01]  /*26ef0*/  BPT.TRAP 0x1 ;  /* 0x000000040000795c */ /* 0x000fe20000300000 */
.L_x_1006:
[----:B------:R-:W-:Y:S05]  /*26f00*/  BSYNC B2 ;  /* 0x0000000000027941 */ /* 0x000fea0003800000 */
.L_x_1005:
        /* <DEDUP_REMOVED lines=13> */
.L_x_1007:
        /* <DEDUP_REMOVED lines=16> */
.L_x_1008:
        /* <DEDUP_REMOVED lines=16> */
.L_x_1009:
        /* <DEDUP_REMOVED lines=16> */
.L_x_1010:
        /* <DEDUP_REMOVED lines=13> */
.L_x_993:
[----:B------:R-:W-:Y:S05]  /*273b0*/  BSYNC B1 ;  /* 0x0000000000017941 */ /* 0x000fea0003800000 */
.L_x_992:
[C---:B------:R-:W-:Y:S02]  /*273c0*/  ISETP.GT.AND P0, PT, R0.reuse, 0x1, PT ;  /* 0x000000010000780c */ /* 0x040fe40003f04270 */
[----:B------:R-:W-:-:S11]  /*273d0*/  IADD3 R0, R0, -0x2, RZ ;  /* 0xfffffffe00007810 */ /* 0x000fd60007ffe0ff */
[----:B------:R-:W-:Y:S05]  /*273e0*/  @P0 BRA `(.L_x_1011) ;  /* 0xffffffe000fc0947 */ /* 0x000fea000383ffff */
.L_x_951:
[----:B------:R-:W-:Y:S05]  /*273f0*/  BSYNC B0 ;  /* 0x0000000000007941 */ /* 0x000fea0003800000 */
.L_x_950:
        /* <DEDUP_REMOVED lines=18> */
.L_x_1013:
[----:B------:R-:W-:Y:S05]  /*27520*/  BSYNC B0 ;  /* 0x0000000000007941 */ /* 0x000fea0003800000 */
.L_x_1012:
[----:B------:R-:W4:Y:S01]  /*27530*/  LDL R0, [R1+0x20] ;  /* 0x0000200001007983 */ /* 0x000f220000100800 */
[----:B------:R-:W-:Y:S01]  /*27540*/  BSSY B0, `(.L_x_1014) ;  /* 0x0000060000007945 */ /* 0x000fe20003800000 */
[----:B----4-:R-:W-:-:S13]  /*27550*/  LOP3.LUT P0, RZ, R0, 0x1, RZ, 0xc0, !PT ;  /* 0x0000000100ff7812 */ /* 0x010fda000780c0ff */
        /* <DEDUP_REMOVED lines=10> */
.L_x_1107:
[----:B------:R-:W-:Y:S05]  /*27600*/  BSYNC B1 ;  /* 0x0000000000017941 */ /* 0x000fea0003800000 */
.L_x_1016:
        /* <DEDUP_REMOVED lines=9> */
.L_x_1019:
[----:B------:R-:W-:Y:S05]  /*276a0*/  BSYNC B1 ;  /* 0x0000000000017941 */ /* 0x000fea0003800000 */
.L_x_1018:
[----:B-1----:R-:W4:Y:S04]  /*276b0*/  LDL R5, [R1+0x4] ;  /* 0x0000040001057983 */ /* 0x002f280000100800 */
[----:B--2---:R-:W4:Y:S04]  /*276c0*/  LDL R0, [R1+0x8] ;  /* 0x0000080001007983 */ /* 0x004f280000100800 */
[----:B------:R-:W2:Y:S04]  /*276d0*/  LDL.LU R4, [R1+0x18] ;  /* 0x0000180001047983 */ /* 0x000ea80000300800 */
[----:B------:R-:W2:Y:S01]  /*276e0*/  LDL R3, [R1+0x14] ;  /* 0x0000140001037983 */ /* 0x000ea20000100800 */
[----:B------:R-:W-:Y:S01]  /*276f0*/  UIADD3 UR4, UP0, UR38, 0x470, URZ ;  /* 0x0000047026047890 */ /* 0x000fe2000ff1e03f */
[----:B------:R-:W-:Y:S01]  /*27700*/  PLOP3.LUT P0, PT, PT, PT, PT, 0x80, 0x0 ;  /* 0x000000000000781c */ /* 0x000fe20003f0f070 */
[----:B------:R-:W-:Y:S01]  /*27710*/  UMOV UR6, 0x0 ;  /* 0x0000000000067882 */ /* 0x000fe20000000000 */
[----:B------:R-:W-:Y:S01]  /*27720*/  IADD3 R2, R2, 0x38850, RZ ;  /* 0x0003885002027810 */ /* 0x000fe20007ffe0ff */
[----:B------:R-:W-:Y:S01]  /*27730*/  UIADD3.X UR5, URZ, UR39, URZ, UP0, !UPT ;  /* 0x000000273f057290 */ /* 0x000fe200087fe43f */
[----:B------:R-:W-:Y:S01]  /*27740*/  UMOV UR7, 0x14f00000 ;  /* 0x14f0000000077882 */ /* 0x000fe20000000000 */
[----:B------:R-:W-:Y:S01]  /*27750*/  UMOV UR10, URZ ;  /* 0x0000003f000a7c82 */ /* 0x000fe20008000000 */
[----:B----4-:R-:W-:-:S02]  /*27760*/  IMAD R0, R0, 0xa000, R5 ;  /* 0x0000a00000007824 */ /* 0x010fc400078e0205 */
[----:B--2---:R-:W-:Y:S02]  /*27770*/  IMAD R3, R3, 0x50, R4 ;  /* 0x0000005003037824 */ /* 0x004fe400078e0204 */
[----:B------:R-:W-:-:S07]  /*27780*/  VIADD R4, R0, 0x400 ;  /* 0x0000040000047836 */ /* 0x000fce0000000000 */
.L_x_1020:
        /* <DEDUP_REMOVED lines=16> */
.L_x_1021:
        /* <DEDUP_REMOVED lines=12> */
[----:B------:R-:W-:Y:S01]  /*27950*/  UMOV UR6, 0x0 ;  /* 0x0000000000067882 */ /* 0x000fe20000000000 */
[----:B------:R-:W-:Y:S01]  /*27960*/  IADD3 R4, R0, 0x5400, RZ ;  /* 0x0000540000047810 */ /* 0x000fe20007ffe0ff */
[----:B------:R-:W-:Y:S01]  /*27970*/  UMOV UR7, 0x14f00000 ;  /* 0x14f0000000077882 */ /* 0x000fe20000000000 */
[----:B------:R-:W-:-:S09]  /*27980*/  UMOV UR10, 0x80 ;  /* 0x00000080000a7882 */ /* 0x000fd20000000000 */
.L_x_1022:
        /* <DEDUP_REMOVED lines=16> */
.L_x_1023:
        /* <DEDUP_REMOVED lines=11> */
.L_x_1015:
[----:B------:R-:W-:Y:S05]  /*27b40*/  BSYNC B0 ;  /* 0x0000000000007941 */ /* 0x000fea0003800000 */
.L_x_1014:
        /* <DEDUP_REMOVED lines=9> */
.L_x_930:
[----:B------:R-:W-:Y:S05]  /*27be0*/  BSYNC B7 ;  /* 0x0000000000077941 */ /* 0x000fea0003800000 */
.L_x_928:
[----:B--2---:R-:W2:Y:S02]  /*27bf0*/  LDL R0, [R1+0x20] ;  /* 0x0000200001007983 */ /* 0x004ea40000100800 */
[----:B--2---:R-:W-:-:S13]  /*27c00*/  LOP3.LUT P0, RZ, R0, 0x2, RZ, 0xc0, !PT ;  /* 0x0000000200ff7812 */ /* 0x004fda000780c0ff */
[----:B------:R-:W-:Y:S05]  /*27c10*/  @!P0 BRA `(.L_x_1024) ;  /* 0x0000000000288947 */ /* 0x000fea0003800000 */
[----:B------:R-:W-:Y:S05]  /*27c20*/  WARPSYNC.ALL ;  /* 0x0000000000007948 */ /* 0x000fea0003800000 */
[----:B------:R-:W2:Y:S08]  /*27c30*/  S2UR UR5, SR_CgaCtaId ;  /* 0x00000000000579c3 */ /* 0x000eb00000008800 */
[----:B------:R-:W-:Y:S06]  /*27c40*/  BAR.SYNC.DEFER_BLOCKING 0x5, 0x180 ;  /* 0x0146000000007b1d */ /* 0x000fec0000010000 */
[----:B------:R-:W-:-:S02]  /*27c50*/  UMOV UR4, 0x400 ;  /* 0x0000040000047882 */ /* 0x000fc40000000000 */
[----:B--2---:R-:W-:-:S06]  /*27c60*/  ULEA UR4, UR5, UR4, 0x18 ;  /* 0x0000000405047291 */ /* 0x004fcc000f8ec03f */
[----:B------:R-:W-:-:S05]  /*27c70*/  MOV R0, UR4 ;  /* 0x0000000400007c02 */ /* 0x000fca0008000f00 */
[----:B------:R4:W2:Y:S04]  /*27c80*/  LDS.128 R16, [R0+0x388d0] ;  /* 0x0388d00000107984 */ /* 0x0008a80000000c00 */
[----:B------:R4:W-:Y:S01]  /*27c90*/  STL [R1+0x4], R0 ;  /* 0x0000040001007387 */ /* 0x0009e20000100800 */
[----:B------:R-:W-:Y:S06]  /*27ca0*/  BAR.ARV 0x4, 0x180 ;  /* 0x0106000000007b1d */ /* 0x000fec0000002000 */
[----:B------:R-:W-:Y:S05]  /*27cb0*/  BRA `(.L_x_1025) ;  /* 0x0000000800507947 */ /* 0x000fea0003800000 */
.L_x_1024:
[----:B---3-5:R-:W2:Y:S01]  /*27cc0*/  S2R R7, SR_TID.X ;  /* 0x0000000000077919 */ /* 0x028ea20000002100 */
        /* <DEDUP_REMOVED lines=8> */
[----:B------:R-:W2:Y:S02]  /*27d50*/  @!P1 LDC.64 R2, c[0x0][0xc80] ;  /* 0x00032000ff029b82 */ /* 0x000ea40000000a00 */
[----:B--2---:R-:W-:-:S06]  /*27d60*/  @!P1 IMAD.WIDE R2, R0, 0x4, R2 ;  /* 0x0000000400029825 */ /* 0x004fcc00078e0202 */
[----:B------:R2:W3:Y:S01]  /*27d70*/  @!P1 LDG.E R3, desc[UR6][R2.64] ;  /* 0x0000000602039981 */ /* 0x0004e2000c1e1900 */
[C---:B------:R-:W-:Y:S02]  /*27d80*/  ISETP.GE.U32.AND P2, PT, R7.reuse, 0x2, PT ;  /* 0x000000020700780c */ /* 0x040fe40003f46070 */
[C---:B------:R-:W-:Y:S01]  /*27d90*/  ISETP.GE.U32.AND P3, PT, R7.reuse, 0x4, PT ;  /* 0x000000040700780c */ /* 0x040fe20003f66070 */
[----:B------:R-:W-:Y:S01]  /*27da0*/  SHFL.IDX PT, R0, R16, RZ, 0x1f ;  /* 0x00001fff10007589 */ /* 0x000fe200000e0000 */
[C---:B------:R-:W-:Y:S02]  /*27db0*/  ISETP.GE.U32.AND P4, PT, R7.reuse, 0x8, PT ;  /* 0x000000080700780c */ /* 0x040fe40003f86070 */
[----:B------:R-:W-:Y:S01]  /*27dc0*/  ISETP.GE.U32.AND P5, PT, R7, 0x10, PT ;  /* 0x000000100700780c */ /* 0x000fe20003fa6070 */
[----:B------:R-:W-:Y:S01]  /*27dd0*/  SHFL.IDX PT, R4, R16, 0x1, 0x1f ;  /* 0x00201f0010047f89 */ /* 0x000fe200000e0000 */
[----:B--2---:R-:W-:Y:S01]  /*27de0*/  IMAD.MOV.U32 R2, RZ, RZ, RZ ;  /* 0x000000ffff027224 */ /* 0x004fe200078e00ff */
[----:B---3--:R-:W-:-:S02]  /*27df0*/  @!P1 MOV R2, R3 ;  /* 0x0000000300029202 */ /* 0x008fc40000000f00 */
[----:B------:R-:W-:-:S03]  /*27e00*/  ISETP.NE.AND P1, PT, R7, RZ, PT ;  /* 0x000000ff0700720c */ /* 0x000fc60003f25270 */
[----:B------:R-:W2:Y:S02]  /*27e10*/  SHFL.UP PT, R3, R2, 0x1, RZ ;  /* 0x0420000002037989 */ /* 0x000ea400000e00ff */
[----:B--2---:R-:W-:-:S05]  /*27e20*/  SEL R3, R3, RZ, P1 ;  /* 0x000000ff03037207 */ /* 0x004fca0000800000 */
[----:B------:R-:W-:-:S05]  /*27e30*/  IMAD.IADD R3, R2, 0x1, R3 ;  /* 0x0000000102037824 */ /* 0x000fca00078e0203 */
[----:B------:R-:W2:Y:S02]  /*27e40*/  SHFL.UP PT, R5, R3, 0x2, RZ ;  /* 0x0440000003057989 */ /* 0x000ea400000e00ff */
[----:B--2---:R-:W-:-:S05]  /*27e50*/  SEL R5, R5, RZ, P2 ;  /* 0x000000ff05057207 */ /* 0x004fca0001000000 */
[----:B------:R-:W-:-:S05]  /*27e60*/  IMAD.IADD R3, R3, 0x1, R5 ;  /* 0x0000000103037824 */ /* 0x000fca00078e0205 */
[----:B------:R-:W2:Y:S02]  /*27e70*/  SHFL.UP PT, R5, R3, 0x4, RZ ;  /* 0x0480000003057989 */ /* 0x000ea400000e00ff */
[----:B--2---:R-:W-:-:S04]  /*27e80*/  SEL R5, R5, RZ, P3 ;  /* 0x000000ff05057207 */ /* 0x004fc80001800000 */
[----:B------:R-:W-:-:S05]  /*27e90*/  IADD3 R3, R3, R5, RZ ;  /* 0x0000000503037210 */ /* 0x000fca0007ffe0ff */
[----:B------:R-:W2:Y:S02]  /*27ea0*/  SHFL.UP PT, R5, R3, 0x8, RZ ;  /* 0x0500000003057989 */ /* 0x000ea400000e00ff */
[----:B--2---:R-:W-:-:S05]  /*27eb0*/  SEL R5, R5, RZ, P4 ;  /* 0x000000ff05057207 */ /* 0x004fca0002000000 */
[----:B------:R-:W-:-:S05]  /*27ec0*/  IMAD.IADD R3, R3, 0x1, R5 ;  /* 0x0000000103037824 */ /* 0x000fca00078e0205 */
[----:B------:R-:W2:Y:S02]  /*27ed0*/  SHFL.UP PT, R5, R3, 0x10, RZ ;  /* 0x0600000003057989 */ /* 0x000ea400000e00ff */
[----:B--2---:R-:W-:-:S05]  /*27ee0*/  SEL R5, R5, RZ, P5 ;  /* 0x000000ff05057207 */ /* 0x004fca0002800000 */
[----:B------:R-:W-:-:S05]  /*27ef0*/  IMAD.IADD R5, R3, 0x1, R5 ;  /* 0x0000000103057824 */ /* 0x000fca00078e0205 */
[----:B------:R2:W3:Y:S02]  /*27f00*/  SHFL.IDX PT, R6, R5, 0x1f, 0x1f ;  /* 0x03e01f0005067f89 */ /* 0x0004e400000e0000 */
.L_x_1117:
[----:B------:R-:W-:Y:S02]  /*27f10*/  ULDC UR4, c[0x0][0xc38] ;  /* 0x00030e0000047ab9 */ /* 0x000fe40000000800 */
[----:B------:R-:W-:-:S05]  /*27f20*/  MOV R16, UR4 ;  /* 0x0000000400107c02 */ /* 0x000fca0008000f00 */
[----:B---3--:R-:W-:-:S04]  /*27f30*/  IMAD R6, R6, R16, RZ ;  /* 0x0000001006067224 */ /* 0x008fc800078e02ff */
[----:B------:R-:W-:-:S05]  /*27f40*/  IMAD.IADD R4, R4, 0x1, R6 ;  /* 0x0000000104047824 */ /* 0x000fca00078e0206 */
[----:B------:R-:W-:-:S13]  /*27f50*/  ISETP.GT.AND P6, PT, R4, R0, PT ;  /* 0x000000000400720c */ /* 0x000fda0003fc4270 */
[----:B------:R-:W-:Y:S05]  /*27f60*/  @P6 BRA `(.L_x_1027) ;  /* 0x0000000000a06947 */ /* 0x000fea0003800000 */
.L_x_1032:
[----:B------:R-:W3:Y:S01]  /*27f70*/  LDC R2, c[0x0][0xc3c] ;  /* 0x00030f00ff027b82 */ /* 0x000ee20000000800 */
[----:B------:R-:W-:-:S05]  /*27f80*/  VIADD R19, R19, 0x1f ;  /* 0x0000001f13137836 */ /* 0x000fca0000000000 */
[----:B---3--:R-:W-:-:S13]  /*27f90*/  ISETP.GE.AND P6, PT, R19, R2, PT ;  /* 0x000000021300720c */ /* 0x008fda0003fc6270 */
[----:B------:R-:W-:Y:S05]  /*27fa0*/  @P6 BRA `(.L_x_1028) ;  /* 0x0000000400486947 */ /* 0x000fea0003800000 */
[----:B------:R-:W3:Y:S01]  /*27fb0*/  S2R R3, SR_TID.X ;  /* 0x0000000000037919 */ /* 0x000ee20000002100 */
[----:B------:R-:W-:Y:S01]  /*27fc0*/  BSSY B0, `(.L_x_1029) ;  /* 0x000000a000007945 */ /* 0x000fe20003800000 */
[----:B---3--:R-:W-:-:S04]  /*27fd0*/  LOP3.LUT R3, R3, 0x1f, RZ, 0xc0, !PT ;  /* 0x0000001f03037812 */ /* 0x008fc800078ec0ff */
[----:B--2---:R-:W-:-:S04]  /*27fe0*/  IADD3 R5, R19, R3, RZ ;  /* 0x0000000313057210 */ /* 0x004fc80007ffe0ff */
[----:B------:R-:W-:Y:S01]  /*27ff0*/  ISETP.GE.OR P6, PT, R5, R2, !P0 ;  /* 0x000000020500720c */ /* 0x000fe200047c6670 */
[----:B------:R-:W-:-:S12]  /*28000*/  IMAD.MOV.U32 R2, RZ, RZ, RZ ;  /* 0x000000ffff027224 */ /* 0x000fd800078e00ff */
[----:B------:R-:W-:Y:S05]  /*28010*/  @P6 BRA `(.L_x_1030) ;  /* 0x0000000000106947 */ /* 0x000fea0003800000 */
[----:B------:R-:W2:Y:S01]  /*28020*/  LDC.64 R2, c[0x0][0xc80] ;  /* 0x00032000ff027b82 */ /* 0x000ea20000000a00 */
[----:B------:R-:W-:Y:S01]  /*28030*/  ULDC.64 UR4, c[0x0][0x208] ;  /* 0x0000820000047ab9 */ /* 0x000fe20000000a00 */
[----:B--2---:R-:W-:-:S06]  /*28040*/  IMAD.WIDE R2, R5, 0x4, R2 ;  /* 0x0000000405027825 */ /* 0x004fcc00078e0202 */
[----:B------:R2:W5:Y:S02]  /*28050*/  LDG.E R2, desc[UR4][R2.64] ;  /* 0x0000000402027981 */ /* 0x000564000c1e1900 */
.L_x_1030:
[----:B------:R-:W-:Y:S05]  /*28060*/  BSYNC B0 ;  /* 0x0000000000007941 */ /* 0x000fea0003800000 */
.L_x_1029:
[----:B------:R-:W-:-:S03]  /*28070*/  UMOV UR4, 0xffffffff ;  /* 0xffffffff00047882 */ /* 0x000fc60000000000 */
[----:B------:R-:W-:Y:S05]  /*28080*/  BRA.DIV UR4, `(.L_x_1031) ;  /* 0x0000002a041c7947 */ /* 0x000fea000b800000 */
[----:B--2--5:R-:W2:Y:S02]  /*28090*/  SHFL.UP PT, R3, R2, 0x1, RZ ;  /* 0x0420000002037989 */ /* 0x024ea400000e00ff */
        /* <DEDUP_REMOVED lines=14> */
[----:B------:R2:W3:Y:S02]  /*28180*/  SHFL.IDX PT, R6, R5, 0x1f, 0x1f ;  /* 0x03e01f0005067f89 */ /* 0x0004e400000e0000 */
.L_x_1125:
[----:B------:R-:W-:Y:S02]  /*28190*/  ULDC UR4, c[0x0][0xc38] ;  /* 0x00030e0000047ab9 */ /* 0x000fe40000000800 */
[----:B------:R-:W-:-:S04]  /*281a0*/  IMAD.U32 R16, RZ, RZ, UR4 ;  /* 0x00000004ff107e24 */ /* 0x000fc8000f8e00ff */
[----:B---3--:R-:W-:-:S04]  /*281b0*/  IMAD R6, R6, R16, RZ ;  /* 0x0000001006067224 */ /* 0x008fc800078e02ff */
[----:B------:R-:W-:-:S05]  /*281c0*/  IMAD.IADD R4, R6, 0x1, R4 ;  /* 0x0000000106047824 */ /* 0x000fca00078e0204 */
[----:B------:R-:W-:-:S13]  /*281d0*/  ISETP.GT.AND P6, PT, R4, R0, PT ;  /* 0x000000000400720c */ /* 0x000fda0003fc4270 */
[----:B------:R-:W-:Y:S05]  /*281e0*/  @!P6 BRA `(.L_x_1032) ;  /* 0xfffffffc0060e947 */ /* 0x000fea000383ffff */
.L_x_1027:
[----:B------:R-:W-:Y:S01]  /*281f0*/  IADD3 R6, -R6, R4, RZ ;  /* 0x0000000406067210 */ /* 0x000fe20007ffe1ff */
[----:B------:R-:W-:-:S04]  /*28200*/  UMOV UR4, 0xffffffff ;  /* 0xffffffff00047882 */ /* 0x000fc80000000000 */
[----:B------:R-:W-:-:S05]  /*28210*/  IMAD R3, R5, R16, R6 ;  /* 0x0000001005037224 */ /* 0x000fca00078e0206 */
[----:B------:R-:W-:Y:S01]  /*28220*/  ISETP.GT.AND P6, PT, R3, R0, PT ;  /* 0x000000000300720c */ /* 0x000fe20003fc4270 */
[----:B------:R-:W-:-:S12]  /*28230*/  BRA.DIV UR4, `(.L_x_1033) ;  /* 0x0000002a04887947 */ /* 0x000fd8000b800000 */
[----:B------:R-:W-:-:S04]  /*28240*/  VOTE.ANY R3, PT, !P6 ;  /* 0x0000000000037806 */ /* 0x000fc800070e0100 */
[----:B------:R-:W3:Y:S02]  /*28250*/  POPC R4, R3 ;  /* 0x0000000300047309 */ /* 0x000ee40000000000 */
[----:B---3--:R3:W4:Y:S02]  /*28260*/  SHFL.IDX PT, R17, R2, R4, 0x1f ;  /* 0x00001f0402117589 */ /* 0x00872400000e0000 */
.L_x_1129:
[----:B------:R-:W-:Y:S01]  /*28270*/  ISETP.NE.AND P0, PT, R3, RZ, PT ;  /* 0x000000ff0300720c */ /* 0x000fe20003f05270 */
[----:B---3--:R-:W-:-:S12]  /*28280*/  IMAD.MOV.U32 R2, RZ, RZ, RZ ;  /* 0x000000ffff027224 */ /* 0x008fd800078e00ff */
[----:B------:R-:W-:Y:S05]  /*28290*/  @!P0 BRA `(.L_x_1034) ;  /* 0x0000000000108947 */ /* 0x000fea0003800000 */
[----:B------:R-:W-:Y:S01]  /*282a0*/  UMOV UR4, 0xffffffff ;  /* 0xffffffff00047882 */ /* 0x000fe20000000000 */
[----:B------:R-:W-:Y:S02]  /*282b0*/  VIADD R12, R4, 0xffffffff ;  /* 0xffffffff040c7836 */ /* 0x000fe40000000000 */
[----:B------:R-:W-:Y:S05]  /*282c0*/  BRA.DIV UR4, `(.L_x_1035) ;  /* 0x0000002a04ac7947 */ /* 0x000fea000b800000 */
[----:B------:R3:W0:Y:S02]  /*282d0*/  SHFL.IDX PT, R2, R5, R12, 0x1f ;  /* 0x00001f0c05027589 */ /* 0x00062400000e0000 */
.L_x_1034:
[----:B--234-:R-:W-:Y:S01]  /*282e0*/  IABS R5, R17 ;  /* 0x0000001100057213 */ /* 0x01cfe20000000000 */
[----:B0-----:R-:W-:Y:S02]  /*282f0*/  IMAD R16, R2, R16, R6 ;  /* 0x0000001002107224 */ /* 0x001fe400078e0206 */
[----:B------:R-:W-:Y:S01]  /*28300*/  IMAD.IADD R19, R4, 0x1, R19 ;  /* 0x0000000104137824 */ /* 0x000fe200078e0213 */
[----:B------:R-:W0:Y:S02]  /*28310*/  I2F.RP R2, R5 ;  /* 0x0000000500027306 */ /* 0x000e240000209400 */
[----:B------:R-:W-:-:S06]  /*28320*/  IADD3 R0, R0, -R16, RZ ;  /* 0x8000001000007210 */ /* 0x000fcc0007ffe0ff */
[----:B0-----:R-:W0:Y:S02]  /*28330*/  MUFU.RCP R2, R2 ;  /* 0x0000000200027308 */ /* 0x001e240000001000 */
[----:B0-----:R-:W-:-:S06]  /*28340*/  IADD3 R2, R2, 0xffffffe, RZ ;  /* 0x0ffffffe02027810 */ /* 0x001fcc0007ffe0ff */
[----:B------:R-:W0:Y:S02]  /*28350*/  F2I.FTZ.U32.TRUNC.NTZ R3, R2 ;  /* 0x0000000200037305 */ /* 0x000e24000021f000 */
[----:B0-----:R-:W-:-:S04]  /*28360*/  IMAD.MOV R2, RZ, RZ, -R3 ;  /* 0x000000ffff027224 */ /* 0x001fc800078e0a03 */
        /* <DEDUP_REMOVED lines=9> */
[----:B------:R-:W-:Y:S01]  /*28400*/  @!P1 IMAD.IADD R3, R3, 0x1, -R5 ;  /* 0x0000000103039824 */ /* 0x000fe200078e0a05 */
[----:B------:R-:W-:Y:S02]  /*28410*/  @!P1 IADD3 R2, R2, 0x1, RZ ;  /* 0x0000000102029810 */ /* 0x000fe40007ffe0ff */
[----:B------:R-:W-:Y:S02]  /*28420*/  ISETP.NE.AND P1, PT, R17, RZ, PT ;  /* 0x000000ff1100720c */ /* 0x000fe40003f25270 */
[----:B------:R-:W-:Y:S02]  /*28430*/  ISETP.GE.U32.AND P0, PT, R3, R5, PT ;  /* 0x000000050300720c */ /* 0x000fe40003f06070 */
[----:B------:R-:W-:-:S04]  /*28440*/  LOP3.LUT R3, R0, R17, RZ, 0x3c, !PT ;  /* 0x0000001100037212 */ /* 0x000fc800078e3cff */
[----:B------:R-:W-:-:S07]  /*28450*/  ISETP.GE.AND P2, PT, R3, RZ, PT ;  /* 0x000000ff0300720c */ /* 0x000fce0003f46270 */
[----:B------:R-:W-:-:S06]  /*28460*/  @P0 VIADD R2, R2, 0x1 ;  /* 0x0000000102020836 */ /* 0x000fcc0000000000 */
[----:B------:R-:W-:Y:S01]  /*28470*/  @!P2 IMAD.MOV R2, RZ, RZ, -R2 ;  /* 0x000000ffff02a224 */ /* 0x000fe200078e0a02 */
[----:B------:R-:W-:-:S04]  /*28480*/  @!P1 LOP3.LUT R2, RZ, R17, RZ, 0x33, !PT ;  /* 0x00000011ff029212 */ /* 0x000fc800078e33ff */
[----:B------:R-:W-:Y:S01]  /*28490*/  IADD3 R3, -R2, RZ, RZ ;  /* 0x000000ff02037210 */ /* 0x000fe20007ffe1ff */
[----:B------:R-:W-:-:S04]  /*284a0*/  IMAD.MOV.U32 R18, RZ, RZ, R2 ;  /* 0x000000ffff127224 */ /* 0x000fc800078e0002 */
[----:B------:R-:W-:Y:S01]  /*284b0*/  IMAD R17, R17, R3, R0 ;  /* 0x0000000311117224 */ /* 0x000fe200078e0200 */
[----:B------:R-:W-:Y:S06]  /*284c0*/  BRA `(.L_x_1036) ;  /* 0x00000000001c7947 */ /* 0x000fec0003800000 */
.L_x_1028:
[----:B------:R-:W-:Y:S01]  /*284d0*/  UMOV UR4, URZ ;  /* 0x0000003f00047c82 */ /* 0x000fe20008000000 */
[----:B------:R-:W-:Y:S01]  /*284e0*/  UMOV UR5, URZ ;  /* 0x0000003f00057c82 */ /* 0x000fe20008000000 */
[----:B------:R-:W-:Y:S01]  /*284f0*/  ULDC UR6, c[0x0][0xc3c] ;  /* 0x00030f0000067ab9 */ /* 0x000fe20000000800 */
[----:B------:R-:W-:Y:S01]  /*28500*/  MOV R16, R0 ;  /* 0x0000000000107202 */ /* 0x000fe20000000f00 */
[----:B------:R-:W-:Y:S01]  /*28510*/  IMAD.U32 R17, RZ, RZ, UR4 ;  /* 0x00000004ff117e24 */ /* 0x000fe2000f8e00ff */
[----:B------:R-:W-:Y:S01]  /*28520*/  MOV R19, UR6 ;  /* 0x0000000600137c02 */ /* 0x000fe20008000f00 */
[----:B------:R-:W-:-:S07]  /*28530*/  IMAD.U32 R18, RZ, RZ, UR5 ;  /* 0x00000005ff127e24 */ /* 0x000fce000f8e00ff */
.L_x_1036:
[----:B------:R3:W4:Y:S01]  /*28540*/  LDL R3, [R1+0x4] ;  /* 0x0000040001037983 */ /* 0x0007220000100800 */
[----:B------:R-:W5:Y:S01]  /*28550*/  S2R R0, SR_TID.X ;  /* 0x0000000000007919 */ /* 0x000f620000002100 */
[----:B------:R-:W-:Y:S05]  /*28560*/  WARPSYNC.ALL ;  /* 0x0000000000007948 */ /* 0x000fea0003800000 */
[----:B-----5:R-:W-:Y:S01]  /*28570*/  LOP3.LUT R0, R0, 0x1f, RZ, 0xc0, !PT ;  /* 0x0000001f00007812 */ /* 0x020fe200078ec0ff */
[----:B------:R-:W-:Y:S03]  /*28580*/  BAR.SYNC.DEFER_BLOCKING 0x4, 0x180 ;  /* 0x0106000000007b1d */ /* 0x000fe60000010000 */
[----:B------:R-:W-:-:S13]  /*28590*/  ISETP.NE.AND P0, PT, R0, RZ, PT ;  /* 0x000000ff0000720c */ /* 0x000fda0003f05270 */
[----:B------:R-:W4:Y:S01]  /*285a0*/  @!P0 S2R R0, SR_CgaCtaId ;  /* 0x0000000000008919 */ /* 0x000f220000008800 */
[----:B------:R-:W-:-:S04]  /*285b0*/  @!P0 MOV R2, 0x400 ;  /* 0x0000040000028802 */ /* 0x000fc80000000f00 */
[----:B----4-:R-:W-:-:S05]  /*285c0*/  @!P0 LEA R3, R0, R2, 0x18 ;  /* 0x0000000200038211 */ /* 0x010fca00078ec0ff */
[----:B------:R3:W-:Y:S04]  /*285d0*/  @!P0 STS.128 [R3+0x388d0], R16 ;  /* 0x0388d01003008388 */ /* 0x0007e80000000c00 */
[----:B------:R3:W-:Y:S01]  /*285e0*/  @!P0 STL [R1+0x4], R3 ;  /* 0x0000040301008387 */ /* 0x0007e20000100800 */
[----:B------:R-:W-:Y:S06]  /*285f0*/  BAR.ARV 0x5, 0x180 ;  /* 0x0146000000007b1d */ /* 0x000fec0000002000 */
.L_x_1025:
[----:B------:R-:W-:Y:S02]  /*28600*/  ULDC UR4, c[0x0][0xc3c] ;  /* 0x00030f0000047ab9 */ /* 0x000fe40000000800 */
[----:B--2---:R-:W-:-:S13]  /*28610*/  ISETP.GE.AND P0, PT, R19, UR4, PT ;  /* 0x0000000413007c0c */ /* 0x004fda000bf06270 */
[----:B------:R-:W-:Y:S05]  /*28620*/  @!P0 BRA `(.L_x_1037) ;  /* 0xffffff84006c8947 */ /* 0x000fea000383ffff */
[----:B------:R-:W-:Y:S05]  /*28630*/  BSYNC B8 ;  /* 0x0000000000087941 */ /* 0x000fea0003800000 */
.L_x_880:
[----:B----4-:R-:W2:Y:S01]  /*28640*/  LDL.LU R0, [R1+0x54] ;  /* 0x0000540001007983 */ /* 0x010ea20000300800 */
[----:B------:R-:W-:Y:S01]  /*28650*/  BSSY B0, `(.L_x_1038) ;  /* 0x000000b000007945 */ /* 0x000fe20003800000 */
[----:B------:R-:W4:Y:S01]  /*28660*/  S2R R5, SR_CgaCtaId ;  /* 0x0000000000057919 */ /* 0x000f220000008800 */
[----:B--2---:R-:W-:-:S05]  /*28670*/  VIADD R0, R0, 0x1 ;  /* 0x0000000100007836 */ /* 0x004fca0000000000 */
[----:B------:R-:W-:-:S04]  /*28680*/  LEA.HI R2, R0, R0, RZ, 0x1 ;  /* 0x0000000000027211 */ /* 0x000fc800078f08ff */
[----:B0--3--:R-:W-:-:S05]  /*28690*/  LOP3.LUT R3, R2, 0xfffffffe, RZ, 0xc0, !PT ;  /* 0xfffffffe02037812 */ /* 0x009fca00078ec0ff */
[----:B------:R-:W-:Y:S01]  /*286a0*/  IMAD.IADD R3, R0, 0x1, -R3 ;  /* 0x0000000100037824 */ /* 0x000fe200078e0a03 */
[----:B------:R-:W-:-:S04]  /*286b0*/  MOV R0, 0x400 ;  /* 0x0000040000007802 */ /* 0x000fc80000000f00 */
[----:B----4-:R-:W-:Y:S02]  /*286c0*/  LEA R0, R5, R0, 0x18 ;  /* 0x0000000005007211 */ /* 0x010fe400078ec0ff */
[----:B------:R-:W-:-:S04]  /*286d0*/  SHF.L.U32 R3, R3, 0x1f, RZ ;  /* 0x0000001f03037819 */ /* 0x000fc800000006ff */
[----:B------:R-:W0:Y:S02]  /*286e0*/  SYNCS.PHASECHK.TRANS64.TRYWAIT P0, [R0+URZ+0x38820], R3 ;  /* 0x03882003000075a7 */ /* 0x000e24000800017f */
[----:B0-----:R-:W-:Y:S05]  /*286f0*/  @!P0 BRA `(.L_x_1039) ;  /* 0x0000002400c88947 */ /* 0x001fea0003800000 */
.L_x_1132:
[----:B------:R-:W-:Y:S05]  /*28700*/  BSYNC B0 ;  /* 0x0000000000007941 */ /* 0x000fea0003800000 */
.L_x_1038:
[----:B------:R-:W-:-:S03]  /*28710*/  UMOV UR4, 0xffffffff ;  /* 0xffffffff00047882 */ /* 0x000fc60000000000 */
[----:B------:R-:W-:Y:S05]  /*28720*/  BRA.DIV UR4, `(.L_x_1040) ;  /* 0x0000002604d07947 */ /* 0x000fea000b800000 */
[----:B------:R-:W2:Y:S02]  /*28730*/  S2R R2, SR_TID.X ;  /* 0x0000000000027919 */ /* 0x000ea40000002100 */
[----:B--2---:R-:W-:-:S04]  /*28740*/  SHF.R.U32.HI R2, RZ, 0x5, R2 ;  /* 0x00000005ff027819 */ /* 0x004fc80000011602 */
[----:B------:R-:W-:-:S05]  /*28750*/  LOP3.LUT R2, R2, 0x3, RZ, 0xc0, !PT ;  /* 0x0000000302027812 */ /* 0x000fca00078ec0ff */
[----:B------:R2:W3:Y:S02]  /*28760*/  SHFL.IDX PT, R14, R2, RZ, 0x1f ;  /* 0x00001fff020e7589 */ /* 0x0004e400000e0000 */
.L_x_1135:
[----:B---3--:R-:W-:-:S13]  /*28770*/  ISETP.NE.AND P0, PT, R14, RZ, PT ;  /* 0x000000ff0e00720c */ /* 0x008fda0003f05270 */
[----:B------:R-:W-:Y:S05]  /*28780*/  @P0 BRA `(.L_x_645) ;  /* 0x0000000000940947 */ /* 0x000fea0003800000 */
[----:B------:R-:W-:-:S03]  /*28790*/  UMOV UR4, 0xffffffff ;  /* 0xffffffff00047882 */ /* 0x000fc60000000000 */
[----:B------:R-:W-:Y:S05]  /*287a0*/  BRA.DIV UR4, `(.L_x_1041) ;  /* 0x0000002604e47947 */ /* 0x000fea000b800000 */
[----:B------:R-:W-:-:S13]  /*287b0*/  ELECT P6, URZ, PT ;  /* 0x00000000003f782f */ /* 0x000fda00038c0000 */
.L_x_1138:
[----:B------:R-:W-:Y:S05]  /*287c0*/  @!P6 BRA `(.L_x_645) ;  /* 0x000000000084e947 */ /* 0x000fea0003800000 */
[----:B--2---:R-:W2:Y:S02]  /*287d0*/  LDL.LU R2, [R1+0x6c] ;  /* 0x00006c0001027983 */ /* 0x004ea40000300800 */
[----:B--2---:R-:W-:-:S04]  /*287e0*/  LOP3.LUT R2, R2, 0x2, RZ, 0xfc, !PT ;  /* 0x0000000202027812 */ /* 0x004fc800078efcff */
[----:B------:R-:W-:-:S13]  /*287f0*/  ISETP.NE.AND P2, PT, R2, 0x3, PT ;  /* 0x000000030200780c */ /* 0x000fda0003f45270 */
[----:B------:R-:W-:Y:S05]  /*28800*/  @!P2 BRA `(.L_x_1042) ;  /* 0x000000000004a947 */ /* 0x000fea0003800000 */
[----:B------:R-:W-:Y:S01]  /*28810*/  BPT.TRAP 0x1 ;  /* 0x000000040000795c */ /* 0x000fe20000300000 */
.L_x_1042:
[----:B0-----:R-:W2:Y:S04]  /*28820*/  LDL R3, [R1+0x8] ;  /* 0x0000080001037983 */ /* 0x001ea80000100800 */
[----:B-----5:R-:W3:Y:S01]  /*28830*/  LDL.LU R7, [R1+0x10] ;  /* 0x0000100001077983 */ /* 0x020ee20000300800 */
[----:B------:R-:W-:-:S05]  /*28840*/  IADD3 R2, R0, 0x38840, RZ ;  /* 0x0003884000027810 */ /* 0x000fca0007ffe0ff */
[C---:B--2---:R-:W-:Y:S02]  /*28850*/  IMAD R6, R3.reuse, 0x8, R2 ;  /* 0x0000000803067824 */ /* 0x044fe400078e0202 */
[----:B------:R-:W-:Y:S01]  /*28860*/  VIADD R3, R3, 0x1 ;  /* 0x0000000103037836 */ /* 0x000fe20000000000 */
[----:B---3--:R-:W-:-:S04]  /*28870*/  SHF.L.U32 R5, R7, 0x1f, RZ ;  /* 0x0000001f07057819 */ /* 0x008fc800000006ff */
[C---:B------:R-:W-:Y:S01]  /*28880*/  ISETP.NE.AND P1, PT, R3.reuse, 0x2, PT ;  /* 0x000000020300780c */ /* 0x040fe20003f25270 */
[----:B------:R-:W0:Y:S03]  /*28890*/  SYNCS.PHASECHK.TRANS64.TRYWAIT P0, [R6+URZ], R5 ;  /* 0x00000005060075a7 */ /* 0x000e26000800017f */
[----:B------:R-:W-:Y:S02]  /*288a0*/  SEL R4, RZ, 0x1, P1 ;  /* 0x00000001ff047807 */ /* 0x000fe40000800000 */
[----:B------:R-:W-:Y:S02]  /*288b0*/  SEL R3, R3, RZ, P1 ;  /* 0x000000ff03037207 */ /* 0x000fe40000800000 */
[----:B------:R-:W-:Y:S02]  /*288c0*/  LOP3.LUT R4, R7, R4, RZ, 0x3c, !PT ;  /* 0x0000000407047212 */ /* 0x000fe400078e3cff */
[----:B------:R-:W-:-:S02]  /*288d0*/  LEA R7, R3, R2, 0x3 ;  /* 0x0000000203077211 */ /* 0x000fc400078e18ff */
[----:B------:R-:W-:Y:S01]  /*288e0*/  SHF.L.U32 R2, R4, 0x1f, RZ ;  /* 0x0000001f04027819 */ /* 0x000fe200000006ff */
[----:B0-----:R-:W-:Y:S06]  /*288f0*/  @!P0 BRA `(.L_x_1043) ;  /* 0x0000002400b08947 */ /* 0x001fec0003800000 */
.L_x_1139:
[----:B------:R-:W2:Y:S02]  /*28900*/  SYNCS.PHASECHK.TRANS64.TRYWAIT P0, [R7+URZ], R2 ;  /* 0x00000002070075a7 */ /* 0x000ea4000800017f */
[----:B--2---:R-:W-:Y:S05]  /*28910*/  @!P0 BRA `(.L_x_1044) ;  /* 0x0000002400bc8947 */ /* 0x004fea0003800000 */
.L_x_1140:
[----:B------:R-:W-:Y:S05]  /*28920*/  @!P2 BRA `(.L_x_1045) ;  /* 0x000000000004a947 */ /* 0x000fea0003800000 */
[----:B------:R-:W-:Y:S01]  /*28930*/  BPT.TRAP 0x1 ;  /* 0x000000040000795c */ /* 0x000fe20000300000 */
.L_x_1045:
[----:B------:R-:W3:Y:S01]  /*28940*/  LDL.LU R4, [R1+0x8] ;  /* 0x0000080001047983 */ /* 0x000ee20000300800 */
[----:B------:R-:W-:-:S04]  /*28950*/  VIADD R0, R0, 0x38860 ;  /* 0x0003886000007836 */ /* 0x000fc80000000000 */
[----:B---3--:R-:W-:-:S04]  /*28960*/  IMAD R4, R4, 0x8, R0 ;  /* 0x0000000804047824 */ /* 0x008fc800078e0200 */
[----:B------:R-:W3:Y:S02]  /*28970*/  SYNCS.PHASECHK.TRANS64.TRYWAIT P0, [R4+URZ], R5 ;  /* 0x00000005040075a7 */ /* 0x000ee4000800017f */
[----:B---3--:R-:W-:Y:S05]  /*28980*/  @!P0 BRA `(.L_x_1046) ;  /* 0x0000002400b48947 */ /* 0x008fea0003800000 */
.L_x_1141:
[----:B------:R-:W-:-:S07]  /*28990*/  LEA R3, R3, R0, 0x3 ;  /* 0x0000000003037211 */ /* 0x000fce00078e18ff */
.L_x_1047:
[----:B----4-:R4:W0:Y:S02]  /*289a0*/  SYNCS.PHASECHK.TRANS64.TRYWAIT P0, [R3+URZ], R2 ;  /* 0x00000002030075a7 */ /* 0x010824000800017f */
[----:B0-----:R-:W-:Y:S05]  /*289b0*/  @!P0 NANOSLEEP.SYNCS 0x989680 ;  /* 0x009896800000895d */ /* 0x001fea0003900000 */
[----:B------:R-:W0:Y:S02]  /*289c0*/  @!P0 SYNCS.PHASECHK.TRANS64 P0, [R3+URZ], R2 ;  /* 0x00000002030085a7 */ /* 0x000e24000800007f */
[----:B0-----:R-:W-:Y:S05]  /*289d0*/  @!P0 BRA `(.L_x_1047) ;  /* 0xfffffffc00f08947 */ /* 0x001fea000383ffff */
.L_x_645:
[----:B------:R-:W-:Y:S05]  /*289e0*/  BSYNC B9 ;  /* 0x0000000000097941 */ /* 0x000fea0003800000 */
.L_x_642:
[----:B------:R-:W-:Y:S05]  /*289f0*/  EXIT ;  /* 0x000000000000794d */ /* 0x000fea0003800000 */
.L_x_665:
[----:B0-----:R0:W1:Y:S02]  /*28a00*/  SYNCS.PHASECHK.TRANS64.TRYWAIT P6, [R0+URZ+0x38890], R114 ;  /* 0x03889072000075a7 */ /* 0x00106400080c017f */
[----:B-1----:R-:W-:Y:S05]  /*28a10*/  @!P6 NANOSLEEP.SYNCS 0x989680 ;  /* 0x009896800000e95d */ /* 0x002fea0003900000 */
[----:B------:R-:W1:Y:S02]  /*28a20*/  @!P6 SYNCS.PHASECHK.TRANS64 P6, [R0+URZ+0x38890], R114 ;  /* 0x038890720000e5a7 */ /* 0x000e6400080c007f */
[----:B-1----:R-:W-:Y:S05]  /*28a30*/  @!P6 BRA `(.L_x_665) ;  /* 0xfffffffc00f0e947 */ /* 0x002fea000383ffff */
[----:B------:R-:W-:Y:S05]  /*28a40*/  BRA `(.L_x_1048) ;  /* 0xfffffdac00587947 */ /* 0x000fea000383ffff */
.L_x_721:
[----:B-1----:R1:W3:Y:S02]  /*28a50*/  SYNCS.PHASECHK.TRANS64.TRYWAIT P6, [R0+URZ+0x38890], R114 ;  /* 0x03889072000075a7 */ /* 0x0022e400080c017f */
[----:B---3--:R-:W-:Y:S05]  /*28a60*/  @!P6 NANOSLEEP.SYNCS 0x989680 ;  /* 0x009896800000e95d */ /* 0x008fea0003900000 */
[----:B------:R-:W3:Y:S02]  /*28a70*/  @!P6 SYNCS.PHASECHK.TRANS64 P6, [R0+URZ+0x38890], R114 ;  /* 0x038890720000e5a7 */ /* 0x000ee400080c007f */
[----:B---3--:R-:W-:Y:S05]  /*28a80*/  @!P6 BRA `(.L_x_721) ;  /* 0xfffffffc00f0e947 */ /* 0x008fea000383ffff */
[----:B------:R-:W-:Y:S05]  /*28a90*/  BRA `(.L_x_1049) ;  /* 0xfffffde000307947 */ /* 0x000fea000383ffff */
.L_x_746:
[----:B-1----:R1:W2:Y:S02]  /*28aa0*/  SYNCS.PHASECHK.TRANS64.TRYWAIT P3, [R0+URZ+0x38890], R114 ;  /* 0x03889072000075a7 */ /* 0x0022a4000806017f */
[----:B--2---:R-:W-:Y:S05]  /*28ab0*/  @!P3 NANOSLEEP.SYNCS 0x989680 ;  /* 0x009896800000b95d */ /* 0x004fea0003900000 */
[----:B------:R-:W2:Y:S02]  /*28ac0*/  @!P3 SYNCS.PHASECHK.TRANS64 P3, [R0+URZ+0x38890], R114 ;  /* 0x038890720000b5a7 */ /* 0x000ea4000806007f */
[----:B--2---:R-:W-:Y:S05]  /*28ad0*/  @!P3 BRA `(.L_x_746) ;  /* 0xfffffffc00f0b947 */ /* 0x004fea000383ffff */
[----:B------:R-:W-:Y:S05]  /*28ae0*/  BRA `(.L_x_1050) ;  /* 0xfffffe1000947947 */ /* 0x000fea000383ffff */
.L_x_754:
[----:B--2---:R2:W3:Y:S02]  /*28af0*/  SYNCS.PHASECHK.TRANS64.TRYWAIT P2, [R0+URZ+0x388b0], R114 ;  /* 0x0388b072000075a7 */ /* 0x0044e4000804017f */
[----:B---3--:R-:W-:Y:S05]  /*28b00*/  @!P2 NANOSLEEP.SYNCS 0x989680 ;  /* 0x009896800000a95d */ /* 0x008fea0003900000 */
[----:B------:R-:W3:Y:S02]  /*28b10*/  @!P2 SYNCS.PHASECHK.TRANS64 P2, [R0+URZ+0x388b0], R114 ;  /* 0x0388b0720000a5a7 */ /* 0x000ee4000804007f */
[----:B---3--:R-:W-:Y:S05]  /*28b20*/  @!P2 BRA `(.L_x_754) ;  /* 0xfffffffc00f0a947 */ /* 0x008fea000383ffff */
[----:B------:R-:W-:Y:S05]  /*28b30*/  BRA `(.L_x_1051) ;  /* 0xfffffe1400b47947 */ /* 0x000fea000383ffff */
.L_x_774:
[----:B------:R-:W-:Y:S01]  /*28b40*/  BSSY B1, `(.L_x_1052) ;  /* 0x0000008000017945 */ /* 0x000fe20003800000 */
[----:B------:R-:W-:Y:S01]  /*28b50*/  IMAD.MOV.U32 R13, RZ, RZ, R25 ;  /* 0x000000ffff0d7224 */ /* 0x000fe200078e0019 */
[----:B------:R-:W-:Y:S01]  /*28b60*/  MOV R11, 0x181f ;  /* 0x0000181f000b7802 */ /* 0x000fe20000000f00 */
[----:B------:R-:W-:Y:S02]  /*28b70*/  IMAD.MOV.U32 R12, RZ, RZ, RZ ;  /* 0x000000ffff0c7224 */ /* 0x000fe400078e00ff */
[----:B------:R-:W-:-:S07]  /*28b80*/  IMAD.MOV.U32 R15, RZ, RZ, -0x1 ;  /* 0xffffffffff0f7424 */ /* 0x000fce00078e00ff */
[----:B------:R-:W-:Y:S05]  /*28b90*/  WARPSYNC.COLLECTIVE R15, `(.L_x_1053) ;  /* 0x000000000f087348 */ /* 0x000fea0003c00000 */
[----:B------:R0:W1:Y:S02]  /*28ba0*/  SHFL.IDX P6, R14, R13, R12, R11 ;  /* 0x0000000c0d0e7389 */ /* 0x00006400000c000b */
[----:B01----:R-:W-:Y:S01]  /*28bb0*/  ENDCOLLECTIVE ;  /* 0x000000000000791b */ /* 0x003fe20003800000 */
.L_x_1053:
[----:B------:R-:W-:Y:S05]  /*28bc0*/  BSYNC B1 ;  /* 0x0000000000017941 */ /* 0x000fea0003800000 */
.L_x_1052:
[----:B------:R-:W-:Y:S01]  /*28bd0*/  MOV R13, R24 ;  /* 0x00000018000d7202 */ /* 0x000fe20000000f00 */
[----:B------:R-:W-:Y:S01]  /*28be0*/  IMAD.MOV.U32 R12, RZ, RZ, RZ ;  /* 0x000000ffff0c7224 */ /* 0x000fe200078e00ff */
[----:B------:R-:W-:Y:S01]  /*28bf0*/  MOV R15, 0xffffffff ;  /* 0xffffffff000f7802 */ /* 0x000fe20000000f00 */
[----:B------:R-:W-:Y:S02]  /*28c00*/  IMAD.MOV.U32 R11, RZ, RZ, 0x181f ;  /* 0x0000181fff0b7424 */ /* 0x000fe400078e00ff */
[----:B------:R-:W-:-:S07]  /*28c10*/  IMAD.MOV.U32 R3, RZ, RZ, R14 ;  /* 0x000000ffff037224 */ /* 0x000fce00078e000e */
[----:B------:R-:W-:Y:S05]  /*28c20*/  WARPSYNC.COLLECTIVE R15, `(.L_x_1054) ;  /* 0x000000000f087348 */ /* 0x000fea0003c00000 */
[----:B------:R0:W1:Y:S02]  /*28c30*/  SHFL.IDX P6, R14, R13, R12, R11 ;  /* 0x0000000c0d0e7389 */ /* 0x00006400000c000b */
[----:B01----:R-:W-:Y:S01]  /*28c40*/  ENDCOLLECTIVE ;  /* 0x000000000000791b */ /* 0x003fe20003800000 */
.L_x_1054:
[----:B------:R-:W-:Y:S02]  /*28c50*/  IMAD.MOV.U32 R13, RZ, RZ, R26 ;  /* 0x000000ffff0d7224 */ /* 0x000fe400078e001a */
[----:B------:R-:W-:-:S07]  /*28c60*/  IMAD.MOV.U32 R4, RZ, RZ, R14 ;  /* 0x000000ffff047224 */ /* 0x000fce00078e000e */
[----:B------:R-:W-:Y:S05]  /*28c70*/  WARPSYNC.COLLECTIVE R15, `(.L_x_1055) ;  /* 0x000000000f087348 */ /* 0x000fea0003c00000 */
[----:B------:R0:W1:Y:S02]  /*28c80*/  SHFL.IDX P6, R14, R13, R12, R11 ;  /* 0x0000000c0d0e7389 */ /* 0x00006400000c000b */
[----:B01----:R-:W-:Y:S01]  /*28c90*/  ENDCOLLECTIVE ;  /* 0x000000000000791b */ /* 0x003fe20003800000 */
.L_x_1055:
[----:B------:R-:W-:Y:S01]  /*28ca0*/  IMAD.MOV.U32 R13, RZ, RZ, R28 ;  /* 0x000000ffff0d7224 */ /* 0x000fe200078e001c */
[----:B------:R-:W-:-:S07]  /*28cb0*/  MOV R5, R14 ;  /* 0x0000000e00057202 */ /* 0x000fce0000000f00 */
[----:B------:R-:W-:Y:S05]  /*28cc0*/  WARPSYNC.COLLECTIVE R15, `(.L_x_1056) ;  /* 0x000000000f087348 */ /* 0x000fea0003c00000 */
[----:B------:R0:W1:Y:S02]  /*28cd0*/  SHFL.IDX P6, R14, R13, R12, R11 ;  /* 0x0000000c0d0e7389 */ /* 0x00006400000c000b */
[----:B01----:R-:W-:Y:S01]  /*28ce0*/  ENDCOLLECTIVE ;  /* 0x000000000000791b */ /* 0x003fe20003800000 */
.L_x_1056:
[----:B------:R-:W-:Y:S05]  /*28cf0*/  BRA `(.L_x_1057) ;  /* 0xfffffe2400847947 */ /* 0x000fea000383ffff */
.L_x_778:
[----:B0-----:R0:W1:Y:S02]  /*28d00*/  SYNCS.PHASECHK.TRANS64.TRYWAIT P0, [R18+URZ+0x38800], R5 ;  /* 0x03880005120075a7 */ /* 0x001064000800017f */
[----:B-1----:R-:W-:Y:S05]  /*28d10*/  @!P0 NANOSLEEP.SYNCS 0x989680 ;  /* 0x009896800000895d */ /* 0x002fea0003900000 */
[----:B------:R-:W1:Y:S02]  /*28d20*/  @!P0 SYNCS.PHASECHK.TRANS64 P0, [R18+URZ+0x38800], R5 ;  /* 0x03880005120085a7 */ /* 0x000e64000800007f */
[----:B-1----:R-:W-:Y:S05]  /*28d30*/  @!P0 BRA `(.L_x_778) ;  /* 0xfffffffc00f08947 */ /* 0x002fea000383ffff */
[----:B------:R-:W-:Y:S05]  /*28d40*/  BRA `(.L_x_1058) ;  /* 0xfffffe2c004c7947 */ /* 0x000fea000383ffff */
.L_x_810:
[----:B------:R-:W-:Y:S01]  /*28d50*/  BSSY B1, `(.L_x_1059) ;  /* 0x0000008000017945 */ /* 0x000fe20003800000 */
[----:B------:R-:W-:Y:S01]  /*28d60*/  IMAD.MOV.U32 R13, RZ, RZ, R25 ;  /* 0x000000ffff0d7224 */ /* 0x000fe200078e0019 */
[----:B------:R-:W-:Y:S01]  /*28d70*/  MOV R12, RZ ;  /* 0x000000ff000c7202 */ /* 0x000fe20000000f00 */
[----:B------:R-:W-:Y:S02]  /*28d80*/  IMAD.MOV.U32 R11, RZ, RZ, 0x181f ;  /* 0x0000181fff0b7424 */ /* 0x000fe400078e00ff */
[----:B------:R-:W-:-:S07]  /*28d90*/  IMAD.MOV.U32 R15, RZ, RZ, -0x1 ;  /* 0xffffffffff0f7424 */ /* 0x000fce00078e00ff */
[----:B------:R-:W-:Y:S05]  /*28da0*/  WARPSYNC.COLLECTIVE R15, `(.L_x_1060) ;  /* 0x000000000f087348 */ /* 0x000fea0003c00000 */
[----:B------:R0:W1:Y:S02]  /*28db0*/  SHFL.IDX P6, R14, R13, R12, R11 ;  /* 0x0000000c0d0e7389 */ /* 0x00006400000c000b */
[----:B01----:R-:W-:Y:S01]  /*28dc0*/  ENDCOLLECTIVE ;  /* 0x000000000000791b */ /* 0x003fe20003800000 */
.L_x_1060:
[----:B------:R-:W-:Y:S05]  /*28dd0*/  BSYNC B1 ;  /* 0x0000000000017941 */ /* 0x000fea0003800000 */
.L_x_1059:
[----:B------:R-:W-:Y:S01]  /*28de0*/  IMAD.MOV.U32 R13, RZ, RZ, R24 ;  /* 0x000000ffff0d7224 */ /* 0x000fe200078e0018 */
[----:B------:R-:W-:Y:S01]  /*28df0*/  MOV R11, 0x181f ;  /* 0x0000181f000b7802 */ /* 0x000fe20000000f00 */
[----:B------:R-:W-:Y:S01]  /*28e00*/  IMAD.MOV.U32 R12, RZ, RZ, RZ ;  /* 0x000000ffff0c7224 */ /* 0x000fe200078e00ff */
[----:B------:R-:W-:Y:S01]  /*28e10*/  MOV R3, R14 ;  /* 0x0000000e00037202 */ /* 0x000fe20000000f00 */
[----:B------:R-:W-:-:S07]  /*28e20*/  IMAD.MOV.U32 R15, RZ, RZ, -0x1 ;  /* 0xffffffffff0f7424 */ /* 0x000fce00078e00ff */
[----:B------:R-:W-:Y:S05]  /*28e30*/  WARPSYNC.COLLECTIVE R15, `(.L_x_1061) ;  /* 0x000000000f087348 */ /* 0x000fea0003c00000 */
[----:B------:R0:W1:Y:S02]  /*28e40*/  SHFL.IDX P6, R14, R13, R12, R11 ;  /* 0x0000000c0d0e7389 */ /* 0x00006400000c000b */
[----:B01----:R-:W-:Y:S01]  /*28e50*/  ENDCOLLECTIVE ;  /* 0x000000000000791b */ /* 0x003fe20003800000 */
.L_x_1061:
[----:B------:R-:W-:Y:S01]  /*28e60*/  MOV R13, R26 ;  /* 0x0000001a000d7202 */ /* 0x000fe20000000f00 */
[----:B------:R-:W-:-:S07]  /*28e70*/  IMAD.MOV.U32 R20, RZ, RZ, R14 ;  /* 0x000000ffff147224 */ /* 0x000fce00078e000e */
[----:B------:R-:W-:Y:S05]  /*28e80*/  WARPSYNC.COLLECTIVE R15, `(.L_x_1062) ;  /* 0x000000000f087348 */ /* 0x000fea0003c00000 */
[----:B------:R0:W1:Y:S02]  /*28e90*/  SHFL.IDX P6, R14, R13, R12, R11 ;  /* 0x0000000c0d0e7389 */ /* 0x00006400000c000b */
[----:B01----:R-:W-:Y:S01]  /*28ea0*/  ENDCOLLECTIVE ;  /* 0x000000000000791b */ /* 0x003fe20003800000 */
.L_x_1062:
[----:B------:R-:W-:Y:S02]  /*28eb0*/  IMAD.MOV.U32 R13, RZ, RZ, R28 ;  /* 0x000000ffff0d7224 */ /* 0x000fe400078e001c */
[----:B------:R-:W-:-:S07]  /*28ec0*/  IMAD.MOV.U32 R21, RZ, RZ, R14 ;  /* 0x000000ffff157224 */ /* 0x000fce00078e000e */
[----:B------:R-:W-:Y:S05]  /*28ed0*/  WARPSYNC.COLLECTIVE R15, `(.L_x_1063) ;  /* 0x000000000f087348 */ /* 0x000fea0003c00000 */
[----:B------:R0:W1:Y:S02]  /*28ee0*/  SHFL.IDX P6, R14, R13, R12, R11 ;  /* 0x0000000c0d0e7389 */ /* 0x00006400000c000b */
[----:B01----:R-:W-:Y:S01]  /*28ef0*/  ENDCOLLECTIVE ;  /* 0x000000000000791b */ /* 0x003fe20003800000 */
.L_x_1063:
[----:B------:R-:W-:Y:S01]  /*28f00*/  MOV R28, R14 ;  /* 0x0000000e001c7202 */ /* 0x000fe20000000f00 */
[----:B------:R-:W-:Y:S06]  /*28f10*/  BRA `(.L_x_1064) ;  /* 0xfffffe5400a87947 */ /* 0x000fec000383ffff */
.L_x_814:
[----:B0-----:R0:W1:Y:S02]  /*28f20*/  SYNCS.PHASECHK.TRANS64.TRYWAIT P0, [R18+URZ+0x38800], R5 ;  /* 0x03880005120075a7 */ /* 0x001064000800017f */
[----:B-1----:R-:W-:Y:S05]  /*28f30*/  @!P0 NANOSLEEP.SYNCS 0x989680 ;  /* 0x009896800000895d */ /* 0x002fea0003900000 */
[----:B------:R-:W1:Y:S02]  /*28f40*/  @!P0 SYNCS.PHASECHK.TRANS64 P0, [R18+URZ+0x38800], R5 ;  /* 0x03880005120085a7 */ /* 0x000e64000800007f */
[----:B-1----:R-:W-:Y:S05]  /*28f50*/  @!P0 BRA `(.L_x_814) ;  /* 0xfffffffc00f08947 */ /* 0x002fea000383ffff */
[----:B------:R-:W-:Y:S05]  /*28f60*/  BRA `(.L_x_1065) ;  /* 0xfffffe5c00207947 */ /* 0x000fea000383ffff */
.L_x_832:
[----:B-1----:R1:W2:Y:S02]  /*28f70*/  SYNCS.PHASECHK.TRANS64.TRYWAIT P2, [R0+URZ+0x38830], R3 ;  /* 0x03883003000075a7 */ /* 0x0022a4000804017f */
[----:B--2---:R-:W-:Y:S05]  /*28f80*/  @!P2 NANOSLEEP.SYNCS 0x989680 ;  /* 0x009896800000a95d */ /* 0x004fea0003900000 */
[----:B------:R-:W2:Y:S02]  /*28f90*/  @!P2 SYNCS.PHASECHK.TRANS64 P2, [R0+URZ+0x38830], R3 ;  /* 0x038830030000a5a7 */ /* 0x000ea4000804007f */
[----:B--2---:R-:W-:Y:S05]  /*28fa0*/  @!P2 BRA `(.L_x_832) ;  /* 0xfffffffc00f0a947 */ /* 0x004fea000383ffff */
[----:B------:R-:W-:Y:S05]  /*28fb0*/  BRA `(.L_x_831) ;  /* 0xfffffe8c003c7947 */ /* 0x000fea000383ffff */
.L_x_839:
[----:B-1----:R1:W2:Y:S02]  /*28fc0*/  SYNCS.PHASECHK.TRANS64.TRYWAIT P2, [R11+URZ+0x38830], R4 ;  /* 0x038830040b0075a7 */ /* 0x0022a4000804017f */
[----:B--2---:R-:W-:Y:S05]  /*28fd0*/  @!P2 NANOSLEEP.SYNCS 0x989680 ;  /* 0x009896800000a95d */ /* 0x004fea0003900000 */
[----:B------:R-:W2:Y:S02]  /*28fe0*/  @!P2 SYNCS.PHASECHK.TRANS64 P2, [R11+URZ+0x38830], R4 ;  /* 0x038830040b00a5a7 */ /* 0x000ea4000804007f */
[----:B--2---:R-:W-:Y:S05]  /*28ff0*/  @!P2 BRA `(.L_x_839) ;  /* 0xfffffffc00f0a947 */ /* 0x004fea000383ffff */
[----:B------:R-:W-:Y:S05]  /*29000*/  BRA `(.L_x_838) ;  /* 0xfffffee000007947 */ /* 0x000fea000383ffff */
.L_x_844:
[----:B-1----:R1:W2:Y:S02]  /*29010*/  SYNCS.PHASECHK.TRANS64.TRYWAIT P2, [R9+URZ+0x38850], R0 ;  /* 0x03885000090075a7 */ /* 0x0022a4000804017f */
[----:B--2---:R-:W-:Y:S05]  /*29020*/  @!P2 NANOSLEEP.SYNCS 0x989680 ;  /* 0x009896800000a95d */ /* 0x004fea0003900000 */
[----:B------:R-:W2:Y:S02]  /*29030*/  @!P2 SYNCS.PHASECHK.TRANS64 P2, [R9+URZ+0x38850], R0 ;  /* 0x038850000900a5a7 */ /* 0x000ea4000804007f */
[----:B--2---:R-:W-:Y:S05]  /*29040*/  @!P2 BRA `(.L_x_844) ;  /* 0xfffffffc00f0a947 */ /* 0x004fea000383ffff */
[----:B------:R-:W-:Y:S05]  /*29050*/  BRA `(.L_x_843) ;  /* 0xffffff1400cc7947 */ /* 0x000fea000383ffff */
.L_x_850:
[----:B-1----:R1:W2:Y:S02]  /*29060*/  SYNCS.PHASECHK.TRANS64.TRYWAIT P0, [R0+URZ+0x38850], R7 ;  /* 0x03885007000075a7 */ /* 0x0022a4000800017f */
[----:B--2---:R-:W-:Y:S05]  /*29070*/  @!P0 NANOSLEEP.SYNCS 0x989680 ;  /* 0x009896800000895d */ /* 0x004fea0003900000 */
[----:B------:R-:W2:Y:S02]  /*29080*/  @!P0 SYNCS.PHASECHK.TRANS64 P0, [R0+URZ+0x38850], R7 ;  /* 0x03885007000085a7 */ /* 0x000ea4000800007f */
[----:B--2---:R-:W-:Y:S05]  /*29090*/  @!P0 BRA `(.L_x_850) ;  /* 0xfffffffc00f08947 */ /* 0x004fea000383ffff */
[----:B------:R-:W-:Y:S05]  /*290a0*/  BRA `(.L_x_849) ;  /* 0xffffff34002c7947 */ /* 0x000fea000383ffff */
.L_x_886:
[----:B------:R-:W0:Y:S01]  /*290b0*/  S2R R6, SR_TID.X ;  /* 0x0000000000067919 */ /* 0x000e220000002100 */
[----:B------:R-:W-:Y:S01]  /*290c0*/  BSSY B1, `(.L_x_1066) ;  /* 0x000000a000017945 */ /* 0x000fe20003800000 */
[----:B------:R-:W-:Y:S01]  /*290d0*/  IMAD.MOV.U32 R12, RZ, RZ, RZ ;  /* 0x000000ffff0c7224 */ /* 0x000fe200078e00ff */
[----:B------:R-:W-:Y:S01]  /*290e0*/  MOV R11, 0x1f ;  /* 0x0000001f000b7802 */ /* 0x000fe20000000f00 */
[----:B------:R-:W-:Y:S01]  /*290f0*/  IMAD.MOV.U32 R15, RZ, RZ, -0x1 ;  /* 0xffffffffff0f7424 */ /* 0x000fe200078e00ff */
[----:B0-----:R-:W-:-:S04]  /*29100*/  SHF.R.U32.HI R6, RZ, 0x5, R6 ;  /* 0x00000005ff067819 */ /* 0x001fc80000011606 */
[----:B------:R-:W-:-:S05]  /*29110*/  LOP3.LUT R6, R6, 0x3, RZ, 0xc0, !PT ;  /* 0x0000000306067812 */ /* 0x000fca00078ec0ff */
[----:B------:R-:W-:-:S07]  /*29120*/  IMAD.MOV.U32 R13, RZ, RZ, R6 ;  /* 0x000000ffff0d7224 */ /* 0x000fce00078e0006 */
[----:B-1----:R-:W-:Y:S05]  /*29130*/  WARPSYNC.COLLECTIVE R15, `(.L_x_1067) ;  /* 0x000000000f087348 */ /* 0x002fea0003c00000 */
[----:B------:R0:W2:Y:S02]  /*29140*/  SHFL.IDX P6, R14, R13, R12, R11 ;  /* 0x0000000c0d0e7389 */ /* 0x0000a400000c000b */
[----:B012---:R-:W-:Y:S01]  /*29150*/  ENDCOLLECTIVE ;  /* 0x000000000000791b */ /* 0x007fe20003800000 */
.L_x_1067:
[----:B------:R-:W-:Y:S05]  /*29160*/  BSYNC B1 ;  /* 0x0000000000017941 */ /* 0x000fea0003800000 */
.L_x_1066:
[----:B------:R-:W-:Y:S05]  /*29170*/  BRA `(.L_x_1068) ;  /* 0xffffff8000787947 */ /* 0x000fea000383ffff */
.L_x_888:
[----:B------:R-:W-:Y:S01]  /*29180*/  BSSY B1, `(.L_x_1069) ;  /* 0x0000006000017945 */ /* 0x000fe20003800000 */
[----:B------:R-:W-:-:S07]  /*29190*/  IMAD.MOV.U32 R15, RZ, RZ, -0x1 ;  /* 0xffffffffff0f7424 */ /* 0x000fce00078e00ff */
[----:B01----:R-:W-:Y:S05]  /*291a0*/  WARPSYNC.COLLECTIVE R15, `(.L_x_1070) ;  /* 0x000000000f0c7348 */ /* 0x003fea0003c00000 */
[----:B------:R-:W-:Y:S02]  /*291b0*/  ELECT P6, UR62, PT ;  /* 0x00000000003e782f */ /* 0x000fe400038c0000 */
[----:B------:R-:W-:Y:S01]  /*291c0*/  MOV R14, UR62 ;  /* 0x0000003e000e7c02 */ /* 0x000fe20008000f00 */
[----:B01----:R-:W-:Y:S10]  /*291d0*/  ENDCOLLECTIVE ;  /* 0x000000000000791b */ /* 0x003ff40003800000 */
.L_x_1070:
[----:B------:R-:W-:Y:S05]  /*291e0*/  BSYNC B1 ;  /* 0x0000000000017941 */ /* 0x000fea0003800000 */
.L_x_1069:
[----:B------:R-:W-:Y:S05]  /*291f0*/  BRA `(.L_x_887) ;  /* 0xffffff8000707947 */ /* 0x000fea000383ffff */
.L_x_890:
[----:B0-----:R-:W2:Y:S02]  /*29200*/  LDL R3, [R1+0x4] ;  /* 0x0000040001037983 */ /* 0x001ea40000100800 */
[----:B--2---:R0:W2:Y:S02]  /*29210*/  SYNCS.PHASECHK.TRANS64.TRYWAIT P0, [R3+URZ+0x38820], R2 ;  /* 0x03882002030075a7 */ /* 0x0040a4000800017f */
[----:B--2---:R-:W-:Y:S05]  /*29220*/  @!P0 NANOSLEEP.SYNCS 0x989680 ;  /* 0x009896800000895d */ /* 0x004fea0003900000 */
[----:B------:R-:W2:Y:S02]  /*29230*/  @!P0 SYNCS.PHASECHK.TRANS64 P0, [R3+URZ+0x38820], R2 ;  /* 0x03882002030085a7 */ /* 0x000ea4000800007f */
[----:B--2---:R-:W-:Y:S05]  /*29240*/  @!P0 BRA `(.L_x_890) ;  /* 0xfffffffc00ec8947 */ /* 0x004fea000383ffff */
[----:B------:R-:W-:Y:S05]  /*29250*/  BRA `(.L_x_1071) ;  /* 0xffffff8000807947 */ /* 0x000fea000383ffff */
.L_x_894:
[----:B0-----:R0:W2:Y:S02]  /*29260*/  SYNCS.PHASECHK.TRANS64.TRYWAIT P0, [R6+URZ+0x388a0], R8 ;  /* 0x0388a008060075a7 */ /* 0x0010a4000800017f */
[----:B--2---:R-:W-:Y:S05]  /*29270*/  @!P0 NANOSLEEP.SYNCS 0x989680 ;  /* 0x009896800000895d */ /* 0x004fea0003900000 */
[----:B------:R-:W2:Y:S02]  /*29280*/  @!P0 SYNCS.PHASECHK.TRANS64 P0, [R6+URZ+0x388a0], R8 ;  /* 0x0388a008060085a7 */ /* 0x000ea4000800007f */
[----:B--2---:R-:W-:Y:S05]  /*29290*/  @!P0 BRA `(.L_x_894) ;  /* 0xfffffffc00f08947 */ /* 0x004fea000383ffff */
[----:B------:R-:W-:Y:S05]  /*292a0*/  BRA `(.L_x_1072) ;  /* 0xffffff8000a47947 */ /* 0x000fea000383ffff */
.L_x_902:
[----:B--2---:R2:W3:Y:S02]  /*292b0*/  SYNCS.PHASECHK.TRANS64.TRYWAIT P0, [R6+URZ+0x388c0], R8 ;  /* 0x0388c008060075a7 */ /* 0x0044e4000800017f */
[----:B---3--:R-:W-:Y:S05]  /*292c0*/  @!P0 NANOSLEEP.SYNCS 0x989680 ;  /* 0x009896800000895d */ /* 0x008fea0003900000 */
[----:B------:R-:W3:Y:S02]  /*292d0*/  @!P0 SYNCS.PHASECHK.TRANS64 P0, [R6+URZ+0x388c0], R8 ;  /* 0x0388c008060085a7 */ /* 0x000ee4000800007f */
[----:B---3--:R-:W-:Y:S05]  /*292e0*/  @!P0 BRA `(.L_x_902) ;  /* 0xfffffffc00f08947 */ /* 0x008fea000383ffff */
[----:B------:R-:W-:Y:S05]  /*292f0*/  BRA `(.L_x_1073) ;  /* 0xffffff8400e87947 */ /* 0x000fea000383ffff */
.L_x_912:
[----:B0-----:R0:W2:Y:S02]  /*29300*/  SYNCS.PHASECHK.TRANS64.TRYWAIT P1, [R6+URZ+0x388a0], R5 ;  /* 0x0388a005060075a7 */ /* 0x0010a4000802017f */
[----:B--2---:R-:W-:Y:S05]  /*29310*/  @!P1 NANOSLEEP.SYNCS 0x989680 ;  /* 0x009896800000995d */ /* 0x004fea0003900000 */
[----:B------:R-:W2:Y:S02]  /*29320*/  @!P1 SYNCS.PHASECHK.TRANS64 P1, [R6+URZ+0x388a0], R5 ;  /* 0x0388a005060095a7 */ /* 0x000ea4000802007f */
[----:B--2---:R-:W-:Y:S05]  /*29330*/  @!P1 BRA `(.L_x_912) ;  /* 0xfffffffc00f09947 */ /* 0x004fea000383ffff */
[----:B------:R-:W-:Y:S05]  /*29340*/  BRA `(.L_x_1074) ;  /* 0xffffff8c00747947 */ /* 0x000fea000383ffff */
.L_x_920:
[----:B--2---:R2:W3:Y:S02]  /*29350*/  SYNCS.PHASECHK.TRANS64.TRYWAIT P1, [R6+URZ+0x388c0], R5 ;  /* 0x0388c005060075a7 */ /* 0x0044e4000802017f */
[----:B---3--:R-:W-:Y:S05]  /*29360*/  @!P1 NANOSLEEP.SYNCS 0x989680 ;  /* 0x009896800000995d */ /* 0x008fea0003900000 */
[----:B------:R-:W3:Y:S02]  /*29370*/  @!P1 SYNCS.PHASECHK.TRANS64 P1, [R6+URZ+0x388c0], R5 ;  /* 0x0388c005060095a7 */ /* 0x000ee4000802007f */
[----:B---3--:R-:W-:Y:S05]  /*29380*/  @!P1 BRA `(.L_x_920) ;  /* 0xfffffffc00f09947 */ /* 0x008fea000383ffff */
[----:B------:R-:W-:Y:S05]  /*29390*/  BRA `(.L_x_1075) ;  /* 0xffffff9000b47947 */ /* 0x000fea000383ffff */
.L_x_936:
[----:B------:R-:W0:Y:S01]  /*293a0*/  S2R R4, SR_TID.X ;  /* 0x0000000000047919 */ /* 0x000e220000002100 */
[----:B------:R-:W-:Y:S01]  /*293b0*/  BSSY B0, `(.L_x_1076) ;  /* 0x000000a000007945 */ /* 0x000fe20003800000 */
[----:B------:R-:W-:Y:S01]  /*293c0*/  IMAD.MOV.U32 R12, RZ, RZ, RZ ;  /* 0x000000ffff0c7224 */ /* 0x000fe200078e00ff */
[----:B------:R-:W-:Y:S01]  /*293d0*/  MOV R15, 0xffffffff ;  /* 0xffffffff000f7802 */ /* 0x000fe20000000f00 */
[----:B------:R-:W-:Y:S01]  /*293e0*/  IMAD.MOV.U32 R11, RZ, RZ, 0x1f ;  /* 0x0000001fff0b7424 */ /* 0x000fe200078e00ff */
[----:B0-----:R-:W-:-:S04]  /*293f0*/  SHF.R.U32.HI R4, RZ, 0x5, R4 ;  /* 0x00000005ff047819 */ /* 0x001fc80000011604 */
[----:B------:R-:W-:-:S04]  /*29400*/  LOP3.LUT R4, R4, 0x3, RZ, 0xc0, !PT ;  /* 0x0000000304047812 */ /* 0x000fc800078ec0ff */
[----:B------:R-:W-:-:S07]  /*29410*/  MOV R13, R4 ;  /* 0x00000004000d7202 */ /* 0x000fce0000000f00 */
[----:B-1----:R-:W-:Y:S05]  /*29420*/  WARPSYNC.COLLECTIVE R15, `(.L_x_1077) ;  /* 0x000000000f087348 */ /* 0x002fea0003c00000 */
[----:B------:R0:W2:Y:S02]  /*29430*/  SHFL.IDX P6, R14, R13, R12, R11 ;  /* 0x0000000c0d0e7389 */ /* 0x0000a400000c000b */
[----:B012---:R-:W-:Y:S01]  /*29440*/  ENDCOLLECTIVE ;  /* 0x000000000000791b */ /* 0x007fe20003800000 */
.L_x_1077:
[----:B------:R-:W-:Y:S05]  /*29450*/  BSYNC B0 ;  /* 0x0000000000007941 */ /* 0x000fea0003800000 */
.L_x_1076:
[----:B------:R-:W-:Y:S05]  /*29460*/  BRA `(.L_x_1078) ;  /* 0xffffff9c00a47947 */ /* 0x000fea000383ffff */
.L_x_938:
[----:B------:R-:W-:Y:S01]  /*29470*/  BSSY B0, `(.L_x_1079) ;  /* 0x0000006000007945 */ /* 0x000fe20003800000 */
[----:B------:R-:W-:-:S07]  /*29480*/  IMAD.MOV.U32 R15, RZ, RZ, -0x1 ;  /* 0xffffffffff0f7424 */ /* 0x000fce00078e00ff */
[----:B01----:R-:W-:Y:S05]  /*29490*/  WARPSYNC.COLLECTIVE R15, `(.L_x_1080) ;  /* 0x000000000f0c7348 */ /* 0x003fea0003c00000 */
[----:B------:R-:W-:Y:S02]  /*294a0*/  ELECT P6, UR62, PT ;  /* 0x00000000003e782f */ /* 0x000fe400038c0000 */
[----:B------:R-:W-:Y:S01]  /*294b0*/  MOV R14, UR62 ;  /* 0x0000003e000e7c02 */ /* 0x000fe20008000f00 */
[----:B01----:R-:W-:Y:S10]  /*294c0*/  ENDCOLLECTIVE ;  /* 0x000000000000791b */ /* 0x003ff40003800000 */
.L_x_1080:
[----:B------:R-:W-:Y:S05]  /*294d0*/  BSYNC B0 ;  /* 0x0000000000007941 */ /* 0x000fea0003800000 */
.L_x_1079:
[----:B------:R-:W-:Y:S05]  /*294e0*/  BRA `(.L_x_1081) ;  /* 0xffffff9c00b07947 */ /* 0x000fea000383ffff */
.L_x_940:
[----:B0-----:R0:W2:Y:S02]  /*294f0*/  SYNCS.PHASECHK.TRANS64.TRYWAIT P0, [R0+URZ+0x38840], R2 ;  /* 0x03884002000075a7 */ /* 0x0010a4000800017f */
[----:B--2---:R-:W-:Y:S05]  /*29500*/  @!P0 NANOSLEEP.SYNCS 0x989680 ;  /* 0x009896800000895d */ /* 0x004fea0003900000 */
[----:B------:R-:W2:Y:S02]  /*29510*/  @!P0 SYNCS.PHASECHK.TRANS64 P0, [R0+URZ+0x38840], R2 ;  /* 0x03884002000085a7 */ /* 0x000ea4000800007f */
[----:B--2---:R-:W-:Y:S05]  /*29520*/  @!P0 BRA `(.L_x_940) ;  /* 0xfffffffc00f08947 */ /* 0x004fea000383ffff */
[----:B------:R-:W-:Y:S05]  /*29530*/  BRA `(.L_x_1082) ;  /* 0xffffffa000207947 */ /* 0x000fea000383ffff */
.L_x_944:
[----:B------:R0:W5:Y:S01]  /*29540*/  LDL.LU R8, [R1+0x50] ;  /* 0x0000500001087983 */ /* 0x0001620000300800 */
[----:B------:R-:W-:Y:S01]  /*29550*/  IMAD.MOV.U32 R13, RZ, RZ, R3 ;  /* 0x000000ffff0d7224 */ /* 0x000fe200078e0003 */
[----:B------:R-:W-:Y:S01]  /*29560*/  MOV R12, RZ ;  /* 0x000000ff000c7202 */ /* 0x000fe20000000f00 */
[----:B------:R-:W-:Y:S02]  /*29570*/  IMAD.MOV.U32 R11, RZ, RZ, 0x181f ;  /* 0x0000181fff0b7424 */ /* 0x000fe400078e00ff */
[----:B------:R-:W-:-:S07]  /*29580*/  IMAD.MOV.U32 R15, RZ, RZ, -0x1 ;  /* 0xffffffffff0f7424 */ /* 0x000fce00078e00ff */
[----:B0----5:R-:W-:Y:S05]  /*29590*/  WARPSYNC.COLLECTIVE R15, `(.L_x_1083) ;  /* 0x000000000f087348 */ /* 0x021fea0003c00000 */
[----:B------:R1:W2:Y:S02]  /*295a0*/  SHFL.IDX P6, R14, R13, R12, R11 ;  /* 0x0000000c0d0e7389 */ /* 0x0002a400000c000b */
[----:B012--5:R-:W-:Y:S01]  /*295b0*/  ENDCOLLECTIVE ;  /* 0x000000000000791b */ /* 0x027fe20003800000 */
.L_x_1083:
[----:B------:R-:W-:Y:S01]  /*295c0*/  IMAD.MOV.U32 R13, RZ, RZ, R4 ;  /* 0x000000ffff0d7224 */ /* 0x000fe200078e0004 */
[----:B------:R-:W-:-:S07]  /*295d0*/  MOV R6, R14 ;  /* 0x0000000e00067202 */ /* 0x000fce0000000f00 */
[----:B------:R-:W-:Y:S05]  /*295e0*/  WARPSYNC.COLLECTIVE R15, `(.L_x_1084) ;  /* 0x000000000f087348 */ /* 0x000fea0003c00000 */
[----:B------:R0:W1:Y:S02]  /*295f0*/  SHFL.IDX P6, R14, R13, R12, R11 ;  /* 0x0000000c0d0e7389 */ /* 0x00006400000c000b */
[----:B01----:R-:W-:Y:S01]  /*29600*/  ENDCOLLECTIVE ;  /* 0x000000000000791b */ /* 0x003fe20003800000 */
.L_x_1084:
[----:B------:R-:W-:Y:S01]  /*29610*/  ULDC.64 UR4, c[0x0][0x208] ;  /* 0x0000820000047ab9 */ /* 0x000fe20000000a00 */
[----:B------:R-:W-:Y:S01]  /*29620*/  MOV R13, R3 ;  /* 0x00000003000d7202 */ /* 0x000fe20000000f00 */
[----:B------:R-:W-:Y:S02]  /*29630*/  IMAD.MOV.U32 R12, RZ, RZ, 0x1 ;  /* 0x00000001ff0c7424 */ /* 0x000fe400078e00ff */
[----:B------:R-:W-:Y:S02]  /*29640*/  IMAD R2, R8, R7, RZ ;  /* 0x0000000708027224 */ /* 0x000fe400078e02ff */
[----:B------:R-:W0:Y:S01]  /*29650*/  S2R R8, SR_TID.X ;  /* 0x0000000000087919 */ /* 0x000e220000002100 */
[----:B------:R-:W-:Y:S01]  /*29660*/  IMAD.MOV.U32 R7, RZ, RZ, R14 ;  /* 0x000000ffff077224 */ /* 0x000fe200078e000e */
[----:B0-----:R-:W-:-:S04]  /*29670*/  LOP3.LUT R8, R8, 0x7f, RZ, 0xc0, !PT ;  /* 0x0000007f08087812 */ /* 0x001fc800078ec0ff */
[----:B------:R-:W-:-:S04]  /*29680*/  SHF.R.U32.HI R5, RZ, 0x3, R8 ;  /* 0x00000003ff057819 */ /* 0x000fc80000011608 */
[----:B------:R-:W-:-:S04]  /*29690*/  IADD3 R0, R5, R17, RZ ;  /* 0x0000001105007210 */ /* 0x000fc80007ffe0ff */
[C---:B------:R-:W-:Y:S01]  /*296a0*/  ISETP.GE.AND P5, PT, R0.reuse, R2, PT ;  /* 0x000000020000720c */ /* 0x040fe20003fa6270 */
[----:B------:R-:W-:-:S12]  /*296b0*/  VIADD R5, R0, 0x10 ;  /* 0x0000001000057836 */ /* 0x000fd80000000000 */
        /* <DEDUP_REMOVED lines=16> */
.L_x_1085:
[----:B------:R-:W-:Y:S01]  /*297c0*/  MOV R13, R4 ;  /* 0x00000004000d7202 */ /* 0x000fe20000000f00 */
[----:B------:R-:W-:-:S07]  /*297d0*/  IMAD.MOV.U32 R6, RZ, RZ, R14 ;  /* 0x000000ffff067224 */ /* 0x000fce00078e000e */
[----:B------:R-:W-:Y:S05]  /*297e0*/  WARPSYNC.COLLECTIVE R15, `(.L_x_1086) ;  /* 0x000000000f087348 */ /* 0x000fea0003c00000 */
[----:B------:R0:W1:Y:S02]  /*297f0*/  SHFL.IDX P6, R14, R13, R12, R11 ;  /* 0x0000000c0d0e7389 */ /* 0x00006400000c000b */
[----:B01----:R-:W-:Y:S01]  /*29800*/  ENDCOLLECTIVE ;  /* 0x000000000000791b */ /* 0x003fe20003800000 */
.L_x_1086:
[----:B------:R-:W-:Y:S01]  /*29810*/  ULDC.64 UR4, c[0x0][0x208] ;  /* 0x0000820000047ab9 */ /* 0x000fe20000000a00 */
[----:B------:R-:W-:Y:S01]  /*29820*/  MOV R13, R3 ;  /* 0x00000003000d7202 */ /* 0x000fe20000000f00 */
[----:B------:R-:W-:Y:S02]  /*29830*/  IMAD.MOV.U32 R12, RZ, RZ, 0x2 ;  /* 0x00000002ff0c7424 */ /* 0x000fe400078e00ff */
[----:B------:R-:W-:-:S05]  /*29840*/  IMAD.MOV.U32 R5, RZ, RZ, R14 ;  /* 0x000000ffff057224 */ /* 0x000fca00078e000e */
[----:B------:R-:W-:-:S05]  /*29850*/  @!P5 LEA R5, P4, R10, R5, 0x1 ;  /* 0x000000050a05d211 */ /* 0x000fca00078808ff */
[----:B------:R-:W-:-:S05]  /*29860*/  @!P5 IMAD.X R6, RZ, RZ, R6, P4 ;  /* 0x000000ffff06d224 */ /* 0x000fca00020e0606 */
[----:B------:R-:W-:Y:S01]  /*29870*/  @!P5 MOV R7, R6 ;  /* 0x000000060007d202 */ /* 0x000fe20000000f00 */
        /* <DEDUP_REMOVED lines=13> */
.L_x_1087:
[----:B------:R-:W-:Y:S01]  /*29950*/  MOV R13, R4 ;  /* 0x00000004000d7202 */ /* 0x000fe20000000f00 */
[----:B------:R-:W-:-:S07]  /*29960*/  IMAD.MOV.U32 R6, RZ, RZ, R14 ;  /* 0x000000ffff067224 */ /* 0x000fce00078e000e */
[----:B------:R-:W-:Y:S05]  /*29970*/  WARPSYNC.COLLECTIVE R15, `(.L_x_1088) ;  /* 0x000000000f087348 */ /* 0x000fea0003c00000 */
[----:B------:R0:W1:Y:S02]  /*29980*/  SHFL.IDX P6, R14, R13, R12, R11 ;  /* 0x0000000c0d0e7389 */ /* 0x00006400000c000b */
[----:B01----:R-:W-:Y:S01]  /*29990*/  ENDCOLLECTIVE ;  /* 0x000000000000791b */ /* 0x003fe20003800000 */
.L_x_1088:
        /* <DEDUP_REMOVED lines=20> */
.L_x_1089:
[----:B------:R-:W-:Y:S01]  /*29ae0*/  MOV R13, R4 ;  /* 0x00000004000d7202 */ /* 0x000fe20000000f00 */
[----:B------:R-:W-:-:S07]  /*29af0*/  IMAD.MOV.U32 R6, RZ, RZ, R14 ;  /* 0x000000ffff067224 */ /* 0x000fce00078e000e */
[----:B------:R-:W-:Y:S05]  /*29b00*/  WARPSYNC.COLLECTIVE R15, `(.L_x_1090) ;  /* 0x000000000f087348 */ /* 0x000fea0003c00000 */
[----:B------:R0:W1:Y:S02]  /*29b10*/  SHFL.IDX P6, R14, R13, R12, R11 ;  /* 0x0000000c0d0e7389 */ /* 0x00006400000c000b */
[----:B01----:R-:W-:Y:S01]  /*29b20*/  ENDCOLLECTIVE ;  /* 0x000000000000791b */ /* 0x003fe20003800000 */
.L_x_1090:
        /* <DEDUP_REMOVED lines=20> */
.L_x_1091:
[----:B------:R-:W-:Y:S01]  /*29c70*/  MOV R13, R4 ;  /* 0x00000004000d7202 */ /* 0x000fe20000000f00 */
[----:B------:R-:W-:-:S07]  /*29c80*/  IMAD.MOV.U32 R6, RZ, RZ, R14 ;  /* 0x000000ffff067224 */ /* 0x000fce00078e000e */
[----:B------:R-:W-:Y:S05]  /*29c90*/  WARPSYNC.COLLECTIVE R15, `(.L_x_1092) ;  /* 0x000000000f087348 */ /* 0x000fea0003c00000 */
[----:B------:R0:W1:Y:S02]  /*29ca0*/  SHFL.IDX P6, R14, R13, R12, R11 ;  /* 0x0000000c0d0e7389 */ /* 0x00006400000c000b */
[----:B01----:R-:W-:Y:S01]  /*29cb0*/  ENDCOLLECTIVE ;  /* 0x000000000000791b */ /* 0x003fe20003800000 */
.L_x_1092:
        /* <DEDUP_REMOVED lines=20> */
.L_x_1093:
[----:B------:R-:W-:Y:S01]  /*29e00*/  MOV R13, R4 ;  /* 0x00000004000d7202 */ /* 0x000fe20000000f00 */
[----:B------:R-:W-:-:S07]  /*29e10*/  IMAD.MOV.U32 R6, RZ, RZ, R14 ;  /* 0x000000ffff067224 */ /* 0x000fce00078e000e */
[----:B------:R-:W-:Y:S05]  /*29e20*/  WARPSYNC.COLLECTIVE R15, `(.L_x_1094) ;  /* 0x000000000f087348 */ /* 0x000fea0003c00000 */
[----:B------:R0:W1:Y:S02]  /*29e30*/  SHFL.IDX P6, R14, R13, R12, R11 ;  /* 0x0000000c0d0e7389 */ /* 0x00006400000c000b */
[----:B01----:R-:W-:Y:S01]  /*29e40*/  ENDCOLLECTIVE ;  /* 0x000000000000791b */ /* 0x003fe20003800000 */
.L_x_1094:
[----:B------:R-:W-:Y:S01]  /*29e50*/  ULDC.64 UR4, c[0x0][0x208] ;  /* 0x0000820000047ab9 */ /* 0x000fe20000000a00 */
[----:B------:R-:W-:Y:S01]  /*29e60*/  IMAD.MOV.U32 R13, RZ, RZ, R3 ;  /* 0x000000ffff0d7224 */ /* 0x000fe200078e0003 */
[----:B------:R-:W-:Y:S01]  /*29e70*/  MOV R12, 0x6 ;  /* 0x00000006000c7802 */ /* 0x000fe20000000f00 */
[----:B------:R-:W-:-:S05]  /*29e80*/  IMAD.MOV.U32 R5, RZ, RZ, R14 ;  /* 0x000000ffff057224 */ /* 0x000fca00078e000e */
[----:B------:R-:W-:-:S05]  /*29e90*/  @!P5 LEA R5, P4, R10, R5, 0x1 ;  /* 0x000000050a05d211 */ /* 0x000fca00078808ff */
[----:B------:R-:W-:-:S05]  /*29ea0*/  @!P5 IMAD.X R6, RZ, RZ, R6, P4 ;  /* 0x000000ffff06d224 */ /* 0x000fca00020e0606 */
[----:B------:R-:W-:Y:S01]  /*29eb0*/  @!P5 MOV R7, R6 ;  /* 0x000000060007d202 */ /* 0x000fe20000000f00 */
        /* <DEDUP_REMOVED lines=11> */
.L_x_1095:
[----:B------:R-:W-:-:S05]  /*29f70*/  VIADD R7, R0, 0x60 ;  /* 0x0000006000077836 */ /* 0x000fca0000000000 */
[----:B------:R-:W-:Y:S01]  /*29f80*/  ISETP.GE.AND P5, PT, R7, R2, PT ;  /* 0x000000020700720c */ /* 0x000fe20003fa6270 */
[----:B------:R-:W-:Y:S02]  /*29f90*/  IMAD.MOV.U32 R13, RZ, RZ, R4 ;  /* 0x000000ffff0d7224 */ /* 0x000fe400078e0004 */
[----:B------:R-:W-:-:S10]  /*29fa0*/  IMAD.MOV.U32 R8, RZ, RZ, R14 ;  /* 0x000000ffff087224 */ /* 0x000fd400078e000e */
[----:B------:R-:W-:Y:S05]  /*29fb0*/  WARPSYNC.COLLECTIVE R15, `(.L_x_1096) ;  /* 0x000000000f087348 */ /* 0x000fea0003c00000 */
[----:B------:R0:W1:Y:S02]  /*29fc0*/  SHFL.IDX P6, R14, R13, R12, R11 ;  /* 0x0000000c0d0e7389 */ /* 0x00006400000c000b */
[----:B01----:R-:W-:Y:S01]  /*29fd0*/  ENDCOLLECTIVE ;  /* 0x000000000000791b */ /* 0x003fe20003800000 */
.L_x_1096:
[----:B------:R-:W-:Y:S01]  /*29fe0*/  ULDC.64 UR4, c[0x0][0x208] ;  /* 0x0000820000047ab9 */ /* 0x000fe20000000a00 */
[----:B------:R-:W-:Y:S01]  /*29ff0*/  IMAD.MOV.U32 R13, RZ, RZ, R3 ;  /* 0x000000ffff0d7224 */ /* 0x000fe200078e0003 */
[----:B------:R-:W-:Y:S02]  /*2a000*/  MOV R12, 0x7 ;  /* 0x00000007000c7802 */ /* 0x000fe40000000f00 */
[----:B------:R-:W-:-:S04]  /*2a010*/  MOV R5, R14 ;  /* 0x0000000e00057202 */ /* 0x000fc80000000f00 */
        /* <DEDUP_REMOVED lines=14> */
.L_x_1097:
[----:B------:R-:W-:Y:S02]  /*2a100*/  IMAD.MOV.U32 R13, RZ, RZ, R4 ;  /* 0x000000ffff0d7224 */ /* 0x000fe400078e0004 */
[----:B------:R-:W-:-:S07]  /*2a110*/  IMAD.MOV.U32 R5, RZ, RZ, R14 ;  /* 0x000000ffff057224 */ /* 0x000fce00078e000e */
[----:B------:R-:W-:Y:S05]  /*2a120*/  WARPSYNC.COLLECTIVE R15, `(.L_x_1098) ;  /* 0x000000000f087348 */ /* 0x000fea0003c00000 */
[----:B------:R0:W1:Y:S02]  /*2a130*/  SHFL.IDX P6, R14, R13, R12, R11 ;  /* 0x0000000c0d0e7389 */ /* 0x00006400000c000b */
[----:B01----:R-:W-:Y:S01]  /*2a140*/  ENDCOLLECTIVE ;  /* 0x000000000000791b */ /* 0x003fe20003800000 */
.L_x_1098:
[----:B------:R-:W-:Y:S01]  /*2a150*/  MOV R3, R14 ;  /* 0x0000000e00037202 */ /* 0x000fe20000000f00 */
[----:B------:R-:W-:Y:S06]  /*2a160*/  BRA `(.L_x_1099) ;  /* 0xffffffa400147947 */ /* 0x000fec000383ffff */
.L_x_949:
[----:B0-----:R-:W2:Y:S02]  /*2a170*/  LDL R2, [R1+0x4] ;  /* 0x0000040001027983 */ /* 0x001ea40000100800 */
[----:B--2---:R0:W2:Y:S02]  /*2a180*/  SYNCS.PHASECHK.TRANS64.TRYWAIT P0, [R2+URZ+0x38820], R0 ;  /* 0x03882000020075a7 */ /* 0x0040a4000800017f */
[----:B--2---:R-:W-:Y:S05]  /*2a190*/  @!P0 NANOSLEEP.SYNCS 0x989680 ;  /* 0x009896800000895d */ /* 0x004fea0003900000 */
[----:B------:R-:W2:Y:S02]  /*2a1a0*/  @!P0 SYNCS.PHASECHK.TRANS64 P0, [R2+URZ+0x38820], R0 ;  /* 0x03882000020085a7 */ /* 0x000ea4000800007f */
[----:B--2---:R-:W-:Y:S05]  /*2a1b0*/  @!P0 BRA `(.L_x_949) ;  /* 0xfffffffc00ec8947 */ /* 0x004fea000383ffff */
[----:B------:R-:W-:Y:S05]  /*2a1c0*/  BRA `(.L_x_1100) ;  /* 0xffffffa400947947 */ /* 0x000fea000383ffff */
.L_x_958:
[----:B--2---:R2:W3:Y:S02]  /*2a1d0*/  SYNCS.PHASECHK.TRANS64.TRYWAIT P0, [R3+URZ+0x38840], R2 ;  /* 0x03884002030075a7 */ /* 0x0044e4000800017f */
[----:B---3--:R-:W-:Y:S05]  /*2a1e0*/  @!P0 NANOSLEEP.SYNCS 0x989680 ;  /* 0x009896800000895d */ /* 0x008fea0003900000 */
[----:B------:R-:W3:Y:S02]  /*2a1f0*/  @!P0 SYNCS.PHASECHK.TRANS64 P0, [R3+URZ+0x38840], R2 ;  /* 0x03884002030085a7 */ /* 0x000ee4000800007f */
[----:B---3--:R-:W-:Y:S05]  /*2a200*/  @!P0 BRA `(.L_x_958) ;  /* 0xfffffffc00f08947 */ /* 0x008fea000383ffff */
[----:B------:R-:W-:Y:S05]  /*2a210*/  BRA `(.L_x_1101) ;  /* 0xffffffa800647947 */ /* 0x000fea000383ffff */
.L_x_966:
[----:B0-----:R0:W1:Y:S02]  /*2a220*/  SYNCS.PHASECHK.TRANS64.TRYWAIT P0, [R3+URZ+0x60], R2 ;  /* 0x00006002030075a7 */ /* 0x001064000800017f */
[----:B-1----:R-:W-:Y:S05]  /*2a230*/  @!P0 NANOSLEEP.SYNCS 0x989680 ;  /* 0x009896800000895d */ /* 0x002fea0003900000 */
[----:B------:R-:W1:Y:S02]  /*2a240*/  @!P0 SYNCS.PHASECHK.TRANS64 P0, [R3+URZ+0x60], R2 ;  /* 0x00006002030085a7 */ /* 0x000e64000800007f */
[----:B-1----:R-:W-:Y:S05]  /*2a250*/  @!P0 BRA `(.L_x_966) ;  /* 0xfffffffc00f08947 */ /* 0x002fea000383ffff */
[----:B------:R-:W-:Y:S05]  /*2a260*/  BRA `(.L_x_1102) ;  /* 0xffffffac00c07947 */ /* 0x000fea000383ffff */
.L_x_977:
[----:B--2---:R2:W3:Y:S02]  /*2a270*/  SYNCS.PHASECHK.TRANS64.TRYWAIT P0, [R3+URZ+0x38840], R2 ;  /* 0x03884002030075a7 */ /* 0x0044e4000800017f */
[----:B---3--:R-:W-:Y:S05]  /*2a280*/  @!P0 NANOSLEEP.SYNCS 0x989680 ;  /* 0x009896800000895d */ /* 0x008fea0003900000 */
[----:B------:R-:W3:Y:S02]  /*2a290*/  @!P0 SYNCS.PHASECHK.TRANS64 P0, [R3+URZ+0x38840], R2 ;  /* 0x03884002030085a7 */ /* 0x000ee4000800007f */
[----:B---3--:R-:W-:Y:S05]  /*2a2a0*/  @!P0 BRA `(.L_x_977) ;  /* 0xfffffffc00f08947 */ /* 0x008fea000383ffff */
[----:B------:R-:W-:Y:S05]  /*2a2b0*/  BRA `(.L_x_1103) ;  /* 0xffffffb400f47947 */ /* 0x000fea000383ffff */
.L_x_985:
[----:B-1----:R1:W2:Y:S02]  /*2a2c0*/  SYNCS.PHASECHK.TRANS64.TRYWAIT P0, [R2+URZ+0x60], R3 ;  /* 0x00006003020075a7 */ /* 0x0022a4000800017f */
[----:B--2---:R-:W-:Y:S05]  /*2a2d0*/  @!P0 NANOSLEEP.SYNCS 0x989680 ;  /* 0x009896800000895d */ /* 0x004fea0003900000 */
[----:B------:R-:W2:Y:S02]  /*2a2e0*/  @!P0 SYNCS.PHASECHK.TRANS64 P0, [R2+URZ+0x60], R3 ;  /* 0x00006003020085a7 */ /* 0x000ea4000800007f */
[----:B--2---:R-:W-:Y:S05]  /*2a2f0*/  @!P0 BRA `(.L_x_985) ;  /* 0xfffffffc00f08947 */ /* 0x004fea000383ffff */
[----:B------:R-:W-:Y:S05]  /*2a300*/  BRA `(.L_x_1104) ;  /* 0xffffffbc00507947 */ /* 0x000fea000383ffff */
.L_x_996:
[----:B----4-:R4:W0:Y:S02]  /*2a310*/  SYNCS.PHASECHK.TRANS64.TRYWAIT P0, [R2+URZ+0x38840], R3 ;  /* 0x03884003020075a7 */ /* 0x010824000800017f */
[----:B0-----:R-:W-:Y:S05]  /*2a320*/  @!P0 NANOSLEEP.SYNCS 0x989680 ;  /* 0x009896800000895d */ /* 0x001fea0003900000 */
[----:B------:R-:W0:Y:S02]  /*2a330*/  @!P0 SYNCS.PHASECHK.TRANS64 P0, [R2+URZ+0x38840], R3 ;  /* 0x03884003020085a7 */ /* 0x000e24000800007f */
[----:B0-----:R-:W-:Y:S05]  /*2a340*/  @!P0 BRA `(.L_x_996) ;  /* 0xfffffffc00f08947 */ /* 0x001fea000383ffff */
[----:B------:R-:W-:Y:S05]  /*2a350*/  BRA `(.L_x_1105) ;  /* 0xffffffc400487947 */ /* 0x000fea000383ffff */
.L_x_1004:
[----:B-1----:R1:W2:Y:S02]  /*2a360*/  SYNCS.PHASECHK.TRANS64.TRYWAIT P0, [R2+URZ+0x60], R5 ;  /* 0x00006005020075a7 */ /* 0x0022a4000800017f */
[----:B--2---:R-:W-:Y:S05]  /*2a370*/  @!P0 NANOSLEEP.SYNCS 0x989680 ;  /* 0x009896800000895d */ /* 0x004fea0003900000 */
[----:B------:R-:W2:Y:S02]  /*2a380*/  @!P0 SYNCS.PHASECHK.TRANS64 P0, [R2+URZ+0x60], R5 ;  /* 0x00006005020085a7 */ /* 0x000ea4000800007f */
[----:B--2---:R-:W-:Y:S05]  /*2a390*/  @!P0 BRA `(.L_x_1004) ;  /* 0xfffffffc00f08947 */ /* 0x004fea000383ffff */
[----:B------:R-:W-:Y:S05]  /*2a3a0*/  BRA `(.L_x_1106) ;  /* 0xffffffc800a47947 */ /* 0x000fea000383ffff */
.L_x_1017:
[----:B--2---:R2:W4:Y:S02]  /*2a3b0*/  SYNCS.PHASECHK.TRANS64.TRYWAIT P0, [R2+URZ+0x38860], R0 ;  /* 0x03886000020075a7 */ /* 0x004524000800017f */
[----:B----4-:R-:W-:Y:S05]  /*2a3c0*/  @!P0 NANOSLEEP.SYNCS 0x989680 ;  /* 0x009896800000895d */ /* 0x010fea0003900000 */
[----:B------:R-:W4:Y:S02]  /*2a3d0*/  @!P0 SYNCS.PHASECHK.TRANS64 P0, [R2+URZ+0x38860], R0 ;  /* 0x03886000020085a7 */ /* 0x000f24000800007f */
[----:B----4-:R-:W-:Y:S05]  /*2a3e0*/  @!P0 BRA `(.L_x_1017) ;  /* 0xfffffffc00f08947 */ /* 0x010fea000383ffff */
[----:B------:R-:W-:Y:S05]  /*2a3f0*/  BRA `(.L_x_1107) ;  /* 0xffffffd000807947 */ /* 0x000fea000383ffff */
.L_x_1026:
[----:B------:R-:W-:Y:S01]  /*2a400*/  BSSY B0, `(.L_x_1108) ;  /* 0x0000008000007945 */ /* 0x000fe20003800000 */
[----:B------:R-:W-:Y:S01]  /*2a410*/  IMAD.MOV.U32 R13, RZ, RZ, R16 ;  /* 0x000000ffff0d7224 */ /* 0x000fe200078e0010 */
[----:B------:R-:W-:Y:S01]  /*2a420*/  MOV R11, 0x1f ;  /* 0x0000001f000b7802 */ /* 0x000fe20000000f00 */
[----:B------:R-:W-:Y:S02]  /*2a430*/  IMAD.MOV.U32 R12, RZ, RZ, RZ ;  /* 0x000000ffff0c7224 */ /* 0x000fe400078e00ff */
[----:B------:R-:W-:-:S07]  /*2a440*/  IMAD.MOV.U32 R15, RZ, RZ, -0x1 ;  /* 0xffffffffff0f7424 */ /* 0x000fce00078e00ff */
[----:B01----:R-:W-:Y:S05]  /*2a450*/  WARPSYNC.COLLECTIVE R15, `(.L_x_1109) ;  /* 0x000000000f087348 */ /* 0x003fea0003c00000 */
[----:B------:R2:W3:Y:S02]  /*2a460*/  SHFL.IDX P6, R14, R13, R12, R11 ;  /* 0x0000000c0d0e7389 */ /* 0x0004e400000c000b */
[----:B0123--:R-:W-:Y:S01]  /*2a470*/  ENDCOLLECTIVE ;  /* 0x000000000000791b */ /* 0x00ffe20003800000 */
.L_x_1109:
[----:B------:R-:W-:Y:S05]  /*2a480*/  BSYNC B0 ;  /* 0x0000000000007941 */ /* 0x000fea0003800000 */
.L_x_1108:
[----:B------:R-:W-:Y:S01]  /*2a490*/  MOV R13, R16 ;  /* 0x00000010000d7202 */ /* 0x000fe20000000f00 */
[----:B------:R-:W-:Y:S01]  /*2a4a0*/  IMAD.MOV.U32 R12, RZ, RZ, 0x1 ;  /* 0x00000001ff0c7424 */ /* 0x000fe200078e00ff */
[----:B------:R-:W-:Y:S01]  /*2a4b0*/  MOV R15, 0xffffffff ;  /* 0xffffffff000f7802 */ /* 0x000fe20000000f00 */
[----:B------:R-:W-:Y:S02]  /*2a4c0*/  IMAD.MOV.U32 R11, RZ, RZ, 0x1f ;  /* 0x0000001fff0b7424 */ /* 0x000fe400078e00ff */
[----:B------:R-:W-:Y:S02]  /*2a4d0*/  IMAD.IADD R5, R19, 0x1, R7 ;  /* 0x0000000113057824 */ /* 0x000fe400078e0207 */
[----:B------:R-:W-:-:S07]  /*2a4e0*/  IMAD.MOV.U32 R0, RZ, RZ, R14 ;  /* 0x000000ffff007224 */ /* 0x000fce00078e000e */
[----:B------:R-:W-:Y:S05]  /*2a4f0*/  WARPSYNC.COLLECTIVE R15, `(.L_x_1110) ;  /* 0x000000000f087348 */ /* 0x000fea0003c00000 */
[----:B------:R0:W1:Y:S02]  /*2a500*/  SHFL.IDX P6, R14, R13, R12, R11 ;  /* 0x0000000c0d0e7389 */ /* 0x00006400000c000b */
[----:B01----:R-:W-:Y:S01]  /*2a510*/  ENDCOLLECTIVE ;  /* 0x000000000000791b */ /* 0x003fe20003800000 */
.L_x_1110:
        /* <DEDUP_REMOVED lines=11> */
[C---:B------:R-:W-:Y:S02]  /*2a5d0*/  ISETP.GE.U32.AND P5, PT, R7.reuse, 0x10, PT ;  /* 0x000000100700780c */ /* 0x040fe40003fa6070 */
[----:B0-----:R-:W-:Y:S01]  /*2a5e0*/  MOV R2, RZ ;  /* 0x000000ff00027202 */ /* 0x001fe20000000f00 */
[----:B--2---:R-:W-:Y:S01]  /*2a5f0*/  @!P1 IMAD.MOV.U32 R2, RZ, RZ, R3 ;  /* 0x000000ffff029224 */ /* 0x004fe200078e0003 */
[----:B------:R-:W-:-:S03]  /*2a600*/  ISETP.NE.AND P1, PT, R7, RZ, PT ;  /* 0x000000ff0700720c */ /* 0x000fc60003f25270 */
[----:B------:R-:W-:-:S10]  /*2a610*/  IMAD.MOV.U32 R13, RZ, RZ, R2 ;  /* 0x000000ffff0d7224 */ /* 0x000fd400078e0002 */
[----:B------:R-:W-:Y:S05]  /*2a620*/  WARPSYNC.COLLECTIVE R15, `(.L_x_1111) ;  /* 0x000000000f087348 */ /* 0x000fea0003c00000 */
[----:B------:R0:W1:Y:S02]  /*2a630*/  SHFL.UP P6, R14, R13, R12, R11 ;  /* 0x0400000c0d0e7389 */ /* 0x00006400000c000b */
[----:B01----:R-:W-:Y:S01]  /*2a640*/  ENDCOLLECTIVE ;  /* 0x000000000000791b */ /* 0x003fe20003800000 */
.L_x_1111:
[----:B------:R-:W-:Y:S02]  /*2a650*/  IMAD.MOV.U32 R12, RZ, RZ, 0x2 ;  /* 0x00000002ff0c7424 */ /* 0x000fe400078e00ff */
[----:B------:R-:W-:-:S05]  /*2a660*/  IMAD.MOV.U32 R3, RZ, RZ, R14 ;  /* 0x000000ffff037224 */ /* 0x000fca00078e000e */
[----:B------:R-:W-:-:S05]  /*2a670*/  SEL R3, R3, RZ, P1 ;  /* 0x000000ff03037207 */ /* 0x000fca0000800000 */
[----:B------:R-:W-:-:S05]  /*2a680*/  IMAD.IADD R3, R2, 0x1, R3 ;  /* 0x0000000102037824 */ /* 0x000fca00078e0203 */
[----:B------:R-:W-:-:S07]  /*2a690*/  MOV R13, R3 ;  /* 0x00000003000d7202 */ /* 0x000fce0000000f00 */
[----:B------:R-:W-:Y:S05]  /*2a6a0*/  WARPSYNC.COLLECTIVE R15, `(.L_x_1112) ;  /* 0x000000000f087348 */ /* 0x000fea0003c00000 */
[----:B------:R0:W1:Y:S02]  /*2a6b0*/  SHFL.UP P6, R14, R13, R12, R11 ;  /* 0x0400000c0d0e7389 */ /* 0x00006400000c000b */
[----:B01----:R-:W-:Y:S01]  /*2a6c0*/  ENDCOLLECTIVE ;  /* 0x000000000000791b */ /* 0x003fe20003800000 */
.L_x_1112:
        /* <DEDUP_REMOVED lines=8> */
.L_x_1113:
[----:B------:R-:W-:Y:S02]  /*2a750*/  MOV R12, 0x8 ;  /* 0x00000008000c7802 */ /* 0x000fe40000000f00 */
[----:B------:R-:W-:-:S04]  /*2a760*/  MOV R5, R14 ;  /* 0x0000000e00057202 */ /* 0x000fc80000000f00 */
[----:B------:R-:W-:-:S05]  /*2a770*/  SEL R5, R5, RZ, P3 ;  /* 0x000000ff05057207 */ /* 0x000fca0001800000 */
[----:B------:R-:W-:-:S04]  /*2a780*/  IMAD.IADD R3, R3, 0x1, R5 ;  /* 0x0000000103037824 */ /* 0x000fc800078e0205 */
[----:B------:R-:W-:-:S07]  /*2a790*/  IMAD.MOV.U32 R13, RZ, RZ, R3 ;  /* 0x000000ffff0d7224 */ /* 0x000fce00078e0003 */
[----:B------:R-:W-:Y:S05]  /*2a7a0*/  WARPSYNC.COLLECTIVE R15, `(.L_x_1114) ;  /* 0x000000000f087348 */ /* 0x000fea0003c00000 */
[----:B------:R0:W1:Y:S02]  /*2a7b0*/  SHFL.UP P6, R14, R13, R12, R11 ;  /* 0x0400000c0d0e7389 */ /* 0x00006400000c000b */
[----:B01----:R-:W-:Y:S01]  /*2a7c0*/  ENDCOLLECTIVE ;  /* 0x000000000000791b */ /* 0x003fe20003800000 */
.L_x_1114:
[----:B------:R-:W-:Y:S01]  /*2a7d0*/  MOV R12, 0x10 ;  /* 0x00000010000c7802 */ /* 0x000fe20000000f00 */
[----:B------:R-:W-:-:S05]  /*2a7e0*/  IMAD.MOV.U32 R5, RZ, RZ, R14 ;  /* 0x000000ffff057224 */ /* 0x000fca00078e000e */
[----:B------:R-:W-:-:S04]  /*2a7f0*/  SEL R5, R5, RZ, P4 ;  /* 0x000000ff05057207 */ /* 0x000fc80002000000 */
[----:B------:R-:W-:-:S05]  /*2a800*/  IADD3 R3, R3, R5, RZ ;  /* 0x0000000503037210 */ /* 0x000fca0007ffe0ff */
[----:B------:R-:W-:-:S07]  /*2a810*/  IMAD.MOV.U32 R13, RZ, RZ, R3 ;  /* 0x000000ffff0d7224 */ /* 0x000fce00078e0003 */
[----:B------:R-:W-:Y:S05]  /*2a820*/  WARPSYNC.COLLECTIVE R15, `(.L_x_1115) ;  /* 0x000000000f087348 */ /* 0x000fea0003c00000 */
[----:B------:R0:W1:Y:S02]  /*2a830*/  SHFL.UP P6, R14, R13, R12, R11 ;  /* 0x0400000c0d0e7389 */ /* 0x00006400000c000b */
[----:B01----:R-:W-:Y:S01]  /*2a840*/  ENDCOLLECTIVE ;  /* 0x000000000000791b */ /* 0x003fe20003800000 */
.L_x_1115:
[----:B------:R-:W-:Y:S01]  /*2a850*/  MOV R12, 0x1f ;  /* 0x0000001f000c7802 */ /* 0x000fe20000000f00 */
[----:B------:R-:W-:Y:S02]  /*2a860*/  IMAD.MOV.U32 R11, RZ, RZ, 0x1f ;  /* 0x0000001fff0b7424 */ /* 0x000fe400078e00ff */
[----:B------:R-:W-:-:S05]  /*2a870*/  IMAD.MOV.U32 R5, RZ, RZ, R14 ;  /* 0x000000ffff057224 */ /* 0x000fca00078e000e */
[----:B------:R-:W-:-:S04]  /*2a880*/  SEL R5, R5, RZ, P5 ;  /* 0x000000ff05057207 */ /* 0x000fc80002800000 */
[----:B------:R-:W-:-:S05]  /*2a890*/  IADD3 R5, R3, R5, RZ ;  /* 0x0000000503057210 */ /* 0x000fca0007ffe0ff */
[----:B------:R-:W-:-:S07]  /*2a8a0*/  IMAD.MOV.U32 R13, RZ, RZ, R5 ;  /* 0x000000ffff0d7224 */ /* 0x000fce00078e0005 */
[----:B------:R-:W-:Y:S05]  /*2a8b0*/  WARPSYNC.COLLECTIVE R15, `(.L_x_1116) ;  /* 0x000000000f087348 */ /* 0x000fea0003c00000 */
[----:B------:R0:W1:Y:S02]  /*2a8c0*/  SHFL.IDX P6, R14, R13, R12, R11 ;  /* 0x0000000c0d0e7389 */ /* 0x00006400000c000b */
[----:B01----:R-:W-:Y:S01]  /*2a8d0*/  ENDCOLLECTIVE ;  /* 0x000000000000791b */ /* 0x003fe20003800000 */
.L_x_1116:
[----:B------:R-:W-:Y:S01]  /*2a8e0*/  MOV R6, R14 ;  /* 0x0000000e00067202 */ /* 0x000fe20000000f00 */
[----:B------:R-:W-:Y:S06]  /*2a8f0*/  BRA `(.L_x_1117) ;  /* 0xffffffd400847947 */ /* 0x000fec000383ffff */
.L_x_1031:
[----:B------:R-:W-:Y:S01]  /*2a900*/  BSSY B0, `(.L_x_1118) ;  /* 0x0000008000007945 */ /* 0x000fe20003800000 */
[----:B-----5:R-:W-:Y:S01]  /*2a910*/  IMAD.MOV.U32 R13, RZ, RZ, R2 ;  /* 0x000000ffff0d7224 */ /* 0x020fe200078e0002 */
[----:B------:R-:W-:Y:S01]  /*2a920*/  MOV R12, 0x1 ;  /* 0x00000001000c7802 */ /* 0x000fe20000000f00 */
[----:B------:R-:W-:Y:S01]  /*2a930*/  IMAD.MOV.U32 R11, RZ, RZ, RZ ;  /* 0x000000ffff0b7224 */ /* 0x000fe200078e00ff */
[----:B------:R-:W-:-:S07]  /*2a940*/  MOV R15, 0xffffffff ;  /* 0xffffffff000f7802 */ /* 0x000fce0000000f00 */
[----:B012---:R-:W-:Y:S05]  /*2a950*/  WARPSYNC.COLLECTIVE R15, `(.L_x_1119) ;  /* 0x000000000f087348 */ /* 0x007fea0003c00000 */
[----:B------:R3:W4:Y:S02]  /*2a960*/  SHFL.UP P6, R14, R13, R12, R11 ;  /* 0x0400000c0d0e7389 */ /* 0x00072400000c000b */
[----:B01234-:R-:W-:Y:S01]  /*2a970*/  ENDCOLLECTIVE ;  /* 0x000000000000791b */ /* 0x01ffe20003800000 */
.L_x_1119:
[----:B------:R-:W-:Y:S05]  /*2a980*/  BSYNC B0 ;  /* 0x0000000000007941 */ /* 0x000fea0003800000 */
.L_x_1118:
[----:B------:R-:W-:Y:S01]  /*2a990*/  IMAD.MOV.U32 R3, RZ, RZ, R14 ;  /* 0x000000ffff037224 */ /* 0x000fe200078e000e */
[----:B------:R-:W-:Y:S01]  /*2a9a0*/  MOV R12, 0x2 ;  /* 0x00000002000c7802 */ /* 0x000fe20000000f00 */
[----:B------:R-:W-:Y:S01]  /*2a9b0*/  IMAD.MOV.U32 R11, RZ, RZ, RZ ;  /* 0x000000ffff0b7224 */ /* 0x000fe200078e00ff */
[----:B------:R-:W-:Y:S02]  /*2a9c0*/  MOV R15, 0xffffffff ;  /* 0xffffffff000f7802 */ /* 0x000fe40000000f00 */
[----:B------:R-:W-:-:S04]  /*2a9d0*/  SEL R3, R3, RZ, P1 ;  /* 0x000000ff03037207 */ /* 0x000fc80000800000 */
[----:B------:R-:W-:-:S05]  /*2a9e0*/  IADD3 R3, R2, R3, RZ ;  /* 0x0000000302037210 */ /* 0x000fca0007ffe0ff */
[----:B------:R-:W-:-:S07]  /*2a9f0*/  IMAD.MOV.U32 R13, RZ, RZ, R3 ;  /* 0x000000ffff0d7224 */ /* 0x000fce00078e0003 */
[----:B------:R-:W-:Y:S05]  /*2aa00*/  WARPSYNC.COLLECTIVE R15, `(.L_x_1120) ;  /* 0x000000000f087348 */ /* 0x000fea0003c00000 */
[----:B------:R0:W1:Y:S02]  /*2aa10*/  SHFL.UP P6, R14, R13, R12, R11 ;  /* 0x0400000c0d0e7389 */ /* 0x00006400000c000b */
[----:B01----:R-:W-:Y:S01]  /*2aa20*/  ENDCOLLECTIVE ;  /* 0x000000000000791b */ /* 0x003fe20003800000 */
.L_x_1120:
        /* <DEDUP_REMOVED lines=8> */
.L_x_1121:
        /* <DEDUP_REMOVED lines=8> */
.L_x_1122:
        /* <DEDUP_REMOVED lines=8> */
.L_x_1123:
        /* <DEDUP_REMOVED lines=9> */
.L_x_1124:
[----:B------:R-:W-:Y:S01]  /*2ac40*/  MOV R6, R14 ;  /* 0x0000000e00067202 */ /* 0x000fe20000000f00 */
[----:B------:R-:W-:Y:S06]  /*2ac50*/  BRA `(.L_x_1125) ;  /* 0xffffffd4004c7947 */ /* 0x000fec000383ffff */
.L_x_1033:
[----:B------:R-:W-:Y:S01]  /*2ac60*/  BSSY B0, `(.L_x_1126) ;  /* 0x0000006000007945 */ /* 0x000fe20003800000 */
[----:B------:R-:W-:Y:S01]  /*2ac70*/  PLOP3.LUT P6, PT, P6, PT, PT, 0x8, 0x0 ;  /* 0x000000000000781c */ /* 0x000fe200037ce170 */
[----:B------:R-:W-:-:S12]  /*2ac80*/  IMAD.MOV.U32 R15, RZ, RZ, -0x1 ;  /* 0xffffffffff0f7424 */ /* 0x000fd800078e00ff */
[----:B012---:R-:W-:Y:S05]  /*2ac90*/  WARPSYNC.COLLECTIVE R15, `(.L_x_1127) ;  /* 0x000000000f087348 */ /* 0x007fea0003c00000 */
[----:B------:R-:W-:Y:S01]  /*2aca0*/  VOTE.ANY R14, PT, P6 ;  /* 0x00000000000e7806 */ /* 0x000fe200030e0100 */
[----:B012---:R-:W-:Y:S06]  /*2acb0*/  ENDCOLLECTIVE ;  /* 0x000000000000791b */ /* 0x007fec0003800000 */
.L_x_1127:
[----:B------:R-:W-:Y:S05]  /*2acc0*/  BSYNC B0 ;  /* 0x0000000000007941 */ /* 0x000fea0003800000 */
.L_x_1126:
[----:B------:R-:W-:Y:S01]  /*2acd0*/  MOV R3, R14 ;  /* 0x0000000e00037202 */ /* 0x000fe20000000f00 */
[----:B------:R-:W-:Y:S01]  /*2ace0*/  IMAD.MOV.U32 R13, RZ, RZ, R2 ;  /* 0x000000ffff0d7224 */ /* 0x000fe200078e0002 */
[----:B------:R-:W-:Y:S01]  /*2acf0*/  MOV R15, 0xffffffff ;  /* 0xffffffff000f7802 */ /* 0x000fe20000000f00 */
[----:B------:R-:W-:Y:S01]  /*2ad00*/  IMAD.MOV.U32 R11, RZ, RZ, 0x1f ;  /* 0x0000001fff0b7424 */ /* 0x000fe200078e00ff */
[----:B------:R-:W0:Y:S02]  /*2ad10*/  POPC R4, R3 ;  /* 0x0000000300047309 */ /* 0x000e240000000000 */
[----:B0-----:R-:W-:-:S07]  /*2ad20*/  MOV R12, R4 ;  /* 0x00000004000c7202 */ /* 0x001fce0000000f00 */
[----:B------:R-:W-:Y:S05]  /*2ad30*/  WARPSYNC.COLLECTIVE R15, `(.L_x_1128) ;  /* 0x000000000f087348 */ /* 0x000fea0003c00000 */
[----:B------:R0:W1:Y:S02]  /*2ad40*/  SHFL.IDX P6, R14, R13, R12, R11 ;  /* 0x0000000c0d0e7389 */ /* 0x00006400000c000b */
[----:B01----:R-:W-:Y:S01]  /*2ad50*/  ENDCOLLECTIVE ;  /* 0x000000000000791b */ /* 0x003fe20003800000 */
.L_x_1128:
[----:B------:R-:W-:Y:S01]  /*2ad60*/  IMAD.MOV.U32 R17, RZ, RZ, R14 ;  /* 0x000000ffff117224 */ /* 0x000fe200078e000e */
[----:B------:R-:W-:Y:S06]  /*2ad70*/  BRA `(.L_x_1129) ;  /* 0xffffffd4003c7947 */ /* 0x000fec000383ffff */
.L_x_1035:
[----:B------:R-:W-:Y:S01]  /*2ad80*/  BSSY B0, `(.L_x_1130) ;  /* 0x0000007000007945 */ /* 0x000fe20003800000 */
[----:B------:R-:W-:Y:S01]  /*2ad90*/  MOV R13, R5 ;  /* 0x00000005000d7202 */ /* 0x000fe20000000f00 */
[----:B------:R-:W-:Y:S01]  /*2ada0*/  IMAD.MOV.U32 R11, RZ, RZ, 0x1f ;  /* 0x0000001fff0b7424 */ /* 0x000fe200078e00ff */
[----:B------:R-:W-:-:S07]  /*2adb0*/  MOV R15, 0xffffffff ;  /* 0xffffffff000f7802 */ /* 0x000fce0000000f00 */
[----:B012-4-:R-:W-:Y:S05]  /*2adc0*/  WARPSYNC.COLLECTIVE R15, `(.L_x_1131) ;  /* 0x000000000f087348 */ /* 0x017fea0003c00000 */
[----:B------:R3:W0:Y:S02]  /*2add0*/  SHFL.IDX P6, R14, R13, R12, R11 ;  /* 0x0000000c0d0e7389 */ /* 0x00062400000c000b */
[----:B01234-:R-:W-:Y:S01]  /*2ade0*/  ENDCOLLECTIVE ;  /* 0x000000000000791b */ /* 0x01ffe20003800000 */
.L_x_1131:
[----:B------:R-:W-:Y:S05]  /*2adf0*/  BSYNC B0 ;  /* 0x0000000000007941 */ /* 0x000fea0003800000 */
.L_x_1130:
[----:B------:R-:W-:Y:S01]  /*2ae00*/  IMAD.MOV.U32 R2, RZ, RZ, R14 ;  /* 0x000000ffff027224 */ /* 0x000fe200078e000e */
[----:B------:R-:W-:Y:S06]  /*2ae10*/  BRA `(.L_x_1034) ;  /* 0xffffffd400307947 */ /* 0x000fec000383ffff */
.L_x_1039:
[----:B0-----:R0:W2:Y:S02]  /*2ae20*/  SYNCS.PHASECHK.TRANS64.TRYWAIT P0, [R0+URZ+0x38820], R3 ;  /* 0x03882003000075a7 */ /* 0x0010a4000800017f */
[----:B--2---:R-:W-:Y:S05]  /*2ae30*/  @!P0 NANOSLEEP.SYNCS 0x989680 ;  /* 0x009896800000895d */ /* 0x004fea0003900000 */
[----:B------:R-:W2:Y:S02]  /*2ae40*/  @!P0 SYNCS.PHASECHK.TRANS64 P0, [R0+URZ+0x38820], R3 ;  /* 0x03882003000085a7 */ /* 0x000ea4000800007f */
[----:B--2---:R-:W-:Y:S05]  /*2ae50*/  @!P0 BRA `(.L_x_1039) ;  /* 0xfffffffc00f08947 */ /* 0x004fea000383ffff */
[----:B------:R-:W-:Y:S05]  /*2ae60*/  BRA `(.L_x_1132) ;  /* 0xffffffd800247947 */ /* 0x000fea000383ffff */
.L_x_1040:
[----:B------:R-:W2:Y:S01]  /*2ae70*/  S2R R2, SR_TID.X ;  /* 0x0000000000027919 */ /* 0x000ea20000002100 */
[----:B------:R-:W-:Y:S01]  /*2ae80*/  BSSY B0, `(.L_x_1133) ;  /* 0x000000a000007945 */ /* 0x000fe20003800000 */
[----:B------:R-:W-:Y:S01]  /*2ae90*/  IMAD.MOV.U32 R12, RZ, RZ, RZ ;  /* 0x000000ffff0c7224 */ /* 0x000fe200078e00ff */
[----:B------:R-:W-:Y:S01]  /*2aea0*/  MOV R11, 0x1f ;  /* 0x0000001f000b7802 */ /* 0x000fe20000000f00 */
[----:B------:R-:W-:Y:S01]  /*2aeb0*/  IMAD.MOV.U32 R15, RZ, RZ, -0x1 ;  /* 0xffffffffff0f7424 */ /* 0x000fe200078e00ff */
[----:B--2---:R-:W-:-:S04]  /*2aec0*/  SHF.R.U32.HI R2, RZ, 0x5, R2 ;  /* 0x00000005ff027819 */ /* 0x004fc80000011602 */
[----:B------:R-:W-:-:S04]  /*2aed0*/  LOP3.LUT R2, R2, 0x3, RZ, 0xc0, !PT ;  /* 0x0000000302027812 */ /* 0x000fc800078ec0ff */
[----:B------:R-:W-:-:S07]  /*2aee0*/  MOV R13, R2 ;  /* 0x00000002000d7202 */ /* 0x000fce0000000f00 */
[----:B01---5:R-:W-:Y:S05]  /*2aef0*/  WARPSYNC.COLLECTIVE R15, `(.L_x_1134) ;  /* 0x000000000f087348 */ /* 0x023fea0003c00000 */
[----:B------:R2:W3:Y:S02]  /*2af00*/  SHFL.IDX P6, R14, R13, R12, R11 ;  /* 0x0000000c0d0e7389 */ /* 0x0004e400000c000b */
[----:B0123-5:R-:W-:Y:S01]  /*2af10*/  ENDCOLLECTIVE ;  /* 0x000000000000791b */ /* 0x02ffe20003800000 */
.L_x_1134:
[----:B------:R-:W-:Y:S05]  /*2af20*/  BSYNC B0 ;  /* 0x0000000000007941 */ /* 0x000fea0003800000 */
.L_x_1133:
[----:B------:R-:W-:Y:S05]  /*2af30*/  BRA `(.L_x_1135) ;  /* 0xffffffd8000c7947 */ /* 0x000fea000383ffff */
.L_x_1041:
[----:B------:R-:W-:Y:S01]  /*2af40*/  BSSY B0, `(.L_x_1136) ;  /* 0x0000006000007945 */ /* 0x000fe20003800000 */
[----:B------:R-:W-:-:S07]  /*2af50*/  MOV R15, 0xffffffff ;  /* 0xffffffff000f7802 */ /* 0x000fce0000000f00 */
[----:B012--5:R-:W-:Y:S05]  /*2af60*/  WARPSYNC.COLLECTIVE R15, `(.L_x_1137) ;  /* 0x000000000f0c7348 */ /* 0x027fea0003c00000 */
[----:B------:R-:W-:Y:S02]  /*2af70*/  ELECT P6, UR62, PT ;  /* 0x00000000003e782f */ /* 0x000fe400038c0000 */
[----:B------:R-:W-:Y:S01]  /*2af80*/  MOV R14, UR62 ;  /* 0x0000003e000e7c02 */ /* 0x000fe20008000f00 */
[----:B012--5:R-:W-:Y:S10]  /*2af90*/  ENDCOLLECTIVE ;  /* 0x000000000000791b */ /* 0x027ff40003800000 */
.L_x_1137:
[----:B------:R-:W-:Y:S05]  /*2afa0*/  BSYNC B0 ;  /* 0x0000000000007941 */ /* 0x000fea0003800000 */
.L_x_1136:
[----:B------:R-:W-:Y:S05]  /*2afb0*/  BRA `(.L_x_1138) ;  /* 0xffffffd800007947 */ /* 0x000fea000383ffff */
.L_x_1043:
[----:B0-----:R0:W2:Y:S02]  /*2afc0*/  SYNCS.PHASECHK.TRANS64.TRYWAIT P0, [R6+URZ], R5 ;  /* 0x00000005060075a7 */ /* 0x0010a4000800017f */
[----:B--2---:R-:W-:Y:S05]  /*2afd0*/  @!P0 NANOSLEEP.SYNCS 0x989680 ;  /* 0x009896800000895d */ /* 0x004fea0003900000 */
[----:B------:R-:W2:Y:S02]  /*2afe0*/  @!P0 SYNCS.PHASECHK.TRANS64 P0, [R6+URZ], R5 ;  /* 0x00000005060085a7 */ /* 0x000ea4000800007f */
[----:B--2---:R-:W-:Y:S05]  /*2aff0*/  @!P0 BRA `(.L_x_1043) ;  /* 0xfffffffc00f08947 */ /* 0x004fea000383ffff */
[----:B------:R-:W-:Y:S05]  /*2b000*/  BRA `(.L_x_1139) ;  /* 0xffffffd8003c7947 */ /* 0x000fea000383ffff */
.L_x_1044:
[----:B--2---:R2:W3:Y:S02]  /*2b010*/  SYNCS.PHASECHK.TRANS64.TRYWAIT P0, [R7+URZ], R2 ;  /* 0x00000002070075a7 */ /* 0x0044e4000800017f */
[----:B---3--:R-:W-:Y:S05]  /*2b020*/  @!P0 NANOSLEEP.SYNCS 0x989680 ;  /* 0x009896800000895d */ /* 0x008fea0003900000 */
[----:B------:R-:W3:Y:S02]  /*2b030*/  @!P0 SYNCS.PHASECHK.TRANS64 P0, [R7+URZ], R2 ;  /* 0x00000002070085a7 */ /* 0x000ee4000800007f */
[----:B---3--:R-:W-:Y:S05]  /*2b040*/  @!P0 BRA `(.L_x_1044) ;  /* 0xfffffffc00f08947 */ /* 0x008fea000383ffff */
[----:B------:R-:W-:Y:S05]  /*2b050*/  BRA `(.L_x_1140) ;  /* 0xffffffd800307947 */ /* 0x000fea000383ffff */
.L_x_1046:
[----:B---3--:R3:W4:Y:S02]  /*2b060*/  SYNCS.PHASECHK.TRANS64.TRYWAIT P0, [R4+URZ], R5 ;  /* 0x00000005040075a7 */ /* 0x008724000800017f */
[----:B----4-:R-:W-:Y:S05]  /*2b070*/  @!P0 NANOSLEEP.SYNCS 0x989680 ;  /* 0x009896800000895d */ /* 0x010fea0003900000 */
[----:B------:R-:W4:Y:S02]  /*2b080*/  @!P0 SYNCS.PHASECHK.TRANS64 P0, [R4+URZ], R5 ;  /* 0x00000005040085a7 */ /* 0x000f24000800007f */
[----:B----4-:R-:W-:Y:S05]  /*2b090*/  @!P0 BRA `(.L_x_1046) ;  /* 0xfffffffc00f08947 */ /* 0x010fea000383ffff */
[----:B------:R-:W-:Y:S05]  /*2b0a0*/  BRA `(.L_x_1141) ;  /* 0xffffffd800387947 */ /* 0x000fea000383ffff */
.L_x_1142:
        /* <DEDUP_REMOVED lines=13> */
.L_x_3427:


//--------------------- .text._ZN7cutlass13device_kernelIN5flash11enable_sm90INS1_16FlashAttnFwdSm90INS1_25CollectiveMainloopFwdSm90ILi2EN4cute5tupleIJNS5_1CILi1EEES8_S8_EEENS6_IJNS7_ILi128EEENS7_ILi64EEENS7_ILi256EEEEEELi256ENS_6half_tEfNS_4arch4Sm90ELb0ELb1ELb1ELb0ELb0ELb0ELb0ELb1ELb1ELb1ELb0ELb0EEENS1_21CollectiveEpilogueFwdINS6_IJSA_SC_SB_EEES9_SE_SG_Li256ELb0ELb1ELb0ELb0EEENS1_30DynamicPersistentTileSchedulerILi256ELi128ELb0ELb1ELb1EEEEEEEEEvNT_6ParamsE --------------------------
	.section	.text._ZN7cutlass13device_kernelIN5flash11enable_sm90INS1_16FlashAttnFwdSm90INS1_25CollectiveMainloopFwdSm90ILi2EN4cute5tupleIJNS5_1CILi1EEES8_S8_EEENS6_IJNS7_ILi128EEENS7_ILi64EEENS7_ILi256EEEEEELi256ENS_6half_tEfNS_4arch4Sm90ELb0ELb1ELb1ELb0ELb0ELb0ELb0ELb1ELb1ELb1ELb0ELb0EEENS1_21CollectiveEpilogueFwdINS6_IJSA_SC_SB_EEES9_SE_SG_Li256ELb0ELb1ELb0ELb0EEENS1_30DynamicPersistentTileSchedulerILi256ELi128ELb0ELb1ELb1EEEEEEEEEvNT_6ParamsE,"ax",@progbits
	.align	128
.text._ZN7cutlass13device_kernelIN5flash11enable_sm90INS1_16FlashAttnFwdSm90INS1_25CollectiveMainloopFwdSm90ILi2EN4cute5tupleIJNS5_1CILi1EEES8_S8_EEENS6_IJNS7_ILi128EEENS7_ILi64EEENS7_ILi256EEEEEELi256ENS_6half_tEfNS_4arch4Sm90ELb0ELb1ELb1ELb0ELb0ELb0ELb0ELb1ELb1ELb1ELb0ELb0EEENS1_21CollectiveEpilogueFwdINS6_IJSA_SC_SB_EEES9_SE_SG_Li256ELb0ELb1ELb0ELb0EEENS1_30DynamicPersistentTileSchedulerILi256ELi128ELb0ELb1ELb1EEEEEEEEEvNT_6ParamsE:
        .type           _ZN7cutlass13device_kernelIN5flash11enable_sm90INS1_16FlashAttnFwdSm90INS1_25CollectiveMainloopFwdSm90ILi2EN4cute5tupleIJNS5_1CILi1EEES8_S8_EEENS6_IJNS7_ILi128EEENS7_ILi64EEENS7_ILi256EEEEEELi256ENS_6half_tEfNS_4arch4Sm90ELb0ELb1ELb1ELb0ELb0ELb0ELb0ELb1ELb1ELb1ELb0ELb0EEENS1_21CollectiveEpilogueFwdINS6_IJSA_SC_SB_EEES9_SE_SG_Li256ELb0ELb1ELb0ELb0EEENS1_30DynamicPersistentTileSchedulerILi256ELi128ELb0ELb1ELb1EEEEEEEEEvNT_6ParamsE,@function
        .size           _ZN7cutlass13device_kernelIN5flash11enable_sm90INS1_16FlashAttnFwdSm90INS1_25CollectiveMainloopFwdSm90ILi2EN4cute5tupleIJNS5_1CILi1EEES8_S8_EEENS6_IJNS7_ILi128EEENS7_ILi64EEENS7_ILi256EEEEEELi256ENS_6half_tEfNS_4arch4Sm90ELb0ELb1ELb1ELb0ELb0ELb0ELb0ELb1ELb1ELb1ELb0ELb0EEENS1_21CollectiveEpilogueFwdINS6_IJSA_SC_SB_EEES9_SE_SG_Li256ELb0ELb1ELb0ELb0EEENS1_30DynamicPersistentTileSchedulerILi256ELi128ELb0ELb1ELb1EEEEEEEEEvNT_6ParamsE,(.L_x_3428 - _ZN7cutlass13device_kernelIN5flash11enable_sm90INS1_16FlashAttnFwdSm90INS1_25CollectiveMainloopFwdSm90ILi2EN4cute5tupleIJNS5_1CILi1EEES8_S8_EEENS6_IJNS7_ILi128EEENS7_ILi64EEENS7_ILi256EEEEEELi256ENS_6half_tEfNS_4arch4Sm90ELb0ELb1ELb1ELb0ELb0ELb0ELb0ELb1ELb1ELb1ELb0ELb0EEENS1_21CollectiveEpilogueFwdINS6_IJSA_SC_SB_EEES9_SE_SG_Li256ELb0ELb1ELb0ELb0EEENS1_30DynamicPersistentTileSchedulerILi256ELi128ELb0ELb1ELb1EEEEEEEEEvNT_6ParamsE)
        .other          _ZN7cutlass13device_kernelIN5flash11enable_sm90INS1_16FlashAttnFwdSm90INS1_25CollectiveMainloopFwdSm90ILi2EN4cute5tupleIJNS5_1CILi1EEES8_S8_EEENS6_IJNS7_ILi128EEENS7_ILi64EEENS7_ILi256EEEEEELi256ENS_6half_tEfNS_4arch4Sm90ELb0ELb1ELb1ELb0ELb0ELb0ELb0ELb1ELb1ELb1ELb0ELb0EEENS1_21CollectiveEpilogueFwdINS6_IJSA_SC_SB_EEES9_SE_SG_Li256ELb0ELb1ELb0ELb0EEENS1_30DynamicPersistentTileSchedulerILi256ELi128ELb0ELb1ELb1EEEEEEEEEvNT_6ParamsE,@"STO_CUDA_ENTRY STV_DEFAULT"
_ZN7cutlass13device_kernelIN5flash11enable_sm90INS1_16FlashAttnFwdSm90INS1_25CollectiveMainloopFwdSm90ILi2EN4cute5tupleIJNS5_1CILi1EEES8_S8_EEENS6_IJNS7_ILi128EEENS7_ILi64EEENS7_ILi256EEEEEELi256ENS_6half_tEfNS_4arch4Sm90ELb0ELb1ELb1ELb0ELb0ELb0ELb0ELb1ELb1ELb1ELb0ELb0EEENS1_21CollectiveEpilogueFwdINS6_IJSA_SC_SB_EEES9_SE_SG_Li256ELb0ELb1ELb0ELb0EEENS1_30DynamicPersistentTileSchedulerILi256ELi128ELb0ELb1ELb1EEEEEEEEEvNT_6ParamsE:
        /* <DEDUP_REMOVED lines=18> */
.L_x_1144:
[----:B------:R-:W-:Y:S05]  /*0120*/  BSYNC B0 ;  /* 0x0000000000007941 */ /* 0x000fea0003800000 */
.L_x_1143:
        /* <DEDUP_REMOVED lines=41> */
.L_x_1145:
        /* <DEDUP_REMOVED lines=22> */
.L_x_1146:
        /* <DEDUP_REMOVED lines=18> */
.L_x_1147:
        /* <DEDUP_REMOVED lines=22> */
.L_x_1148:
        /* <DEDUP_REMOVED lines=22> */
.L_x_1149:
        /* <DEDUP_REMOVED lines=8> */
.L_x_1151:
[----:B------:R-:W-:-:S08]  /*0980*/  NOP ;  /* 0x0000000000007918 */ /* 0x000fd00000000000 */
[----:B------:R-:W1:Y:S02]  /*0990*/  USETMAXREG.TRY_ALLOC.CTAPOOL UP0, 0xf0 ;  /* 0x000000f0000079c8 */ /* 0x000e640008000600 */
[----:B-1----:R-:W-:-:S13]  /*09a0*/  PLOP3.LUT P0, PT, PT, PT, UP0, 0x80, 0x0 ;  /* 0x000000000000781c */ /* 0x002fda0003f0f008 */
[----:B------:R-:W-:Y:S05]  /*09b0*/  @!P0 BRA `(.L_x_1151) ;  /* 0xfffffffc00f08947 */ /* 0x000fea000383ffff */
[----:B------:R-:W1:Y:S08]  /*09c0*/  S2UR UR4, SR_CTAID.X ;  /* 0x00000000000479c3 */ /* 0x000e700000002500 */
[----:B------:R-:W-:Y:S08]  /*09d0*/  BAR.ARV 0x4, 0x180 ;  /* 0x0106000000007b1d */ /* 0x000ff00000002000 */
[----:B------:R-:W1:Y:S08]  /*09e0*/  LDC R0, c[0x0][0xc38] ;  /* 0x00030e00ff007b82 */ /* 0x000e700000000800 */
[----:B------:R-:W-:Y:S06]  /*09f0*/  BAR.ARV 0x8, 0x180 ;  /* 0x0206000000007b1d */ /* 0x000fec0000002000 */
[----:B-1----:R-:W-:-:S13]  /*0a00*/  ISETP.LE.AND P0, PT, R0, UR4, PT ;  /* 0x0000000400007c0c */ /* 0x002fda000bf03270 */
[----:B------:R-:W-:Y:S05]  /*0a10*/  @P0 EXIT ;  /* 0x000000000000094d */ /* 0x000fea0003800000 */
[----:B------:R-:W2:Y:S01]  /*0a20*/  LDL R3, [R1+0x1c] ;  /* 0x00001c0001037983 */ /* 0x000ea20000100800 */
[----:B------:R-:W-:Y:S01]  /*0a30*/  UMOV UR36, URZ ;  /* 0x0000003f00247c82 */ /* 0x000fe20008000000 */
[----:B------:R-:W-:Y:S01]  /*0a40*/  UMOV UR37, URZ ;  /* 0x0000003f00257c82 */ /* 0x000fe20008000000 */
[----:B0-----:R-:W0:Y:S02]  /*0a50*/  S2R R2, SR_TID.X ;  /* 0x0000000000027919 */ /* 0x001e240000002100 */
[----:B0-----:R-:W-:Y:S01]  /*0a60*/  VIADD R218, R2, 0xffffff80 ;  /* 0xffffff8002da7836 */ /* 0x001fe20000000000 */
[----:B--2---:R-:W-:-:S04]  /*0a70*/  R2UR UR5, R3 ;  /* 0x00000000030572ca */ /* 0x004fc800000e0000 */
[----:B------:R-:W-:-:S04]  /*0a80*/  SHF.R.S32.HI R3, RZ, 0x1f, R218 ;  /* 0x0000001fff037819 */ /* 0x000fc800000114da */
[CC--:B------:R-:W-:Y:S02]  /*0a90*/  LEA.HI R5, R3.reuse, R218.reuse, RZ, 0x7 ;  /* 0x000000da03057211 */ /* 0x0c0fe400078f38ff */
[-C--:B------:R-:W-:Y:S02]  /*0aa0*/  LEA.HI R0, R3, R218.reuse, RZ, 0x4 ;  /* 0x000000da03007211 */ /* 0x080fe400078f20ff */
[----:B------:R-:W-:Y:S02]  /*0ab0*/  LOP3.LUT R209, R5, 0xffffff80, RZ, 0xc0, !PT ;  /* 0xffffff8005d17812 */ /* 0x000fe400078ec0ff */
[----:B------:R-:W-:Y:S01]  /*0ac0*/  SHF.R.S32.HI R9, RZ, 0x4, R0 ;  /* 0x00000004ff097819 */ /* 0x000fe20000011400 */
[----:B------:R-:W-:Y:S01]  /*0ad0*/  ULOP3.LUT UR6, UR5, 0x1, URZ, 0xfc, !UPT ;  /* 0x0000000105067892 */ /* 0x000fe2000f8efc3f */
[----:B------:R-:W-:Y:S01]  /*0ae0*/  LOP3.LUT R7, R0, 0x3fffff0, RZ, 0xc0, !PT ;  /* 0x03fffff000077812 */ /* 0x000fe200078ec0ff */
[----:B------:R-:W-:Y:S01]  /*0af0*/  IMAD.IADD R209, R218, 0x1, -R209 ;  /* 0x00000001dad17824 */ /* 0x000fe200078e0ad1 */
[----:B------:R-:W-:Y:S01]  /*0b00*/  LEA.HI R0, R0, R9, RZ, 0x1 ;  /* 0x0000000900007211 */ /* 0x000fe200078f08ff */
[----:B------:R-:W-:Y:S01]  /*0b10*/  UMOV UR5, URZ ;  /* 0x0000003f00057c82 */ /* 0x000fe20008000000 */
[CC--:B------:R-:W-:Y:S01]  /*0b20*/  LEA.HI R2, R3.reuse, R218.reuse, RZ, 0x5 ;  /* 0x000000da03027211 */ /* 0x0c0fe200078f28ff */
[----:B------:R-:W-:Y:S01]  /*0b30*/  IMAD.IADD R7, R218, 0x1, -R7 ;  /* 0x00000001da077824 */ /* 0x000fe200078e0a07 */
[----:B------:R-:W-:Y:S01]  /*0b40*/  SHF.R.S32.HI R4, RZ, 0x1f, R209 ;  /* 0x0000001fff047819 */ /* 0x000fe200000114d1 */
[----:B------:R-:W-:Y:S01]  /*0b50*/  IMAD.U32 R213, RZ, RZ, UR6 ;  /* 0x00000006ffd57e24 */ /* 0x000fe2000f8e00ff */
[----:B------:R-:W-:Y:S01]  /*0b60*/  LOP3.LUT R0, R0, 0x1ffffffe, RZ, 0xc0, !PT ;  /* 0x1ffffffe00007812 */ /* 0x000fe200078ec0ff */
[----:B------:R-:W-:Y:S01]  /*0b70*/  IMAD.SHL.U32 R2, R2, 0x20, RZ ;  /* 0x0000002002027824 */ /* 0x000fe200078e00ff */
[----:B------:R-:W-:Y:S01]  /*0b80*/  LEA.HI R6, R4, R209, RZ, 0x2 ;  /* 0x000000d104067211 */ /* 0x000fe200078f10ff */
[----:B------:R-:W-:Y:S01]  /*0b90*/  IMAD.U32 R208, RZ, RZ, UR5 ;  /* 0x00000005ffd07e24 */ /* 0x000fe2000f8e00ff */
[----:B------:R-:W-:Y:S01]  /*0ba0*/  LEA.HI R10, R3, R218, RZ, 0x2 ;  /* 0x000000da030a7211 */ /* 0x000fe200078f10ff */
[----:B------:R-:W-:Y:S01]  /*0bb0*/  IMAD.IADD R0, R9, 0x1, -R0 ;  /* 0x0000000109007824 */ /* 0x000fe200078e0a00 */
[----:B------:R-:W-:-:S02]  /*0bc0*/  SHF.R.S32.HI R8, RZ, 0x2, R6 ;  /* 0x00000002ff087819 */ /* 0x000fc40000011406 */
[----:B------:R-:W-:Y:S02]  /*0bd0*/  SHF.R.S32.HI R11, RZ, 0x1f, R6 ;  /* 0x0000001fff0b7819 */ /* 0x000fe40000011406 */
[----:B------:R-:W-:Y:S02]  /*0be0*/  LOP3.LUT R9, R10, 0xfffffffc, RZ, 0xc0, !PT ;  /* 0xfffffffc0a097812 */ /* 0x000fe400078ec0ff */
[----:B------:R-:W-:Y:S02]  /*0bf0*/  LEA.HI R3, R3, R218, RZ, 0x3 ;  /* 0x000000da03037211 */ /* 0x000fe400078f18ff */
[----:B------:R-:W-:Y:S01]  /*0c00*/  LEA.HI R11, R11, R8, RZ, 0x3 ;  /* 0x000000080b0b7211 */ /* 0x000fe200078f18ff */
[----:B------:R-:W-:Y:S01]  /*0c10*/  IMAD.IADD R9, R218, 0x1, -R9 ;  /* 0x00000001da097824 */ /* 0x000fe200078e0a09 */
[----:B------:R-:W-:Y:S02]  /*0c20*/  SHF.R.S32.HI R210, RZ, 0x7, R5 ;  /* 0x00000007ffd27819 */ /* 0x000fe40000011405 */
[----:B------:R-:W-:-:S02]  /*0c30*/  LOP3.LUT R2, R2, 0xfffffc00, RZ, 0xc0, !PT ;  /* 0xfffffc0002027812 */ /* 0x000fc400078ec0ff */
[----:B------:R-:W-:Y:S02]  /*0c40*/  LOP3.LUT R203, R3, 0xfffffff8, RZ, 0xc0, !PT ;  /* 0xfffffff803cb7812 */ /* 0x000fe400078ec0ff */
[----:B------:R-:W-:Y:S01]  /*0c50*/  LOP3.LUT R11, R11, 0xfffffff8, RZ, 0xc0, !PT ;  /* 0xfffffff80b0b7812 */ /* 0x000fe200078ec0ff */
[----:B------:R-:W-:Y:S01]  /*0c60*/  IMAD R7, R7, 0x40, R2 ;  /* 0x0000004007077824 */ /* 0x000fe200078e0202 */
[----:B------:R-:W-:Y:S01]  /*0c70*/  LEA.HI R4, R4, R209, RZ, 0x5 ;  /* 0x000000d104047211 */ /* 0x000fe200078f28ff */
[----:B------:R-:W-:Y:S01]  /*0c80*/  IMAD.IADD R203, R218, 0x1, -R203 ;  /* 0x00000001dacb7824 */ /* 0x000fe200078e0acb */
[----:B------:R-:W-:Y:S01]  /*0c90*/  LEA.HI R5, R5, R210, RZ, 0x1 ;  /* 0x000000d205057211 */ /* 0x000fe200078f08ff */
[----:B------:R-:W-:Y:S01]  /*0ca0*/  IMAD.IADD R11, R8, 0x1, -R11 ;  /* 0x00000001080b7824 */ /* 0x000fe200078e0a0b */
[----:B------:R-:W-:Y:S01]  /*0cb0*/  SHF.R.S32.HI R4, RZ, 0x5, R4 ;  /* 0x00000005ff047819 */ /* 0x000fe20000011404 */
[----:B------:R-:W-:Y:S01]  /*0cc0*/  IMAD.SHL.U32 R19, R203, 0x8, RZ ;  /* 0x00000008cb137824 */ /* 0x000fe200078e00ff */
[----:B------:R-:W-:Y:S01]  /*0cd0*/  LEA.HI R2, R9, R9, RZ, 0x1 ;  /* 0x0000000909027211 */ /* 0x000fe200078f08ff */
[----:B------:R-:W-:Y:S01]  /*0ce0*/  IMAD R212, R0, 0x8, R7 ;  /* 0x0000000800d47824 */ /* 0x000fe200078e0207 */
[----:B------:R-:W-:Y:S01]  /*0cf0*/  LOP3.LUT R5, R5, 0x3fffffe, RZ, 0xc0, !PT ;  /* 0x03fffffe05057812 */ /* 0x000fe200078ec0ff */
[----:B------:R-:W-:Y:S01]  /*0d00*/  IMAD R4, R4, 0x10, R11 ;  /* 0x0000001004047824 */ /* 0x000fe200078e020b */
[----:B------:R-:W-:Y:S01]  /*0d10*/  LOP3.LUT R2, R2, 0x1ffffffe, RZ, 0xc0, !PT ;  /* 0x1ffffffe02027812 */ /* 0x000fe200078ec0ff */
[C---:B------:R-:W-:Y:S01]  /*0d20*/  VIADD R201, R19.reuse, 0x40 ;  /* 0x0000004013c97836 */ /* 0x040fe20000000000 */
[----:B------:R-:W-:Y:S01]  /*0d30*/  LOP3.LUT R6, R6, 0x7ffffffc, RZ, 0xc0, !PT ;  /* 0x7ffffffc06067812 */ /* 0x000fe200078ec0ff */
[----:B------:R-:W-:Y:S01]  /*0d40*/  IMAD.IADD R5, R210, 0x1, -R5 ;  /* 0x00000001d2057824 */ /* 0x000fe200078e0a05 */
[----:B------:R-:W-:Y:S01]  /*0d50*/  SHF.R.S32.HI R206, RZ, 0x3, R3 ;  /* 0x00000003ffce7819 */ /* 0x000fe20000011403 */
[C---:B------:R-:W-:Y:S01]  /*0d60*/  VIADD R200, R19.reuse, 0x80 ;  /* 0x0000008013c87836 */ /* 0x040fe20000000000 */
[----:B------:R-:W-:Y:S01]  /*0d70*/  SHF.R.S32.HI R217, RZ, 0x1f, R19 ;  /* 0x0000001fffd97819 */ /* 0x000fe20000011413 */
[----:B------:R-:W-:Y:S01]  /*0d80*/  VIADD R202, R19, 0xc0 ;  /* 0x000000c013ca7836 */ /* 0x000fe20000000000 */
[----:B------:R-:W-:Y:S01]  /*0d90*/  SHF.R.S32.HI R216, RZ, 0x1f, R201 ;  /* 0x0000001fffd87819 */ /* 0x000fe200000114c9 */
[----:B------:R-:W-:Y:S01]  /*0da0*/  IMAD.IADD R2, R9, 0x1, -R2 ;  /* 0x0000000109027824 */ /* 0x000fe200078e0a02 */
[----:B------:R-:W-:Y:S01]  /*0db0*/  SHF.R.S32.HI R215, RZ, 0x1f, R200 ;  /* 0x0000001fffd77819 */ /* 0x000fe200000114c8 */
[----:B------:R-:W-:Y:S01]  /*0dc0*/  IMAD R211, R5, 0x40, R4 ;  /* 0x0000004005d37824 */ /* 0x000fe200078e0204 */
[----:B------:R-:W-:Y:S01]  /*0dd0*/  SHF.R.S32.HI R214, RZ, 0x1f, R202 ;  /* 0x0000001fffd67819 */ /* 0x000fe200000114ca */
[----:B------:R-:W-:-:S02]  /*0de0*/  IMAD.IADD R17, R209, 0x1, -R6 ;  /* 0x00000001d1117824 */ /* 0x000fc400078e0a06 */
[----:B------:R-:W-:-:S07]  /*0df0*/  IMAD R22, R2, 0x8, R211 ;  /* 0x0000000802167824 */ /* 0x000fce00078e02d3 */
.L_x_1248:
[----:B------:R-:W-:Y:S01]  /*0e00*/  ULDC UR5, c[0x0][0xc60] ;  /* 0x0003180000057ab9 */ /* 0x000fe20000000800 */
[----:B------:R-:W-:Y:S01]  /*0e10*/  UMOV UR8, UR4 ;  /* 0x0000000400087c82 */ /* 0x000fe20008000000 */
[----:B------:R-:W-:-:S11]  /*0e20*/  UISETP.NE.AND UP0, UPT, UR5, 0x1, UPT ;  /* 0x000000010500788c */ /* 0x000fd6000bf05270 */
[----:B------:R-:W-:Y:S01]  /*0e30*/  @UP0 ULDC UR6, c[0x0][0xc64] ;  /* 0x0003190000060ab9 */ /* 0x000fe20000000800 */
[----:B------:R-:W-:Y:S01]  /*0e40*/  @UP0 ULDC UR9, c[0x0][0xc68] ;  /* 0x00031a0000090ab9 */ /* 0x000fe20000000800 */
[----:B------:R-:W-:-:S04]  /*0e50*/  UIMAD.WIDE.U32 UR6, UR4, UR6, URZ ;  /* 0x00000006040672a5 */ /* 0x000fc8000f8e003f */
[----:B------:R-:W-:-:S03]  /*0e60*/  @UP0 USHF.R.U32.HI UR8, URZ, UR9, UR7 ;  /* 0x000000093f080299 */ /* 0x000fc60008011607 */
[----:B------:R-:W-:Y:S02]  /*0e70*/  ULDC UR6, c[0x0][0xc78] ;  /* 0x00031e0000067ab9 */ /* 0x000fe40000000800 */
[----:B------:R-:W-:Y:S02]  /*0e80*/  UISETP.GE.AND UP0, UPT, UR8, UR6, UPT ;  /* 0x000000060800728c */ /* 0x000fe4000bf06270 */
[----:B------:R-:W-:-:S04]  /*0e90*/  UIADD3 UR6, -UR8, URZ, URZ ;  /* 0x0000003f08067290 */ /* 0x000fc8000fffe13f */
[----:B------:R-:W-:Y:S01]  /*0ea0*/  PLOP3.LUT P0, PT, PT, PT, UP0, 0x80, 0x0 ;  /* 0x000000000000781c */ /* 0x000fe20003f0f008 */
[----:B------:R-:W-:-:S12]  /*0eb0*/  UIMAD UR9, UR5, UR6, UR4 ;  /* 0x00000006050972a4 */ /* 0x000fd8000f8e0204 */
[----:B012345:R-:W-:Y:S05]  /*0ec0*/  @!P0 BRA `(.L_x_1152) ;  /* 0x0000000000208947 */ /* 0x03ffea0003800000 */
[----:B------:R-:W-:Y:S01]  /*0ed0*/  ULDC UR7, c[0x0][0xc6c] ;  /* 0x00031b0000077ab9 */ /* 0x000fe20000000800 */
[----:B------:R-:W-:Y:S01]  /*0ee0*/  UMOV UR6, UR9 ;  /* 0x0000000900067c82 */ /* 0x000fe20008000000 */
[----:B------:R-:W-:-:S11]  /*0ef0*/  UISETP.NE.AND UP0, UPT, UR7, 0x1, UPT ;  /* 0x000000010700788c */ /* 0x000fd6000bf05270 */
[----:B------:R-:W-:Y:S02]  /*0f00*/  @UP0 ULDC.64 UR10, c[0x0][0xc70] ;  /* 0x00031c00000a0ab9 */ /* 0x000fe40000000a00 */
[----:B------:R-:W-:-:S04]  /*0f10*/  UIMAD.WIDE.U32 UR4, UR9, UR10, URZ ;  /* 0x0000000a090472a5 */ /* 0x000fc8000f8e003f */
[----:B------:R-:W-:-:S04]  /*0f20*/  @UP0 USHF.R.U32.HI UR6, URZ, UR11, UR5 ;  /* 0x0000000b3f060299 */ /* 0x000fc80008011605 */
[----:B------:R-:W-:Y:S01]  /*0f30*/  UIMAD UR4, UR6, UR7, URZ ;  /* 0x00000007060472a4 */ /* 0x000fe2000f8e023f */
[----:B------:R-:W-:Y:S11]  /*0f40*/  BRA `(.L_x_1153) ;  /* 0x00000000001c7947 */ /* 0x000ff60003800000 */
.L_x_1152:
[----:B------:R-:W-:Y:S01]  /*0f50*/  ULDC UR7, c[0x0][0xc54] ;  /* 0x0003150000077ab9 */ /* 0x000fe20000000800 */
[----:B------:R-:W-:Y:S01]  /*0f60*/  UMOV UR6, UR9 ;  /* 0x0000000900067c82 */ /* 0x000fe20008000000 */
[----:B------:R-:W-:-:S11]  /*0f70*/  UISETP.NE.AND UP0, UPT, UR7, 0x1, UPT ;  /* 0x000000010700788c */ /* 0x000fd6000bf05270 */
[----:B------:R-:W-:Y:S02]  /*0f80*/  @UP0 ULDC.64 UR10, c[0x0][0xc58] ;  /* 0x00031600000a0ab9 */ /* 0x000fe40000000a00 */
[----:B------:R-:W-:-:S04]  /*0f90*/  UIMAD.WIDE.U32 UR4, UR9, UR10, URZ ;  /* 0x0000000a090472a5 */ /* 0x000fc8000f8e003f */
[----:B------:R-:W-:-:S04]  /*0fa0*/  @UP0 USHF.R.U32.HI UR6, URZ, UR11, UR5 ;  /* 0x0000000b3f060299 */ /* 0x000fc80008011605 */
[----:B------:R-:W-:-:S12]  /*0fb0*/  UIMAD UR4, UR6, UR7, URZ ;  /* 0x00000007060472a4 */ /* 0x000fd8000f8e023f */
.L_x_1153:
[----:B------:R-:W-:Y:S01]  /*0fc0*/  ULOP3.LUT UR6, URZ, UR6, URZ, 0x33, !UPT ;  /* 0x000000063f067292 */ /* 0x000fe2000f8e333f */
[----:B------:R-:W-:Y:S01]  /*0fd0*/  ULDC UR12, c[0x0][0xc48] ;  /* 0x00031200000c7ab9 */ /* 0x000fe20000000800 */
[----:B------:R-:W-:Y:S01]  /*0fe0*/  ULDC UR7, c[0x0][0x448] ;  /* 0x0001120000077ab9 */ /* 0x000fe20000000800 */
[----:B------:R-:W-:Y:S01]  /*0ff0*/  ULDC UR5, c[0x0][0xc3c] ;  /* 0x00030f0000057ab9 */ /* 0x000fe20000000800 */
[----:B------:R-:W-:Y:S02]  /*1000*/  UISETP.NE.AND UP2, UPT, UR12, 0x1, UPT ;  /* 0x000000010c00788c */ /* 0x000fe4000bf45270 */
[----:B------:R-:W-:Y:S02]  /*1010*/  UISETP.NE.AND UP1, UPT, UR7, 0x1, UPT ;  /* 0x000000010700788c */ /* 0x000fe4000bf25270 */
[----:B------:R-:W-:Y:S01]  /*1020*/  UIADD3 UR6, UR6, UR5, URZ ;  /* 0x0000000506067290 */ /* 0x000fe2000fffe03f */
[----:B------:R-:W-:Y:S01]  /*1030*/  ULDC.64 UR10, c[0x0][0x418] ;  /* 0x00010600000a7ab9 */ /* 0x000fe20000000a00 */
[----:B------:R-:W-:-:S02]  /*1040*/  UIADD3 UR4, UR9, -UR4, URZ ;  /* 0x8000000409047290 */ /* 0x000fc4000fffe03f */
[----:B------:R-:W-:Y:S02]  /*1050*/  UISETP.NE.U32.AND UP0, UPT, UR10, URZ, UPT ;  /* 0x0000003f0a00728c */ /* 0x000fe4000bf05070 */
[----:B------:R-:W-:Y:S01]  /*1060*/  USHF.L.U32 UR61, UR6, 0x7, URZ ;  /* 0x00000007063d7899 */ /* 0x000fe2000800063f */
[----:B------:R-:W-:Y:S01]  /*1070*/  ULDC UR14, c[0x0][0xc54] ;  /* 0x00031500000e7ab9 */ /* 0x000fe20000000800 */
[----:B------:R-:W-:Y:S02]  /*1080*/  UISETP.NE.AND.EX UP0, UPT, UR11, URZ, UPT, UP0 ;  /* 0x0000003f0b00728c */ /* 0x000fe4000bf05300 */
[----:B------:R-:W-:Y:S02]  /*1090*/  UIMAD UR14, UR8, UR14, UR4 ;  /* 0x0000000e080e72a4 */ /* 0x000fe4000f8e0204 */
[----:B------:R-:W-:Y:S01]  /*10a0*/  UIADD3 UR10, UR61, 0x7f, URZ ;  /* 0x0000007f3d0a7890 */ /* 0x000fe2000fffe03f */
[----:B------:R-:W-:Y:S01]  /*10b0*/  ULDC UR60, c[0x0][0x424] ;  /* 0x00010900003c7ab9 */ /* 0x000fe20000000800 */
[----:B------:R-:W-:Y:S01]  /*10c0*/  ULDC UR39, c[0x0][0x288] ;  /* 0x0000a20000277ab9 */ /* 0x000fe20000000800 */
[----:B------:R-:W-:Y:S01]  /*10d0*/  ULDC.64 UR4, c[0x0][0x9e0] ;  /* 0x0002780000047ab9 */ /* 0x000fe20000000a00 */
[----:B------:R-:W-:Y:S01]  /*10e0*/  @UP2 ULDC UR6, c[0x0][0xc4c] ;  /* 0x0003130000062ab9 */ /* 0x000fe20000000800 */
[----:B------:R-:W-:Y:S01]  /*10f0*/  @UP1 ULDC UR8, c[0x0][0x44c] ;  /* 0x0001130000081ab9 */ /* 0x000fe20000000800 */
[----:B------:R-:W-:-:S02]  /*1100*/  UIADD3 UR11, -UR39, 0x1, URZ ;  /* 0x00000001270b7890 */ /* 0x000fc4000fffe13f */
[----:B------:R-:W-:Y:S02]  /*1110*/  UISETP.GE.AND UP3, UPT, UR5, 0x1, UPT ;  /* 0x000000010500788c */ /* 0x000fe4000bf66270 */
[----:B------:R-:W-:Y:S02]  /*1120*/  USEL UR60, UR60, 0x1, UP0 ;  /* 0x000000013c3c7887 */ /* 0x000fe40008000000 */
[----:B------:R-:W-:Y:S02]  /*1130*/  UIMAD.WIDE.U32 UR8, UR10, UR8, URZ ;  /* 0x000000080a0872a5 */ /* 0x000fe4000f8e003f */
[----:B------:R-:W-:Y:S01]  /*1140*/  UIMAD.WIDE.U32 UR6, UR14, UR6, URZ ;  /* 0x000000060e0672a5 */ /* 0x000fe2000f8e003f */
[----:B------:R-:W-:Y:S01]  /*1150*/  PLOP3.LUT P1, PT, PT, PT, UP3, 0x80, 0x0 ;  /* 0x000000000000781c */ /* 0x000fe20003f2f038 */
[----:B------:R-:W-:Y:S01]  /*1160*/  ULDC UR13, c[0x0][0x2f0] ;  /* 0x0000bc00000d7ab9 */ /* 0x000fe20000000800 */
[----:B------:R-:W-:Y:S01]  /*1170*/  @UP2 ULDC UR15, c[0x0][0xc50] ;  /* 0x00031400000f2ab9 */ /* 0x000fe20000000800 */
[----:B------:R-:W-:Y:S01]  /*1180*/  @UP1 ULDC UR16, c[0x0][0x450] ;  /* 0x0001140000101ab9 */ /* 0x000fe20000000800 */
[----:B------:R-:W-:Y:S01]  /*1190*/  UMOV UR17, UR14 ;  /* 0x0000000e00117c82 */ /* 0x000fe20008000000 */
[----:B------:R-:W-:-:S02]  /*11a0*/  UIMAD UR11, UR60, UR13, UR11 ;  /* 0x0000000d3c0b72a4 */ /* 0x000fc4000f8e020b */
[----:B------:R-:W-:Y:S02]  /*11b0*/  @UP1 USHF.R.U32.HI UR10, URZ, UR16, UR9 ;  /* 0x000000103f0a1299 */ /* 0x000fe40008011609 */
[----:B------:R-:W-:Y:S02]  /*11c0*/  @UP2 USHF.R.U32.HI UR17, URZ, UR15, UR7 ;  /* 0x0000000f3f112299 */ /* 0x000fe40008011607 */
[----:B------:R-:W-:Y:S02]  /*11d0*/  UIADD3 UR10, UR11, UR10, URZ ;  /* 0x0000000a0b0a7290 */ /* 0x000fe4000fffe03f */
[----:B------:R-:W-:Y:S02]  /*11e0*/  UIADD3 UR6, -UR17, URZ, URZ ;  /* 0x0000003f11067290 */ /* 0x000fe4000fffe13f */
[----:B------:R-:W-:Y:S01]  /*11f0*/  UIADD3 UR4, UR10, UR4, URZ ;  /* 0x000000040a047290 */ /* 0x000fe2000fffe03f */
[----:B------:R-:W-:Y:S01]  /*1200*/  IMAD.U32 R205, RZ, RZ, UR17 ;  /* 0x00000011ffcd7e24 */ /* 0x000fe2000f8e00ff */
[----:B------:R-:W-:-:S04]  /*1210*/  UIMAD UR6, UR12, UR6, UR14 ;  /* 0x000000060c0672a4 */ /* 0x000fc8000f8e020e */
[----:B------:R-:W-:Y:S02]  /*1220*/  IMAD.U32 R0, RZ, RZ, UR4 ;  /* 0x00000004ff007e24 */ /* 0x000fe4000f8e00ff */
[----:B------:R-:W-:Y:S01]  /*1230*/  IMAD.U32 R204, RZ, RZ, UR6 ;  /* 0x00000006ffcc7e24 */ /* 0x000fe2000f8e00ff */
[----:B------:R-:W-:Y:S06]  /*1240*/  @!P1 BRA `(.L_x_1154) ;  /* 0x0000000000409947 */ /* 0x000fec0003800000 */
[----:B------:R-:W-:Y:S01]  /*1250*/  ISETP.LT.AND P0, PT, RZ, UR10, PT ;  /* 0x0000000aff007c0c */ /* 0x000fe2000bf01270 */
[----:B------:R-:W-:-:S12]  /*1260*/  UIADD3 UR4, UR10, -0x1, URZ ;  /* 0xffffffff0a047890 */ /* 0x000fd8000fffe03f */
[----:B------:R-:W-:Y:S05]  /*1270*/  @P0 BRA `(.L_x_1155) ;  /* 0x00000000001c0947 */ /* 0x000fea0003800000 */
[----:B------:R-:W-:Y:S02]  /*1280*/  UISETP.NE.AND UP0, UPT, UR5, 0x1, UPT ;  /* 0x000000010500788c */ /* 0x000fe4000bf05270 */
[----:B------:R-:W-:-:S09]  /*1290*/  UIADD3 UR4, -UR10, URZ, URZ ;  /* 0x0000003f0a047290 */ /* 0x000fd2000fffe13f */
[----:B------:R-:W-:Y:S02]  /*12a0*/  @UP0 ULDC.64 UR8, c[0x0][0x9e8] ;  /* 0x00027a0000080ab9 */ /* 0x000fe40000000a00 */
[----:B------:R-:W-:-:S04]  /*12b0*/  UIMAD.WIDE.U32 UR6, UR4, UR8, URZ ;  /* 0x00000008040672a5 */ /* 0x000fc8000f8e003f */
[----:B------:R-:W-:-:S04]  /*12c0*/  @UP0 USHF.R.U32.HI UR4, URZ, UR9, UR7 ;  /* 0x000000093f040299 */ /* 0x000fc80008011607 */
[----:B------:R-:W-:Y:S01]  /*12d0*/  ULOP3.LUT UR4, URZ, UR4, URZ, 0x33, !UPT ;  /* 0x000000043f047292 */ /* 0x000fe2000f8e333f */
[----:B------:R-:W-:Y:S11]  /*12e0*/  BRA `(.L_x_1156) ;  /* 0x0000000000107947 */ /* 0x000ff60003800000 */
.L_x_1155:
[----:B------:R-:W-:-:S11]  /*12f0*/  UISETP.NE.AND UP0, UPT, UR5, 0x1, UPT ;  /* 0x000000010500788c */ /* 0x000fd6000bf05270 */
[----:B------:R-:W-:Y:S02]  /*1300*/  @UP0 ULDC.64 UR8, c[0x0][0x9e8] ;  /* 0x00027a0000080ab9 */ /* 0x000fe40000000a00 */
[----:B------:R-:W-:-:S04]  /*1310*/  UIMAD.WIDE.U32 UR6, UR4, UR8, URZ ;  /* 0x00000008040672a5 */ /* 0x000fc8000f8e003f */
[----:B------:R-:W-:-:S12]  /*1320*/  @UP0 USHF.R.U32.HI UR4, URZ, UR9, UR7 ;  /* 0x000000093f040299 */ /* 0x000fd80008011607 */
.L_x_1156:
[----:B------:R-:W-:-:S06]  /*1330*/  UIMAD UR4, UR4, UR5, UR5 ;  /* 0x00000005040472a4 */ /* 0x000fcc000f8e0205 */
[----:B------:R-:W-:-:S07]  /*1340*/  VIMNMX R0, R0, UR4, PT ;  /* 0x0000000400007c48 */ /* 0x000fce000bfe0100 */
.L_x_1154:
[----:B------:R-:W-:Y:S01]  /*1350*/  UIMAD UR4, UR60, UR13, 0x3f ;  /* 0x0000003f3c0474a4 */ /* 0x000fe2000f8e020d */
[----:B------:R-:W-:Y:S01]  /*1360*/  VIADD R0, R0, 0x3f ;  /* 0x0000003f00007836 */ /* 0x000fe20000000000 */
[----:B------:R-:W-:Y:S01]  /*1370*/  @UP1 ULDC UR6, c[0x0][0x44c] ;  /* 0x0001130000061ab9 */ /* 0x000fe20000000800 */
[----:B------:R-:W-:Y:S01]  /*1380*/  @UP1 ULDC UR10, c[0x0][0x450] ;  /* 0x00011400000a1ab9 */ /* 0x000fe20000000800 */
[----:B------:R-:W-:Y:S02]  /*1390*/  USHF.R.S32.HI UR8, URZ, 0x1f, UR4 ;  /* 0x0000001f3f087899 */ /* 0x000fe40008011404 */
[----:B------:R-:W-:Y:S01]  /*13a0*/  UIMAD.WIDE.U32 UR6, UR61, UR6, URZ ;  /* 0x000000063d0672a5 */ /* 0x000fe2000f8e003f */
[----:B------:R-:W-:Y:S01]  /*13b0*/  SHF.R.S32.HI R3, RZ, 0x1f, R0 ;  /* 0x0000001fff037819 */ /* 0x000fe20000011400 */
[----:B------:R-:W-:Y:S01]  /*13c0*/  UMOV UR9, UR61 ;  /* 0x0000003d00097c82 */ /* 0x000fe20008000000 */
[----:B------:R-:W-:Y:S02]  /*13d0*/  ULEA.HI UR8, UR8, UR4, URZ, 0x6 ;  /* 0x0000000408087291 */ /* 0x000fe4000f8f303f */
[----:B------:R-:W-:Y:S01]  /*13e0*/  @UP1 USHF.R.U32.HI UR9, URZ, UR10, UR7 ;  /* 0x0000000a3f091299 */ /* 0x000fe20008011607 */
[----:B------:R-:W-:Y:S01]  /*13f0*/  LEA.HI R3, R3, R0, RZ, 0x6 ;  /* 0x0000000003037211 */ /* 0x000fe200078f30ff */
[----:B------:R-:W-:-:S02]  /*1400*/  UIMAD UR39, UR60, UR13, -UR39 ;  /* 0x0000000d3c2772a4 */ /* 0x000fc4000f8e0a27 */
[----:B------:R-:W-:Y:S01]  /*1410*/  USHF.R.S32.HI UR8, URZ, 0x6, UR8 ;  /* 0x000000063f087899 */ /* 0x000fe20008011408 */
[----:B------:R-:W-:Y:S01]  /*1420*/  SHF.R.S32.HI R3, RZ, 0x6, R3 ;  /* 0x00000006ff037819 */ /* 0x000fe20000011403 */
[----:B------:R-:W-:-:S03]  /*1430*/  UIADD3 UR4, UR39, UR9, URZ ;  /* 0x0000000927047290 */ /* 0x000fc6000fffe03f */
[----:B------:R-:W-:Y:S01]  /*1440*/  ULDC UR9, c[0x0][0x9dc] ;  /* 0x0002770000097ab9 */ /* 0x000fe20000000800 */
[----:B------:R-:W-:Y:S01]  /*1450*/  VIMNMX R98, R3, UR8, PT ;  /* 0x0000000803627c48 */ /* 0x000fe2000bfe0100 */
[----:B------:R-:W-:Y:S01]  /*1460*/  UIADD3 UR9, UR4, -UR9, URZ ;  /* 0x8000000904097290 */ /* 0x000fe2000fffe03f */
[----:B------:R-:W-:Y:S11]  /*1470*/  @!P1 BRA `(.L_x_1157) ;  /* 0x0000000000449947 */ /* 0x000ff60003800000 */
[----:B------:R-:W-:-:S06]  /*1480*/  UISETP.GT.AND UP0, UPT, UR4, -0x1, UPT ;  /* 0xffffffff0400788c */ /* 0x000fcc000bf04270 */
[----:B------:R-:W-:-:S13]  /*1490*/  PLOP3.LUT P0, PT, PT, PT, UP0, 0x80, 0x0 ;  /* 0x000000000000781c */ /* 0x000fda0003f0f008 */
[----:B------:R-:W-:Y:S05]  /*14a0*/  @P0 BRA `(.L_x_1158) ;  /* 0x00000000001c0947 */ /* 0x000fea0003800000 */
[----:B------:R-:W-:Y:S02]  /*14b0*/  UISETP.NE.AND UP0, UPT, UR5, 0x1, UPT ;  /* 0x000000010500788c */ /* 0x000fe4000bf05270 */
[----:B------:R-:W-:-:S09]  /*14c0*/  ULOP3.LUT UR4, URZ, UR4, URZ, 0x33, !UPT ;  /* 0x000000043f047292 */ /* 0x000fd2000f8e333f */
[----:B------:R-:W-:Y:S02]  /*14d0*/  @UP0 ULDC.64 UR10, c[0x0][0x9e8] ;  /* 0x00027a00000a0ab9 */ /* 0x000fe40000000a00 */
[----:B------:R-:W-:-:S04]  /*14e0*/  UIMAD.WIDE.U32 UR6, UR4, UR10, URZ ;  /* 0x0000000a040672a5 */ /* 0x000fc8000f8e003f */
[----:B------:R-:W-:-:S04]  /*14f0*/  @UP0 USHF.R.U32.HI UR4, URZ, UR11, UR7 ;  /* 0x0000000b3f040299 */ /* 0x000fc80008011607 */
[----:B------:R-:W-:Y:S01]  /*1500*/  ULOP3.LUT UR4, URZ, UR4, URZ, 0x33, !UPT ;  /* 0x000000043f047292 */ /* 0x000fe2000f8e333f */
[----:B------:R-:W-:Y:S11]  /*1510*/  BRA `(.L_x_1159) ;  /* 0x0000000000107947 */ /* 0x000ff60003800000 */
.L_x_1158:
[----:B------:R-:W-:-:S11]  /*1520*/  UISETP.NE.AND UP0, UPT, UR5, 0x1, UPT ;  /* 0x000000010500788c */ /* 0x000fd6000bf05270 */
[----:B------:R-:W-:Y:S02]  /*1530*/  @UP0 ULDC.64 UR10, c[0x0][0x9e8] ;  /* 0x00027a00000a0ab9 */ /* 0x000fe40000000a00 */
[----:B------:R-:W-:-:S04]  /*1540*/  UIMAD.WIDE.U32 UR6, UR4, UR10, URZ ;  /* 0x0000000a040672a5 */ /* 0x000fc8000f8e003f */
[----:B------:R-:W-:-:S12]  /*1550*/  @UP0 USHF.R.U32.HI UR4, URZ, UR11, UR7 ;  /* 0x0000000b3f040299 */ /* 0x000fd80008011607 */
.L_x_1159:
[----:B------:R-:W-:-:S04]  /*1560*/  UIMAD UR4, UR4, UR5, URZ ;  /* 0x00000005040472a4 */ /* 0x000fc8000f8e023f */
[----:B------:R-:W-:-:S04]  /*1570*/  UISETP.LT.AND UP0, UPT, UR9, UR4, UPT ;  /* 0x000000040900728c */ /* 0x000fc8000bf01270 */
[----:B------:R-:W-:-:S12]  /*1580*/  USEL UR9, UR9, UR4, !UP0 ;  /* 0x0000000409097287 */ /* 0x000fd8000c000000 */
.L_x_1157:
[----:B------:R-:W-:Y:S01]  /*1590*/  USHF.R.S32.HI UR4, URZ, 0x1f, UR9 ;  /* 0x0000001f3f047899 */ /* 0x000fe20008011409 */
[----:B------:R-:W-:Y:S02]  /*15a0*/  PLOP3.LUT P0, PT, PT, PT, PT, 0x80, 0x0 ;  /* 0x000000000000781c */ /* 0x000fe40003f0f070 */
[----:B------:R-:W-:Y:S01]  /*15b0*/  CS2R R2, SRZ ;  /* 0x0000000000027805 */ /* 0x000fe2000001ff00 */
[----:B------:R-:W-:Y:S01]  /*15c0*/  IMAD.MOV.U32 R0, RZ, RZ, RZ ;  /* 0x000000ffff007224 */ /* 0x000fe200078e00ff */
[----:B------:R-:W-:Y:S01]  /*15d0*/  ULEA.HI UR4, UR4, UR9, URZ, 0x6 ;  /* 0x0000000904047291 */ /* 0x000fe2000f8f303f */
[----:B------:R-:W-:Y:S02]  /*15e0*/  CS2R R176, SRZ ;  /* 0x0000000000b07805 */ /* 0x000fe4000001ff00 */
[----:B------:R-:W-:Y:S02]  /*15f0*/  CS2R R174, SRZ ;  /* 0x0000000000ae7805 */ /* 0x000fe4000001ff00 */
[----:B------:R-:W-:Y:S01]  /*1600*/  CS2R R148, SRZ ;  /* 0x0000000000947805 */ /* 0x000fe2000001ff00 */
[----:B------:R-:W-:Y:S01]  /*1610*/  USHF.R.S32.HI UR4, URZ, 0x6, UR4 ;  /* 0x000000063f047899 */ /* 0x000fe20008011404 */
[----:B------:R-:W-:-:S02]  /*1620*/  CS2R R172, SRZ ;  /* 0x0000000000ac7805 */ /* 0x000fc4000001ff00 */
[----:B------:R-:W-:Y:S02]  /*1630*/  CS2R R144, SRZ ;  /* 0x0000000000907805 */ /* 0x000fe4000001ff00 */
[----:B------:R-:W-:Y:S01]  /*1640*/  CS2R R170, SRZ ;  /* 0x0000000000aa7805 */ /* 0x000fe2000001ff00 */
[----:B------:R-:W-:Y:S01]  /*1650*/  UISETP.LT.AND UP0, UPT, URZ, UR4, UPT ;  /* 0x000000043f00728c */ /* 0x000fe2000bf01270 */
[----:B------:R-:W-:Y:S02]  /*1660*/  CS2R R140, SRZ ;  /* 0x00000000008c7805 */ /* 0x000fe4000001ff00 */
[----:B------:R-:W-:Y:S02]  /*1670*/  CS2R R120, SRZ ;  /* 0x0000000000787805 */ /* 0x000fe4000001ff00 */
[----:B------:R-:W-:Y:S01]  /*1680*/  CS2R R136, SRZ ;  /* 0x0000000000887805 */ /* 0x000fe2000001ff00 */
[----:B------:R-:W-:Y:S01]  /*1690*/  USEL UR5, URZ, UR4, !UP0 ;  /* 0x000000043f057287 */ /* 0x000fe2000c000000 */
[----:B------:R-:W-:-:S02]  /*16a0*/  CS2R R116, SRZ ;  /* 0x0000000000747805 */ /* 0x000fc4000001ff00 */
[----:B------:R-:W-:Y:S02]  /*16b0*/  CS2R R112, SRZ ;  /* 0x0000000000707805 */ /* 0x000fe4000001ff00 */
[----:B------:R-:W-:Y:S02]  /*16c0*/  CS2R R132, SRZ ;  /* 0x0000000000847805 */ /* 0x000fe4000001ff00 */
[----:B------:R-:W-:Y:S02]  /*16d0*/  CS2R R108, SRZ ;  /* 0x00000000006c7805 */ /* 0x000fe4000001ff00 */
[----:B------:R-:W-:Y:S02]  /*16e0*/  CS2R R104, SRZ ;  /* 0x0000000000687805 */ /* 0x000fe4000001ff00 */
[----:B------:R-:W-:Y:S01]  /*16f0*/  ISETP.GT.AND P1, PT, R98, UR5, PT ;  /* 0x0000000562007c0c */ /* 0x000fe2000bf24270 */
[----:B------:R-:W-:Y:S01]  /*1700*/  IMAD.U32 R23, RZ, RZ, UR5 ;  /* 0x00000005ff177e24 */ /* 0x000fe2000f8e00ff */
[----:B------:R-:W-:-:S02]  /*1710*/  CS2R R128, SRZ ;  /* 0x0000000000807805 */ /* 0x000fc4000001ff00 */
[----:B------:R-:W-:Y:S02]  /*1720*/  CS2R R100, SRZ ;  /* 0x0000000000647805 */ /* 0x000fe4000001ff00 */
[----:B------:R-:W-:Y:S02]  /*1730*/  CS2R R96, SRZ ;  /* 0x0000000000607805 */ /* 0x000fe4000001ff00 */
[----:B------:R-:W-:Y:S02]  /*1740*/  CS2R R124, SRZ ;  /* 0x00000000007c7805 */ /* 0x000fe4000001ff00 */
[----:B------:R-:W-:Y:S02]  /*1750*/  CS2R R92, SRZ ;  /* 0x00000000005c7805 */ /* 0x000fe4000001ff00 */
[----:B------:R-:W-:Y:S01]  /*1760*/  CS2R R88, SRZ ;  /* 0x0000000000587805 */ /* 0x000fe2000001ff00 */
[----:B------:R-:W-:Y:S01]  /*1770*/  IMAD.MOV.U32 R196, RZ, RZ, RZ ;  /* 0x000000ffffc47224 */ /* 0x000fe200078e00ff */
        /* <DEDUP_REMOVED lines=41> */
[----:B------:R-:W-:Y:S01]  /*1a10*/  CS2R R28, SRZ ;  /* 0x00000000001c7805 */ /* 0x000fe2000001ff00 */
[----:B------:R-:W-:Y:S01]  /*1a20*/  IMAD.MOV.U32 R18, RZ, RZ, RZ ;  /* 0x000000ffff127224 */ /* 0x000fe200078e00ff */
[----:B------:R-:W-:Y:S01]  /*1a30*/  CS2R R24, SRZ ;  /* 0x0000000000187805 */ /* 0x000fe2000001ff00 */
[----:B------:R-:W-:Y:S06]  /*1a40*/  @!P1 BRA `(.L_x_1160) ;  /* 0x000000bc009c9947 */ /* 0x000fec0003800000 */
        /* <DEDUP_REMOVED lines=31> */
.L_x_1161:
[----:B------:R-:W-:Y:S02]  /*1c40*/  R2UR UR6, R208 ;  /* 0x00000000d00672ca */ /* 0x000fe400000e0000 */
[----:B------:R-:W-:-:S11]  /*1c50*/  R2UR UR5, R213 ;  /* 0x00000000d50572ca */ /* 0x000fd600000e0000 */
[----:B------:R-:W-:Y:S02]  /*1c60*/  ULEA.HI UR4, UR6, UR6, URZ, 0x1 ;  /* 0x0000000606047291 */ /* 0x000fe4000f8f083f */
[----:B------:R-:W-:Y:S02]  /*1c70*/  IMAD.U32 R2, RZ, RZ, UR5 ;  /* 0x00000005ff027e24 */ /* 0x000fe4000f8e00ff */
[----:B------:R-:W-:-:S03]  /*1c80*/  ULOP3.LUT UR4, UR4, 0xfffffffe, URZ, 0xc0, !UPT ;  /* 0xfffffffe04047892 */ /* 0x000fc6000f8ec03f */
[----:B------:R-:W-:Y:S01]  /*1c90*/  ISETP.NE.AND P0, PT, R2, 0x3, PT ;  /* 0x000000030200780c */ /* 0x000fe20003f05270 */
[----:B------:R-:W-:-:S06]  /*1ca0*/  UIADD3 UR4, UR6, -UR4, URZ ;  /* 0x8000000406047290 */ /* 0x000fcc000fffe03f */
[----:B------:R-:W-:-:S05]  /*1cb0*/  IMAD.U32 R0, RZ, RZ, UR4 ;  /* 0x00000004ff007e24 */ /* 0x000fca000f8e00ff */
[----:B------:R-:W-:-:S04]  /*1cc0*/  SHF.L.U32 R0, R0, 0x1f, RZ ;  /* 0x0000001f00007819 */ /* 0x000fc800000006ff */
[----:B------:R-:W0:Y:S02]  /*1cd0*/  SYNCS.PHASECHK.TRANS64.TRYWAIT P1, [UR38+0x30800], R0 ;  /* 0x03080000ff0075a7 */ /* 0x000e240008020166 */
[----:B0-----:R-:W-:Y:S05]  /*1ce0*/  @!P1 BRA `(.L_x_1162) ;  /* 0x0000014000489947 */ /* 0x001fea0003800000 */
.L_x_1369:
[----:B------:R-:W-:Y:S05]  /*1cf0*/  @!P0 BRA `(.L_x_1163) ;  /* 0x0000000000048947 */ /* 0x000fea0003800000 */
[----:B------:R-:W-:Y:S01]  /*1d00*/  BPT.TRAP 0x1 ;  /* 0x000000040000795c */ /* 0x000fe20000300000 */
.L_x_1163:
[----:B------:R-:W-:Y:S02]  /*1d10*/  IMAD.U32 R57, RZ, RZ, UR37 ;  /* 0x00000025ff397e24 */ /* 0x000fe4000f8e00ff */
[----:B0-----:R-:W-:-:S03]  /*1d20*/  IMAD.U32 R0, RZ, RZ, UR36 ;  /* 0x00000024ff007e24 */ /* 0x001fc6000f8e00ff */
[----:B------:R-:W-:Y:S02]  /*1d30*/  LEA R57, R57, UR38, 0x3 ;  /* 0x0000002639397c11 */ /* 0x000fe4000f8e18ff */
[----:B------:R-:W-:-:S04]  /*1d40*/  SHF.L.U32 R0, R0, 0x1f, RZ ;  /* 0x0000001f00007819 */ /* 0x000fc800000006ff */
[----:B------:R0:W1:Y:S01]  /*1d50*/  SYNCS.PHASECHK.TRANS64.TRYWAIT P2, [R57+URZ+0x30830], R0 ;  /* 0x03083000390075a7 */ /* 0x000062000804017f */
[----:B------:R-:W-:Y:S05]  /*1d60*/  @!P0 BRA `(.L_x_1164) ;  /* 0x0000000000048947 */ /* 0x000fea0003800000 */
[----:B------:R-:W-:Y:S01]  /*1d70*/  BPT.TRAP 0x1 ;  /* 0x000000040000795c */ /* 0x000fe20000300000 */
.L_x_1164:
[----:B------:R-:W2:Y:S02]  /*1d80*/  S2R R2, SR_TID.X ;  /* 0x0000000000027919 */ /* 0x000ea40000002100 */
[----:B--2---:R-:W-:Y:S01]  /*1d90*/  LOP3.LUT P1, RZ, R2, 0x7f, RZ, 0xc0, !PT ;  /* 0x0000007f02ff7812 */ /* 0x004fe2000782c0ff */
[----:B-1----:R-:W-:-:S12]  /*1da0*/  @P2 BRA `(.L_x_1165) ;  /* 0x0000000000082947 */ /* 0x002fd80003800000 */
[----:B------:R-:W1:Y:S02]  /*1db0*/  SYNCS.PHASECHK.TRANS64.TRYWAIT P2, [R57+URZ+0x30830], R0 ;  /* 0x03083000390075a7 */ /* 0x000e64000804017f */
[----:B-1----:R-:W-:Y:S05]  /*1dc0*/  @!P2 BRA `(.L_x_1166) ;  /* 0x000001400028a947 */ /* 0x002fea0003800000 */
.L_x_1165:
[----:B------:R-:W-:Y:S05]  /*1dd0*/  WARPSYNC.ALL ;  /* 0x0000000000007948 */ /* 0x000fea0003800000 */
[----:B------:R-:W-:Y:S01]  /*1de0*/  UIADD3 UR4, UR38, 0x20400, URZ ;  /* 0x0002040026047890 */ /* 0x000fe2000fffe03f */
[----:B------:R-:W-:Y:S01]  /*1df0*/  WARPGROUP.ARRIVE ;  /* 0x00000000000079c5 */ /* 0x000fe20000000000 */
[----:B------:R-:W-:Y:S01]  /*1e00*/  UMOV UR9, 0x40000040 ;  /* 0x4000004000097882 */ /* 0x000fe20000000000 */
[----:B------:R-:W-:Y:S01]  /*1e10*/  UMOV UR11, 0x40000040 ;  /* 0x40000040000b7882 */ /* 0x000fe20000000000 */
[----:B------:R-:W-:Y:S01]  /*1e20*/  USHF.R.U32.HI UR4, URZ, 0x4, UR4 ;  /* 0x000000043f047899 */ /* 0x000fe20008011604 */
[----:B------:R-:W-:Y:S01]  /*1e30*/  IMAD.U32 R15, RZ, RZ, UR9 ;  /* 0x00000009ff0f7e24 */ /* 0x000fe2000f8e00ff */
[----:B------:R-:W-:Y:S01]  /*1e40*/  UMOV UR57, 0x40000040 ;  /* 0x4000004000397882 */ /* 0x000fe20000000000 */
[----:B------:R-:W-:Y:S01]  /*1e50*/  UMOV UR59, 0x40000040 ;  /* 0x40000040003b7882 */ /* 0x000fe20000000000 */
[----:B------:R-:W-:Y:S01]  /*1e60*/  ULOP3.LUT UR4, UR4, 0x3fff, URZ, 0xc0, !UPT ;  /* 0x00003fff04047892 */ /* 0x000fe2000f8ec03f */
[----:B01----:R-:W-:Y:S01]  /*1e70*/  VIADD R0, R22, UR61 ;  /* 0x0000003d16007c36 */ /* 0x003fe20008000000 */
[----:B------:R-:W-:Y:S01]  /*1e80*/  UMOV UR53, 0x40000040 ;  /* 0x4000004000357882 */ /* 0x000fe20000000000 */
[----:B------:R-:W-:Y:S01]  /*1e90*/  UMOV UR55, 0x40000040 ;  /* 0x4000004000377882 */ /* 0x000fe20000000000 */
[----:B------:R-:W-:Y:S01]  /*1ea0*/  ULOP3.LUT UR5, UR4, 0x10000, URZ, 0xfc, !UPT ;  /* 0x0001000004057892 */ /* 0x000fe2000f8efc3f */
[----:B------:R-:W0:Y:S01]  /*1eb0*/  LDC R21, c[0x0][0x2f0] ;  /* 0x0000bc00ff157b82 */ /* 0x000e220000000800 */
[----:B------:R-:W-:Y:S01]  /*1ec0*/  ULOP3.LUT UR4, UR40, 0x10000, URZ, 0xfc, !UPT ;  /* 0x0001000028047892 */ /* 0x000fe2000f8efc3f */
[----:B------:R-:W-:Y:S01]  /*1ed0*/  IMAD.MOV.U32 R2, RZ, RZ, R0 ;  /* 0x000000ffff027224 */ /* 0x000fe200078e0000 */
[----:B------:R-:W-:Y:S01]  /*1ee0*/  UMOV UR13, 0x40000040 ;  /* 0x40000040000d7882 */ /* 0x000fe20000000000 */
[----:B------:R-:W-:Y:S01]  /*1ef0*/  UMOV UR15, 0x40000040 ;  /* 0x40000040000f7882 */ /* 0x000fe20000000000 */
[----:B------:R-:W-:Y:S01]  /*1f00*/  IMAD.U32 R18, RZ, RZ, UR5 ;  /* 0x00000005ff127e24 */ /* 0x000fe2000f8e00ff */
[----:B------:R-:W-:Y:S01]  /*1f10*/  ULEA UR5, UR37, UR5, 0xb ;  /* 0x0000000525057291 */ /* 0x000fe2000f8e583f */
[----:B------:R-:W-:Y:S01]  /*1f20*/  IMAD.MOV.U32 R5, RZ, RZ, -0x40 ;  /* 0xffffffc0ff057424 */ /* 0x000fe200078e00ff */
[----:B------:R-:W-:Y:S01]  /*1f30*/  UMOV UR8, UR4 ;  /* 0x0000000400087c82 */ /* 0x000fe20008000000 */
[----:B------:R-:W-:Y:S01]  /*1f40*/  UIADD3 UR6, UR4, 0x2, URZ ;  /* 0x0000000204067890 */ /* 0x000fe2000fffe03f */
[----:B------:R-:W-:Y:S01]  /*1f50*/  IMAD.U32 R14, RZ, RZ, UR8 ;  /* 0x00000008ff0e7e24 */ /* 0x000fe2000f8e00ff */
[----:B------:R-:W-:Y:S01]  /*1f60*/  UIADD3 UR7, UR5, 0x2, URZ ;  /* 0x0000000205077890 */ /* 0x000fe2000fffe03f */
[----:B------:R-:W1:Y:S01]  /*1f70*/  LDC R155, c[0x0][0x288] ;  /* 0x0000a200ff9b7b82 */ /* 0x000e620000000800 */
[----:B------:R-:W-:Y:S01]  /*1f80*/  UMOV UR10, UR5 ;  /* 0x00000005000a7c82 */ /* 0x000fe20008000000 */
[----:B------:R-:W-:Y:S01]  /*1f90*/  UIADD3 UR56, UR4, 0x402, URZ ;  /* 0x0000040204387890 */ /* 0x000fe2000fffe03f */
[----:B------:R-:W-:Y:S01]  /*1fa0*/  HGMMA.64x64x16.F32 R24, gdesc[UR8], RZ, !UPT, gsb0 ;  /* 0x00e00000081879f0 */ /* 0x000fe2000c0008ff */
[----:B------:R-:W-:Y:S01]  /*1fb0*/  UMOV UR8, UR6 ;  /* 0x0000000600087c82 */ /* 0x000fe20008000000 */
[----:B------:R-:W-:Y:S01]  /*1fc0*/  UMOV UR9, 0x40000040 ;  /* 0x4000004000097882 */ /* 0x000fe20000000000 */
[----:B------:R-:W-:Y:S01]  /*1fd0*/  UMOV UR10, UR7 ;  /* 0x00000007000a7c82 */ /* 0x000fe20008000000 */
[----:B------:R-:W-:Y:S01]  /*1fe0*/  UMOV UR11, 0x40000040 ;  /* 0x40000040000b7882 */ /* 0x000fe20000000000 */
[----:B------:R-:W-:Y:S01]  /*1ff0*/  UIADD3 UR6, UR4, 0x4, URZ ;  /* 0x0000000404067890 */ /* 0x000fe2000fffe03f */
[----:B------:R-:W-:Y:S01]  /*2000*/  IMAD.U32 R12, RZ, RZ, UR8 ;  /* 0x00000008ff0c7e24 */ /* 0x000fe2000f8e00ff */
[----:B------:R-:W-:Y:S01]  /*2010*/  UIADD3 UR7, UR5, 0x4, URZ ;  /* 0x0000000405077890 */ /* 0x000fe2000fffe03f */
[----:B------:R-:W-:Y:S01]  /*2020*/  IMAD.U32 R13, RZ, RZ, UR9 ;  /* 0x00000009ff0d7e24 */ /* 0x000fe2000f8e00ff */
[----:B------:R-:W-:-:S02]  /*2030*/  UIADD3 UR58, UR5, 0x202, URZ ;  /* 0x00000202053a7890 */ /* 0x000fc4000fffe03f */
[----:B------:R-:W-:Y:S02]  /*2040*/  UIADD3 UR52, UR4, 0x404, URZ ;  /* 0x0000040404347890 */ /* 0x000fe4000fffe03f */
[----:B------:R-:W-:Y:S02]  /*2050*/  UIADD3 UR54, UR5, 0x204, URZ ;  /* 0x0000020405367890 */ /* 0x000fe4000fffe03f */
[----:B------:R-:W-:Y:S02]  /*2060*/  UIADD3 UR12, UR4, 0x800, URZ ;  /* 0x00000800040c7890 */ /* 0x000fe4000fffe03f */
[----:B------:R-:W-:Y:S02]  /*2070*/  UIADD3 UR14, UR5, 0x400, URZ ;  /* 0x00000400050e7890 */ /* 0x000fe4000fffe03f */
[----:B------:R-:W-:Y:S02]  /*2080*/  UIADD3 UR16, UR4, 0x802, URZ ;  /* 0x0000080204107890 */ /* 0x000fe4000fffe03f */
[----:B------:R-:W-:Y:S01]  /*2090*/  UIADD3 UR18, UR5, 0x402, URZ ;  /* 0x0000040205127890 */ /* 0x000fe2000fffe03f */
[----:B------:R-:W-:Y:S01]  /*20a0*/  UMOV UR17, 0x40000040 ;  /* 0x4000004000117882 */ /* 0x000fe20000000000 */
[----:B------:R-:W-:Y:S01]  /*20b0*/  UMOV UR19, 0x40000040 ;  /* 0x4000004000137882 */ /* 0x000fe20000000000 */
[----:B------:R-:W-:-:S02]  /*20c0*/  UIADD3 UR20, UR4, 0x804, URZ ;  /* 0x0000080404147890 */ /* 0x000fc4000fffe03f */
[----:B------:R-:W-:Y:S01]  /*20d0*/  UIADD3 UR22, UR5, 0x404, URZ ;  /* 0x0000040405167890 */ /* 0x000fe2000fffe03f */
[----:B------:R-:W-:Y:S01]  /*20e0*/  UMOV UR21, 0x40000040 ;  /* 0x4000004000157882 */ /* 0x000fe20000000000 */
[----:B------:R-:W-:Y:S01]  /*20f0*/  UMOV UR23, 0x40000040 ;  /* 0x4000004000177882 */ /* 0x000fe20000000000 */
[----:B------:R-:W-:Y:S02]  /*2100*/  UIADD3 UR24, UR4, 0x806, URZ ;  /* 0x0000080604187890 */ /* 0x000fe4000fffe03f */
[----:B------:R-:W-:Y:S01]  /*2110*/  UIADD3 UR26, UR5, 0x406, URZ ;  /* 0x00000406051a7890 */ /* 0x000fe2000fffe03f */
[----:B------:R-:W-:Y:S01]  /*2120*/  UMOV UR25, 0x40000040 ;  /* 0x4000004000197882 */ /* 0x000fe20000000000 */
[----:B------:R-:W-:Y:S01]  /*2130*/  UMOV UR27, 0x40000040 ;  /* 0x40000040001b7882 */ /* 0x000fe20000000000 */
        /* <DEDUP_REMOVED lines=16> */
[----:B------:R-:W-:-:S02]  /*2240*/  WARPGROUP.DEPBAR.LE gsb0, 0x0 ;  /* 0x00008000000079c5 */ /* 0x000fc40000010000 */
[----:B------:R-:W-:-:S06]  /*2250*/  WARPGROUP.ARRIVE ;  /* 0x00000000000079c5 */ /* 0x000fcc0000000000 */
[----:B------:R-:W-:Y:S01]  /*2260*/  HGMMA.64x64x16.F32 R24, gdesc[UR8], R24, gsb0 ;  /* 0x00e00000081879f0 */ /* 0x000fe20008000818 */
        /* <DEDUP_REMOVED lines=8> */
[----:B------:R-:W-:Y:S02]  /*22f0*/  WARPGROUP.DEPBAR.LE gsb0, 0x0 ;  /* 0x00008000000079c5 */ /* 0x000fe40000010000 */
        /* <DEDUP_REMOVED lines=17> */
[----:B------:R-:W-:Y:S01]  /*2410*/  IMAD.U32 R6, RZ, RZ, UR8 ;  /* 0x00000008ff067e24 */ /* 0x000fe2000f8e00ff */
[----:B------:R-:W-:Y:S01]  /*2420*/  ULDC UR6, c[0x0][0x9d8] ;  /* 0x0002760000067ab9 */ /* 0x000fe20000000800 */
[----:B------:R-:W-:Y:S01]  /*2430*/  IMAD.U32 R7, RZ, RZ, UR9 ;  /* 0x00000009ff077e24 */ /* 0x000fe2000f8e00ff */
[----:B------:R-:W-:Y:S02]  /*2440*/  WARPGROUP.DEPBAR.LE gsb0, 0x0 ;  /* 0x00008000000079c5 */ /* 0x000fe40000010000 */
[----:B------:R-:W-:-:S06]  /*2450*/  WARPGROUP.ARRIVE ;  /* 0x00000000000079c5 */ /* 0x000fcc0000000000 */
[----:B------:R-:W-:Y:S01]  /*2460*/  HGMMA.64x64x16.F32 R24, gdesc[UR8], R24, gsb0 ;  /* 0x00e00000081879f0 */ /* 0x000fe20008000818 */
[----:B------:R-:W-:Y:S02]  /*2470*/  UIADD3 UR8, UR4, 0x406, URZ ;  /* 0x0000040604087890 */ /* 0x000fe4000fffe03f */
[----:B------:R-:W-:Y:S01]  /*2480*/  UIADD3 UR10, UR5, 0x206, URZ ;  /* 0x00000206050a7890 */ /* 0x000fe2000fffe03f */
[----:B------:R-:W-:Y:S01]  /*2490*/  UMOV UR9, 0x40000040 ;  /* 0x4000004000097882 */ /* 0x000fe20000000000 */
[----:B------:R-:W-:Y:S01]  /*24a0*/  UMOV UR11, 0x40000040 ;  /* 0x40000040000b7882 */ /* 0x000fe20000000000 */
[----:B------:R-:W-:Y:S02]  /*24b0*/  ULDC UR4, c[0x0][0x448] ;  /* 0x0001120000047ab9 */ /* 0x000fe40000000800 */
[----:B------:R-:W-:-:S06]  /*24c0*/  UISETP.NE.AND UP0, UPT, UR4, 0x1, UPT ;  /* 0x000000010400788c */ /* 0x000fcc000bf05270 */
[----:B------:R-:W-:Y:S02]  /*24d0*/  PLOP3.LUT P2, PT, PT, PT, UP0, 0x80, 0x0 ;  /* 0x000000000000781c */ /* 0x000fe40003f4f008 */
[----:B------:R-:W-:-:S03]  /*24e0*/  PLOP3.LUT P3, PT, PT, PT, UP0, 0x80, 0x0 ;  /* 0x000000000000781c */ /* 0x000fc60003f6f008 */
[----:B------:R-:W-:-:S08]  /*24f0*/  @UP0 ULDC UR4, c[0x0][0x44c] ;  /* 0x0001130000040ab9 */ /* 0x000fd00000000800 */
[----:B------:R-:W-:Y:S01]  /*2500*/  @P2 IMAD.HI.U32 R3, R0, UR4, RZ ;  /* 0x0000000400032c27 */ /* 0x000fe2000f8e00ff */
[----:B------:R-:W-:-:S03]  /*2510*/  @UP0 ULDC UR4, c[0x0][0x450] ;  /* 0x0001140000040ab9 */ /* 0x000fc60000000800 */
[----:B------:R-:W-:Y:S01]  /*2520*/  @!P1 VIADD R0, R57, 0x30840 ;  /* 0x0003084039009836 */ /* 0x000fe20000000000 */
[----:B------:R-:W-:Y:S01]  /*2530*/  @P3 SHF.R.U32.HI R2, RZ, UR4, R3 ;  /* 0x00000004ff023c19 */ /* 0x000fe20008011603 */
[----:B------:R-:W-:Y:S02]  /*2540*/  ULDC.64 UR4, c[0x0][0x9e0] ;  /* 0x0002780000047ab9 */ /* 0x000fe40000000a00 */
[----:B------:R-:W-:Y:S01]  /*2550*/  UISETP.GE.AND UP1, UPT, UR5, 0x1, UPT ;  /* 0x000000010500788c */ /* 0x000fe2000bf26270 */
[----:B------:R-:W-:Y:S01]  /*2560*/  @!P1 PRMT R0, RZ, 0x654, R0 ;  /* 0x00000654ff009816 */ /* 0x000fe20000000000 */
[----:B------:R-:W2:Y:S04]  /*2570*/  SHFL.IDX PT, R58, R2, RZ, 0x1c1f ;  /* 0x001c1fff023a7589 */ /* 0x000ea800000e0000 */
[----:B------:R-:W-:Y:S01]  /*2580*/  PLOP3.LUT P2, PT, PT, PT, UP1, 0x40, 0x0 ;  /* 0x000000000000781c */ /* 0x000fe20003f4e818 */
[----:B------:R-:W-:-:S02]  /*2590*/  WARPGROUP.DEPBAR.LE gsb0, 0x0 ;  /* 0x00008000000079c5 */ /* 0x000fc40000010000 */
[----:B------:R-:W-:-:S06]  /*25a0*/  WARPGROUP.ARRIVE ;  /* 0x00000000000079c5 */ /* 0x000fcc0000000000 */
[----:B------:R-:W-:Y:S03]  /*25b0*/  HGMMA.64x64x16.F32 R24, gdesc[UR56], R24, gsb0 ;  /* 0x00e00000381879f0 */ /* 0x000fe60008000818 */
[----:B------:R-:W-:Y:S02]  /*25c0*/  WARPGROUP.DEPBAR.LE gsb0, 0x0 ;  /* 0x00008000000079c5 */ /* 0x000fe40000010000 */
[----:B------:R-:W-:-:S06]  /*25d0*/  WARPGROUP.ARRIVE ;  /* 0x00000000000079c5 */ /* 0x000fcc0000000000 */
[----:B------:R-:W-:Y:S01]  /*25e0*/  HGMMA.64x64x16.F32 R24, gdesc[UR52], R24, gsb0 ;  /* 0x00e00000341879f0 */ /* 0x000fe20008000818 */
[----:B------:R-:W-:Y:S02]  /*25f0*/  ULDC UR54, c[0x0][0x9dc] ;  /* 0x0002770000367ab9 */ /* 0x000fe40000000800 */
[----:B------:R-:W-:Y:S01]  /*2600*/  ULOP3.LUT UR54, URZ, UR54, URZ, 0x33, !UPT ;  /* 0x000000363f367292 */ /* 0x000fe2000f8e333f */
[----:B------:R-:W-:Y:S02]  /*2610*/  WARPGROUP.DEPBAR.LE gsb0, 0x0 ;  /* 0x00008000000079c5 */ /* 0x000fe40000010000 */
[----:B------:R-:W-:-:S06]  /*2620*/  WARPGROUP.ARRIVE ;  /* 0x00000000000079c5 */ /* 0x000fcc0000000000 */
[----:B------:R-:W-:Y:S03]  /*2630*/  HGMMA.64x64x16.F32 R24, gdesc[UR8], R24, gsb0 ;  /* 0x00e00000081879f0 */ /* 0x000fe60008000818 */
        /* <DEDUP_REMOVED lines=25> */
[----:B------:R-:W-:Y:S01]  /*27d0*/  FMUL.FTZ R26, R26, UR6 ;  /* 0x000000061a1a7c20 */ /* 0x000fe20008410000 */
[----:B------:R-:W-:Y:S01]  /*27e0*/  FMUL.FTZ R38, R38, UR6 ;  /* 0x0000000626267c20 */ /* 0x000fe20008410000 */
[----:B------:R-:W-:Y:S01]  /*27f0*/  FMUL.FTZ R24, R24, UR6 ;  /* 0x0000000618187c20 */ /* 0x000fe20008410000 */
[----:B------:R-:W-:Y:S01]  /*2800*/  FMUL.FTZ R25, R25, UR6 ;  /* 0x0000000619197c20 */ /* 0x000fe20008410000 */
[----:B------:R-:W3:Y:S01]  /*2810*/  MUFU.TANH R56, R26 ;  /* 0x0000001a00387308 */ /* 0x000ee20000002400 */
[----:B------:R-:W-:Y:S01]  /*2820*/  FMUL.FTZ R27, R27, UR6 ;  /* 0x000000061b1b7c20 */ /* 0x000fe20008410000 */
[----:B------:R-:W-:Y:S01]  /*2830*/  FMUL.FTZ R28, R28, UR6 ;  /* 0x000000061c1c7c20 */ /* 0x000fe20008410000 */
[----:B------:R-:W-:Y:S01]  /*2840*/  FMUL.FTZ R29, R29, UR6 ;  /* 0x000000061d1d7c20 */ /* 0x000fe20008410000 */
[----:B------:R-:W-:Y:S01]  /*2850*/  FMUL.FTZ R32, R32, UR6 ;  /* 0x0000000620207c20 */ /* 0x000fe20008410000 */
[----:B------:R-:W-:Y:S01]  /*2860*/  FMUL.FTZ R33, R33, UR6 ;  /* 0x0000000621217c20 */ /* 0x000fe20008410000 */
[----:B------:R-:W-:Y:S01]  /*2870*/  FMUL.FTZ R34, R34, UR6 ;  /* 0x0000000622227c20 */ /* 0x000fe20008410000 */
[----:B------:R-:W-:Y:S01]  /*2880*/  FMUL.FTZ R35, R35, UR6 ;  /* 0x0000000623237c20 */ /* 0x000fe20008410000 */
[----:B------:R4:W0:Y:S01]  /*2890*/  MUFU.TANH R26, R38 ;  /* 0x00000026001a7308 */ /* 0x0008220000002400 */
[----:B------:R-:W-:Y:S01]  /*28a0*/  FMUL.FTZ R36, R36, UR6 ;  /* 0x0000000624247c20 */ /* 0x000fe20008410000 */
[----:B------:R-:W-:Y:S01]  /*28b0*/  FMUL.FTZ R37, R37, UR6 ;  /* 0x0000000625257c20 */ /* 0x000fe20008410000 */
[----:B------:R-:W-:Y:S01]  /*28c0*/  FMUL.FTZ R39, R39, UR6 ;  /* 0x0000000627277c20 */ /* 0x000fe20008410000 */
[----:B------:R-:W-:Y:S01]  /*28d0*/  FMUL.FTZ R40, R40, UR6 ;  /* 0x0000000628287c20 */ /* 0x000fe20008410000 */
[----:B------:R-:W-:Y:S01]  /*28e0*/  FMUL.FTZ R41, R41, UR6 ;  /* 0x0000000629297c20 */ /* 0x000fe20008410000 */
[----:B------:R-:W-:Y:S01]  /*28f0*/  FMUL.FTZ R42, R42, UR6 ;  /* 0x000000062a2a7c20 */ /* 0x000fe20008410000 */
[----:B------:R-:W-:Y:S01]  /*2900*/  FMUL.FTZ R43, R43, UR6 ;  /* 0x000000062b2b7c20 */ /* 0x000fe20008410000 */
[----:B------:R-:W-:Y:S01]  /*2910*/  FMUL.FTZ R44, R44, UR6 ;  /* 0x000000062c2c7c20 */ /* 0x000fe20008410000 */
[----:B----4-:R-:W-:-:S02]  /*2920*/  IMAD R38, R98, R5, 0x40 ;  /* 0x0000004062267424 */ /* 0x010fc400078e0205 */
[----:B------:R-:W-:Y:S01]  /*2930*/  FMUL.FTZ R45, R45, UR6 ;  /* 0x000000062d2d7c20 */ /* 0x000fe20008410000 */
[----:B------:R-:W-:Y:S01]  /*2940*/  FMUL.FTZ R47, R47, UR6 ;  /* 0x000000062f2f7c20 */ /* 0x000fe20008410000 */
[----:B------:R-:W-:Y:S01]  /*2950*/  FMUL.FTZ R48, R48, UR6 ;  /* 0x0000000630307c20 */ /* 0x000fe20008410000 */
[----:B------:R-:W-:Y:S02]  /*2960*/  VIADD R4, R38, 0x1 ;  /* 0x0000000126047836 */ /* 0x000fe40000000000 */
[----:B------:R-:W-:Y:S01]  /*2970*/  FMUL.FTZ R49, R49, UR6 ;  /* 0x0000000631317c20 */ /* 0x000fe20008410000 */
[----:B------:R-:W-:Y:S01]  /*2980*/  FMUL.FTZ R50, R50, UR6 ;  /* 0x0000000632327c20 */ /* 0x000fe20008410000 */
[----:B------:R-:W-:Y:S01]  /*2990*/  FMUL.FTZ R51, R51, UR6 ;  /* 0x0000000633337c20 */ /* 0x000fe20008410000 */
[----:B------:R-:W-:Y:S01]  /*29a0*/  FMUL.FTZ R52, R52, UR6 ;  /* 0x0000000634347c20 */ /* 0x000fe20008410000 */
[----:B------:R-:W-:Y:S01]  /*29b0*/  FMUL.FTZ R53, R53, UR6 ;  /* 0x0000000635357c20 */ /* 0x000fe20008410000 */
[----:B------:R-:W-:Y:S01]  /*29c0*/  FMUL.FTZ R54, R54, UR6 ;  /* 0x0000000636367c20 */ /* 0x000fe20008410000 */
[----:B------:R-:W-:Y:S01]  /*29d0*/  FMUL.FTZ R55, R55, UR6 ;  /* 0x0000000637377c20 */ /* 0x000fe20008410000 */
[----:B------:R-:W-:Y:S01]  /*29e0*/  IMAD R4, R17, -0x2, R4 ;  /* 0xfffffffe11047824 */ /* 0x000fe200078e0204 */
[----:B------:R-:W4:Y:S01]  /*29f0*/  MUFU.TANH R24, R24 ;  /* 0x0000001800187308 */ /* 0x000f220000002400 */
[----:B------:R-:W-:Y:S01]  /*2a00*/  FMUL.FTZ R30, R30, UR6 ;  /* 0x000000061e1e7c20 */ /* 0x000fe20008410000 */
[----:B------:R-:W-:Y:S01]  /*2a10*/  FMUL.FTZ R31, R31, UR6 ;  /* 0x000000061f1f7c20 */ /* 0x000fe20008410000 */
[----:B0-----:R-:W-:-:S02]  /*2a20*/  IMAD R4, R21, UR60, R4 ;  /* 0x0000003c15047c24 */ /* 0x001fc4000f8e0204 */
[----:B------:R-:W-:Y:S01]  /*2a30*/  FMUL.FTZ R46, R46, UR6 ;  /* 0x000000062e2e7c20 */ /* 0x000fe20008410000 */
[----:B------:R0:W-:Y:S01]  /*2a40*/  @!P1 SYNCS.ARRIVE.TRANS64.RED.A1T0 RZ, [R0+URZ], RZ ;  /* 0x000000ff00ff99a7 */ /* 0x0001e2000810043f */
[----:B------:R-:W-:Y:S01]  /*2a50*/  LEA R5, R98, 0xffffffc0, 0x6 ;  /* 0xffffffc062057811 */ /* 0x000fe200078e30ff */
[----:B-1----:R-:W-:Y:S01]  /*2a60*/  IMAD.IADD R4, R4, 0x1, -R155 ;  /* 0x0000000104047824 */ /* 0x002fe200078e0a9b */
[----:B------:R-:W1:Y:S03]  /*2a70*/  MUFU.TANH R25, R25 ;  /* 0x0000001900197308 */ /* 0x000e660000002400 */
[----:B------:R-:W-:Y:S02]  /*2a80*/  VIADD R57, R4, UR54 ;  /* 0x0000003604397c36 */ /* 0x000fe40008000000 */
[----:B0-----:R-:W-:Y:S02]  /*2a90*/  IMAD R0, R21, UR60, R38 ;  /* 0x0000003c15007c24 */ /* 0x001fe4000f8e0226 */
[----:B--2---:R-:W-:Y:S01]  /*2aa0*/  IMAD.IADD R3, R57, 0x1, R58 ;  /* 0x0000000139037824 */ /* 0x004fe200078e023a */
[----:B------:R-:W0:Y:S08]  /*2ab0*/  MUFU.TANH R27, R27 ;  /* 0x0000001b001b7308 */ /* 0x000e300000002400 */
[----:B------:R-:W2:Y:S08]  /*2ac0*/  MUFU.TANH R28, R28 ;  /* 0x0000001c001c7308 */ /* 0x000eb00000002400 */
[----:B------:R-:W0:Y:S08]  /*2ad0*/  MUFU.TANH R29, R29 ;  /* 0x0000001d001d7308 */ /* 0x000e300000002400 */
        /* <DEDUP_REMOVED lines=23> */
[----:B------:R5:W0:Y:S08]  /*2c50*/  MUFU.TANH R20, R31 ;  /* 0x0000001f00147308 */ /* 0x000a300000002400 */
[----:B------:R3:W0:Y:S01]  /*2c60*/  MUFU.TANH R30, R46 ;  /* 0x0000002e001e7308 */ /* 0x0006220000002400 */
[----:B-----5:R-:W-:-:S02]  /*2c70*/  IMAD R31, R17, -0x2, R0 ;  /* 0xfffffffe111f7824 */ /* 0x020fc400078e0200 */
[----:B---3--:R-:W-:-:S05]  /*2c80*/  VIADD R46, R4, UR4 ;  /* 0x00000004042e7c36 */ /* 0x008fca0008000000 */
[----:B------:R-:W-:Y:S01]  /*2c90*/  VIADDMNMX R0, R58, R46, R31, PT ;  /* 0x0000002e3a007246 */ /* 0x000fe2000380011f */
[----:B-12-4-:R-:W-:Y:S06]  /*2ca0*/  @P2 BRA `(.L_x_1167) ;  /* 0x00000000005c2947 */ /* 0x016fec0003800000 */
[----:B------:R-:W-:Y:S01]  /*2cb0*/  IMAD R4, R21, UR60, R58 ;  /* 0x0000003c15047c24 */ /* 0x000fe2000f8e023a */
[----:B------:R-:W-:Y:S03]  /*2cc0*/  BSSY B0, `(.L_x_1168) ;  /* 0x0000011000007945 */ /* 0x000fe60003800000 */
[----:B------:R-:W-:-:S05]  /*2cd0*/  IMAD.IADD R4, R4, 0x1, -R155 ;  /* 0x0000000104047824 */ /* 0x000fca00078e0a9b */
[----:B------:R-:W-:-:S13]  /*2ce0*/  ISETP.GT.AND P2, PT, R4, -0x1, PT ;  /* 0xffffffff0400780c */ /* 0x000fda0003f44270 */
[----:B------:R-:W-:Y:S05]  /*2cf0*/  @P2 BRA `(.L_x_1169) ;  /* 0x0000000000202947 */ /* 0x000fea0003800000 */
[----:B------:R-:W-:Y:S01]  /*2d00*/  UISETP.NE.AND UP2, UPT, UR5, 0x1, UPT ;  /* 0x000000010500788c */ /* 0x000fe2000bf45270 */
[----:B------:R-:W-:-:S05]  /*2d10*/  LOP3.LUT R4, RZ, R4, RZ, 0x33, !PT ;  /* 0x00000004ff047212 */ /* 0x000fca00078e33ff */
[----:B------:R-:W-:-:S05]  /*2d20*/  PLOP3.LUT P2, PT, PT, PT, UP2, 0x80, 0x0 ;  /* 0x000000000000781c */ /* 0x000fca0003f4f028 */
[----:B------:R-:W-:-:S08]  /*2d30*/  @UP2 ULDC.64 UR6, c[0x0][0x9e8] ;  /* 0x00027a0000062ab9 */ /* 0x000fd00000000a00 */
[----:B------:R-:W-:-:S05]  /*2d40*/  @P2 IMAD.HI.U32 R58, R4, UR6, RZ ;  /* 0x00000006043a2c27 */ /* 0x000fca000f8e00ff */
[----:B------:R-:W-:-:S04]  /*2d50*/  @P2 SHF.R.U32.HI R4, RZ, UR7, R58 ;  /* 0x00000007ff042c19 */ /* 0x000fc8000801163a */
[----:B------:R-:W-:Y:S01]  /*2d60*/  LOP3.LUT R4, RZ, R4, RZ, 0x33, !PT ;  /* 0x00000004ff047212 */ /* 0x000fe200078e33ff */
[----:B------:R-:W-:Y:S06]  /*2d70*/  BRA `(.L_x_1170) ;  /* 0x0000000000147947 */ /* 0x000fec0003800000 */
.L_x_1169:
[----:B------:R-:W-:-:S06]  /*2d80*/  UISETP.NE.AND UP2, UPT, UR5, 0x1, UPT ;  /* 0x000000010500788c */ /* 0x000fcc000bf45270 */
[----:B------:R-:W-:-:S05]  /*2d90*/  PLOP3.LUT P2, PT, PT, PT, UP2, 0x80, 0x0 ;  /* 0x000000000000781c */ /* 0x000fca0003f4f028 */
[----:B------:R-:W-:-:S08]  /*2da0*/  @UP2 ULDC.64 UR6, c[0x0][0x9e8] ;  /* 0x00027a0000062ab9 */ /* 0x000fd00000000a00 */
[----:B------:R-:W-:-:S05]  /*2db0*/  @P2 IMAD.HI.U32 R58, R4, UR6, RZ ;  /* 0x00000006043a2c27 */ /* 0x000fca000f8e00ff */
[----:B------:R-:W-:-:S07]  /*2dc0*/  @P2 SHF.R.U32.HI R4, RZ, UR7, R58 ;  /* 0x00000007ff042c19 */ /* 0x000fce000801163a */
.L_x_1170:
[----:B------:R-:W-:Y:S05]  /*2dd0*/  BSYNC B0 ;  /* 0x0000000000007941 */ /* 0x000fea0003800000 */
.L_x_1168:
[----:B------:R-:W-:-:S04]  /*2de0*/  IMAD R4, R4, UR5, -R5 ;  /* 0x0000000504047c24 */ /* 0x000fc8000f8e0a05 */
[----:B------:R-:W-:-:S05]  /*2df0*/  IMAD R4, R17, -0x2, R4 ;  /* 0xfffffffe11047824 */ /* 0x000fca00078e0204 */
[----:B------:R-:W-:Y:S02]  /*2e00*/  VIMNMX R3, R3, R4, !PT ;  /* 0x0000000403037248 */ /* 0x000fe40007fe0100 */
[----:B------:R-:W-:-:S07]  /*2e10*/  VIADDMNMX R0, R4, UR5, R0, PT ;  /* 0x0000000504007c46 */ /* 0x000fce000b800100 */
.L_x_1167:
[C---:B------:R-:W-:Y:S01]  /*2e20*/  ISETP.GE.AND P2, PT, R38.reuse, 0x2, PT ;  /* 0x000000022600780c */ /* 0x040fe20003f46270 */
[----:B------:R-:W1:Y:S01]  /*2e30*/  SHFL.IDX PT, R2, R2, 0x1, 0x1c1f ;  /* 0x003c1f0002027f89 */ /* 0x000e6200000e0000 */
[C---:B------:R-:W-:Y:S02]  /*2e40*/  ISETP.GE.AND P6, PT, R38.reuse, 0xa, PT ;  /* 0x0000000a2600780c */ /* 0x040fe40003fc6270 */
[C---:B------:R-:W-:Y:S02]  /*2e50*/  ISETP.GT.AND P4, PT, R3.reuse, 0x1, !P2 ;  /* 0x000000010300780c */ /* 0x040fe40005784270 */
[----:B------:R-:W-:Y:S02]  /*2e60*/  ISETP.GE.AND P3, PT, R38, 0x9, PT ;  /* 0x000000092600780c */ /* 0x000fe40003f66270 */
[----:B------:R-:W-:Y:S02]  /*2e70*/  ISETP.LT.OR P4, PT, R0, 0x2, P4 ;  /* 0x000000020000780c */ /* 0x000fe40002781670 */
[----:B------:R-:W-:-:S02]  /*2e80*/  ISETP.GT.AND P5, PT, R3, 0x8, !P3 ;  /* 0x000000080300780c */ /* 0x000fc40005fa4270 */
[----:B------:R-:W-:Y:S02]  /*2e90*/  FSEL R58, R25, -INF , !P4 ;  /* 0xff800000193a7808 */ /* 0x000fe40006000000 */
[----:B------:R-:W-:Y:S02]  /*2ea0*/  ISETP.GT.AND P4, PT, R3, 0x9, !P6 ;  /* 0x000000090300780c */ /* 0x000fe40007784270 */
[----:B------:R-:W-:Y:S02]  /*2eb0*/  P2R R25, PR, RZ, 0x40 ;  /* 0x00000040ff197803 */ /* 0x000fe40000000000 */
[----:B------:R-:W-:Y:S02]  /*2ec0*/  ISETP.LT.OR P4, PT, R0, 0xa, P4 ;  /* 0x0000000a0000780c */ /* 0x000fe40002781670 */
[----:B------:R-:W-:Y:S02]  /*2ed0*/  ISETP.GE.AND P6, PT, R38, 0x11, PT ;  /* 0x000000112600780c */ /* 0x000fe40003fc6270 */
[----:B0-----:R-:W-:-:S02]  /*2ee0*/  FSEL R62, R29, -INF , !P4 ;  /* 0xff8000001d3e7808 */ /* 0x001fc40006000000 */
[----:B------:R-:W-:Y:S02]  /*2ef0*/  ISETP.LT.OR P5, PT, R0, 0x9, P5 ;  /* 0x000000090000780c */ /* 0x000fe40002fa1670 */
[----:B------:R-:W-:Y:S02]  /*2f00*/  ISETP.GT.AND P4, PT, R3, 0x10, !P6 ;  /* 0x000000100300780c */ /* 0x000fe40007784270 */
[----:B------:R-:W-:Y:S02]  /*2f10*/  FSEL R60, R28, -INF , !P5 ;  /* 0xff8000001c3c7808 */ /* 0x000fe40006800000 */
[----:B------:R-:W-:Y:S02]  /*2f20*/  ISETP.LT.OR P4, PT, R0, 0x11, P4 ;  /* 0x000000110000780c */ /* 0x000fe40002781670 */
[----:B------:R-:W-:Y:S02]  /*2f30*/  ISETP.GE.AND P5, PT, R38, 0x12, PT ;  /* 0x000000122600780c */ /* 0x000fe40003fa6270 */
[----:B------:R-:W-:-:S02]  /*2f40*/  FSEL R64, R32, -INF , !P4 ;  /* 0xff80000020407808 */ /* 0x000fc40006000000 */
[----:B------:R-:W-:Y:S02]  /*2f50*/  ISETP.GT.AND P4, PT, R3, 0x11, !P5 ;  /* 0x000000110300780c */ /* 0x000fe40006f84270 */
[----:B------:R-:W-:Y:S02]  /*2f60*/  P2R R29, PR, RZ, 0x20 ;  /* 0x00000020ff1d7803 */ /* 0x000fe40000000000 */
[----:B------:R-:W-:Y:S02]  /*2f70*/  ISETP.LT.OR P4, PT, R0, 0x12, P4 ;  /* 0x000000120000780c */ /* 0x000fe40002781670 */
[----:B------:R-:W-:Y:S02]  /*2f80*/  ISETP.GE.AND P5, PT, R38, 0x19, PT ;  /* 0x000000192600780c */ /* 0x000fe40003fa6270 */
[----:B------:R-:W-:Y:S02]  /*2f90*/  FSEL R66, R33, -INF , !P4 ;  /* 0xff80000021427808 */ /* 0x000fe40006000000 */
[----:B------:R-:W-:-:S02]  /*2fa0*/  ISETP.GT.AND P4, PT, R3, 0x18, !P5 ;  /* 0x000000180300780c */ /* 0x000fc40006f84270 */
[----:B------:R-:W-:Y:S02]  /*2fb0*/  P2R R32, PR, RZ, 0x20 ;  /* 0x00000020ff207803 */ /* 0x000fe40000000000 */
[----:B------:R-:W-:Y:S02]  /*2fc0*/  ISETP.LT.OR P4, PT, R0, 0x19, P4 ;  /* 0x000000190000780c */ /* 0x000fe40002781670 */
[----:B------:R-:W-:Y:S02]  /*2fd0*/  ISETP.GE.AND P5, PT, R38, 0x1a, PT ;  /* 0x0000001a2600780c */ /* 0x000fe40003fa6270 */
[----:B------:R-:W-:Y:S02]  /*2fe0*/  FSEL R68, R36, -INF , !P4 ;  /* 0xff80000024447808 */ /* 0x000fe40006000000 */
[----:B------:R-:W-:Y:S02]  /*2ff0*/  ISETP.GT.AND P4, PT, R3, 0x19, !P5 ;  /* 0x000000190300780c */ /* 0x000fe40006f84270 */
[----:B------:R-:W-:-:S02]  /*3000*/  P2R R33, PR, RZ, 0x20 ;  /* 0x00000020ff217803 */ /* 0x000fc40000000000 */
[----:B------:R-:W-:Y:S02]  /*3010*/  ISETP.LT.OR P4, PT, R0, 0x1a, P4 ;  /* 0x0000001a0000780c */ /* 0x000fe40002781670 */
[----:B------:R-:W-:Y:S02]  /*3020*/  ISETP.GE.AND P5, PT, R38, 0x21, PT ;  /* 0x000000212600780c */ /* 0x000fe40003fa6270 */
[----:B------:R-:W-:Y:S02]  /*3030*/  FSEL R70, R37, -INF , !P4 ;  /* 0xff80000025467808 */ /* 0x000fe40006000000 */
[----:B------:R-:W-:Y:S02]  /*3040*/  ISETP.GT.AND P4, PT, R3, 0x20, !P5 ;  /* 0x000000200300780c */ /* 0x000fe40006f84270 */
[----:B------:R-:W-:Y:S02]  /*3050*/  P2R R37, PR, RZ, 0x20 ;  /* 0x00000020ff257803 */ /* 0x000fe40000000000 */
[----:B------:R-:W-:-:S02]  /*3060*/  ISETP.LT.OR P4, PT, R0, 0x21, P4 ;  /* 0x000000210000780c */ /* 0x000fc40002781670 */
[----:B------:R-:W-:Y:S02]  /*3070*/  ISETP.GE.AND P5, PT, R38, 0x22, PT ;  /* 0x000000222600780c */ /* 0x000fe40003fa6270 */
[----:B------:R-:W-:Y:S02]  /*3080*/  FSEL R72, R40, -INF , !P4 ;  /* 0xff80000028487808 */ /* 0x000fe40006000000 */
[----:B------:R-:W-:Y:S02]  /*3090*/  ISETP.GT.AND P4, PT, R3, 0x21, !P5 ;  /* 0x000000210300780c */ /* 0x000fe40006f84270 */
[----:B------:R-:W-:Y:S02]  /*30a0*/  P2R R40, PR, RZ, 0x20 ;  /* 0x00000020ff287803 */ /* 0x000fe40000000000 */
[----:B------:R-:W-:Y:S02]  /*30b0*/  ISETP.LT.OR P4, PT, R0, 0x22, P4 ;  /* 0x000000220000780c */ /* 0x000fe40002781670 */
[----:B------:R-:W-:-:S02]  /*30c0*/  ISETP.GE.AND P5, PT, R38, 0x29, PT ;  /* 0x000000292600780c */ /* 0x000fc40003fa6270 */
[----:B------:R-:W-:Y:S02]  /*30d0*/  FSEL R74, R41, -INF , !P4 ;  /* 0xff800000294a7808 */ /* 0x000fe40006000000 */
[----:B------:R-:W-:Y:S02]  /*30e0*/  ISETP.GT.AND P4, PT, R3, 0x28, !P5 ;  /* 0x000000280300780c */ /* 0x000fe40006f84270 */
[----:B------:R-:W-:Y:S02]  /*30f0*/  P2R R41, PR, RZ, 0x20 ;  /* 0x00000020ff297803 */ /* 0x000fe40000000000 */
        /* <DEDUP_REMOVED lines=11> */
[----:B------:R-:W-:Y:S02]  /*31b0*/  P2R R28, PR, RZ, 0x40 ;  /* 0x00000040ff1c7803 */ /* 0x000fe40000000000 */
[----:B------:R-:W-:Y:S02]  /*31c0*/  FSEL R48, R48, -INF , !P4 ;  /* 0xff80000030307808 */ /* 0x000fe40006000000 */
[----:B------:R-:W-:-:S04]  /*31d0*/  ISETP.GE.AND P4, PT, R38, 0x32, PT ;  /* 0x000000322600780c */ /* 0x000fc80003f86270 */
[----:B------:R-:W-:-:S04]  /*31e0*/  ISETP.GT.AND P5, PT, R3, 0x31, !P4 ;  /* 0x000000310300780c */ /* 0x000fc800067a4270 */
[----:B------:R-:W-:-:S04]  /*31f0*/  ISETP.LT.OR P5, PT, R0, 0x32, P5 ;  /* 0x000000320000780c */ /* 0x000fc80002fa1670 */
[----:B------:R-:W-:Y:S02]  /*3200*/  FSEL R80, R49, -INF , !P5 ;  /* 0xff80000031507808 */ /* 0x000fe40006800000 */
[----:B------:R-:W-:-:S04]  /*3210*/  ISETP.GE.AND P5, PT, R38, 0x39, PT ;  /* 0x000000392600780c */ /* 0x000fc80003fa6270 */
[----:B------:R-:W-:-:S04]  /*3220*/  ISETP.GT.AND P6, PT, R3, 0x38, !P5 ;  /* 0x000000380300780c */ /* 0x000fc80006fc4270 */
[----:B------:R-:W-:-:S04]  /*3230*/  ISETP.LT.OR P6, PT, R0, 0x39, P6 ;  /* 0x000000390000780c */ /* 0x000fc800037c1670 */
[----:B------:R-:W-:Y:S02]  /*3240*/  FSEL R52, R52, -INF , !P6 ;  /* 0xff80000034347808 */ /* 0x000fe40007000000 */
[----:B------:R-:W-:-:S04]  /*3250*/  ISETP.GE.AND P6, PT, R38, 0x1, PT ;  /* 0x000000012600780c */ /* 0x000fc80003fc6270 */
[----:B------:R-:W-:Y:S02]  /*3260*/  P2R R4, PR, RZ, 0x40 ;  /* 0x00000040ff047803 */ /* 0x000fe40000000000 */
[----:B------:R-:W-:-:S04]  /*3270*/  ISETP.GT.AND P6, PT, R3, RZ, !P6 ;  /* 0x000000ff0300720c */ /* 0x000fc800077c4270 */
[----:B------:R-:W-:-:S04]  /*3280*/  ISETP.LT.OR P6, PT, R0, 0x1, P6 ;  /* 0x000000010000780c */ /* 0x000fc800037c1670 */
[----:B------:R-:W-:Y:S02]  /*3290*/  FSEL R36, R24, -INF , !P6 ;  /* 0xff80000018247808 */ /* 0x000fe40007000000 */
[----:B------:R-:W-:-:S04]  /*32a0*/  ISETP.GE.AND P6, PT, R38, 0x3a, PT ;  /* 0x0000003a2600780c */ /* 0x000fc80003fc6270 */
[----:B------:R-:W-:Y:S02]  /*32b0*/  P2R R38, PR, RZ, 0x40 ;  /* 0x00000040ff267803 */ /* 0x000fe40000000000 */
[----:B------:R-:W-:Y:S01]  /*32c0*/  ISETP.GT.AND P6, PT, R3, 0x39, !P6 ;  /* 0x000000390300780c */ /* 0x000fe200077c4270 */
[----:B-1----:R-:W-:-:S03]  /*32d0*/  IMAD.IADD R3, R57, 0x1, R2 ;  /* 0x0000000139037824 */ /* 0x002fc600078e0202 */
[----:B------:R-:W-:Y:S02]  /*32e0*/  ISETP.LT.OR P6, PT, R0, 0x3a, P6 ;  /* 0x0000003a0000780c */ /* 0x000fe400037c1670 */
[----:B------:R-:W-:Y:S02]  /*32f0*/  VIADDMNMX R0, R2, R46, R31, PT ;  /* 0x0000002e02007246 */ /* 0x000fe4000380011f */
[----:B------:R-:W-:Y:S02]  /*3300*/  FSEL R82, R53, -INF , !P6 ;  /* 0xff80000035527808 */ /* 0x000fe40007000000 */
[----:B------:R-:W-:-:S13]  /*3310*/  PLOP3.LUT P6, PT, PT, PT, UP1, 0x40, 0x0 ;  /* 0x000000000000781c */ /* 0x000fda0003fce818 */
[----:B------:R-:W-:Y:S05]  /*3320*/  @P6 BRA `(.L_x_1171) ;  /* 0x0000000000646947 */ /* 0x000fea0003800000 */
        /* <DEDUP_REMOVED lines=9> */
[----:B------:R-:W-:Y:S01]  /*33c0*/  @P6 IMAD.HI.U32 R24, R2, UR6, RZ ;  /* 0x0000000602186c27 */ /* 0x000fe2000f8e00ff */
[----:B------:R-:W-:-:S13]  /*33d0*/  PLOP3.LUT P6, PT, PT, PT, UP2, 0x80, 0x0 ;  /* 0x000000000000781c */ /* 0x000fda0003fcf028 */
[----:B------:R-:W-:-:S04]  /*33e0*/  @P6 SHF.R.U32.HI R2, RZ, UR7, R24 ;  /* 0x00000007ff026c19 */ /* 0x000fc80008011618 */
[----:B------:R-:W-:Y:S01]  /*33f0*/  LOP3.LUT R2, RZ, R2, RZ, 0x33, !PT ;  /* 0x00000002ff027212 */ /* 0x000fe200078e33ff */
[----:B------:R-:W-:Y:S06]  /*3400*/  BRA `(.L_x_1174) ;  /* 0x0000000000187947 */ /* 0x000fec0003800000 */
.L_x_1173:
[----:B------:R-:W-:-:S06]  /*3410*/  UISETP.NE.AND UP2, UPT, UR5, 0x1, UPT ;  /* 0x000000010500788c */ /* 0x000fcc000bf45270 */
[----:B------:R-:W-:-:S05]  /*3420*/  PLOP3.LUT P6, PT, PT, PT, UP2, 0x80, 0x0 ;  /* 0x000000000000781c */ /* 0x000fca0003fcf028 */
[----:B------:R-:W-:-:S08]  /*3430*/  @UP2 ULDC.64 UR6, c[0x0][0x9e8] ;  /* 0x00027a0000062ab9 */ /* 0x000fd00000000a00 */
[----:B------:R-:W-:Y:S01]  /*3440*/  @P6 IMAD.HI.U32 R24, R2, UR6, RZ ;  /* 0x0000000602186c27 */ /* 0x000fe2000f8e00ff */
[----:B------:R-:W-:-:S13]  /*3450*/  PLOP3.LUT P6, PT, PT, PT, UP2, 0x80, 0x0 ;  /* 0x000000000000781c */ /* 0x000fda0003fcf028 */
[----:B------:R-:W-:-:S07]  /*3460*/  @P6 SHF.R.U32.HI R2, RZ, UR7, R24 ;  /* 0x00000007ff026c19 */ /* 0x000fce0008011618 */
.L_x_1174:
[----:B------:R-:W-:Y:S05]  /*3470*/  BSYNC B0 ;  /* 0x0000000000007941 */ /* 0x000fea0003800000 */
.L_x_1172:
[----:B------:R-:W-:-:S04]  /*3480*/  IMAD R2, R2, UR5, -R5 ;  /* 0x0000000502027c24 */ /* 0x000fc8000f8e0a05 */
[----:B------:R-:W-:-:S05]  /*3490*/  IMAD R2, R17, -0x2, R2 ;  /* 0xfffffffe11027824 */ /* 0x000fca00078e0202 */
[----:B------:R-:W-:Y:S02]  /*34a0*/  VIMNMX R3, R3, R2, !PT ;  /* 0x0000000203037248 */ /* 0x000fe40007fe0100 */
[----:B------:R-:W-:-:S07]  /*34b0*/  VIADDMNMX R0, R2, UR5, R0, PT ;  /* 0x0000000502007c46 */ /* 0x000fce000b800100 */
.L_x_1171:
[----:B------:R-:W-:Y:S01]  /*34c0*/  ISETP.GT.AND P2, PT, R3, 0x1, !P2 ;  /* 0x000000010300780c */ /* 0x000fe20005744270 */
[----:B------:R-:W-:Y:S01]  /*34d0*/  ULDC UR6, c[0x0][0x988] ;  /* 0x0002620000067ab9 */ /* 0x000fe20000000800 */
[----:B------:R-:W-:Y:S01]  /*34e0*/  ISETP.NE.AND P6, PT, R4, RZ, PT ;  /* 0x000000ff0400720c */ /* 0x000fe20003fc5270 */
[----:B------:R-:W-:Y:S01]  /*34f0*/  @UP0 ULDC UR10, c[0x0][0x44c] ;  /* 0x00011300000a0ab9 */ /* 0x000fe20000000800 */
[----:B------:R-:W-:Y:S01]  /*3500*/  ISETP.LT.OR P2, PT, R0, 0x2, P2 ;  /* 0x000000020000780c */ /* 0x000fe20001741670 */
[----:B------:R-:W-:Y:S01]  /*3510*/  UIMAD.WIDE.U32 UR10, UR61, UR10, URZ ;  /* 0x0000000a3d0a72a5 */ /* 0x000fe2000f8e003f */
[----:B------:R-:W-:Y:S01]  /*3520*/  FMNMX.FTZ R4, R36, R58, !PT ;  /* 0x0000003a24047209 */ /* 0x000fe20007810000 */
[----:B------:R-:W-:Y:S01]  /*3530*/  @UP0 ULDC UR14, c[0x0][0x450] ;  /* 0x00011400000e0ab9 */ /* 0x000fe20000000800 */
[----:B------:R-:W-:Y:S01]  /*3540*/  FSEL R5, R27, -INF , !P2 ;  /* 0xff8000001b057808 */ /* 0x000fe20005000000 */
[----:B------:R-:W-:Y:S01]  /*3550*/  UMOV UR7, UR61 ;  /* 0x0000003d00077c82 */ /* 0x000fe20008000000 */
[----:B------:R-:W-:Y:S01]  /*3560*/  ISETP.NE.AND P2, PT, R25, RZ, PT ;  /* 0x000000ff1900720c */ /* 0x000fe20003f45270 */
[----:B------:R-:W-:Y:S01]  /*3570*/  @UP0 USHF.R.U32.HI UR7, URZ, UR14, UR11 ;  /* 0x0000000e3f070299 */ /* 0x000fe2000801160b */
[----:B------:R-:W-:-:S02]  /*3580*/  FMNMX.FTZ R4, R60, R4, !PT ;  /* 0x000000043c047209 */ /* 0x000fc40007810000 */
[----:B------:R-:W-:Y:S01]  /*3590*/  ISETP.GT.AND P2, PT, R3, 0x9, !P2 ;  /* 0x000000090300780c */ /* 0x000fe20005744270 */
[----:B------:R-:W-:Y:S01]  /*35a0*/  UIADD3 UR39, UR39, UR7, URZ ;  /* 0x0000000727277290 */ /* 0x000fe2000fffe03f */
[----:B------:R-:W-:Y:S02]  /*35b0*/  FMNMX.FTZ R4, R62, R4, !PT ;  /* 0x000000043e047209 */ /* 0x000fe40007810000 */
[----:B------:R-:W-:Y:S01]  /*35c0*/  ISETP.LT.OR P2, PT, R0, 0xa, P2 ;  /* 0x0000000a0000780c */ /* 0x000fe20001741670 */
[----:B------:R-:W-:Y:S01]  /*35d0*/  UIADD3 UR4, UR39, UR4, URZ ;  /* 0x0000000427047290 */ /* 0x000fe2000fffe03f */
[----:B------:R-:W-:Y:S02]  /*35e0*/  FMNMX.FTZ R4, R64, R4, !PT ;  /* 0x0000000440047209 */ /* 0x000fe40007810000 */
[----:B------:R-:W-:Y:S02]  /*35f0*/  FSEL R20, R20, -INF , !P2 ;  /* 0xff80000014147808 */ /* 0x000fe40005000000 */
[----:B------:R-:W-:-:S02]  /*3600*/  ISETP.NE.AND P2, PT, R28, RZ, PT ;  /* 0x000000ff1c00720c */ /* 0x000fc40003f45270 */
[----:B------:R-:W-:Y:S02]  /*3610*/  FMNMX.FTZ R4, R66, R4, !PT ;  /* 0x0000000442047209 */ /* 0x000fe40007810000 */
[----:B------:R-:W-:Y:S02]  /*3620*/  ISETP.GT.AND P2, PT, R3, 0x10, !P2 ;  /* 0x000000100300780c */ /* 0x000fe40005744270 */
[----:B------:R-:W-:Y:S02]  /*3630*/  FMNMX.FTZ R4, R68, R4, !PT ;  /* 0x0000000444047209 */ /* 0x000fe40007810000 */
[----:B------:R-:W-:Y:S02]  /*3640*/  ISETP.LT.OR P2, PT, R0, 0x11, P2 ;  /* 0x000000110000780c */ /* 0x000fe40001741670 */
[----:B------:R-:W-:Y:S02]  /*3650*/  FMNMX.FTZ R4, R70, R4, !PT ;  /* 0x0000000446047209 */ /* 0x000fe40007810000 */
[----:B------:R-:W-:-:S02]  /*3660*/  FSEL R24, R34, -INF , !P2 ;  /* 0xff80000022187808 */ /* 0x000fc40005000000 */
[----:B------:R-:W-:Y:S02]  /*3670*/  ISETP.NE.AND P2, PT, R29, RZ, PT ;  /* 0x000000ff1d00720c */ /* 0x000fe40003f45270 */
[----:B------:R-:W-:Y:S02]  /*3680*/  FMNMX.FTZ R4, R72, R4, !PT ;  /* 0x0000000448047209 */ /* 0x000fe40007810000 */
[----:B------:R-:W-:Y:S02]  /*3690*/  ISETP.GT.AND P2, PT, R3, 0x11, !P2 ;  /* 0x000000110300780c */ /* 0x000fe40005744270 */
[----:B------:R-:W-:Y:S02]  /*36a0*/  FMNMX.FTZ R4, R74, R4, !PT ;  /* 0x000000044a047209 */ /* 0x000fe40007810000 */
[----:B------:R-:W-:Y:S02]  /*36b0*/  ISETP.LT.OR P2, PT, R0, 0x12, P2 ;  /* 0x000000120000780c */ /* 0x000fe40001741670 */
[----:B------:R-:W-:-:S02]  /*36c0*/  FMNMX.FTZ R4, R76, R4, !PT ;  /* 0x000000044c047209 */ /* 0x000fc40007810000 */
[----:B------:R-:W-:Y:S02]  /*36d0*/  FSEL R25, R35, -INF , !P2 ;  /* 0xff80000023197808 */ /* 0x000fe40005000000 */
[----:B------:R-:W-:Y:S02]  /*36e0*/  ISETP.NE.AND P2, PT, R32, RZ, PT ;  /* 0x000000ff2000720c */ /* 0x000fe40003f45270 */
[----:B------:R-:W-:Y:S02]  /*36f0*/  FMNMX.FTZ R4, R78, R4, !PT ;  /* 0x000000044e047209 */ /* 0x000fe40007810000 */
[----:B------:R-:W-:Y:S02]  /*3700*/  ISETP.GT.AND P2, PT, R3, 0x18, !P2 ;  /* 0x000000180300780c */ /* 0x000fe40005744270 */
[----:B------:R-:W-:Y:S02]  /*3710*/  FMNMX.FTZ R4, R48, R4, !PT ;  /* 0x0000000430047209 */ /* 0x000fe40007810000 */
[----:B------:R-:W-:-:S02]  /*3720*/  ISETP.LT.OR P2, PT, R0, 0x19, P2 ;  /* 0x000000190000780c */ /* 0x000fc40001741670 */
[----:B------:R-:W-:Y:S02]  /*3730*/  FMNMX.FTZ R4, R80, R4, !PT ;  /* 0x0000000450047209 */ /* 0x000fe40007810000 */
[----:B------:R-:W-:Y:S02]  /*3740*/  FSEL R26, R26, -INF , !P2 ;  /* 0xff8000001a1a7808 */ /* 0x000fe40005000000 */
[----:B------:R-:W-:Y:S02]  /*3750*/  ISETP.NE.AND P2, PT, R33, RZ, PT ;  /* 0x000000ff2100720c */ /* 0x000fe40003f45270 */
[----:B------:R-:W-:Y:S02]  /*3760*/  FMNMX.FTZ R4, R52, R4, !PT ;  /* 0x0000000434047209 */ /* 0x000fe40007810000 */
[----:B------:R-:W-:Y:S02]  /*3770*/  ISETP.GT.AND P2, PT, R3, 0x19, !P2 ;  /* 0x000000190300780c */ /* 0x000fe40005744270 */
[----:B------:R-:W-:-:S02]  /*3780*/  FMNMX.FTZ R32, R82, R4, !PT ;  /* 0x0000000452207209 */ /* 0x000fc40007810000 */
[C---:B------:R-:W-:Y:S02]  /*3790*/  ISETP.LT.OR P2, PT, R0.reuse, 0x1a, P2 ;  /* 0x0000001a0000780c */ /* 0x040fe40001741670 */
[----:B------:R-:W-:Y:S01]  /*37a0*/  ISETP.GT.AND P3, PT, R3, 0x8, !P3 ;  /* 0x000000080300780c */ /* 0x000fe20005f64270 */
[----:B------:R-:W0:Y:S01]  /*37b0*/  SHFL.BFLY PT, R31, R32, 0x2, 0x1f ;  /* 0x0c401f00201f7f89 */ /* 0x000e2200000e0000 */
[----:B------:R-:W-:Y:S02]  /*37c0*/  FSEL R27, R39, -INF , !P2 ;  /* 0xff800000271b7808 */ /* 0x000fe40005000000 */
[----:B------:R-:W-:Y:S02]  /*37d0*/  ISETP.NE.AND P2, PT, R37, RZ, PT ;  /* 0x000000ff2500720c */ /* 0x000fe40003f45270 */
[----:B------:R-:W-:Y:S02]  /*37e0*/  ISETP.LT.OR P3, PT, R0, 0x9, P3 ;  /* 0x000000090000780c */ /* 0x000fe40001f61670 */
[----:B------:R-:W-:-:S02]  /*37f0*/  ISETP.GT.AND P2, PT, R3, 0x20, !P2 ;  /* 0x000000200300780c */ /* 0x000fc40005744270 */
[----:B------:R-:W-:Y:S02]  /*3800*/  FSEL R16, R16, -INF , !P3 ;  /* 0xff80000010107808 */ /* 0x000fe40005800000 */
[----:B------:R-:W-:Y:S02]  /*3810*/  ISETP.LT.OR P2, PT, R0, 0x21, P2 ;  /* 0x000000210000780c */ /* 0x000fe40001741670 */
[----:B------:R-:W-:Y:S02]  /*3820*/  ISETP.NE.AND P3, PT, R41, RZ, PT ;  /* 0x000000ff2900720c */ /* 0x000fe40003f65270 */
[----:B------:R-:W-:Y:S02]  /*3830*/  FSEL R28, R42, -INF , !P2 ;  /* 0xff8000002a1c7808 */ /* 0x000fe40005000000 */
[----:B------:R-:W-:Y:S02]  /*3840*/  ISETP.NE.AND P2, PT, R40, RZ, PT ;  /* 0x000000ff2800720c */ /* 0x000fe40003f45270 */
[----:B------:R-:W-:-:S02]  /*3850*/  ISETP.GT.AND P4, PT, R3, 0x31, !P4 ;  /* 0x000000310300780c */ /* 0x000fc40006784270 */
[C---:B------:R-:W-:Y:S02]  /*3860*/  ISETP.GT.AND P2, PT, R3.reuse, 0x21, !P2 ;  /* 0x000000210300780c */ /* 0x040fe40005744270 */
[----:B------:R-:W-:Y:S02]  /*3870*/  ISETP.GT.AND P5, PT, R3, 0x38, !P5 ;  /* 0x000000380300780c */ /* 0x000fe40006fa4270 */
[----:B------:R-:W-:Y:S02]  /*3880*/  ISETP.LT.OR P2, PT, R0, 0x22, P2 ;  /* 0x000000220000780c */ /* 0x000fe40001741670 */
[----:B0-----:R-:W-:Y:S02]  /*3890*/  FMNMX.FTZ R33, R32, R31, !PT ;  /* 0x0000001f20217209 */ /* 0x001fe40007810000 */
[----:B------:R-:W-:Y:S02]  /*38a0*/  FSEL R29, R43, -INF , !P2 ;  /* 0xff8000002b1d7808 */ /* 0x000fe40005000000 */
[----:B------:R-:W-:Y:S01]  /*38b0*/  ISETP.GT.AND P2, PT, R3, 0x28, !P3 ;  /* 0x000000280300780c */ /* 0x000fe20005f44270 */
[----:B------:R-:W0:Y:S01]  /*38c0*/  SHFL.BFLY PT, R34, R33, 0x1, 0x1f ;  /* 0x0c201f0021227f89 */ /* 0x000e2200000e0000 */
[----:B------:R-:W-:-:S02]  /*38d0*/  ISETP.NE.AND P3, PT, R45, RZ, PT ;  /* 0x000000ff2d00720c */ /* 0x000fc40003f65270 */
[----:B------:R-:W-:Y:S02]  /*38e0*/  ISETP.LT.OR P2, PT, R0, 0x29, P2 ;  /* 0x000000290000780c */ /* 0x000fe40001741670 */
[C---:B------:R-:W-:Y:S02]  /*38f0*/  ISETP.GT.AND P3, PT, R3.reuse, 0x30, !P3 ;  /* 0x000000300300780c */ /* 0x040fe40005f64270 */
[----:B------:R-:W-:Y:S02]  /*3900*/  FSEL R30, R30, -INF , !P2 ;  /* 0xff8000001e1e7808 */ /* 0x000fe40005000000 */
[----:B------:R-:W-:Y:S02]  /*3910*/  ISETP.GT.AND P2, PT, R3, RZ, !P6 ;  /* 0x000000ff0300720c */ /* 0x000fe40007744270 */
[----:B------:R-:W-:Y:S02]  /*3920*/  ISETP.NE.AND P6, PT, R38, RZ, PT ;  /* 0x000000ff2600720c */ /* 0x000fe40003fc5270 */
[----:B------:R-:W-:-:S02]  /*3930*/  ISETP.LT.OR P2, PT, R0, 0x1, P2 ;  /* 0x000000010000780c */ /* 0x000fc40001741670 */
[----:B------:R-:W-:Y:S02]  /*3940*/  ISETP.LT.OR P3, PT, R0, 0x31, P3 ;  /* 0x000000310000780c */ /* 0x000fe40001f61670 */
[----:B------:R-:W-:Y:S02]  /*3950*/  FSEL R2, R56, -INF , !P2 ;  /* 0xff80000038027808 */ /* 0x000fe40005000000 */
[----:B------:R-:W-:Y:S02]  /*3960*/  ISETP.NE.AND P2, PT, R44, RZ, PT ;  /* 0x000000ff2c00720c */ /* 0x000fe40003f45270 */
[----:B------:R-:W-:Y:S02]  /*3970*/  FMNMX.FTZ R31, R2, R5, !PT ;  /* 0x00000005021f7209 */ /* 0x000fe40007810000 */
[----:B------:R-:W-:Y:S02]  /*3980*/  ISETP.GT.AND P2, PT, R3, 0x29, !P2 ;  /* 0x000000290300780c */ /* 0x000fe40005744270 */
[----:B------:R-:W-:-:S02]  /*3990*/  FMNMX.FTZ R31, R16, R31, !PT ;  /* 0x0000001f101f7209 */ /* 0x000fc40007810000 */
[----:B------:R-:W-:Y:S02]  /*39a0*/  ISETP.LT.OR P2, PT, R0, 0x2a, P2 ;  /* 0x0000002a0000780c */ /* 0x000fe40001741670 */
[----:B------:R-:W-:Y:S02]  /*39b0*/  FMNMX.FTZ R31, R20, R31, !PT ;  /* 0x0000001f141f7209 */ /* 0x000fe40007810000 */
[----:B------:R-:W-:Y:S02]  /*39c0*/  ISETP.LT.OR P4, PT, R0, 0x32, P4 ;  /* 0x000000320000780c */ /* 0x000fe40002781670 */
[----:B------:R-:W-:Y:S02]  /*39d0*/  FMNMX.FTZ R4, R24, R31, !PT ;  /* 0x0000001f18047209 */ /* 0x000fe40007810000 */
[----:B------:R-:W-:Y:S02]  /*39e0*/  ISETP.LT.OR P5, PT, R0, 0x39, P5 ;  /* 0x000000390000780c */ /* 0x000fe40002fa1670 */
[----:B------:R-:W-:-:S02]  /*39f0*/  FMNMX.FTZ R31, R25, R4, !PT ;  /* 0x00000004191f7209 */ /* 0x000fc40007810000 */
[----:B0-----:R-:W-:Y:S02]  /*3a00*/  FMNMX.FTZ R4, R33, R34, !PT ;  /* 0x0000002221047209 */ /* 0x001fe40007810000 */
[----:B------:R-:W-:Y:S02]  /*3a10*/  FMNMX.FTZ R32, R26, R31, !PT ;  /* 0x0000001f1a207209 */ /* 0x000fe40007810000 */
[----:B------:R-:W-:Y:S01]  /*3a20*/  FSEL R31, R47, -INF , !P2 ;  /* 0xff8000002f1f7808 */ /* 0x000fe20005000000 */
[C---:B------:R-:W-:Y:S01]  /*3a30*/  FMUL.FTZ R34, R4.reuse, UR6 ;  /* 0x0000000604227c20 */ /* 0x040fe20008410000 */
[----:B------:R-:W-:Y:S02]  /*3a40*/  FMNMX.FTZ R33, R27, R32, !PT ;  /* 0x000000201b217209 */ /* 0x000fe40007810000 */
[----:B------:R-:W-:Y:S02]  /*3a50*/  FSETP.NEU.FTZ.AND P2, PT, R4, -INF , PT ;  /* 0xff8000000400780b */ /* 0x000fe40003f5d000 */
[----:B------:R-:W-:-:S02]  /*3a60*/  FMNMX.FTZ R32, R28, R33, !PT ;  /* 0x000000211c207209 */ /* 0x000fc40007810000 */
[----:B------:R-:W-:Y:S02]  /*3a70*/  FSEL R35, R34, RZ, P2 ;  /* 0x000000ff22237208 */ /* 0x000fe40001000000 */
[----:B------:R-:W-:Y:S02]  /*3a80*/  FMNMX.FTZ R33, R29, R32, !PT ;  /* 0x000000201d217209 */ /* 0x000fe40007810000 */
[----:B------:R-:W-:Y:S01]  /*3a90*/  ISETP.GT.AND P2, PT, R3, 0x39, !P6 ;  /* 0x000000390300780c */ /* 0x000fe20007744270 */
[--C-:B------:R-:W-:Y:S01]  /*3aa0*/  FFMA.FTZ R36, R36, UR6, -R35.reuse ;  /* 0x0000000624247c23 */ /* 0x100fe20008010823 */
[----:B------:R-:W-:Y:S01]  /*3ab0*/  FMNMX.FTZ R34, R30, R33, !PT ;  /* 0x000000211e227209 */ /* 0x000fe20007810000 */
[--C-:B------:R-:W-:Y:S01]  /*3ac0*/  FFMA.FTZ R37, R58, UR6, -R35.reuse ;  /* 0x000000063a257c23 */ /* 0x100fe20008010823 */
[----:B------:R-:W-:Y:S01]  /*3ad0*/  FSEL R32, R50, -INF , !P3 ;  /* 0xff80000032207808 */ /* 0x000fe20005800000 */
[----:B------:R0:W-:Y:S01]  /*3ae0*/  MUFU.EX2 R196, R36 ;  /* 0x0000002400c47308 */ /* 0x0001e20000000800 */
[----:B------:R-:W-:Y:S01]  /*3af0*/  FMNMX.FTZ R3, R31, R34, !PT ;  /* 0x000000221f037209 */ /* 0x000fe20007810000 */
[--C-:B------:R-:W-:Y:S01]  /*3b00*/  FFMA.FTZ R38, R60, UR6, -R35.reuse ;  /* 0x000000063c267c23 */ /* 0x100fe20008010823 */
[----:B------:R-:W-:Y:S01]  /*3b10*/  FSEL R33, R51, -INF , !P4 ;  /* 0xff80000033217808 */ /* 0x000fe20006000000 */
[--C-:B------:R-:W-:Y:S01]  /*3b20*/  FFMA.FTZ R39, R62, UR6, -R35.reuse ;  /* 0x000000063e277c23 */ /* 0x100fe20008010823 */
[----:B------:R-:W-:Y:S01]  /*3b30*/  FMNMX.FTZ R34, R32, R3, !PT ;  /* 0x0000000320227209 */ /* 0x000fe20007810000 */
[--C-:B------:R-:W-:Y:S01]  /*3b40*/  FFMA.FTZ R40, R64, UR6, -R35.reuse ;  /* 0x0000000640287c23 */ /* 0x100fe20008010823 */
[----:B------:R-:W-:Y:S01]  /*3b50*/  ISETP.LT.OR P2, PT, R0, 0x3a, P2 ;  /* 0x0000003a0000780c */ /* 0x000fe20001741670 */
[----:B------:R-:W1:Y:S01]  /*3b60*/  MUFU.EX2 R37, R37 ;  /* 0x0000002500257308 */ /* 0x000e620000000800 */
[----:B------:R-:W-:Y:S01]  /*3b70*/  FSEL R0, R54, -INF , !P5 ;  /* 0xff80000036007808 */ /* 0x000fe20006800000 */
[--C-:B------:R-:W-:Y:S01]  /*3b80*/  FFMA.FTZ R41, R66, UR6, -R35.reuse ;  /* 0x0000000642297c23 */ /* 0x100fe20008010823 */
[----:B------:R-:W-:Y:S01]  /*3b90*/  FMNMX.FTZ R3, R33, R34, !PT ;  /* 0x0000002221037209 */ /* 0x000fe20007810000 */
[--C-:B------:R-:W-:Y:S01]  /*3ba0*/  FFMA.FTZ R42, R68, UR6, -R35.reuse ;  /* 0x00000006442a7c23 */ /* 0x100fe20008010823 */
[----:B------:R-:W-:Y:S01]  /*3bb0*/  FSEL R34, R55, -INF , !P2 ;  /* 0xff80000037227808 */ /* 0x000fe20005000000 */
        /* <DEDUP_REMOVED lines=9> */
[----:B------:R-:W-:Y:S01]  /*3c50*/  FFMA.FTZ R49, R80, UR6, -R35 ;  /* 0x0000000650317c23 */ /* 0x000fe20008010823 */
[----:B0-----:R-:W0:Y:S01]  /*3c60*/  SHFL.BFLY PT, R36, R3, 0x2, 0x1f ;  /* 0x0c401f0003247f89 */ /* 0x001e2200000e0000 */
[----:B------:R-:W2:Y:S01]  /*3c70*/  MUFU.EX2 R39, R39 ;  /* 0x0000002700277308 */ /* 0x000ea20000000800 */
[----:B-1----:R-:W-:Y:S01]  /*3c80*/  FADD.FTZ R53, R196, R37 ;  /* 0x00000025c4357221 */ /* 0x002fe20000010000 */
[----:B------:R-:W-:-:S06]  /*3c90*/  F2FP.F16.F32.PACK_AB R196, R37, R196 ;  /* 0x000000c425c4723e */ /* 0x000fcc00000000ff */
[----:B------:R-:W-:Y:S08]  /*3ca0*/  MUFU.EX2 R40, R40 ;  /* 0x0000002800287308 */ /* 0x000ff00000000800 */
[----:B------:R-:W1:Y:S01]  /*3cb0*/  MUFU.EX2 R41, R41 ;  /* 0x0000002900297308 */ /* 0x000e620000000800 */
[----:B--2---:R-:W-:Y:S02]  /*3cc0*/  F2FP.F16.F32.PACK_AB R198, R39, R38 ;  /* 0x0000002627c6723e */ /* 0x004fe400000000ff */
[----:B0-----:R-:W-:-:S05]  /*3cd0*/  FMNMX.FTZ R36, R3, R36, !PT ;  /* 0x0000002403247209 */ /* 0x001fca0007810000 */
[----:B------:R-:W-:Y:S01]  /*3ce0*/  MUFU.EX2 R42, R42 ;  /* 0x0000002a002a7308 */ /* 0x000fe20000000800 */
[----:B------:R-:W0:Y:S07]  /*3cf0*/  SHFL.BFLY PT, R3, R36, 0x1, 0x1f ;  /* 0x0c201f0024037f89 */ /* 0x000e2e00000e0000 */
[----:B------:R-:W2:Y:S01]  /*3d00*/  MUFU.EX2 R43, R43 ;  /* 0x0000002b002b7308 */ /* 0x000ea20000000800 */
[----:B-1----:R-:W-:-:S07]  /*3d10*/  F2FP.F16.F32.PACK_AB R192, R41, R40 ;  /* 0x0000002829c0723e */ /* 0x002fce00000000ff */
[----:B------:R-:W-:Y:S08]  /*3d20*/  MUFU.EX2 R44, R44 ;  /* 0x0000002c002c7308 */ /* 0x000ff00000000800 */
[----:B------:R-:W1:Y:S01]  /*3d30*/  MUFU.EX2 R45, R45 ;  /* 0x0000002d002d7308 */ /* 0x000e620000000800 */
[----:B--2---:R-:W-:Y:S02]  /*3d40*/  F2FP.F16.F32.PACK_AB R194, R43, R42 ;  /* 0x0000002a2bc2723e */ /* 0x004fe400000000ff */
[----:B0-----:R-:W-:Y:S01]  /*3d50*/  FMNMX.FTZ R3, R36, R3, !PT ;  /* 0x0000000324037209 */ /* 0x001fe20007810000 */
[--C-:B------:R-:W-:Y:S01]  /*3d60*/  FFMA.FTZ R36, R52, UR6, -R35.reuse ;  /* 0x0000000634247c23 */ /* 0x100fe20008010823 */
[----:B------:R-:W-:-:S02]  /*3d70*/  FFMA.FTZ R35, R82, UR6, -R35 ;  /* 0x0000000652237c23 */ /* 0x000fc40008010823 */
[C---:B------:R-:W-:Y:S01]  /*3d80*/  FSETP.NEU.FTZ.AND P2, PT, R3.reuse, -INF , PT ;  /* 0xff8000000300780b */ /* 0x040fe20003f5d000 */
[----:B------:R-:W-:Y:S01]  /*3d90*/  FMUL.FTZ R50, R3, UR6 ;  /* 0x0000000603327c20 */ /* 0x000fe20008410000 */
[----:B------:R-:W-:Y:S04]  /*3da0*/  MUFU.EX2 R46, R46 ;  /* 0x0000002e002e7308 */ /* 0x000fe80000000800 */
[----:B------:R-:W-:Y:S02]  /*3db0*/  FSEL R51, R50, RZ, P2 ;  /* 0x000000ff32337208 */ /* 0x000fe40001000000 */
[----:B------:R-:W-:Y:S02]  /*3dc0*/  PLOP3.LUT P2, PT, PT, PT, UP1, 0x40, 0x0 ;  /* 0x000000000000781c */ /* 0x000fe40003f4e818 */
[----:B------:R-:W0:Y:S01]  /*3dd0*/  MUFU.EX2 R47, R47 ;  /* 0x0000002f002f7308 */ /* 0x000e220000000800 */
[--C-:B------:R-:W-:Y:S01]  /*3de0*/  FFMA.FTZ R2, R2, UR6, -R51.reuse ;  /* 0x0000000602027c23 */ /* 0x100fe20008010833 */
[--C-:B------:R-:W-:Y:S01]  /*3df0*/  FFMA.FTZ R5, R5, UR6, -R51.reuse ;  /* 0x0000000605057c23 */ /* 0x100fe20008010833 */
        /* <DEDUP_REMOVED lines=12> */
[----:B------:R-:W-:Y:S01]  /*3ec0*/  FFMA.FTZ R33, R33, UR6, -R51 ;  /* 0x0000000621217c23 */ /* 0x000fe20008010833 */
[----:B------:R-:W-:Y:S01]  /*3ed0*/  MUFU.EX2 R2, R2 ;  /* 0x0000000200027308 */ /* 0x000fe20000000800 */
[----:B--2---:R-:W-:Y:S01]  /*3ee0*/  FADD.FTZ R16, R38, R53 ;  /* 0x0000003526107221 */ /* 0x004fe20000010000 */
[--C-:B------:R-:W-:Y:S01]  /*3ef0*/  FFMA.FTZ R0, R0, UR6, -R51.reuse ;  /* 0x0000000600007c23 */ /* 0x100fe20008010833 */
[----:B------:R-:W-:Y:S01]  /*3f00*/  FFMA.FTZ R34, R34, UR6, -R51 ;  /* 0x0000000622227c23 */ /* 0x000fe20008010833 */
[----:B-1----:R-:W-:Y:S01]  /*3f10*/  F2FP.F16.F32.PACK_AB R188, R45, R44 ;  /* 0x0000002c2dbc723e */ /* 0x002fe200000000ff */
[----:B------:R-:W-:Y:S01]  /*3f20*/  FADD.FTZ R53, R39, R16 ;  /* 0x0000001027357221 */ /* 0x000fe20000010000 */
[----:B0-----:R-:W-:-:S02]  /*3f30*/  F2FP.F16.F32.PACK_AB R190, R47, R46 ;  /* 0x0000002e2fbe723e */ /* 0x001fc400000000ff */
[----:B------:R-:W0:Y:S01]  /*3f40*/  MUFU.EX2 R5, R5 ;  /* 0x0000000500057308 */ /* 0x000e220000000800 */
[----:B------:R-:W-:-:S04]  /*3f50*/  FADD.FTZ R16, R40, R53 ;  /* 0x0000003528107221 */ /* 0x000fc80000010000 */
[----:B------:R-:W-:-:S03]  /*3f60*/  FADD.FTZ R53, R41, R16 ;  /* 0x0000001029357221 */ /* 0x000fc60000010000 */
[----:B------:R-:W1:Y:S01]  /*3f70*/  MUFU.EX2 R20, R20 ;  /* 0x0000001400147308 */ /* 0x000e620000000800 */
[----:B------:R-:W-:-:S04]  /*3f80*/  FADD.FTZ R50, R42, R53 ;  /* 0x000000352a327221 */ /* 0x000fc80000010000 */
[----:B------:R-:W-:-:S03]  /*3f90*/  FADD.FTZ R55, R43, R50 ;  /* 0x000000322b377221 */ /* 0x000fc60000010000 */
[----:B------:R-:W2:Y:S01]  /*3fa0*/  MUFU.EX2 R24, R24 ;  /* 0x0000001800187308 */ /* 0x000ea20000000800 */
[----:B0-----:R-:W-:Y:S01]  /*3fb0*/  FADD.FTZ R16, R2, R5 ;  /* 0x0000000502107221 */ /* 0x001fe20000010000 */
[----:B------:R-:W-:-:S03]  /*3fc0*/  F2FP.F16.F32.PACK_AB R197, R5, R2 ;  /* 0x0000000205c5723e */ /* 0x000fc600000000ff */
[----:B------:R-:W-:Y:S01]  /*3fd0*/  FADD.FTZ R53, R199, R16 ;  /* 0x00000010c7357221 */ /* 0x000fe20000010000 */
[----:B------:R-:W-:Y:S02]  /*3fe0*/  FADD.FTZ R16, R44, R55 ;  /* 0x000000372c107221 */ /* 0x000fe40000010000 */
[----:B------:R-:W0:Y:S01]  /*3ff0*/  MUFU.EX2 R25, R25 ;  /* 0x0000001900197308 */ /* 0x000e220000000800 */
[C---:B-1----:R-:W-:Y:S01]  /*4000*/  FADD.FTZ R53, R20.reuse, R53 ;  /* 0x0000003514357221 */ /* 0x042fe20000010000 */
[----:B------:R-:W-:Y:S01]  /*4010*/  FADD.FTZ R55, R45, R16 ;  /* 0x000000102d377221 */ /* 0x000fe20000010000 */
[----:B------:R-:W-:Y:S01]  /*4020*/  F2FP.F16.F32.PACK_AB R199, R20, R199 ;  /* 0x000000c714c7723e */ /* 0x000fe200000000ff */
[----:B------:R-:W-:Y:S02]  /*4030*/  VIADD R20, R98, 0xfffffffe ;  /* 0xfffffffe62147836 */ /* 0x000fe40000000000 */
[----:B------:R-:W-:Y:S02]  /*4040*/  FADD.FTZ R50, R46, R55 ;  /* 0x000000372e327221 */ /* 0x000fe40000010000 */
[----:B------:R-:W1:Y:S01]  /*4050*/  MUFU.EX2 R26, R26 ;  /* 0x0000001a001a7308 */ /* 0x000e620000000800 */
[----:B--2---:R-:W-:Y:S01]  /*4060*/  FADD.FTZ R16, R24, R53 ;  /* 0x0000003518107221 */ /* 0x004fe20000010000 */
[----:B------:R-:W-:-:S06]  /*4070*/  FADD.FTZ R51, R47, R50 ;  /* 0x000000322f337221 */ /* 0x000fcc0000010000 */
[----:B------:R-:W2:Y:S01]  /*4080*/  MUFU.EX2 R27, R27 ;  /* 0x0000001b001b7308 */ /* 0x000ea20000000800 */
[C---:B0-----:R-:W-:Y:S01]  /*4090*/  FADD.FTZ R37, R25.reuse, R16 ;  /* 0x0000001019257221 */ /* 0x041fe20000010000 */
[----:B------:R-:W-:-:S06]  /*40a0*/  F2FP.F16.F32.PACK_AB R193, R25, R24 ;  /* 0x0000001819c1723e */ /* 0x000fcc00000000ff */
[----:B------:R-:W0:Y:S01]  /*40b0*/  MUFU.EX2 R28, R28 ;  /* 0x0000001c001c7308 */ /* 0x000e220000000800 */
[----:B-1----:R-:W-:-:S07]  /*40c0*/  FADD.FTZ R16, R26, R37 ;  /* 0x000000251a107221 */ /* 0x002fce0000010000 */
        /* <DEDUP_REMOVED lines=24> */
[----:B--2---:R-:W-:-:S07]  /*4250*/  FADD.FTZ R2, R0, R5 ;  /* 0x0000000500027221 */ /* 0x004fce0000010000 */
[----:B------:R-:W2:Y:S01]  /*4260*/  MUFU.EX2 R35, R35 ;  /* 0x0000002300237308 */ /* 0x000ea20000000800 */
[----:B0-----:R-:W-:Y:S01]  /*4270*/  FADD.FTZ R38, R36, R39 ;  /* 0x0000002724267221 */ /* 0x001fe20000010000 */
[C---:B-1----:R-:W-:Y:S01]  /*4280*/  FADD.FTZ R5, R187.reuse, R2 ;  /* 0x00000002bb057221 */ /* 0x042fe20000010000 */
[----:B------:R-:W-:Y:S02]  /*4290*/  F2FP.F16.F32.PACK_AB R187, R187, R0 ;  /* 0x00000000bbbb723e */ /* 0x000fe400000000ff */
[C---:B--2---:R-:W-:Y:S01]  /*42a0*/  FADD.FTZ R16, R35.reuse, R38 ;  /* 0x0000002623107221 */ /* 0x044fe20000010000 */
[----:B------:R-:W-:Y:S01]  /*42b0*/  F2FP.F16.F32.PACK_AB R186, R35, R36 ;  /* 0x0000002423ba723e */ /* 0x000fe200000000ff */
[----:B------:R-:W-:Y:S06]  /*42c0*/  @P2 BRA `(.L_x_1175) ;  /* 0x0000000000442947 */ /* 0x000fec0003800000 */
        /* <DEDUP_REMOVED lines=10> */
.L_x_1176:
[----:B------:R-:W-:-:S11]  /*4370*/  UISETP.NE.AND UP2, UPT, UR5, 0x1, UPT ;  /* 0x000000010500788c */ /* 0x000fd6000bf45270 */
[----:B------:R-:W-:Y:S02]  /*4380*/  @UP2 ULDC.64 UR10, c[0x0][0x9e8] ;  /* 0x00027a00000a2ab9 */ /* 0x000fe40000000a00 */
[----:B------:R-:W-:-:S04]  /*4390*/  UIMAD.WIDE.U32 UR14, UR7, UR10, URZ ;  /* 0x0000000a070e72a5 */ /* 0x000fc8000f8e003f */
[----:B------:R-:W-:-:S12]  /*43a0*/  @UP2 USHF.R.U32.HI UR7, URZ, UR11, UR15 ;  /* 0x0000000b3f072299 */ /* 0x000fd8000801160f */
.L_x_1177:
[----:B------:R-:W-:-:S04]  /*43b0*/  UIMAD UR5, UR7, UR5, UR5 ;  /* 0x00000005070572a4 */ /* 0x000fc8000f8e0205 */
[----:B------:R-:W-:-:S04]  /*43c0*/  UISETP.LT.AND UP2, UPT, UR4, UR5, UPT ;  /* 0x000000050400728c */ /* 0x000fc8000bf41270 */
[----:B------:R-:W-:-:S12]  /*43d0*/  USEL UR4, UR4, UR5, UP2 ;  /* 0x0000000504047287 */ /* 0x000fd80009000000 */
.L_x_1175:
[----:B------:R-:W-:Y:S01]  /*43e0*/  R2UR UR7, R23 ;  /* 0x00000000170772ca */ /* 0x000fe200000e0000 */
[----:B------:R-:W-:Y:S01]  /*43f0*/  USHF.R.S32.HI UR5, URZ, 0x1f, UR4 ;  /* 0x0000001f3f057899 */ /* 0x000fe20008011404 */
[----:B------:R-:W-:Y:S01]  /*4400*/  IMAD.MOV.U32 R2, RZ, RZ, 0x3f800000 ;  /* 0x3f800000ff027424 */ /* 0x000fe200078e00ff */
[----:B------:R-:W-:Y:S01]  /*4410*/  CS2R R150, SRZ ;  /* 0x0000000000967805 */ /* 0x000fe2000001ff00 */
[----:B------:R-:W-:Y:S01]  /*4420*/  IMAD.MOV.U32 R0, RZ, RZ, 0x3f800000 ;  /* 0x3f800000ff007424 */ /* 0x000fe200078e00ff */
        /* <DEDUP_REMOVED lines=8> */
[----:B------:R-:W-:Y:S01]  /*44b0*/  UISETP.LT.AND UP2, UPT, UR7, UR5, UPT ;  /* 0x000000050700728c */ /* 0x000fe2000bf41270 */
[----:B------:R-:W-:Y:S02]  /*44c0*/  CS2R R136, SRZ ;  /* 0x0000000000887805 */ /* 0x000fe4000001ff00 */
[----:B------:R-:W-:Y:S02]  /*44d0*/  CS2R R134, SRZ ;  /* 0x0000000000867805 */ /* 0x000fe4000001ff00 */
[----:B------:R-:W-:Y:S01]  /*44e0*/  CS2R R132, SRZ ;  /* 0x0000000000847805 */ /* 0x000fe2000001ff00 */
[----:B------:R-:W-:Y:S01]  /*44f0*/  USEL UR50, UR7, UR5, !UP2 ;  /* 0x0000000507327287 */ /* 0x000fe2000d000000 */
[----:B------:R-:W-:-:S02]  /*4500*/  CS2R R130, SRZ ;  /* 0x0000000000827805 */ /* 0x000fc4000001ff00 */
[----:B------:R-:W-:Y:S02]  /*4510*/  CS2R R128, SRZ ;  /* 0x0000000000807805 */ /* 0x000fe4000001ff00 */
[----:B------:R-:W-:Y:S02]  /*4520*/  CS2R R126, SRZ ;  /* 0x00000000007e7805 */ /* 0x000fe4000001ff00 */
[----:B------:R-:W-:Y:S02]  /*4530*/  CS2R R124, SRZ ;  /* 0x00000000007c7805 */ /* 0x000fe4000001ff00 */
[----:B------:R-:W-:Y:S02]  /*4540*/  CS2R R122, SRZ ;  /* 0x00000000007a7805 */ /* 0x000fe4000001ff00 */
[----:B------:R-:W-:Y:S02]  /*4550*/  ISETP.GE.AND P2, PT, R20, UR50, PT ;  /* 0x0000003214007c0c */ /* 0x000fe4000bf46270 */
        /* <DEDUP_REMOVED lines=49> */
[----:B------:R-:W-:Y:S06]  /*4870*/  @!P2 BRA `(.L_x_1178) ;  /* 0x0000002800fca947 */ /* 0x000fec0003800000 */
[----:B------:R-:W-:Y:S01]  /*4880*/  IMAD.MOV.U32 R2, RZ, RZ, 0x3f800000 ;  /* 0x3f800000ff027424 */ /* 0x000fe200078e00ff */
[----:B------:R-:W-:Y:S01]  /*4890*/  ULDC UR51, c[0x0][0x9e4] ;  /* 0x0002790000337ab9 */ /* 0x000fe20000000800 */
[----:B------:R-:W-:Y:S01]  /*48a0*/  IMAD.MOV.U32 R151, RZ, RZ, RZ ;  /* 0x000000ffff977224 */ /* 0x000fe200078e00ff */
[----:B------:R-:W-:Y:S01]  /*48b0*/  ULDC UR4, c[0x0][0x9d8] ;  /* 0x0002760000047ab9 */ /* 0x000fe20000000800 */
[----:B------:R-:W-:Y:S01]  /*48c0*/  ULDC UR55, c[0x0][0x988] ;  /* 0x0002620000377ab9 */ /* 0x000fe20000000800 */
[----:B------:R-:W-:-:S05]  /*48d0*/  ULDC UR58, c[0x0][0x9e0] ;  /* 0x00027800003a7ab9 */ /* 0x000fca0000000800 */
.L_x_1195:
[----:B------:R-:W-:-:S04]  /*48e0*/  UIADD3 UR5, UR37, 0x1, URZ ;  /* 0x0000000125057890 */ /* 0x000fc8000fffe03f */
[----:B------:R-:W-:-:S04]  /*48f0*/  UISETP.NE.AND UP2, UPT, UR5, 0x2, UPT ;  /* 0x000000020500788c */ /* 0x000fc8000bf45270 */
[----:B------:R-:W-:Y:S02]  /*4900*/  USEL UR39, URZ, 0x1, UP2 ;  /* 0x000000013f277887 */ /* 0x000fe40009000000 */
[----:B------:R-:W-:Y:S02]  /*4910*/  USEL UR5, UR5, URZ, UP2 ;  /* 0x0000003f05057287 */ /* 0x000fe40009000000 */
[----:B------:R-:W-:Y:S01]  /*4920*/  ULOP3.LUT UR39, UR36, UR39, URZ, 0x3c, !UPT ;  /* 0x0000002724277292 */ /* 0x000fe2000f8e3c3f */
[----:B------:R-:W-:Y:S11]  /*4930*/  @!P0 BRA `(.L_x_1179) ;  /* 0x0000000000048947 */ /* 0x000ff60003800000 */
[----:B------:R-:W-:Y:S01]  /*4940*/  BPT.TRAP 0x1 ;  /* 0x000000040000795c */ /* 0x000fe20000300000 */
.L_x_1179:
[----:B------:R-:W-:Y:S01]  /*4950*/  ULEA UR7, UR5, UR38, 0x3 ;  /* 0x0000002605077291 */ /* 0x000fe2000f8e183f */
[----:B------:R-:W-:-:S05]  /*4960*/  IMAD.U32 R21, RZ, RZ, UR39 ;  /* 0x00000027ff157e24 */ /* 0x000fca000f8e00ff */
[----:B------:R-:W-:-:S04]  /*4970*/  SHF.L.U32 R21, R21, 0x1f, RZ ;  /* 0x0000001f15157819 */ /* 0x000fc800000006ff */
[----:B------:R0:W1:Y:S01]  /*4980*/  SYNCS.PHASECHK.TRANS64.TRYWAIT P2, [UR7+0x30830], R21 ;  /* 0x03083015ff0075a7 */ /* 0x0000620008040147 */
[----:B------:R-:W-:Y:S05]  /*4990*/  @!P0 BRA `(.L_x_1180) ;  /* 0x0000000000048947 */ /* 0x000fea0003800000 */
[----:B------:R-:W-:Y:S01]  /*49a0*/  BPT.TRAP 0x1 ;  /* 0x000000040000795c */ /* 0x000fe20000300000 */
.L_x_1180:
[----:B-1----:R-:W-:Y:S05]  /*49b0*/  @P2 BRA `(.L_x_1181) ;  /* 0x0000000000082947 */ /* 0x002fea0003800000 */
[----:B------:R-:W1:Y:S02]  /*49c0*/  SYNCS.PHASECHK.TRANS64.TRYWAIT P2, [UR7+0x30830], R21 ;  /* 0x03083015ff0075a7 */ /* 0x000e640008040147 */
[----:B-1----:R-:W-:Y:S05]  /*49d0*/  @!P2 BRA `(.L_x_1182) ;  /* 0x000001140038a947 */ /* 0x002fea0003800000 */
.L_x_1181:
[----:B------:R-:W-:Y:S01]  /*49e0*/  R2UR UR6, R18 ;  /* 0x00000000120672ca */ /* 0x000fe200000e0000 */
[----:B-1----:R-:W-:Y:S01]  /*49f0*/  WARPGROUP.ARRIVE ;  /* 0x00000000000079c5 */ /* 0x002fe20000000000 */
[----:B------:R-:W-:Y:S01]  /*4a00*/  R2UR UR44, R14 ;  /* 0x000000000e2c72ca */ /* 0x000fe200000e0000 */
[----:B------:R-:W-:Y:S01]  /*4a10*/  UMOV UR47, 0x40000040 ;  /* 0x40000040002f7882 */ /* 0x000fe20000000000 */
[----:B------:R-:W-:Y:S01]  /*4a20*/  R2UR UR45, R15 ;  /* 0x000000000f2d72ca */ /* 0x000fe200000e0000 */
[----:B------:R-:W-:Y:S01]  /*4a30*/  UMOV UR11, 0x40000040 ;  /* 0x40000040000b7882 */ /* 0x000fe20000000000 */
[----:B------:R-:W-:Y:S01]  /*4a40*/  UMOV UR15, 0x40000040 ;  /* 0x40000040000f7882 */ /* 0x000fe20000000000 */
[----:B------:R-:W-:Y:S01]  /*4a50*/  UMOV UR19, 0x40000040 ;  /* 0x4000004000137882 */ /* 0x000fe20000000000 */
[----:B------:R-:W-:Y:S01]  /*4a60*/  UMOV UR23, 0x40000040 ;  /* 0x4000004000177882 */ /* 0x000fe20000000000 */
[----:B------:R-:W-:Y:S01]  /*4a70*/  UMOV UR27, 0x40000040 ;  /* 0x40000040001b7882 */ /* 0x000fe20000000000 */
[----:B------:R-:W-:Y:S01]  /*4a80*/  UMOV UR31, 0x40000040 ;  /* 0x40000040001f7882 */ /* 0x000fe20000000000 */
[----:B------:R-:W-:Y:S01]  /*4a90*/  UMOV UR35, 0x40000040 ;  /* 0x4000004000237882 */ /* 0x000fe20000000000 */
[----:B------:R-:W-:Y:S01]  /*4aa0*/  UMOV UR43, 0x40000040 ;  /* 0x40000040002b7882 */ /* 0x000fe20000000000 */
[----:B------:R-:W-:Y:S01]  /*4ab0*/  ULEA UR6, UR5, UR6, 0xb ;  /* 0x0000000605067291 */ /* 0x000fe2000f8e583f */
[-C--:B------:R-:W-:Y:S01]  /*4ac0*/  FMUL.FTZ R24, R24, R0.reuse ;  /* 0x0000000018187220 */ /* 0x080fe20000410000 */
[-C--:B------:R-:W-:Y:S01]  /*4ad0*/  FMUL.FTZ R25, R25, R0.reuse ;  /* 0x0000000019197220 */ /* 0x080fe20000410000 */
[-C--:B------:R-:W-:Y:S01]  /*4ae0*/  FMUL.FTZ R28, R28, R0.reuse ;  /* 0x000000001c1c7220 */ /* 0x080fe20000410000 */
[----:B------:R-:W-:Y:S01]  /*4af0*/  UIADD3 UR10, UR6, 0x206, URZ ;  /* 0x00000206060a7890 */ /* 0x000fe2000fffe03f */
[-C--:B------:R-:W-:Y:S01]  /*4b00*/  FMUL.FTZ R29, R29, R0.reuse ;  /* 0x000000001d1d7220 */ /* 0x080fe20000410000 */
[----:B------:R-:W-:Y:S01]  /*4b10*/  UIADD3 UR14, UR6, 0x400, URZ ;  /* 0x00000400060e7890 */ /* 0x000fe2000fffe03f */
[-C--:B------:R-:W-:Y:S01]  /*4b20*/  FMUL.FTZ R32, R32, R0.reuse ;  /* 0x0000000020207220 */ /* 0x080fe20000410000 */
[----:B------:R-:W-:Y:S01]  /*4b30*/  UMOV UR46, UR6 ;  /* 0x00000006002e7c82 */ /* 0x000fe20008000000 */
[----:B------:R-:W-:Y:S01]  /*4b40*/  UIADD3 UR18, UR6, 0x402, URZ ;  /* 0x0000040206127890 */ /* 0x000fe2000fffe03f */
[----:B------:R-:W-:Y:S01]  /*4b50*/  HGMMA.64x64x16.F32 R152, gdesc[UR44], RZ, !UPT, gsb0 ;  /* 0x00e000002c9879f0 */ /* 0x000fe2000c0008ff */
[----:B------:R-:W-:Y:S01]  /*4b60*/  R2UR UR44, R12 ;  /* 0x000000000c2c72ca */ /* 0x000fe200000e0000 */
[----:B------:R-:W-:Y:S01]  /*4b70*/  UIADD3 UR46, UR6, 0x2, URZ ;  /* 0x00000002062e7890 */ /* 0x000fe2000fffe03f */
[----:B------:R-:W-:Y:S01]  /*4b80*/  R2UR UR45, R13 ;  /* 0x000000000d2d72ca */ /* 0x000fe200000e0000 */
        /* <DEDUP_REMOVED lines=79> */
[----:B------:R-:W-:Y:S01]  /*5080*/  HGMMA.64x64x16.F32 R152, gdesc[UR44], R152, gsb0 ;  /* 0x00e000002c9879f0 */ /* 0x000fe20008000898 */
[----:B------:R-:W-:Y:S01]  /*5090*/  R2UR UR44, R10 ;  /* 0x000000000a2c72ca */ /* 0x000fe200000e0000 */
[----:B------:R-:W-:Y:S01]  /*50a0*/  UIADD3 UR46, UR6, 0x4, URZ ;  /* 0x00000004062e7890 */ /* 0x000fe2000fffe03f */
[----:B------:R-:W-:Y:S01]  /*50b0*/  R2UR UR45, R11 ;  /* 0x000000000b2d72ca */ /* 0x000fe200000e0000 */
        /* <DEDUP_REMOVED lines=55> */
[----:B------:R-:W-:Y:S01]  /*5430*/  HGMMA.64x64x16.F32 R152, gdesc[UR44], R152, gsb0 ;  /* 0x00e000002c9879f0 */ /* 0x000fe20008000898 */
[----:B------:R-:W-:Y:S01]  /*5440*/  R2UR UR44, R8 ;  /* 0x00000000082c72ca */ /* 0x000fe200000e0000 */
[----:B------:R-:W-:Y:S01]  /*5450*/  UIADD3 UR46, UR6, 0x6, URZ ;  /* 0x00000006062e7890 */ /* 0x000fe2000fffe03f */
[----:B------:R-:W-:Y:S01]  /*5460*/  R2UR UR45, R9 ;  /* 0x00000000092d72ca */ /* 0x000fe200000e0000 */
[----:B------:R-:W-:Y:S01]  /*5470*/  UMOV UR47, 0x40000040 ;  /* 0x40000040002f7882 */ /* 0x000fe20000000000 */
[----:B------:R-:W-:Y:S02]  /*5480*/  WARPGROUP.DEPBAR.LE gsb0, 0x0 ;  /* 0x00008000000079c5 */ /* 0x000fe40000010000 */
[----:B------:R-:W-:-:S09]  /*5490*/  WARPGROUP.ARRIVE ;  /* 0x00000000000079c5 */ /* 0x000fd20000000000 */
        /* <DEDUP_REMOVED lines=8> */
[----:B------:R-:W-:Y:S01]  /*5520*/  UIADD3 UR46, UR6, 0x202, URZ ;  /* 0x00000202062e7890 */ /* 0x000fe2000fffe03f */
[----:B------:R-:W-:Y:S01]  /*5530*/  UMOV UR47, 0x40000040 ;  /* 0x40000040002f7882 */ /* 0x000fe20000000000 */
[----:B------:R-:W-:Y:S01]  /*5540*/  UMOV UR44, UR56 ;  /* 0x00000038002c7c82 */ /* 0x000fe20008000000 */
[----:B------:R-:W-:Y:S01]  /*5550*/  UMOV UR45, UR57 ;  /* 0x00000039002d7c82 */ /* 0x000fe20008000000 */
[----:B------:R-:W-:Y:S02]  /*5560*/  WARPGROUP.DEPBAR.LE gsb0, 0x0 ;  /* 0x00008000000079c5 */ /* 0x000fe40000010000 */
[----:B------:R-:W-:-:S06]  /*5570*/  WARPGROUP.ARRIVE ;  /* 0x00000000000079c5 */ /* 0x000fcc0000000000 */
        /* <DEDUP_REMOVED lines=9> */
[----:B------:R-:W-:Y:S01]  /*5610*/  UMOV UR44, UR48 ;  /* 0x00000030002c7c82 */ /* 0x000fe20008000000 */
[----:B------:R-:W-:Y:S01]  /*5620*/  UMOV UR45, UR49 ;  /* 0x00000031002d7c82 */ /* 0x000fe20008000000 */
[----:B------:R-:W-:Y:S01]  /*5630*/  UMOV UR47, 0x40000040 ;  /* 0x40000040002f7882 */ /* 0x000fe20000000000 */
        /* <DEDUP_REMOVED lines=28> */
[----:B------:R-:W-:Y:S05]  /*5800*/  @!P0 BRA `(.L_x_1183) ;  /* 0x0000000000048947 */ /* 0x000fea0003800000 */
[----:B------:R-:W-:Y:S01]  /*5810*/  BPT.TRAP 0x1 ;  /* 0x000000040000795c */ /* 0x000fe20000300000 */
.L_x_1183:
[----:B------:R-:W-:Y:S01]  /*5820*/  ULEA UR14, UR37, UR38, 0x3 ;  /* 0x00000026250e7291 */ /* 0x000fe2000f8e183f */
[----:B------:R-:W-:-:S05]  /*5830*/  IMAD.U32 R0, RZ, RZ, UR36 ;  /* 0x00000024ff007e24 */ /* 0x000fca000f8e00ff */
[----:B------:R-:W-:-:S04]  /*5840*/  SHF.L.U32 R0, R0, 0x1f, RZ ;  /* 0x0000001f00007819 */ /* 0x000fc800000006ff */
[----:B------:R1:W2:Y:S01]  /*5850*/  SYNCS.PHASECHK.TRANS64.TRYWAIT P2, [UR14+0x30850], R0 ;  /* 0x03085000ff0075a7 */ /* 0x0002a2000804014e */
[----:B------:R-:W-:Y:S05]  /*5860*/  @!P0 BRA `(.L_x_1184) ;  /* 0x0000000000048947 */ /* 0x000fea0003800000 */
[----:B------:R-:W-:Y:S01]  /*5870*/  BPT.TRAP 0x1 ;  /* 0x000000040000795c */ /* 0x000fe20000300000 */
.L_x_1184:
[----:B--2---:R-:W-:Y:S05]  /*5880*/  @P2 BRA `(.L_x_1185) ;  /* 0x0000000000082947 */ /* 0x004fea0003800000 */
[----:B------:R-:W2:Y:S02]  /*5890*/  SYNCS.PHASECHK.TRANS64.TRYWAIT P2, [UR14+0x30850], R0 ;  /* 0x03085000ff0075a7 */ /* 0x000ea4000804014e */
[----:B--2---:R-:W-:Y:S05]  /*58a0*/  @!P2 BRA `(.L_x_1186) ;  /* 0x00000104009ca947 */ /* 0x004fea0003800000 */
.L_x_1185:
[----:B------:R-:W-:Y:S01]  /*58b0*/  UIADD3 UR6, UR38, 0x400, URZ ;  /* 0x0000040026067890 */ /* 0x000fe2000fffe03f */
[----:B------:R-:W-:Y:S01]  /*58c0*/  WARPGROUP.ARRIVE ;  /* 0x00000000000079c5 */ /* 0x000fe20000000000 */
[----:B------:R-:W-:Y:S01]  /*58d0*/  UMOV UR11, 0x40000040 ;  /* 0x40000040000b7882 */ /* 0x000fe20000000000 */
[----:B------:R-:W-:Y:S01]  /*58e0*/  PLOP3.LUT P2, PT, PT, PT, UP0, 0x80, 0x0 ;  /* 0x000000000000781c */ /* 0x000fe20003f4f008 */
[----:B------:R-:W-:Y:S01]  /*58f0*/  USHF.R.U32.HI UR6, URZ, 0x4, UR6 ;  /* 0x000000043f067899 */ /* 0x000fe20008011606 */
[----:B------:R-:W-:Y:S01]  /*5900*/  PLOP3.LUT P3, PT, PT, PT, UP0, 0x80, 0x0 ;  /* 0x000000000000781c */ /* 0x000fe20003f6f008 */
[----:B0-----:R-:W0:Y:S01]  /*5910*/  LDC R21, c[0x0][0x2f0] ;  /* 0x0000bc00ff157b82 */ /* 0x001e220000000800 */
[----:B------:R-:W-:Y:S01]  /*5920*/  FMUL.FTZ R2, R155, UR4 ;  /* 0x000000049b027c20 */ /* 0x000fe20008410000 */
[----:B------:R-:W-:Y:S01]  /*5930*/  ULOP3.LUT UR6, UR6, 0x3fff, URZ, 0xc0, !UPT ;  /* 0x00003fff06067892 */ /* 0x000fe2000f8ec03f */
[----:B-1----:R-:W-:Y:S01]  /*5940*/  FMUL.FTZ R0, R154, UR4 ;  /* 0x000000049a007c20 */ /* 0x002fe20008410000 */
[----:B------:R-:W-:Y:S01]  /*5950*/  FMUL.FTZ R154, R158, UR4 ;  /* 0x000000049e9a7c20 */ /* 0x000fe20008410000 */
[----:B------:R-:W-:Y:S01]  /*5960*/  FMUL.FTZ R158, R163, UR4 ;  /* 0x00000004a39e7c20 */ /* 0x000fe20008410000 */
[----:B------:R-:W-:Y:S01]  /*5970*/  ULOP3.LUT UR6, UR6, 0x2000000, URZ, 0xfc, !UPT ;  /* 0x0200000006067892 */ /* 0x000fe2000f8efc3f */
[----:B------:R-:W-:Y:S01]  /*5980*/  FMUL.FTZ R163, R175, UR4 ;  /* 0x00000004afa37c20 */ /* 0x000fe20008410000 */
[----:B------:R-:W1:Y:S01]  /*5990*/  LDC R155, c[0x0][0x288] ;  /* 0x0000a200ff9b7b82 */ /* 0x000e620000000800 */
[----:B------:R-:W2:Y:S01]  /*59a0*/  MUFU.TANH R0, R0 ;  /* 0x0000000000007308 */ /* 0x000ea20000002400 */
[----:B------:R-:W-:-:S07]  /*59b0*/  ULEA UR6, UR37, UR6, 0xb ;  /* 0x0000000625067291 */ /* 0x000fce000f8e583f */
[----:B------:R-:W-:Y:S01]  /*59c0*/  UMOV UR10, UR6 ;  /* 0x00000006000a7c82 */ /* 0x000fe20008000000 */
[----:B------:R-:W3:Y:S01]  /*59d0*/  MUFU.TANH R2, R2 ;  /* 0x0000000200027308 */ /* 0x000ee20000002400 */
[----:B------:R-:W-:Y:S01]  /*59e0*/  HGMMA.64x256x16.F32 R24, R196, gdesc[UR8].tnspB, R24, gsb0 ;  /* 0x43e00008c4187df0 */ /* 0x000fe20008000818 */
[----:B------:R-:W-:Y:S01]  /*59f0*/  UIADD3 UR10, UR6, 0x80, URZ ;  /* 0x00000080060a7890 */ /* 0x000fe2000fffe03f */
[----:B------:R-:W-:-:S05]  /*5a00*/  UMOV UR11, 0x40000040 ;  /* 0x40000040000b7882 */ /* 0x000fca0000000000 */
[----:B------:R-:W4:Y:S08]  /*5a10*/  MUFU.TANH R154, R154 ;  /* 0x0000009a009a7308 */ /* 0x000f300000002400 */
[----:B------:R-:W0:Y:S08]  /*5a20*/  MUFU.TANH R158, R158 ;  /* 0x0000009e009e7308 */ /* 0x000e300000002400 */
[----:B------:R-:W0:Y:S01]  /*5a30*/  MUFU.TANH R163, R163 ;  /* 0x000000a300a37308 */ /* 0x000e220000002400 */
[----:B------:R-:W-:-:S02]  /*5a40*/  WARPGROUP.DEPBAR.LE gsb0, 0x0 ;  /* 0x00008000000079c5 */ /* 0x000fc40000010000 */
[----:B------:R-:W-:Y:S01]  /*5a50*/  WARPGROUP.ARRIVE ;  /* 0x00000000000079c5 */ /* 0x000fe20000000000 */
[----:B------:R-:W-:Y:S01]  /*5a60*/  FMUL.FTZ R197, R176, UR4 ;  /* 0x00000004b0c57c20 */ /* 0x000fe20008410000 */
[----:B------:R-:W-:-:S04]  /*5a70*/  FMUL.FTZ R196, R177, UR4 ;  /* 0x00000004b1c47c20 */ /* 0x000fc80008410000 */
[----:B------:R-:W-:Y:S01]  /*5a80*/  HGMMA.64x256x16.F32 R24, R192, gdesc[UR8].tnspB, R24, gsb0 ;  /* 0x43e00008c0187df0 */ /* 0x000fe20008000818 */
[----:B------:R-:W-:Y:S01]  /*5a90*/  UIADD3 UR10, UR6, 0x100, URZ ;  /* 0x00000100060a7890 */ /* 0x000fe2000fffe03f */
[----:B------:R-:W0:Y:S01]  /*5aa0*/  MUFU.TANH R197, R197 ;  /* 0x000000c500c57308 */ /* 0x000e220000002400 */
[----:B------:R-:W-:-:S07]  /*5ab0*/  UMOV UR11, 0x40000040 ;  /* 0x40000040000b7882 */ /* 0x000fce0000000000 */
[----:B------:R-:W0:Y:S01]  /*5ac0*/  MUFU.TANH R196, R196 ;  /* 0x000000c400c47308 */ /* 0x000e220000002400 */
[----:B------:R-:W-:Y:S02]  /*5ad0*/  WARPGROUP.DEPBAR.LE gsb0, 0x0 ;  /* 0x00008000000079c5 */ /* 0x000fe40000010000 */
[----:B------:R-:W-:Y:S01]  /*5ae0*/  WARPGROUP.ARRIVE ;  /* 0x00000000000079c5 */ /* 0x000fe20000000000 */
[----:B------:R-:W-:Y:S01]  /*5af0*/  FMUL.FTZ R193, R169, UR4 ;  /* 0x00000004a9c17c20 */ /* 0x000fe20008410000 */
[----:B------:R-:W-:Y:S02]  /*5b00*/  VIADD R169, R22, UR61 ;  /* 0x0000003d16a97c36 */ /* 0x000fe40008000000 */
[----:B------:R-:W-:Y:S01]  /*5b10*/  FMUL.FTZ R192, R168, UR4 ;  /* 0x00000004a8c07c20 */ /* 0x000fe20008410000 */
[----:B------:R-:W-:Y:S01]  /*5b20*/  FMUL.FTZ R194, R172, UR4 ;  /* 0x00000004acc27c20 */ /* 0x000fe20008410000 */
[----:B------:R-:W-:-:S09]  /*5b30*/  FMUL.FTZ R195, R173, UR4 ;  /* 0x00000004adc37c20 */ /* 0x000fd20008410000 */
[----:B------:R-:W-:Y:S01]  /*5b40*/  HGMMA.64x256x16.F32 R24, R188, gdesc[UR8].tnspB, R24, gsb0 ;  /* 0x43e00008bc187df0 */ /* 0x000fe20008000818 */
[----:B------:R-:W-:Y:S01]  /*5b50*/  UIADD3 UR10, UR6, 0x180, URZ ;  /* 0x00000180060a7890 */ /* 0x000fe2000fffe03f */
[----:B------:R-:W0:Y:S01]  /*5b60*/  MUFU.TANH R193, R193 ;  /* 0x000000c100c17308 */ /* 0x000e220000002400 */
[----:B------:R-:W-:Y:S01]  /*5b70*/  UMOV UR11, 0x40000040 ;  /* 0x40000040000b7882 */ /* 0x000fe20000000000 */
[----:B------:R-:W-:-:S06]  /*5b80*/  @UP0 ULDC UR6, c[0x0][0x44c] ;  /* 0x0001130000060ab9 */ /* 0x000fcc0000000800 */
[----:B------:R-:W0:Y:S08]  /*5b90*/  MUFU.TANH R192, R192 ;  /* 0x000000c000c07308 */ /* 0x000e300000002400 */
[----:B------:R-:W0:Y:S08]  /*5ba0*/  MUFU.TANH R194, R194 ;  /* 0x000000c200c27308 */ /* 0x000e300000002400 */
[----:B------:R-:W0:Y:S01]  /*5bb0*/  MUFU.TANH R195, R195 ;  /* 0x000000c300c37308 */ /* 0x000e220000002400 */
[----:B------:R-:W-:-:S02]  /*5bc0*/  WARPGROUP.DEPBAR.LE gsb0, 0x0 ;  /* 0x00008000000079c5 */ /* 0x000fc40000010000 */
[----:B------:R-:W-:Y:S01]  /*5bd0*/  WARPGROUP.ARRIVE ;  /* 0x00000000000079c5 */ /* 0x000fe20000000000 */
[----:B------:R-:W-:Y:S01]  /*5be0*/  FMUL.FTZ R188, R152, UR4 ;  /* 0x0000000498bc7c20 */ /* 0x000fe20008410000 */
[----:B------:R-:W-:Y:S01]  /*5bf0*/  FMUL.FTZ R191, R156, UR4 ;  /* 0x000000049cbf7c20 */ /* 0x000fe20008410000 */
[----:B------:R-:W-:Y:S01]  /*5c00*/  FMUL.FTZ R156, R159, UR4 ;  /* 0x000000049f9c7c20 */ /* 0x000fe20008410000 */
[----:B------:R-:W-:-:S04]  /*5c10*/  @P2 IMAD.HI.U32 R152, R169, UR6, RZ ;  /* 0x00000006a9982c27 */ /* 0x000fc8000f8e00ff */
[----:B------:R-:W-:Y:S01]  /*5c20*/  FMUL.FTZ R159, R166, UR4 ;  /* 0x00000004a69f7c20 */ /* 0x000fe20008410000 */
[----:B------:R-:W-:Y:S01]  /*5c30*/  HGMMA.64x256x16.F32 R24, R184, gdesc[UR8].tnspB, R24, gsb0 ;  /* 0x43e00008b8187df0 */ /* 0x000fe20008000818 */
[----:B------:R-:W-:Y:S01]  /*5c40*/  FMUL.FTZ R166, R179, UR4 ;  /* 0x00000004b3a67c20 */ /* 0x000fe20008410000 */
[----:B------:R-:W-:Y:S01]  /*5c50*/  FMUL.FTZ R179, R180, UR4 ;  /* 0x00000004b4b37c20 */ /* 0x000fe20008410000 */
[----:B------:R-:W-:Y:S01]  /*5c60*/  @UP0 ULDC UR6, c[0x0][0x450] ;  /* 0x0001140000060ab9 */ /* 0x000fe20000000800 */
[----:B------:R-:W-:Y:S01]  /*5c70*/  FMUL.FTZ R180, R181, UR4 ;  /* 0x00000004b5b47c20 */ /* 0x000fe20008410000 */
[----:B------:R-:W-:Y:S01]  /*5c80*/  @P3 SHF.R.U32.HI R169, RZ, UR6, R152 ;  /* 0x00000006ffa93c19 */ /* 0x000fe20008011698 */
[----:B------:R-:W-:Y:S02]  /*5c90*/  IMAD.SHL.U32 R181, R20, 0x40, RZ ;  /* 0x0000004014b57824 */ /* 0x000fe400078e00ff */
[----:B------:R-:W-:Y:S01]  /*5ca0*/  FMUL.FTZ R189, R153, UR4 ;  /* 0x0000000499bd7c20 */ /* 0x000fe20008410000 */
[----:B------:R-:W-:Y:S01]  /*5cb0*/  FMUL.FTZ R190, R157, UR4 ;  /* 0x000000049dbe7c20 */ /* 0x000fe20008410000 */
[----:B------:R-:W-:Y:S01]  /*5cc0*/  FMUL.FTZ R157, R162, UR4 ;  /* 0x00000004a29d7c20 */ /* 0x000fe20008410000 */
[----:B------:R-:W5:Y:S01]  /*5cd0*/  SHFL.IDX PT, R153, R169, RZ, 0x1c1f ;  /* 0x001c1fffa9997589 */ /* 0x000f6200000e0000 */
[----:B------:R-:W-:Y:S01]  /*5ce0*/  IADD3 R168, -R181, 0x1, RZ ;  /* 0x00000001b5a87810 */ /* 0x000fe20007ffe1ff */
[----:B------:R-:W-:Y:S01]  /*5cf0*/  FMUL.FTZ R162, R171, UR4 ;  /* 0x00000004aba27c20 */ /* 0x000fe20008410000 */
[----:B------:R-:W-:Y:S01]  /*5d00*/  IMAD.U32 R152, RZ, RZ, UR7 ;  /* 0x00000007ff987e24 */ /* 0x000fe2000f8e00ff */
[----:B------:R-:W-:Y:S01]  /*5d10*/  PLOP3.LUT P2, PT, PT, PT, UP1, 0x40, 0x0 ;  /* 0x000000000000781c */ /* 0x000fe20003f4e818 */
[----:B------:R-:W0:Y:S02]  /*5d20*/  MUFU.TANH R188, R188 ;  /* 0x000000bc00bc7308 */ /* 0x000e240000002400 */
[----:B------:R-:W-:-:S05]  /*5d30*/  @!P1 VIADD R152, R152, 0x30840 ;  /* 0x0003084098989836 */ /* 0x000fca0000000000 */
[----:B------:R-:W-:Y:S01]  /*5d40*/  @!P1 PRMT R152, RZ, 0x654, R152 ;  /* 0x00000654ff989816 */ /* 0x000fe20000000098 */
        /* <DEDUP_REMOVED lines=9> */
[----:B------:R-:W1:Y:S01]  /*5de0*/  MUFU.TANH R180, R180 ;  /* 0x000000b400b47308 */ /* 0x000e620000002400 */
[----:B------:R-:W-:-:S02]  /*5df0*/  WARPGROUP.DEPBAR.LE gsb0, 0x0 ;  /* 0x00008000000079c5 */ /* 0x000fc40000010000 */
[----:B------:R-:W-:Y:S01]  /*5e00*/  FMUL.FTZ R185, R161, UR4 ;  /* 0x00000004a1b97c20 */ /* 0x000fe20008410000 */
[----:B------:R-:W-:Y:S01]  /*5e10*/  FMUL.FTZ R184, R160, UR4 ;  /* 0x00000004a0b87c20 */ /* 0x000fe20008410000 */
[----:B------:R-:W-:Y:S01]  /*5e20*/  FMUL.FTZ R161, R170, UR4 ;  /* 0x00000004aaa17c20 */ /* 0x000fe20008410000 */
[----:B------:R-:W-:Y:S01]  /*5e30*/  FMUL.FTZ R186, R164, UR4 ;  /* 0x00000004a4ba7c20 */ /* 0x000fe20008410000 */
[----:B------:R-:W-:Y:S01]  /*5e40*/  FMUL.FTZ R187, R165, UR4 ;  /* 0x00000004a5bb7c20 */ /* 0x000fe20008410000 */
[----:B------:R-:W-:Y:S01]  /*5e50*/  FMUL.FTZ R160, R167, UR4 ;  /* 0x00000004a7a07c20 */ /* 0x000fe20008410000 */
[----:B------:R-:W-:Y:S02]  /*5e60*/  IMAD R170, R17, -0x2, R168 ;  /* 0xfffffffe11aa7824 */ /* 0x000fe400078e02a8 */
[----:B------:R-:W-:Y:S01]  /*5e70*/  FMUL.FTZ R164, R174, UR4 ;  /* 0x00000004aea47c20 */ /* 0x000fe20008410000 */
[----:B------:R-:W-:Y:S01]  /*5e80*/  FMUL.FTZ R165, R178, UR4 ;  /* 0x00000004b2a57c20 */ /* 0x000fe20008410000 */
[----:B------:R-:W-:Y:S01]  /*5e90*/  FMUL.FTZ R167, R182, UR4 ;  /* 0x00000004b6a77c20 */ /* 0x000fe20008410000 */
[----:B------:R-:W-:Y:S01]  /*5ea0*/  FMUL.FTZ R168, R183, UR4 ;  /* 0x00000004b7a87c20 */ /* 0x000fe20008410000 */
[----:B------:R-:W2:Y:S01]  /*5eb0*/  MUFU.TANH R184, R184 ;  /* 0x000000b800b87308 */ /* 0x000ea20000002400 */
[----:B0-----:R-:W-:Y:S01]  /*5ec0*/  IMAD R170, R21, UR60, R170 ;  /* 0x0000003c15aa7c24 */ /* 0x001fe2000f8e02aa */
[----:B------:R0:W-:Y:S03]  /*5ed0*/  @!P1 SYNCS.ARRIVE.TRANS64.RED.A1T0 RZ, [R152+URZ], RZ ;  /* 0x000000ff98ff99a7 */ /* 0x0001e6000810043f */
[----:B-1----:R-:W-:-:S03]  /*5ee0*/  IMAD.IADD R170, R170, 0x1, -R155 ;  /* 0x00000001aaaa7824 */ /* 0x002fc600078e0a9b */
[----:B------:R-:W1:Y:S01]  /*5ef0*/  MUFU.TANH R185, R185 ;  /* 0x000000b900b97308 */ /* 0x000e620000002400 */
[C---:B------:R-:W-:Y:S02]  /*5f00*/  VIADD R182, R170.reuse, UR58 ;  /* 0x0000003aaab67c36 */ /* 0x040fe40008000000 */
[----:B------:R-:W-:Y:S02]  /*5f10*/  VIADD R198, R170, UR54 ;  /* 0x00000036aac67c36 */ /* 0x000fe40008000000 */
[--C-:B-----5:R-:W-:Y:S02]  /*5f20*/  IMAD.IADD R177, R182, 0x1, R153.reuse ;  /* 0x00000001b6b17824 */ /* 0x120fe400078e0299 */
[----:B------:R-:W-:Y:S01]  /*5f30*/  IMAD.IADD R178, R198, 0x1, R153 ;  /* 0x00000001c6b27824 */ /* 0x000fe200078e0299 */
[----:B------:R-:W0:Y:S08]  /*5f40*/  MUFU.TANH R186, R186 ;  /* 0x000000ba00ba7308 */ /* 0x000e300000002400 */
[----:B------:R-:W0:Y:S08]  /*5f50*/  MUFU.TANH R187, R187 ;  /* 0x000000bb00bb7308 */ /* 0x000e300000002400 */
[----:B------:R-:W0:Y:S08]  /*5f60*/  MUFU.TANH R160, R160 ;  /* 0x000000a000a07308 */ /* 0x000e300000002400 */
[----:B------:R-:W0:Y:S08]  /*5f70*/  MUFU.TANH R161, R161 ;  /* 0x000000a100a17308 */ /* 0x000e300000002400 */
[----:B------:R-:W0:Y:S08]  /*5f80*/  MUFU.TANH R164, R164 ;  /* 0x000000a400a47308 */ /* 0x000e300000002400 */
[----:B------:R-:W0:Y:S08]  /*5f90*/  MUFU.TANH R165, R165 ;  /* 0x000000a500a57308 */ /* 0x000e300000002400 */
[----:B------:R-:W0:Y:S08]  /*5fa0*/  MUFU.TANH R167, R167 ;  /* 0x000000a700a77308 */ /* 0x000e300000002400 */
[----:B------:R-:W0:Y:S01]  /*5fb0*/  MUFU.TANH R168, R168 ;  /* 0x000000a800a87308 */ /* 0x000e220000002400 */
[----:B-1234-:R-:W-:Y:S05]  /*5fc0*/  @P2 BRA `(.L_x_1187) ;  /* 0x00000000005c2947 */ /* 0x01efea0003800000 */
[----:B0-----:R-:W-:Y:S01]  /*5fd0*/  IMAD R152, R21, UR60, R153 ;  /* 0x0000003c15987c24 */ /* 0x001fe2000f8e0299 */
[----:B------:R-:W-:Y:S03]  /*5fe0*/  BSSY B0, `(.L_x_1188) ;  /* 0x0000011000007945 */ /* 0x000fe60003800000 */
[----:B------:R-:W-:-:S05]  /*5ff0*/  IMAD.IADD R170, R152, 0x1, -R155 ;  /* 0x0000000198aa7824 */ /* 0x000fca00078e0a9b */
[----:B------:R-:W-:-:S13]  /*6000*/  ISETP.GT.AND P2, PT, R170, -0x1, PT ;  /* 0xffffffffaa00780c */ /* 0x000fda0003f44270 */
[----:B------:R-:W-:Y:S05]  /*6010*/  @P2 BRA `(.L_x_1189) ;  /* 0x0000000000202947 */ /* 0x000fea0003800000 */
[----:B------:R-:W-:Y:S01]  /*6020*/  IMAD.U32 R172, RZ, RZ, UR51 ;  /* 0x00000033ffac7e24 */ /* 0x000fe2000f8e00ff */
[----:B------:R-:W-:-:S04]  /*6030*/  LOP3.LUT R171, RZ, R170, RZ, 0x33, !PT ;  /* 0x000000aaffab7212 */ /* 0x000fc800078e33ff */
[----:B------:R-:W-:-:S13]  /*6040*/  ISETP.NE.AND P2, PT, R172, 0x1, PT ;  /* 0x00000001ac00780c */ /* 0x000fda0003f45270 */
[----:B------:R-:W0:Y:S02]  /*6050*/  @P2 LDC.64 R152, c[0x0][0x9e8] ;  /* 0x00027a00ff982b82 */ /* 0x000e240000000a00 */
[----:B0-----:R-:W-:-:S05]  /*6060*/  @P2 IMAD.HI.U32 R152, R171, R152, RZ ;  /* 0x00000098ab982227 */ /* 0x001fca00078e00ff */
[----:B------:R-:W-:-:S04]  /*6070*/  @P2 SHF.R.U32.HI R171, RZ, R153, R152 ;  /* 0x00000099ffab2219 */ /* 0x000fc80000011698 */
[----:B------:R-:W-:Y:S01]  /*6080*/  LOP3.LUT R170, RZ, R171, RZ, 0x33, !PT ;  /* 0x000000abffaa7212 */ /* 0x000fe200078e33ff */
[----:B------:R-:W-:Y:S06]  /*6090*/  BRA `(.L_x_1190) ;  /* 0x0000000000147947 */ /* 0x000fec0003800000 */
.L_x_1189:
[----:B------:R-:W-:-:S05]  /*60a0*/  IMAD.U32 R172, RZ, RZ, UR51 ;  /* 0x00000033ffac7e24 */ /* 0x000fca000f8e00ff */
[----:B------:R-:W-:-:S13]  /*60b0*/  ISETP.NE.AND P2, PT, R172, 0x1, PT ;  /* 0x00000001ac00780c */ /* 0x000fda0003f45270 */
[----:B------:R-:W0:Y:S02]  /*60c0*/  @P2 LDC.64 R152, c[0x0][0x9e8] ;  /* 0x00027a00ff982b82 */ /* 0x000e240000000a00 */
[----:B0-----:R-:W-:-:S05]  /*60d0*/  @P2 IMAD.HI.U32 R152, R170, R152, RZ ;  /* 0x00000098aa982227 */ /* 0x001fca00078e00ff */
[----:B------:R-:W-:-:S07]  /*60e0*/  @P2 SHF.R.U32.HI R170, RZ, R153, R152 ;  /* 0x00000099ffaa2219 */ /* 0x000fce0000011698 */
.L_x_1190:
[----:B------:R-:W-:Y:S05]  /*60f0*/  BSYNC B0 ;  /* 0x0000000000007941 */ /* 0x000fea0003800000 */
.L_x_1188:
[----:B------:R-:W-:-:S04]  /*6100*/  IMAD R170, R170, R172, -R181 ;  /* 0x000000acaaaa7224 */ /* 0x000fc800078e0ab5 */
[----:B------:R-:W-:-:S05]  /*6110*/  IMAD R170, R17, -0x2, R170 ;  /* 0xfffffffe11aa7824 */ /* 0x000fca00078e02aa */
[----:B------:R-:W-:Y:S02]  /*6120*/  VIADDMNMX R177, R170, R172, R177, PT ;  /* 0x000000acaab17246 */ /* 0x000fe400038001b1 */
[----:B------:R-:W-:-:S07]  /*6130*/  VIMNMX R178, R178, R170, !PT ;  /* 0x000000aab2b27248 */ /* 0x000fce0007fe0100 */
.L_x_1187:
[----:B------:R-:W-:Y:S01]  /*6140*/  ISETP.GT.AND P2, PT, R20, -0x1, PT ;  /* 0xffffffff1400780c */ /* 0x000fe20003f44270 */
[----:B------:R-:W1:Y:S03]  /*6150*/  SHFL.IDX PT, R153, R169, 0x1, 0x1c1f ;  /* 0x003c1f00a9997f89 */ /* 0x000e6600000e0000 */
[C---:B------:R-:W-:Y:S02]  /*6160*/  ISETP.GT.AND P5, PT, R178.reuse, RZ, P2 ;  /* 0x000000ffb200720c */ /* 0x040fe400017a4270 */
[C---:B------:R-:W-:Y:S02]  /*6170*/  ISETP.GT.AND P4, PT, R178.reuse, 0x1, P2 ;  /* 0x00000001b200780c */ /* 0x040fe40001784270 */
[C---:B------:R-:W-:Y:S02]  /*6180*/  ISETP.GT.AND P6, PT, R178.reuse, 0x8, P2 ;  /* 0x00000008b200780c */ /* 0x040fe400017c4270 */
[----:B------:R-:W-:-:S02]  /*6190*/  ISETP.GT.AND P3, PT, R178, 0x9, P2 ;  /* 0x00000009b200780c */ /* 0x000fc40001764270 */
[C---:B------:R-:W-:Y:S02]  /*61a0*/  ISETP.LT.OR P5, PT, R177.reuse, 0x1, P5 ;  /* 0x00000001b100780c */ /* 0x040fe40002fa1670 */
[C---:B------:R-:W-:Y:S02]  /*61b0*/  ISETP.LT.OR P4, PT, R177.reuse, 0x2, P4 ;  /* 0x00000002b100780c */ /* 0x040fe40002781670 */
[C---:B------:R-:W-:Y:S02]  /*61c0*/  ISETP.LT.OR P6, PT, R177.reuse, 0x9, P6 ;  /* 0x00000009b100780c */ /* 0x040fe400037c1670 */
[----:B------:R-:W-:Y:S02]  /*61d0*/  ISETP.LT.OR P3, PT, R177, 0xa, P3 ;  /* 0x0000000ab100780c */ /* 0x000fe40001f61670 */
[----:B------:R-:W-:Y:S02]  /*61e0*/  FSEL R183, R188, -INF , !P5 ;  /* 0xff800000bcb77808 */ /* 0x000fe40006800000 */
[----:B------:R-:W-:-:S02]  /*61f0*/  ISETP.GT.AND P5, PT, R178, 0x10, P2 ;  /* 0x00000010b200780c */ /* 0x000fc400017a4270 */
[----:B------:R-:W-:Y:S01]  /*6200*/  FSEL R189, R189, -INF , !P4 ;  /* 0xff800000bdbd7808 */ /* 0x000fe20006000000 */
[----:B-1----:R-:W-:Y:S01]  /*6210*/  IMAD.IADD R182, R182, 0x1, R153 ;  /* 0x00000001b6b67824 */ /* 0x002fe200078e0299 */
[----:B------:R-:W-:Y:S02]  /*6220*/  FSEL R191, R191, -INF , !P6 ;  /* 0xff800000bfbf7808 */ /* 0x000fe40007000000 */
[----:B------:R-:W-:Y:S02]  /*6230*/  FSEL R190, R190, -INF , !P3 ;  /* 0xff800000bebe7808 */ /* 0x000fe40005800000 */
        /* <DEDUP_REMOVED lines=10> */
[----:B------:R-:W-:Y:S01]  /*62e0*/  IMAD.IADD R185, R198, 0x1, R153 ;  /* 0x00000001c6b97824 */ /* 0x000fe200078e0299 */
[----:B0-----:R-:W-:Y:S02]  /*62f0*/  FSEL R171, R186, -INF , !P6 ;  /* 0xff800000baab7808 */ /* 0x001fe40007000000 */
        /* <DEDUP_REMOVED lines=10> */
[----:B------:R-:W-:Y:S02]  /*63a0*/  FSEL R174, R193, -INF , !P4 ;  /* 0xff800000c1ae7808 */ /* 0x000fe40006000000 */
        /* <DEDUP_REMOVED lines=10> */
[----:B------:R-:W-:-:S02]  /*6450*/  PLOP3.LUT P5, PT, PT, PT, UP1, 0x40, 0x0 ;  /* 0x000000000000781c */ /* 0x000fc40003fae818 */
[----:B------:R-:W-:Y:S02]  /*6460*/  FSEL R178, R196, -INF , !P4 ;  /* 0xff800000c4b27808 */ /* 0x000fe40006000000 */
[----:B------:R-:W-:Y:S02]  /*6470*/  FSEL R179, R179, -INF , !P6 ;  /* 0xff800000b3b37808 */ /* 0x000fe40007000000 */
[----:B------:R-:W-:-:S07]  /*6480*/  FSEL R180, R180, -INF , !P3 ;  /* 0xff800000b4b47808 */ /* 0x000fce0005800000 */
[----:B------:R-:W-:Y:S05]  /*6490*/  @P5 BRA `(.L_x_1191) ;  /* 0x00000000005c5947 */ /* 0x000fea0003800000 */
[----:B------:R-:W-:Y:S01]  /*64a0*/  IMAD R152, R21, UR60, R153 ;  /* 0x0000003c15987c24 */ /* 0x000fe2000f8e0299 */
        /* <DEDUP_REMOVED lines=12> */
.L_x_1193:
[----:B------:R-:W-:-:S05]  /*6570*/  IMAD.U32 R193, RZ, RZ, UR51 ;  /* 0x00000033ffc17e24 */ /* 0x000fca000f8e00ff */
[----:B------:R-:W-:-:S13]  /*6580*/  ISETP.NE.AND P3, PT, R193, 0x1, PT ;  /* 0x00000001c100780c */ /* 0x000fda0003f65270 */
[----:B------:R-:W0:Y:S02]  /*6590*/  @P3 LDC.64 R152, c[0x0][0x9e8] ;  /* 0x00027a00ff983b82 */ /* 0x000e240000000a00 */
[----:B0-----:R-:W-:-:S05]  /*65a0*/  @P3 IMAD.HI.U32 R152, R184, R152, RZ ;  /* 0x00000098b8983227 */ /* 0x001fca00078e00ff */
[----:B------:R-:W-:-:S07]  /*65b0*/  @P3 SHF.R.U32.HI R184, RZ, R153, R152 ;  /* 0x00000099ffb83219 */ /* 0x000fce0000011698 */
.L_x_1194:
[----:B------:R-:W-:Y:S05]  /*65c0*/  BSYNC B0 ;  /* 0x0000000000007941 */ /* 0x000fea0003800000 */
.L_x_1192:
[----:B------:R-:W-:-:S04]  /*65d0*/  IMAD R184, R184, R193, -R181 ;  /* 0x000000c1b8b87224 */ /* 0x000fc800078e0ab5 */
[----:B------:R-:W-:-:S05]  /*65e0*/  IMAD R184, R17, -0x2, R184 ;  /* 0xfffffffe11b87824 */ /* 0x000fca00078e02b8 */
[----:B------:R-:W-:Y:S02]  /*65f0*/  VIADDMNMX R182, R184, R193, R182, PT ;  /* 0x000000c1b8b67246 */ /* 0x000fe400038001b6 */
[----:B------:R-:W-:-:S07]  /*6600*/  VIMNMX R185, R185, R184, !PT ;  /* 0x000000b8b9b97248 */ /* 0x000fce0007fe0100 */
.L_x_1191:
[----:B------:R-:W-:Y:S01]  /*6610*/  FMNMX.FTZ R152, R183, R4, !PT ;  /* 0x00000004b7987209 */ /* 0x000fe20007810000 */
[----:B------:R-:W-:Y:S01]  /*6620*/  UMOV UR6, UR55 ;  /* 0x0000003700067c82 */ /* 0x000fe20008000000 */
[----:B------:R-:W-:Y:S01]  /*6630*/  ISETP.GT.AND P4, PT, R185, RZ, P2 ;  /* 0x000000ffb900720c */ /* 0x000fe20001784270 */
[----:B------:R-:W-:Y:S01]  /*6640*/  UMOV UR36, UR39 ;  /* 0x0000002700247c82 */ /* 0x000fe20008000000 */
[----:B------:R-:W-:Y:S01]  /*6650*/  FMNMX.FTZ R152, R189, R152, !PT ;  /* 0x00000098bd987209 */ /* 0x000fe20007810000 */
[----:B------:R-:W-:Y:S01]  /*6660*/  UMOV UR37, UR5 ;  /* 0x0000000500257c82 */ /* 0x000fe20008000000 */
[----:B------:R-:W-:Y:S02]  /*6670*/  ISETP.GT.AND P3, PT, R185, 0x1, P2 ;  /* 0x00000001b900780c */ /* 0x000fe40001764270 */
[----:B------:R-:W-:Y:S02]  /*6680*/  FMNMX.FTZ R153, R191, R152, !PT ;  /* 0x00000098bf997209 */ /* 0x000fe40007810000 */
[----:B------:R-:W-:-:S02]  /*6690*/  ISETP.LT.OR P4, PT, R182, 0x1, P4 ;  /* 0x00000001b600780c */ /* 0x000fc40002781670 */
[----:B------:R-:W-:Y:S02]  /*66a0*/  FMNMX.FTZ R152, R190, R153, !PT ;  /* 0x00000099be987209 */ /* 0x000fe40007810000 */
[----:B------:R-:W-:Y:S02]  /*66b0*/  ISETP.GT.AND P5, PT, R185, 0x8, P2 ;  /* 0x00000008b900780c */ /* 0x000fe400017a4270 */
[----:B------:R-:W-:Y:S02]  /*66c0*/  FMNMX.FTZ R153, R169, R152, !PT ;  /* 0x00000098a9997209 */ /* 0x000fe40007810000 */
[----:B------:R-:W-:Y:S02]  /*66d0*/  ISETP.LT.OR P3, PT, R182, 0x2, P3 ;  /* 0x00000002b600780c */ /* 0x000fe40001f61670 */
[----:B------:R-:W-:Y:S02]  /*66e0*/  FMNMX.FTZ R152, R170, R153, !PT ;  /* 0x00000099aa987209 */ /* 0x000fe40007810000 */
[----:B------:R-:W-:-:S02]  /*66f0*/  FSEL R184, R0, -INF , !P4 ;  /* 0xff80000000b87808 */ /* 0x000fc40006000000 */
        /* <DEDUP_REMOVED lines=15> */
[----:B------:R-:W-:Y:S02]  /*67f0*/  FSEL R156, R156, -INF , !P6 ;  /* 0xff8000009c9c7808 */ /* 0x000fe40007000000 */
[----:B------:R-:W-:Y:S02]  /*6800*/  FMNMX.FTZ R153, R179, R152, !PT ;  /* 0x00000098b3997209 */ /* 0x000fe40007810000 */
[----:B------:R-:W-:-:S02]  /*6810*/  ISETP.LT.OR P3, PT, R182, 0x11, P3 ;  /* 0x00000011b600780c */ /* 0x000fc40001f61670 */
[----:B------:R-:W-:Y:S02]  /*6820*/  FMNMX.FTZ R153, R180, R153, !PT ;  /* 0x00000099b4997209 */ /* 0x000fe40007810000 */
[----:B------:R-:W-:Y:S02]  /*6830*/  ISETP.GT.AND P6, PT, R185, 0x18, P2 ;  /* 0x00000018b900780c */ /* 0x000fe400017c4270 */
[C---:B------:R-:W-:Y:S01]  /*6840*/  ISETP.LT.OR P5, PT, R182.reuse, 0x12, P5 ;  /* 0x00000012b600780c */ /* 0x040fe20002fa1670 */
[----:B------:R-:W0:Y:S01]  /*6850*/  SHFL.BFLY PT, R152, R153, 0x2, 0x1f ;  /* 0x0c401f0099987f89 */ /* 0x000e2200000e0000 */
[----:B------:R-:W-:Y:S02]  /*6860*/  FSEL R157, R157, -INF , !P3 ;  /* 0xff8000009d9d7808 */ /* 0x000fe40005800000 */
[----:B------:R-:W-:Y:S02]  /*6870*/  ISETP.GT.AND P4, PT, R185, 0x19, P2 ;  /* 0x00000019b900780c */ /* 0x000fe40001784270 */
[----:B------:R-:W-:-:S02]  /*6880*/  ISETP.LT.OR P6, PT, R182, 0x19, P6 ;  /* 0x00000019b600780c */ /* 0x000fc400037c1670 */
[----:B------:R-:W-:Y:S02]  /*6890*/  FSEL R158, R158, -INF , !P5 ;  /* 0xff8000009e9e7808 */ /* 0x000fe40006800000 */
[----:B------:R-:W-:Y:S02]  /*68a0*/  ISETP.GT.AND P3, PT, R185, 0x20, P2 ;  /* 0x00000020b900780c */ /* 0x000fe40001764270 */
[----:B------:R-:W-:Y:S02]  /*68b0*/  FSEL R159, R159, -INF , !P6 ;  /* 0xff8000009f9f7808 */ /* 0x000fe40007000000 */
[C---:B------:R-:W-:Y:S02]  /*68c0*/  ISETP.LT.OR P4, PT, R182.reuse, 0x1a, P4 ;  /* 0x0000001ab600780c */ /* 0x040fe40002781670 */
[----:B------:R-:W-:Y:S02]  /*68d0*/  ISETP.GT.AND P5, PT, R185, 0x21, P2 ;  /* 0x00000021b900780c */ /* 0x000fe400017a4270 */
[----:B------:R-:W-:-:S02]  /*68e0*/  ISETP.LT.OR P3, PT, R182, 0x21, P3 ;  /* 0x00000021b600780c */ /* 0x000fc40001f61670 */
[----:B------:R-:W-:Y:S02]  /*68f0*/  FSEL R160, R160, -INF , !P4 ;  /* 0xff800000a0a07808 */ /* 0x000fe40006000000 */
[----:B------:R-:W-:Y:S02]  /*6900*/  ISETP.GT.AND P6, PT, R185, 0x28, P2 ;  /* 0x00000028b900780c */ /* 0x000fe400017c4270 */
[----:B------:R-:W-:Y:S02]  /*6910*/  ISETP.LT.OR P5, PT, R182, 0x22, P5 ;  /* 0x00000022b600780c */ /* 0x000fe40002fa1670 */
[----:B0-----:R-:W-:Y:S02]  /*6920*/  FMNMX.FTZ R181, R153, R152, !PT ;  /* 0x0000009899b57209 */ /* 0x001fe40007810000 */
[----:B------:R-:W-:Y:S02]  /*6930*/  FMNMX.FTZ R153, R184, R3, !PT ;  /* 0x00000003b8997209 */ /* 0x000fe40007810000 */
[----:B------:R-:W-:Y:S01]  /*6940*/  FSEL R161, R161, -INF , !P3 ;  /* 0xff800000a1a17808 */ /* 0x000fe20005800000 */
[----:B------:R-:W0:Y:S01]  /*6950*/  SHFL.BFLY PT, R152, R181, 0x1, 0x1f ;  /* 0x0c201f00b5987f89 */ /* 0x000e2200000e0000 */
[----:B------:R-:W-:-:S02]  /*6960*/  FMNMX.FTZ R153, R2, R153, !PT ;  /* 0x0000009902997209 */ /* 0x000fc40007810000 */
[----:B------:R-:W-:Y:S02]  /*6970*/  ISETP.GT.AND P3, PT, R185, 0x29, P2 ;  /* 0x00000029b900780c */ /* 0x000fe40001764270 */
[----:B------:R-:W-:Y:S02]  /*6980*/  FMNMX.FTZ R153, R154, R153, !PT ;  /* 0x000000999a997209 */ /* 0x000fe40007810000 */
[----:B------:R-:W-:Y:S02]  /*6990*/  FSEL R162, R162, -INF , !P5 ;  /* 0xff800000a2a27808 */ /* 0x000fe40006800000 */
[----:B------:R-:W-:Y:S02]  /*69a0*/  FMNMX.FTZ R0, R156, R153, !PT ;  /* 0x000000999c007209 */ /* 0x000fe40007810000 */
[----:B------:R-:W-:Y:S02]  /*69b0*/  ISETP.LT.OR P6, PT, R182, 0x29, P6 ;  /* 0x00000029b600780c */ /* 0x000fe400037c1670 */
[----:B------:R-:W-:-:S02]  /*69c0*/  FMNMX.FTZ R153, R157, R0, !PT ;  /* 0x000000009d997209 */ /* 0x000fc40007810000 */
[----:B------:R-:W-:Y:S02]  /*69d0*/  ISETP.GT.AND P5, PT, R185, 0x30, P2 ;  /* 0x00000030b900780c */ /* 0x000fe400017a4270 */
[----:B------:R-:W-:Y:S02]  /*69e0*/  FMNMX.FTZ R186, R158, R153, !PT ;  /* 0x000000999eba7209 */ /* 0x000fe40007810000 */
[----:B------:R-:W-:Y:S02]  /*69f0*/  ISETP.LT.OR P3, PT, R182, 0x2a, P3 ;  /* 0x0000002ab600780c */ /* 0x000fe40001f61670 */
[----:B------:R-:W-:Y:S02]  /*6a00*/  FMNMX.FTZ R153, R159, R186, !PT ;  /* 0x000000ba9f997209 */ /* 0x000fe40007810000 */
[----:B------:R-:W-:Y:S02]  /*6a10*/  FSEL R164, R164, -INF , !P6 ;  /* 0xff800000a4a47808 */ /* 0x000fe40007000000 */
[----:B------:R-:W-:-:S02]  /*6a20*/  FMNMX.FTZ R186, R160, R153, !PT ;  /* 0x00000099a0ba7209 */ /* 0x000fc40007810000 */
[----:B0-----:R-:W-:Y:S02]  /*6a30*/  FMNMX.FTZ R152, R181, R152, !PT ;  /* 0x00000098b5987209 */ /* 0x001fe40007810000 */
[----:B------:R-:W-:Y:S02]  /*6a40*/  FMNMX.FTZ R181, R161, R186, !PT ;  /* 0x000000baa1b57209 */ /* 0x000fe40007810000 */
[----:B------:R-:W-:Y:S01]  /*6a50*/  ISETP.GT.AND P6, PT, R185, 0x31, P2 ;  /* 0x00000031b900780c */ /* 0x000fe200017c4270 */
[----:B------:R-:W-:Y:S01]  /*6a60*/  FMUL.FTZ R0, R152, UR6 ;  /* 0x0000000698007c20 */ /* 0x000fe20008410000 */
[----:B------:R-:W-:Y:S02]  /*6a70*/  FMNMX.FTZ R181, R162, R181, !PT ;  /* 0x000000b5a2b57209 */ /* 0x000fe40007810000 */
[----:B------:R-:W-:Y:S02]  /*6a80*/  FSEL R163, R163, -INF , !P3 ;  /* 0xff800000a3a37808 */ /* 0x000fe40005800000 */
[----:B------:R-:W-:-:S02]  /*6a90*/  ISETP.LT.OR P5, PT, R182, 0x31, P5 ;  /* 0x00000031b600780c */ /* 0x000fc40002fa1670 */
[----:B------:R-:W-:Y:S02]  /*6aa0*/  FMNMX.FTZ R186, R164, R181, !PT ;  /* 0x000000b5a4ba7209 */ /* 0x000fe40007810000 */
[----:B------:R-:W-:Y:S02]  /*6ab0*/  FSETP.NEU.FTZ.AND P4, PT, R152, -INF , PT ;  /* 0xff8000009800780b */ /* 0x000fe40003f9d000 */
[----:B------:R-:W-:Y:S02]  /*6ac0*/  ISETP.GT.AND P3, PT, R185, 0x38, P2 ;  /* 0x00000038b900780c */ /* 0x000fe40001764270 */
[----:B------:R-:W-:Y:S02]  /*6ad0*/  ISETP.LT.OR P6, PT, R182, 0x32, P6 ;  /* 0x00000032b600780c */ /* 0x000fe400037c1670 */
[----:B------:R-:W-:Y:S02]  /*6ae0*/  FSEL R165, R165, -INF , !P5 ;  /* 0xff800000a5a57808 */ /* 0x000fe40006800000 */
[----:B------:R-:W-:-:S02]  /*6af0*/  FMNMX.FTZ R186, R163, R186, !PT ;  /* 0x000000baa3ba7209 */ /* 0x000fc40007810000 */
[----:B------:R-:W-:Y:S02]  /*6b00*/  FSEL R0, R0, RZ, P4 ;  /* 0x000000ff00007208 */ /* 0x000fe40002000000 */
[----:B------:R-:W-:Y:S02]  /*6b10*/  ISETP.GT.AND P2, PT, R185, 0x39, P2 ;  /* 0x00000039b900780c */ /* 0x000fe40001744270 */
[----:B------:R-:W-:Y:S01]  /*6b20*/  ISETP.LT.OR P3, PT, R182, 0x39, P3 ;  /* 0x00000039b600780c */ /* 0x000fe20001f61670 */
[--C-:B------:R-:W-:Y:S01]  /*6b30*/  FFMA.FTZ R183, R183, UR6, -R0.reuse ;  /* 0x00000006b7b77c23 */ /* 0x100fe20008010800 */
[----:B------:R-:W-:Y:S01]  /*6b40*/  FSEL R166, R166, -INF , !P6 ;  /* 0xff800000a6a67808 */ /* 0x000fe20007000000 */
[--C-:B------:R-:W-:Y:S01]  /*6b50*/  FFMA.FTZ R192, R169, UR6, -R0.reuse ;  /* 0x00000006a9c07c23 */ /* 0x100fe20008010800 */
[----:B------:R-:W-:Y:S01]  /*6b60*/  FMNMX.FTZ R181, R165, R186, !PT ;  /* 0x000000baa5b57209 */ /* 0x000fe20007810000 */
[----:B------:R0:W-:Y:S01]  /*6b70*/  MUFU.EX2 R153, R183 ;  /* 0x000000b700997308 */ /* 0x0001e20000000800 */
[----:B------:R-:W-:Y:S01]  /*6b80*/  ISETP.LT.OR P2, PT, R182, 0x3a, P2 ;  /* 0x0000003ab600780c */ /* 0x000fe20001741670 */
[--C-:B------:R-:W-:Y:S01]  /*6b90*/  FFMA.FTZ R169, R170, UR6, -R0.reuse ;  /* 0x00000006aaa97c23 */ /* 0x100fe20008010800 */
[----:B------:R-:W-:Y:S01]  /*6ba0*/  FSEL R167, R167, -INF , !P3 ;  /* 0xff800000a7a77808 */ /* 0x000fe20005800000 */
[--C-:B------:R-:W-:Y:S01]  /*6bb0*/  FFMA.FTZ R190, R190, UR6, -R0.reuse ;  /* 0x00000006bebe7c23 */ /* 0x100fe20008010800 */
[----:B------:R-:W-:Y:S01]  /*6bc0*/  FMNMX.FTZ R182, R166, R181, !PT ;  /* 0x000000b5a6b67209 */ /* 0x000fe20007810000 */
[--C-:B------:R-:W-:Y:S01]  /*6bd0*/  FFMA.FTZ R186, R179, UR6, -R0.reuse ;  /* 0x00000006b3ba7c23 */ /* 0x100fe20008010800 */
[----:B------:R-:W-:Y:S01]  /*6be0*/  FSEL R168, R168, -INF , !P2 ;  /* 0xff800000a8a87808 */ /* 0x000fe20005000000 */
[--C-:B------:R-:W-:Y:S01]  /*6bf0*/  FFMA.FTZ R194, R171, UR6, -R0.reuse ;  /* 0x00000006abc27c23 */ /* 0x100fe20008010800 */
[----:B0-----:R-:W-:Y:S01]  /*6c00*/  FMNMX.FTZ R183, R167, R182, !PT ;  /* 0x000000b6a7b77209 */ /* 0x001fe20007810000 */
[----:B------:R0:W-:Y:S01]  /*6c10*/  MUFU.EX2 R181, R190 ;  /* 0x000000be00b57308 */ /* 0x0001e20000000800 */
[----:B------:R-:W-:Y:S01]  /*6c20*/  FSEL R179, R152, RZ, P4 ;  /* 0x000000ff98b37208 */ /* 0x000fe20002000000 */
[--C-:B------:R-:W-:Y:S01]  /*6c30*/  FFMA.FTZ R171, R172, UR6, -R0.reuse ;  /* 0x00000006acab7c23 */ /* 0x100fe20008010800 */
[----:B------:R-:W-:Y:S01]  /*6c40*/  FMNMX.FTZ R183, R168, R183, !PT ;  /* 0x000000b7a8b77209 */ /* 0x000fe20007810000 */
[--C-:B------:R-:W-:Y:S01]  /*6c50*/  FFMA.FTZ R188, R173, UR6, -R0.reuse ;  /* 0x00000006adbc7c23 */ /* 0x100fe20008010800 */
[--C-:B------:R-:W-:Y:S01]  /*6c60*/  FFMA.FTZ R172, R177, UR6, -R0.reuse ;  /* 0x00000006b1ac7c23 */ /* 0x100fe20008010800 */
[--C-:B------:R-:W-:Y:S01]  /*6c70*/  FFMA.FTZ R196, R189, UR6, -R0.reuse ;  /* 0x00000006bdc47c23 */ /* 0x100fe20008010800 */
[--C-:B------:R-:W-:Y:S01]  /*6c80*/  FFMA.FTZ R198, R191, UR6, -R0.reuse ;  /* 0x00000006bfc67c23 */ /* 0x100fe20008010800 */
[----:B------:R-:W1:Y:S01]  /*6c90*/  SHFL.BFLY PT, R170, R183, 0x2, 0x1f ;  /* 0x0c401f00b7aa7f89 */ /* 0x000e6200000e0000 */
[--C-:B0-----:R-:W-:Y:S01]  /*6ca0*/  FFMA.FTZ R190, R175, UR6, -R0.reuse ;  /* 0x00000006afbe7c23 */ /* 0x101fe20008010800 */
[--C-:B------:R-:W-:Y:S01]  /*6cb0*/  FFMA.FTZ R173, R174, UR6, -R0.reuse ;  /* 0x00000006aead7c23 */ /* 0x100fe20008010800 */
[--C-:B------:R-:W-:Y:S01]  /*6cc0*/  FFMA.FTZ R175, R176, UR6, -R0.reuse ;  /* 0x00000006b0af7c23 */ /* 0x100fe20008010800 */
[--C-:B------:R-:W-:Y:S01]  /*6cd0*/  FFMA.FTZ R177, R178, UR6, -R0.reuse ;  /* 0x00000006b2b17c23 */ /* 0x100fe20008010800 */
[----:B------:R-:W-:Y:S01]  /*6ce0*/  FFMA.FTZ R180, R180, UR6, -R0 ;  /* 0x00000006b4b47c23 */ /* 0x000fe20008010800 */
[----:B------:R-:W-:Y:S01]  /*6cf0*/  FADD.FTZ R0, -R179, R4 ;  /* 0x00000004b3007221 */ /* 0x000fe20000010100 */
[----:B------:R-:W-:Y:S03]  /*6d00*/  MUFU.EX2 R196, R196 ;  /* 0x000000c400c47308 */ /* 0x000fe60000000800 */
[----:B------:R-:W-:-:S05]  /*6d10*/  FMUL.FTZ R0, R0, UR6 ;  /* 0x0000000600007c20 */ /* 0x000fca0008410000 */
[----:B------:R-:W-:Y:S08]  /*6d20*/  MUFU.EX2 R198, R198 ;  /* 0x000000c600c67308 */ /* 0x000ff00000000800 */
[----:B------:R-:W0:Y:S01]  /*6d30*/  MUFU.EX2 R0, R0 ;  /* 0x0000000000007308 */ /* 0x000e220000000800 */
[----:B-1----:R-:W-:-:S05]  /*6d40*/  FMNMX.FTZ R170, R183, R170, !PT ;  /* 0x000000aab7aa7209 */ /* 0x002fca0007810000 */
[----:B------:R-:W1:Y:S02]  /*6d50*/  SHFL.BFLY PT, R183, R170, 0x1, 0x1f ;  /* 0x0c201f00aab77f89 */ /* 0x000e6400000e0000 */
[----:B------:R-:W2:Y:S08]  /*6d60*/  MUFU.EX2 R192, R192 ;  /* 0x000000c000c07308 */ /* 0x000eb00000000800 */
[----:B------:R-:W3:Y:S08]  /*6d70*/  MUFU.EX2 R169, R169 ;  /* 0x000000a900a97308 */ /* 0x000ef00000000800 */
[----:B------:R-:W-:Y:S01]  /*6d80*/  MUFU.EX2 R194, R194 ;  /* 0x000000c200c27308 */ /* 0x000fe20000000800 */
[----:B-1----:R-:W-:-:S07]  /*6d90*/  FMNMX.FTZ R170, R170, R183, !PT ;  /* 0x000000b7aaaa7209 */ /* 0x002fce0007810000 */
[----:B------:R-:W-:Y:S01]  /*6da0*/  MUFU.EX2 R171, R171 ;  /* 0x000000ab00ab7308 */ /* 0x000fe20000000800 */
[C---:B------:R-:W-:Y:S01]  /*6db0*/  FSETP.NEU.FTZ.AND P2, PT, R170.reuse, -INF , PT ;  /* 0xff800000aa00780b */ /* 0x040fe20003f5d000 */
[----:B------:R-:W-:-:S05]  /*6dc0*/  FMUL.FTZ R183, R170, UR6 ;  /* 0x00000006aab77c20 */ /* 0x000fca0008410000 */
[----:B------:R-:W-:Y:S01]  /*6dd0*/  FSEL R183, R183, RZ, P2 ;  /* 0x000000ffb7b77208 */ /* 0x000fe20001000000 */
[----:B------:R-:W-:Y:S04]  /*6de0*/  MUFU.EX2 R188, R188 ;  /* 0x000000bc00bc7308 */ /* 0x000fe80000000800 */
[--C-:B------:R-:W-:Y:S01]  /*6df0*/  FFMA.FTZ R4, R2, UR6, -R183.reuse ;  /* 0x0000000602047c23 */ /* 0x100fe200080108b7 */
[----:B------:R-:W-:Y:S01]  /*6e00*/  FSEL R2, R170, RZ, P2 ;  /* 0x000000ffaa027208 */ /* 0x000fe20001000000 */
[--C-:B------:R-:W-:Y:S01]  /*6e10*/  FFMA.FTZ R197, R184, UR6, -R183.reuse ;  /* 0x00000006b8c57c23 */ /* 0x100fe200080108b7 */
[--C-:B------:R-:W-:Y:S01]  /*6e20*/  FFMA.FTZ R199, R154, UR6, -R183.reuse ;  /* 0x000000069ac77c23 */ /* 0x100fe200080108b7 */
[--C-:B------:R-:W-:Y:S01]  /*6e30*/  FFMA.FTZ R154, R156, UR6, -R183.reuse ;  /* 0x000000069c9a7c23 */ /* 0x100fe200080108b7 */
[----:B------:R-:W-:Y:S01]  /*6e40*/  FFMA.FTZ R193, R157, UR6, -R183 ;  /* 0x000000069dc17c23 */ /* 0x000fe200080108b7 */
[----:B------:R-:W-:Y:S01]  /*6e50*/  FADD.FTZ R2, -R2, R3 ;  /* 0x0000000302027221 */ /* 0x000fe20000010100 */
[----:B------:R-:W-:Y:S01]  /*6e60*/  MUFU.EX2 R4, R4 ;  /* 0x0000000400047308 */ /* 0x000fe20000000800 */
[----:B0-----:R-:W-:Y:S01]  /*6e70*/  FFMA.FTZ R3, R0, R16, R153 ;  /* 0x0000001000037223 */ /* 0x001fe20000010099 */
[--C-:B------:R-:W-:Y:S01]  /*6e80*/  FFMA.FTZ R156, R158, UR6, -R183.reuse ;  /* 0x000000069e9c7c23 */ /* 0x100fe200080108b7 */
[----:B------:R-:W-:Y:S01]  /*6e90*/  FMUL.FTZ R2, R2, UR6 ;  /* 0x0000000602027c20 */ /* 0x000fe20008410000 */
[----:B------:R-:W-:Y:S01]  /*6ea0*/  FFMA.FTZ R195, R159, UR6, -R183 ;  /* 0x000000069fc37c23 */ /* 0x000fe200080108b7 */
[----:B------:R-:W-:Y:S01]  /*6eb0*/  FADD.FTZ R3, R196, R3 ;  /* 0x00000003c4037221 */ /* 0x000fe20000010000 */
[--C-:B------:R-:W-:Y:S01]  /*6ec0*/  FFMA.FTZ R158, R160, UR6, -R183.reuse ;  /* 0x00000006a09e7c23 */ /* 0x100fe200080108b7 */
[----:B------:R-:W-:Y:S01]  /*6ed0*/  FFMA.FTZ R160, R162, UR6, -R183 ;  /* 0x00000006a2a07c23 */ /* 0x000fe200080108b7 */
[----:B------:R-:W-:Y:S01]  /*6ee0*/  MUFU.EX2 R197, R197 ;  /* 0x000000c500c57308 */ /* 0x000fe20000000800 */
[----:B------:R-:W-:Y:S01]  /*6ef0*/  FADD.FTZ R16, R198, R3 ;  /* 0x00000003c6107221 */ /* 0x000fe20000010000 */
[--C-:B------:R-:W-:Y:S01]  /*6f00*/  FFMA.FTZ R189, R161, UR6, -R183.reuse ;  /* 0x00000006a1bd7c23 */ /* 0x100fe200080108b7 */
[--C-:B------:R-:W-:Y:S01]  /*6f10*/  FFMA.FTZ R191, R164, UR6, -R183.reuse ;  /* 0x00000006a4bf7c23 */ /* 0x100fe200080108b7 */
[--C-:B------:R-:W-:Y:S01]  /*6f20*/  FFMA.FTZ R185, R165, UR6, -R183.reuse ;  /* 0x00000006a5b97c23 */ /* 0x100fe200080108b7 */
[----:B------:R-:W-:Y:S01]  /*6f30*/  FADD.FTZ R3, R181, R16 ;  /* 0x00000010b5037221 */ /* 0x000fe20000010000 */
[--C-:B------:R-:W-:Y:S01]  /*6f40*/  FFMA.FTZ R166, R166, UR6, -R183.reuse ;  /* 0x00000006a6a67c23 */ /* 0x100fe200080108b7 */
[----:B------:R-:W-:Y:S01]  /*6f50*/  FFMA.FTZ R167, R167, UR6, -R183 ;  /* 0x00000006a7a77c23 */ /* 0x000fe200080108b7 */
[----:B------:R-:W0:Y:S01]  /*6f60*/  MUFU.EX2 R2, R2 ;  /* 0x0000000200027308 */ /* 0x000e220000000800 */
[----:B--2---:R-:W-:Y:S01]  /*6f70*/  FADD.FTZ R162, R192, R3 ;  /* 0x00000003c0a27221 */ /* 0x004fe20000010000 */
[----:B------:R-:W-:Y:S01]  /*6f80*/  FFMA.FTZ R168, R168, UR6, -R183 ;  /* 0x00000006a8a87c23 */ /* 0x000fe200080108b7 */
[----:B------:R-:W-:Y:S01]  /*6f90*/  IMAD.U32 R157, RZ, RZ, UR14 ;  /* 0x0000000eff9d7e24 */ /* 0x000fe2000f8e00ff */
[C---:B------:R-:W-:Y:S01]  /*6fa0*/  ISETP.GT.AND P2, PT, R20.reuse, UR50, PT ;  /* 0x0000003214007c0c */ /* 0x040fe2000bf44270 */
[----:B------:R-:W-:Y:S01]  /*6fb0*/  VIADD R20, R20, 0xffffffff ;  /* 0xffffffff14147836 */ /* 0x000fe20000000000 */
[----:B------:R-:W-:Y:S01]  /*6fc0*/  F2FP.F16.F32.PACK_AB R196, R196, R153 ;  /* 0x00000099c4c4723e */ /* 0x000fe200000000ff */
[----:B------:R-:W-:Y:S01]  /*6fd0*/  @!P1 VIADD R157, R157, 0x30860 ;  /* 0x000308609d9d9836 */ /* 0x000fe20000000000 */
[----:B------:R-:W1:Y:S01]  /*6fe0*/  MUFU.EX2 R199, R199 ;  /* 0x000000c700c77308 */ /* 0x000e620000000800 */
[----:B------:R-:W-:-:S02]  /*6ff0*/  F2FP.F16.F32.PACK_AB R198, R181, R198 ;  /* 0x000000c6b5c6723e */ /* 0x000fc400000000ff */
[----:B---3--:R-:W-:Y:S02]  /*7000*/  F2FP.F16.F32.PACK_AB R192, R169, R192 ;  /* 0x000000c0a9c0723e */ /* 0x008fe400000000ff */
[----:B------:R-:W-:-:S03]  /*7010*/  @!P1 PRMT R157, RZ, 0x654, R157 ;  /* 0x00000654ff9d9816 */ /* 0x000fc6000000009d */
[----:B------:R-:W2:Y:S01]  /*7020*/  MUFU.EX2 R154, R154 ;  /* 0x0000009a009a7308 */ /* 0x000ea20000000800 */
[----:B0-----:R-:W-:Y:S01]  /*7030*/  FFMA.FTZ R5, R2, R5, R197 ;  /* 0x0000000502057223 */ /* 0x001fe200000100c5 */
[----:B------:R0:W-:Y:S01]  /*7040*/  @!P1 SYNCS.ARRIVE.TRANS64.RED.A1T0 RZ, [R157+URZ], RZ ;  /* 0x000000ff9dff99a7 */ /* 0x0001e2000810043f */
[C---:B------:R-:W-:Y:S02]  /*7050*/  F2FP.F16.F32.PACK_AB R197, R4.reuse, R197 ;  /* 0x000000c504c5723e */ /* 0x040fe400000000ff */
[----:B------:R-:W-:Y:S01]  /*7060*/  FADD.FTZ R16, R4, R5 ;  /* 0x0000000504107221 */ /* 0x000fe20000010000 */
[----:B------:R-:W-:Y:S01]  /*7070*/  FADD.FTZ R5, R169, R162 ;  /* 0x000000a2a9057221 */ /* 0x000fe20000010000 */
[----:B------:R-:W-:Y:S01]  /*7080*/  FFMA.FTZ R162, R163, UR6, -R183 ;  /* 0x00000006a3a27c23 */ /* 0x000fe200080108b7 */
[----:B------:R-:W3:Y:S01]  /*7090*/  MUFU.EX2 R193, R193 ;  /* 0x000000c100c17308 */ /* 0x000ee20000000800 */
[----:B-1----:R-:W-:Y:S01]  /*70a0*/  FADD.FTZ R3, R199, R16 ;  /* 0x00000010c7037221 */ /* 0x002fe20000010000 */
[----:B------:R-:W-:Y:S01]  /*70b0*/  FADD.FTZ R164, R194, R5 ;  /* 0x00000005c2a47221 */ /* 0x000fe20000010000 */
[----:B------:R-:W-:Y:S01]  /*70c0*/  F2FP.F16.F32.PACK_AB R194, R171, R194 ;  /* 0x000000c2abc2723e */ /* 0x000fe200000000ff */
[----:B------:R-:W-:-:S02]  /*70d0*/  IMAD.MOV.U32 R4, RZ, RZ, R152 ;  /* 0x000000ffff047224 */ /* 0x000fc400078e0098 */
[----:B------:R-:W-:Y:S02]  /*70e0*/  FADD.FTZ R5, R171, R164 ;  /* 0x000000a4ab057221 */ /* 0x000fe40000010000 */
[----:B------:R-:W1:Y:S01]  /*70f0*/  MUFU.EX2 R156, R156 ;  /* 0x0000009c009c7308 */ /* 0x000e620000000800 */
[----:B--2---:R-:W-:Y:S01]  /*7100*/  FADD.FTZ R16, R154, R3 ;  /* 0x000000039a107221 */ /* 0x004fe20000010000 */
[----:B------:R-:W-:Y:S01]  /*7110*/  FADD.FTZ R164, R188, R5 ;  /* 0x00000005bca47221 */ /* 0x000fe20000010000 */
[----:B------:R-:W-:-:S05]  /*7120*/  F2FP.F16.F32.PACK_AB R199, R154, R199 ;  /* 0x000000c79ac7723e */ /* 0x000fca00000000ff */
[----:B------:R-:W2:Y:S01]  /*7130*/  MUFU.EX2 R195, R195 ;  /* 0x000000c300c37308 */ /* 0x000ea20000000800 */
[----:B---3--:R-:W-:-:S07]  /*7140*/  FADD.FTZ R3, R193, R16 ;  /* 0x00000010c1037221 */ /* 0x008fce0000010000 */
[----:B------:R-:W3:Y:S01]  /*7150*/  MUFU.EX2 R173, R173 ;  /* 0x000000ad00ad7308 */ /* 0x000ee20000000800 */
[C---:B-1----:R-:W-:Y:S01]  /*7160*/  FADD.FTZ R16, R156.reuse, R3 ;  /* 0x000000039c107221 */ /* 0x042fe20000010000 */
[----:B------:R-:W-:-:S06]  /*7170*/  F2FP.F16.F32.PACK_AB R193, R156, R193 ;  /* 0x000000c19cc1723e */ /* 0x000fcc00000000ff */
[----:B------:R-:W1:Y:S01]  /*7180*/  MUFU.EX2 R158, R158 ;  /* 0x0000009e009e7308 */ /* 0x000e620000000800 */
[----:B--2---:R-:W-:-:S07]  /*7190*/  FADD.FTZ R3, R195, R16 ;  /* 0x00000010c3037221 */ /* 0x004fce0000010000 */
[----:B------:R-:W2:Y:S01]  /*71a0*/  MUFU.EX2 R190, R190 ;  /* 0x000000be00be7308 */ /* 0x000ea20000000800 */
[C---:B---3--:R-:W-:Y:S01]  /*71b0*/  FADD.FTZ R5, R173.reuse, R164 ;  /* 0x000000a4ad057221 */ /* 0x048fe20000010000 */
[----:B------:R-:W-:-:S06]  /*71c0*/  F2FP.F16.F32.PACK_AB R188, R173, R188 ;  /* 0x000000bcadbc723e */ /* 0x000fcc00000000ff */
[----:B------:R-:W3:Y:S01]  /*71d0*/  MUFU.EX2 R189, R189 ;  /* 0x000000bd00bd7308 */ /* 0x000ee20000000800 */
[C---:B-1----:R-:W-:Y:S01]  /*71e0*/  FADD.FTZ R16, R158.reuse, R3 ;  /* 0x000000039e107221 */ /* 0x042fe20000010000 */
[----:B------:R-:W-:-:S06]  /*71f0*/  F2FP.F16.F32.PACK_AB R195, R158, R195 ;  /* 0x000000c39ec3723e */ /* 0x000fcc00000000ff */
[----:B------:R-:W1:Y:S01]  /*7200*/  MUFU.EX2 R175, R175 ;  /* 0x000000af00af7308 */ /* 0x000e620000000800 */
[----:B--2---:R-:W-:-:S07]  /*7210*/  FADD.FTZ R164, R190, R5 ;  /* 0x00000005bea47221 */ /* 0x004fce0000010000 */
[----:B------:R-:W2:Y:S01]  /*7220*/  MUFU.EX2 R160, R160 ;  /* 0x000000a000a07308 */ /* 0x000ea20000000800 */
[----:B---3--:R-:W-:-:S07]  /*7230*/  FADD.FTZ R3, R189, R16 ;  /* 0x00000010bd037221 */ /* 0x008fce0000010000 */
[----:B------:R-:W3:Y:S01]  /*7240*/  MUFU.EX2 R172, R172 ;  /* 0x000000ac00ac7308 */ /* 0x000ee20000000800 */
[C---:B-1----:R-:W-:Y:S01]  /*7250*/  FADD.FTZ R5, R175.reuse, R164 ;  /* 0x000000a4af057221 */ /* 0x042fe20000010000 */
[----:B------:R-:W-:-:S06]  /*7260*/  F2FP.F16.F32.PACK_AB R190, R175, R190 ;  /* 0x000000beafbe723e */ /* 0x000fcc00000000ff */
[----:B------:R-:W1:Y:S01]  /*7270*/  MUFU.EX2 R191, R191 ;  /* 0x000000bf00bf7308 */ /* 0x000e620000000800 */
[C---:B--2---:R-:W-:Y:S01]  /*7280*/  FADD.FTZ R16, R160.reuse, R3 ;  /* 0x00000003a0107221 */ /* 0x044fe20000010000 */
[----:B------:R-:W-:-:S06]  /*7290*/  F2FP.F16.F32.PACK_AB R189, R160, R189 ;  /* 0x000000bda0bd723e */ /* 0x000fcc00000000ff */
[----:B------:R-:W2:Y:S01]  /*72a0*/  MUFU.EX2 R177, R177 ;  /* 0x000000b100b17308 */ /* 0x000ea20000000800 */
[----:B---3--:R-:W-:-:S07]  /*72b0*/  FADD.FTZ R164, R172, R5 ;  /* 0x00000005aca47221 */ /* 0x008fce0000010000 */
[----:B------:R-:W3:Y:S01]  /*72c0*/  MUFU.EX2 R162, R162 ;  /* 0x000000a200a27308 */ /* 0x000ee20000000800 */
[----:B-1----:R-:W-:-:S07]  /*72d0*/  FADD.FTZ R3, R191, R16 ;  /* 0x00000010bf037221 */ /* 0x002fce0000010000 */
[----:B------:R-:W1:Y:S01]  /*72e0*/  MUFU.EX2 R185, R185 ;  /* 0x000000b900b97308 */ /* 0x000e620000000800 */
[C---:B--2---:R-:W-:Y:S01]  /*72f0*/  FADD.FTZ R5, R177.reuse, R164 ;  /* 0x000000a4b1057221 */ /* 0x044fe20000010000 */
[----:B------:R-:W-:-:S06]  /*7300*/  F2FP.F16.F32.PACK_AB R184, R177, R172 ;  /* 0x000000acb1b8723e */ /* 0x000fcc00000000ff */
[----:B------:R-:W2:Y:S01]  /*7310*/  MUFU.EX2 R166, R166 ;  /* 0x000000a600a67308 */ /* 0x000ea20000000800 */
[C---:B---3--:R-:W-:Y:S01]  /*7320*/  FADD.FTZ R164, R162.reuse, R3 ;  /* 0x00000003a2a47221 */ /* 0x048fe20000010000 */
[----:B------:R-:W-:Y:S01]  /*7330*/  F2FP.F16.F32.PACK_AB R191, R162, R191 ;  /* 0x000000bfa2bf723e */ /* 0x000fe200000000ff */
[----:B------:R-:W-:-:S05]  /*7340*/  IMAD.MOV.U32 R3, RZ, RZ, R170 ;  /* 0x000000ffff037224 */ /* 0x000fca00078e00aa */
[----:B------:R-:W3:Y:S01]  /*7350*/  MUFU.EX2 R186, R186 ;  /* 0x000000ba00ba7308 */ /* 0x000ee20000000800 */
[----:B-1----:R-:W-:-:S07]  /*7360*/  FADD.FTZ R164, R185, R164 ;  /* 0x000000a4b9a47221 */ /* 0x002fce0000010000 */
[----:B------:R-:W1:Y:S01]  /*7370*/  MUFU.EX2 R167, R167 ;  /* 0x000000a700a77308 */ /* 0x000e620000000800 */
[C---:B--2---:R-:W-:Y:S01]  /*7380*/  FADD.FTZ R164, R166.reuse, R164 ;  /* 0x000000a4a6a47221 */ /* 0x044fe20000010000 */
[----:B------:R-:W-:-:S06]  /*7390*/  F2FP.F16.F32.PACK_AB R185, R166, R185 ;  /* 0x000000b9a6b9723e */ /* 0x000fcc00000000ff */
[----:B------:R-:W2:Y:S01]  /*73a0*/  MUFU.EX2 R179, R180 ;  /* 0x000000b400b37308 */ /* 0x000ea20000000800 */
[----:B---3--:R-:W-:-:S07]  /*73b0*/  FADD.FTZ R16, R186, R5 ;  /* 0x00000005ba107221 */ /* 0x008fce0000010000 */
[----:B------:R-:W3:Y:S01]  /*73c0*/  MUFU.EX2 R168, R168 ;  /* 0x000000a800a87308 */ /* 0x000ee20000000800 */
[----:B-1----:R-:W-:Y:S01]  /*73d0*/  FADD.FTZ R164, R167, R164 ;  /* 0x000000a4a7a47221 */ /* 0x002fe20000010000 */
[C---:B--2---:R-:W-:Y:S01]  /*73e0*/  FADD.FTZ R16, R179.reuse, R16 ;  /* 0x00000010b3107221 */ /* 0x044fe20000010000 */
[----:B------:R-:W-:Y:S02]  /*73f0*/  F2FP.F16.F32.PACK_AB R186, R179, R186 ;  /* 0x000000bab3ba723e */ /* 0x000fe400000000ff */
[C---:B---3--:R-:W-:Y:S01]  /*7400*/  FADD.FTZ R5, R168.reuse, R164 ;  /* 0x000000a4a8057221 */ /* 0x048fe20000010000 */
[----:B------:R-:W-:Y:S01]  /*7410*/  F2FP.F16.F32.PACK_AB R187, R168, R167 ;  /* 0x000000a7a8bb723e */ /* 0x000fe200000000ff */
[----:B0-----:R-:W-:Y:S06]  /*7420*/  @P2 BRA `(.L_x_1195) ;  /* 0xffffffd4002c2947 */ /* 0x001fec000383ffff */
[----:B------:R-:W-:Y:S01]  /*7430*/  IMAD.MOV.U32 R3, RZ, RZ, R170 ;  /* 0x000000ffff037224 */ /* 0x000fe200078e00aa */
[----:B------:R-:W-:Y:S01]  /*7440*/  UMOV UR37, UR5 ;  /* 0x0000000500257c82 */ /* 0x000fe20008000000 */
[----:B------:R-:W-:Y:S01]  /*7450*/  IMAD.MOV.U32 R4, RZ, RZ, R152 ;  /* 0x000000ffff047224 */ /* 0x000fe200078e0098 */
[----:B------:R-:W-:-:S06]  /*7460*/  UMOV UR36, UR39 ;  /* 0x0000002700247c82 */ /* 0x000fcc0008000000 */
.L_x_1178:
[----:B------:R-:W0:Y:S01]  /*7470*/  LDC R152, c[0x0][0x448] ;  /* 0x00011200ff987b82 */ /* 0x000e220000000800 */
[----:B------:R-:W-:Y:S01]  /*7480*/  UIADD3 UR4, UR61, 0x7f, URZ ;  /* 0x0000007f3d047890 */ /* 0x000fe2000fffe03f */
[----:B------:R-:W-:-:S05]  /*7490*/  IADD3 R156, -R155, 0x1, RZ ;  /* 0x000000019b9c7810 */ /* 0x000fca0007ffe1ff */
[----:B------:R-:W-:Y:S01]  /*74a0*/  IMAD R21, R21, UR60, R156 ;  /* 0x0000003c15157c24 */ /* 0x000fe2000f8e029c */
[----:B------:R-:W1:Y:S01]  /*74b0*/  LDC R157, c[0x0][0x9e4] ;  /* 0x00027900ff9d7b82 */ /* 0x000e620000000800 */
[----:B0-----:R-:W-:Y:S02]  /*74c0*/  ISETP.NE.AND P5, PT, R152, 0x1, PT ;  /* 0x000000019800780c */ /* 0x001fe40003fa5270 */
[----:B-1----:R-:W-:-:S11]  /*74d0*/  ISETP.GE.AND P6, PT, R157, 0x1, PT ;  /* 0x000000019d00780c */ /* 0x002fd60003fc6270 */
[----:B------:R-:W0:Y:S08]  /*74e0*/  @P5 LDC R152, c[0x0][0x44c] ;  /* 0x00011300ff985b82 */ /* 0x000e300000000800 */
[----:B------:R-:W1:Y:S01]  /*74f0*/  @P5 LDC R154, c[0x0][0x450] ;  /* 0x00011400ff9a5b82 */ /* 0x000e620000000800 */
[----:B0-----:R-:W-:-:S04]  /*7500*/  @P5 IMAD.HI.U32 R153, R152, UR4, RZ ;  /* 0x0000000498995c27 */ /* 0x001fc8000f8e00ff */
[----:B------:R-:W-:Y:S01]  /*7510*/  IMAD.U32 R152, RZ, RZ, UR4 ;  /* 0x00000004ff987e24 */ /* 0x000fe2000f8e00ff */
[----:B------:R-:W-:Y:S01]  /*7520*/  ULDC UR4, c[0x0][0x9dc] ;  /* 0x0002770000047ab9 */ /* 0x000fe20000000800 */
[----:B-1----:R-:W-:-:S05]  /*7530*/  @P5 SHF.R.U32.HI R152, RZ, R154, R153 ;  /* 0x0000009aff985219 */ /* 0x002fca0000011699 */
[----:B------:R-:W-:-:S04]  /*7540*/  IMAD.IADD R152, R21, 0x1, R152 ;  /* 0x0000000115987824 */ /* 0x000fc800078e0298 */
[----:B------:R-:W-:Y:S01]  /*7550*/  VIADD R21, R152, -UR4 ;  /* 0x8000000498157c36 */ /* 0x000fe20008000000 */
[----:B------:R-:W-:Y:S06]  /*7560*/  @!P6 BRA `(.L_x_1196) ;  /* 0x00000000003ce947 */ /* 0x000fec0003800000 */
[----:B------:R-:W-:-:S13]  /*7570*/  ISETP.GT.AND P2, PT, R152, -0x1, PT ;  /* 0xffffffff9800780c */ /* 0x000fda0003f44270 */
[----:B------:R-:W-:Y:S05]  /*7580*/  @P2 BRA `(.L_x_1197) ;  /* 0x00000000001c2947 */ /* 0x000fea0003800000 */
[----:B------:R-:W-:Y:S02]  /*7590*/  ISETP.NE.AND P2, PT, R157, 0x1, PT ;  /* 0x000000019d00780c */ /* 0x000fe40003f45270 */
[----:B------:R-:W-:-:S11]  /*75a0*/  LOP3.LUT R153, RZ, R152, RZ, 0x33, !PT ;  /* 0x00000098ff997212 */ /* 0x000fd600078e33ff */
[----:B------:R-:W0:Y:S02]  /*75b0*/  @P2 LDC.64 R154, c[0x0][0x9e8] ;  /* 0x00027a00ff9a2b82 */ /* 0x000e240000000a00 */
[----:B0-----:R-:W-:-:S05]  /*75c0*/  @P2 IMAD.HI.U32 R152, R153, R154, RZ ;  /* 0x0000009a99982227 */ /* 0x001fca00078e00ff */
[----:B------:R-:W-:-:S04]  /*75d0*/  @P2 SHF.R.U32.HI R153, RZ, R155, R152 ;  /* 0x0000009bff992219 */ /* 0x000fc80000011698 */
[----:B------:R-:W-:Y:S01]  /*75e0*/  LOP3.LUT R152, RZ, R153, RZ, 0x33, !PT ;  /* 0x00000099ff987212 */ /* 0x000fe200078e33ff */
[----:B------:R-:W-:Y:S06]  /*75f0*/  BRA `(.L_x_1198) ;  /* 0x0000000000107947 */ /* 0x000fec0003800000 */
.L_x_1197:
[----:B------:R-:W-:-:S13]  /*7600*/  ISETP.NE.AND P2, PT, R157, 0x1, PT ;  /* 0x000000019d00780c */ /* 0x000fda0003f45270 */
[----:B------:R-:W0:Y:S02]  /*7610*/  @P2 LDC.64 R154, c[0x0][0x9e8] ;  /* 0x00027a00ff9a2b82 */ /* 0x000e240000000a00 */
[----:B0-----:R-:W-:-:S05]  /*7620*/  @P2 IMAD.HI.U32 R154, R152, R154, RZ ;  /* 0x0000009a989a2227 */ /* 0x001fca00078e00ff */
[----:B------:R-:W-:-:S07]  /*7630*/  @P2 SHF.R.U32.HI R152, RZ, R155, R154 ;  /* 0x0000009bff982219 */ /* 0x000fce000001169a */
.L_x_1198:
[----:B------:R-:W-:-:S05]  /*7640*/  IMAD R152, R152, R157, RZ ;  /* 0x0000009d98987224 */ /* 0x000fca00078e02ff */
[----:B------:R-:W-:-:S07]  /*7650*/  VIMNMX R21, R21, R152, !PT ;  /* 0x0000009815157248 */ /* 0x000fce0007fe0100 */
.L_x_1196:
[----:B------:R-:W-:Y:S01]  /*7660*/  VIADD R21, R21, 0x3f ;  /* 0x0000003f15157836 */ /* 0x000fe20000000000 */
[----:B------:R-:W-:-:S04]  /*7670*/  R2UR UR4, R23 ;  /* 0x00000000170472ca */ /* 0x000fc800000e0000 */
[----:B------:R-:W-:-:S04]  /*7680*/  SHF.R.S32.HI R152, RZ, 0x1f, R21 ;  /* 0x0000001fff987819 */ /* 0x000fc80000011415 */
[----:B------:R-:W-:-:S04]  /*7690*/  LEA.HI R152, R152, R21, RZ, 0x6 ;  /* 0x0000001598987211 */ /* 0x000fc800078f30ff */
[----:B------:R-:W-:-:S04]  /*76a0*/  SHF.R.S32.HI R21, RZ, 0x6, R152 ;  /* 0x00000006ff157819 */ /* 0x000fc80000011498 */
[----:B------:R-:W-:-:S04]  /*76b0*/  VIMNMX R21, R21, UR4, !PT ;  /* 0x0000000415157c48 */ /* 0x000fc8000ffe0100 */
[----:B------:R-:W-:-:S13]  /*76c0*/  ISETP.GE.AND P2, PT, R20, R21, PT ;  /* 0x000000151400720c */ /* 0x000fda0003f46270 */
[----:B------:R-:W-:Y:S05]  /*76d0*/  @!P2 BRA `(.L_x_1199) ;  /* 0x000000200038a947 */ /* 0x000fea0003800000 */
[----:B------:R-:W-:Y:S01]  /*76e0*/  IMAD.MOV.U32 R220, RZ, RZ, R3 ;  /* 0x000000ffffdc7224 */ /* 0x000fe200078e0003 */
[----:B------:R-:W-:Y:S01]  /*76f0*/  UMOV UR7, UR36 ;  /* 0x0000002400077c82 */ /* 0x000fe20008000000 */
[----:B------:R-:W-:Y:S01]  /*7700*/  IMAD.MOV.U32 R207, RZ, RZ, R4 ;  /* 0x000000ffffcf7224 */ /* 0x000fe200078e0004 */
[----:B------:R-:W-:Y:S01]  /*7710*/  UMOV UR4, UR37 ;  /* 0x0000002500047c82 */ /* 0x000fe20008000000 */
[----:B------:R-:W-:Y:S01]  /*7720*/  ULDC UR5, c[0x0][0x9d8] ;  /* 0x0002760000057ab9 */ /* 0x000fe20000000800 */
[----:B------:R-:W-:-:S05]  /*7730*/  ULDC UR39, c[0x0][0x988] ;  /* 0x0002620000277ab9 */ /* 0x000fca0000000800 */
.L_x_1208:
[----:B------:R-:W-:-:S04]  /*7740*/  UIADD3 UR37, UR4, 0x1, URZ ;  /* 0x0000000104257890 */ /* 0x000fc8000fffe03f */
[----:B------:R-:W-:-:S04]  /*7750*/  UISETP.NE.AND UP0, UPT, UR37, 0x2, UPT ;  /* 0x000000022500788c */ /* 0x000fc8000bf05270 */
[----:B------:R-:W-:Y:S02]  /*7760*/  USEL UR36, URZ, 0x1, UP0 ;  /* 0x000000013f247887 */ /* 0x000fe40008000000 */
[----:B------:R-:W-:Y:S02]  /*7770*/  USEL UR37, UR37, URZ, UP0 ;  /* 0x0000003f25257287 */ /* 0x000fe40008000000 */
[----:B------:R-:W-:Y:S01]  /*7780*/  ULOP3.LUT UR36, UR7, UR36, URZ, 0x3c, !UPT ;  /* 0x0000002407247292 */ /* 0x000fe2000f8e3c3f */
[----:B------:R-:W-:Y:S11]  /*7790*/  @!P0 BRA `(.L_x_1200) ;  /* 0x0000000000048947 */ /* 0x000ff60003800000 */
[----:B------:R-:W-:Y:S01]  /*77a0*/  BPT.TRAP 0x1 ;  /* 0x000000040000795c */ /* 0x000fe20000300000 */
.L_x_1200:
[----:B------:R-:W-:Y:S01]  /*77b0*/  ULEA UR6, UR37, UR38, 0x3 ;  /* 0x0000002625067291 */ /* 0x000fe2000f8e183f */
[----:B------:R-:W-:-:S05]  /*77c0*/  IMAD.U32 R3, RZ, RZ, UR36 ;  /* 0x00000024ff037e24 */ /* 0x000fca000f8e00ff */
[----:B------:R-:W-:-:S04]  /*77d0*/  SHF.L.U32 R3, R3, 0x1f, RZ ;  /* 0x0000001f03037819 */ /* 0x000fc800000006ff */
[----:B------:R0:W1:Y:S01]  /*77e0*/  SYNCS.PHASECHK.TRANS64.TRYWAIT P2, [UR6+0x30830], R3 ;  /* 0x03083003ff0075a7 */ /* 0x0000620008040146 */
[----:B------:R-:W-:Y:S05]  /*77f0*/  @!P0 BRA `(.L_x_1201) ;  /* 0x0000000000048947 */ /* 0x000fea0003800000 */
[----:B------:R-:W-:Y:S01]  /*7800*/  BPT.TRAP 0x1 ;  /* 0x000000040000795c */ /* 0x000fe20000300000 */
.L_x_1201:
[----:B-1----:R-:W-:Y:S05]  /*7810*/  @P2 BRA `(.L_x_1202) ;  /* 0x0000000000082947 */ /* 0x002fea0003800000 */
[----:B------:R-:W1:Y:S02]  /*7820*/  SYNCS.PHASECHK.TRANS64.TRYWAIT P2, [UR6+0x30830], R3 ;  /* 0x03083003ff0075a7 */ /* 0x000e640008040146 */
[----:B-1----:R-:W-:Y:S05]  /*7830*/  @!P2 BRA `(.L_x_1203) ;  /* 0x000000e400d0a947 */ /* 0x002fea0003800000 */
.L_x_1202:
[----:B------:R-:W-:Y:S01]  /*7840*/  R2UR UR6, R18 ;  /* 0x00000000120672ca */ /* 0x000fe200000e0000 */
[----:B------:R-:W-:Y:S01]  /*7850*/  WARPGROUP.ARRIVE ;  /* 0x00000000000079c5 */ /* 0x000fe20000000000 */
        /* <DEDUP_REMOVED lines=179> */
[----:B------:R-:W-:Y:S01]  /*8390*/  UMOV UR44, UR56 ;  /* 0x00000038002c7c82 */ /* 0x000fe20008000000 */
[----:B------:R-:W-:Y:S01]  /*83a0*/  UMOV UR45, UR57 ;  /* 0x00000039002d7c82 */ /* 0x000fe20008000000 */
[----:B------:R-:W-:Y:S01]  /*83b0*/  UMOV UR47, 0x40000040 ;  /* 0x40000040002f7882 */ /* 0x000fe20000000000 */
        /* <DEDUP_REMOVED lines=44> */
.L_x_1204:
[----:B------:R-:W-:Y:S01]  /*8680*/  ULEA UR14, UR4, UR38, 0x3 ;  /* 0x00000026040e7291 */ /* 0x000fe2000f8e183f */
[----:B------:R-:W-:-:S05]  /*8690*/  IMAD.U32 R0, RZ, RZ, UR7 ;  /* 0x00000007ff007e24 */ /* 0x000fca000f8e00ff */
[----:B------:R-:W-:-:S04]  /*86a0*/  SHF.L.U32 R0, R0, 0x1f, RZ ;  /* 0x0000001f00007819 */ /* 0x000fc800000006ff */
[----:B------:R2:W3:Y:S01]  /*86b0*/  SYNCS.PHASECHK.TRANS64.TRYWAIT P2, [UR14+0x30850], R0 ;  /* 0x03085000ff0075a7 */ /* 0x0004e2000804014e */
[----:B------:R-:W-:Y:S05]  /*86c0*/  @!P0 BRA `(.L_x_1205) ;  /* 0x0000000000048947 */ /* 0x000fea0003800000 */
[----:B------:R-:W-:Y:S01]  /*86d0*/  BPT.TRAP 0x1 ;  /* 0x000000040000795c */ /* 0x000fe20000300000 */
.L_x_1205:
[----:B---3--:R-:W-:Y:S05]  /*86e0*/  @P2 BRA `(.L_x_1206) ;  /* 0x0000000000082947 */ /* 0x008fea0003800000 */
[----:B------:R-:W3:Y:S02]  /*86f0*/  SYNCS.PHASECHK.TRANS64.TRYWAIT P2, [UR14+0x30850], R0 ;  /* 0x03085000ff0075a7 */ /* 0x000ee4000804014e */
[----:B---3--:R-:W-:Y:S05]  /*8700*/  @!P2 BRA `(.L_x_1207) ;  /* 0x000000d80034a947 */ /* 0x008fea0003800000 */
.L_x_1206:
[----:B------:R-:W-:Y:S01]  /*8710*/  UIADD3 UR6, UR38, 0x400, URZ ;  /* 0x0000040026067890 */ /* 0x000fe2000fffe03f */
[----:B------:R-:W-:Y:S01]  /*8720*/  WARPGROUP.ARRIVE ;  /* 0x00000000000079c5 */ /* 0x000fe20000000000 */
[----:B------:R-:W-:Y:S01]  /*8730*/  UMOV UR7, 0x40000040 ;  /* 0x4000004000077882 */ /* 0x000fe20000000000 */
[----:B------:R-:W-:Y:S01]  /*8740*/  FMUL.FTZ R2, R152, UR5 ;  /* 0x0000000598027c20 */ /* 0x000fe20008410000 */
[----:B------:R-:W-:Y:S01]  /*8750*/  USHF.R.U32.HI UR6, URZ, 0x4, UR6 ;  /* 0x000000043f067899 */ /* 0x000fe20008011606 */
[----:B01----:R-:W-:Y:S01]  /*8760*/  FMUL.FTZ R3, R153, UR5 ;  /* 0x0000000599037c20 */ /* 0x003fe20008410000 */
[----:B------:R-:W-:Y:S01]  /*8770*/  FMUL.FTZ R152, R155, UR5 ;  /* 0x000000059b987c20 */ /* 0x000fe20008410000 */
[----:B------:R-:W-:Y:S01]  /*8780*/  FMUL.FTZ R155, R156, UR5 ;  /* 0x000000059c9b7c20 */ /* 0x000fe20008410000 */
[----:B------:R-:W-:Y:S01]  /*8790*/  ULOP3.LUT UR6, UR6, 0x3fff, URZ, 0xc0, !UPT ;  /* 0x00003fff06067892 */ /* 0x000fe2000f8ec03f */
[----:B------:R-:W2:Y:S01]  /*87a0*/  MUFU.TANH R2, R2 ;  /* 0x0000000200027308 */ /* 0x000ea20000002400 */
[----:B------:R-:W-:Y:S01]  /*87b0*/  FMUL.FTZ R157, R157, UR5 ;  /* 0x000000059d9d7c20 */ /* 0x000fe20008410000 */
[----:B------:R-:W-:Y:S01]  /*87c0*/  FMUL.FTZ R161, R161, UR5 ;  /* 0x00000005a1a17c20 */ /* 0x000fe20008410000 */
[----:B------:R-:W-:Y:S01]  /*87d0*/  ULOP3.LUT UR6, UR6, 0x2000000, URZ, 0xfc, !UPT ;  /* 0x0200000006067892 */ /* 0x000fe2000f8efc3f */
[----:B------:R-:W-:Y:S01]  /*87e0*/  FMUL.FTZ R156, R159, UR5 ;  /* 0x000000059f9c7c20 */ /* 0x000fe20008410000 */
[----:B------:R-:W-:Y:S01]  /*87f0*/  FMUL.FTZ R159, R164, UR5 ;  /* 0x00000005a49f7c20 */ /* 0x000fe20008410000 */
[----:B------:R-:W-:Y:S01]  /*8800*/  FMUL.FTZ R164, R173, UR5 ;  /* 0x00000005ada47c20 */ /* 0x000fe20008410000 */
[----:B------:R-:W-:Y:S01]  /*8810*/  ULEA UR4, UR4, UR6, 0xb ;  /* 0x0000000604047291 */ /* 0x000fe2000f8e583f */
[----:B------:R-:W0:Y:S01]  /*8820*/  MUFU.TANH R3, R3 ;  /* 0x0000000300037308 */ /* 0x000e220000002400 */
[----:B------:R-:W-:Y:S01]  /*8830*/  FMUL.FTZ R153, R154, UR5 ;  /* 0x000000059a997c20 */ /* 0x000fe20008410000 */
[----:B------:R-:W-:Y:S01]  /*8840*/  FMUL.FTZ R154, R158, UR5 ;  /* 0x000000059e9a7c20 */ /* 0x000fe20008410000 */
[----:B------:R-:W-:Y:S01]  /*8850*/  FMUL.FTZ R158, R172, UR5 ;  /* 0x00000005ac9e7c20 */ /* 0x000fe20008410000 */
[----:B------:R-:W-:Y:S01]  /*8860*/  FMUL.FTZ R172, R181, UR5 ;  /* 0x00000005b5ac7c20 */ /* 0x000fe20008410000 */
[----:B------:R-:W-:Y:S01]  /*8870*/  UIADD3 UR10, UR4, 0x180, URZ ;  /* 0x00000180040a7890 */ /* 0x000fe2000fffe03f */
[----:B------:R-:W-:Y:S01]  /*8880*/  FMUL.FTZ R162, R162, UR5 ;  /* 0x00000005a2a27c20 */ /* 0x000fe20008410000 */
[----:B------:R-:W-:Y:S01]  /*8890*/  UMOV UR6, UR4 ;  /* 0x0000000400067c82 */ /* 0x000fe20008000000 */
[----:B------:R-:W1:Y:S01]  /*88a0*/  MUFU.TANH R155, R155 ;  /* 0x0000009b009b7308 */ /* 0x000e620000002400 */
[----:B------:R-:W-:Y:S01]  /*88b0*/  HGMMA.64x256x16.F32 R24, R196, gdesc[UR4].tnspB, R24, gsb0 ;  /* 0x43e00004c4187df0 */ /* 0x000fe20008000818 */
[----:B------:R-:W-:Y:S01]  /*88c0*/  UIADD3 UR6, UR4, 0x80, URZ ;  /* 0x0000008004067890 */ /* 0x000fe2000fffe03f */
[----:B--2---:R-:W-:Y:S01]  /*88d0*/  FMNMX.FTZ R0, R2, R207, !PT ;  /* 0x000000cf02007209 */ /* 0x004fe20007810000 */
[----:B------:R-:W-:Y:S01]  /*88e0*/  UMOV UR7, 0x40000040 ;  /* 0x4000004000077882 */ /* 0x000fe20000000000 */
[----:B------:R-:W-:Y:S01]  /*88f0*/  UMOV UR11, 0x40000040 ;  /* 0x40000040000b7882 */ /* 0x000fe20000000000 */
[----:B------:R-:W-:Y:S01]  /*8900*/  FMUL.FTZ R163, R163, UR5 ;  /* 0x00000005a3a37c20 */ /* 0x000fe20008410000 */
[----:B------:R-:W-:Y:S01]  /*8910*/  FMUL.FTZ R166, R166, UR5 ;  /* 0x00000005a6a67c20 */ /* 0x000fe20008410000 */
[----:B------:R-:W2:Y:S01]  /*8920*/  MUFU.TANH R157, R157 ;  /* 0x0000009d009d7308 */ /* 0x000ea20000002400 */
[----:B0-----:R-:W-:Y:S01]  /*8930*/  FMNMX.FTZ R0, R3, R0, !PT ;  /* 0x0000000003007209 */ /* 0x001fe20007810000 */
[----:B------:R-:W-:Y:S01]  /*8940*/  FMUL.FTZ R167, R167, UR5 ;  /* 0x00000005a7a77c20 */ /* 0x000fe20008410000 */
[----:B------:R-:W-:Y:S01]  /*8950*/  FMUL.FTZ R170, R170, UR5 ;  /* 0x00000005aaaa7c20 */ /* 0x000fe20008410000 */
[----:B------:R-:W-:Y:S01]  /*8960*/  FMUL.FTZ R171, R171, UR5 ;  /* 0x00000005abab7c20 */ /* 0x000fe20008410000 */
[----:B------:R-:W-:Y:S01]  /*8970*/  FMUL.FTZ R174, R174, UR5 ;  /* 0x00000005aeae7c20 */ /* 0x000fe20008410000 */
[----:B------:R-:W-:Y:S01]  /*8980*/  FMUL.FTZ R175, R175, UR5 ;  /* 0x00000005afaf7c20 */ /* 0x000fe20008410000 */
[C---:B------:R-:W-:Y:S01]  /*8990*/  ISETP.GT.AND P2, PT, R20.reuse, R21, PT ;  /* 0x000000151400720c */ /* 0x040fe20003f44270 */
[----:B------:R-:W-:Y:S01]  /*89a0*/  MUFU.TANH R161, R161 ;  /* 0x000000a100a17308 */ /* 0x000fe20000002400 */
[----:B-1----:R-:W-:Y:S01]  /*89b0*/  FMNMX.FTZ R0, R155, R0, !PT ;  /* 0x000000009b007209 */ /* 0x002fe20007810000 */
[----:B------:R-:W-:-:S06]  /*89c0*/  VIADD R20, R20, 0xffffffff ;  /* 0xffffffff14147836 */ /* 0x000fcc0000000000 */
[----:B------:R-:W-:Y:S01]  /*89d0*/  MUFU.TANH R159, R159 ;  /* 0x0000009f009f7308 */ /* 0x000fe20000002400 */
[----:B--2---:R-:W-:-:S07]  /*89e0*/  FMNMX.FTZ R173, R157, R0, !PT ;  /* 0x000000009dad7209 */ /* 0x004fce0007810000 */
        /* <DEDUP_REMOVED lines=18> */
[----:B------:R-:W-:Y:S01]  /*8b10*/  UIADD3 UR6, UR4, 0x100, URZ ;  /* 0x0000010004067890 */ /* 0x000fe2000fffe03f */
[----:B------:R-:W-:Y:S02]  /*8b20*/  UMOV UR7, 0x40000040 ;  /* 0x4000004000077882 */ /* 0x000fe40000000000 */
[----:B------:R-:W-:Y:S01]  /*8b30*/  UMOV UR4, UR37 ;  /* 0x0000002500047c82 */ /* 0x000fe20008000000 */
[----:B------:R-:W-:Y:S02]  /*8b40*/  WARPGROUP.DEPBAR.LE gsb0, 0x0 ;  /* 0x00008000000079c5 */ /* 0x000fe40000010000 */
[----:B------:R-:W-:Y:S01]  /*8b50*/  WARPGROUP.ARRIVE ;  /* 0x00000000000079c5 */ /* 0x000fe20000000000 */
[----:B------:R-:W-:Y:S01]  /*8b60*/  FMUL.FTZ R192, R160, UR5 ;  /* 0x00000005a0c07c20 */ /* 0x000fe20008410000 */
[----:B------:R-:W-:Y:S01]  /*8b70*/  FMUL.FTZ R193, R165, UR5 ;  /* 0x00000005a5c17c20 */ /* 0x000fe20008410000 */
[----:B------:R-:W-:Y:S01]  /*8b80*/  FMUL.FTZ R160, R168, UR5 ;  /* 0x00000005a8a07c20 */ /* 0x000fe20008410000 */
[----:B------:R-:W-:Y:S01]  /*8b90*/  FMUL.FTZ R165, R169, UR5 ;  /* 0x00000005a9a57c20 */ /* 0x000fe20008410000 */
[----:B------:R-:W-:-:S15]  /*8ba0*/  FMUL.FTZ R169, R176, UR5 ;  /* 0x00000005b0a97c20 */ /* 0x000fde0008410000 */
[----:B------:R-:W-:-:S01]  /*8bb0*/  NOP ;  /* 0x0000000000007918 */ /* 0x000fc20000000000 */
[----:B------:R-:W-:Y:S01]  /*8bc0*/  HGMMA.64x256x16.F32 R24, R188, gdesc[UR4].tnspB, R24, gsb0 ;  /* 0x43e00004bc187df0 */ /* 0x000fe20008000818 */
[----:B------:R-:W0:Y:S01]  /*8bd0*/  MUFU.TANH R192, R192 ;  /* 0x000000c000c07308 */ /* 0x000e220000002400 */
[----:B------:R-:W-:Y:S01]  /*8be0*/  FMUL.FTZ R168, R177, UR5 ;  /* 0x00000005b1a87c20 */ /* 0x000fe20008410000 */
[----:B------:R-:W-:Y:S01]  /*8bf0*/  FMUL.FTZ R176, R178, UR5 ;  /* 0x00000005b2b07c20 */ /* 0x000fe20008410000 */
[----:B------:R-:W-:Y:S01]  /*8c00*/  FMUL.FTZ R178, R182, UR5 ;  /* 0x00000005b6b27c20 */ /* 0x000fe20008410000 */
[----:B------:R-:W-:Y:S01]  /*8c10*/  UMOV UR6, UR39 ;  /* 0x0000002700067c82 */ /* 0x000fe20008000000 */
[----:B------:R-:W-:-:S03]  /*8c20*/  UMOV UR7, UR36 ;  /* 0x0000002400077c82 */ /* 0x000fc60008000000 */
[----:B------:R-:W1:Y:S08]  /*8c30*/  MUFU.TANH R193, R193 ;  /* 0x000000c100c17308 */ /* 0x000e700000002400 */
[----:B------:R-:W2:Y:S01]  /*8c40*/  MUFU.TANH R160, R160 ;  /* 0x000000a000a07308 */ /* 0x000ea20000002400 */
[----:B0-----:R-:W-:Y:S01]  /*8c50*/  FMNMX.FTZ R0, R192, R173, !PT ;  /* 0x000000adc0007209 */ /* 0x001fe20007810000 */
[----:B------:R-:W-:-:S03]  /*8c60*/  FMUL.FTZ R173, R180, UR5 ;  /* 0x00000005b4ad7c20 */ /* 0x000fc60008410000 */
[----:B------:R-:W-:-:S03]  /*8c70*/  FMNMX.FTZ R0, R161, R0, !PT ;  /* 0x00000000a1007209 */ /* 0x000fc60007810000 */
[----:B------:R-:W0:Y:S01]  /*8c80*/  MUFU.TANH R165, R165 ;  /* 0x000000a500a57308 */ /* 0x000e220000002400 */
[----:B------:R-:W-:-:S04]  /*8c90*/  FMNMX.FTZ R0, R159, R0, !PT ;  /* 0x000000009f007209 */ /* 0x000fc80007810000 */
[----:B-1----:R-:W-:-:S03]  /*8ca0*/  FMNMX.FTZ R177, R193, R0, !PT ;  /* 0x00000000c1b17209 */ /* 0x002fc60007810000 */
[----:B------:R-:W1:Y:S01]  /*8cb0*/  MUFU.TANH R169, R169 ;  /* 0x000000a900a97308 */ /* 0x000e620000002400 */
[----:B--2---:R-:W-:-:S07]  /*8cc0*/  FMNMX.FTZ R0, R160, R177, !PT ;  /* 0x000000b1a0007209 */ /* 0x004fce0007810000 */
[----:B------:R-:W2:Y:S01]  /*8cd0*/  MUFU.TANH R168, R168 ;  /* 0x000000a800a87308 */ /* 0x000ea20000002400 */
[----:B0-----:R-:W-:-:S04]  /*8ce0*/  FMNMX.FTZ R177, R165, R0, !PT ;  /* 0x00000000a5b17209 */ /* 0x001fc80007810000 */
[----:B------:R-:W-:-:S03]  /*8cf0*/  FMNMX.FTZ R177, R158, R177, !PT ;  /* 0x000000b19eb17209 */ /* 0x000fc60007810000 */
[----:B------:R-:W0:Y:S01]  /*8d00*/  MUFU.TANH R173, R173 ;  /* 0x000000ad00ad7308 */ /* 0x000e220000002400 */
[----:B------:R-:W-:-:S04]  /*8d10*/  FMNMX.FTZ R0, R164, R177, !PT ;  /* 0x000000b1a4007209 */ /* 0x000fc80007810000 */
[----:B-1----:R-:W-:-:S03]  /*8d20*/  FMNMX.FTZ R177, R169, R0, !PT ;  /* 0x00000000a9b17209 */ /* 0x002fc60007810000 */
[----:B------:R-:W1:Y:S01]  /*8d30*/  MUFU.TANH R176, R176 ;  /* 0x000000b000b07308 */ /* 0x000e620000002400 */
[----:B--2---:R-:W-:-:S07]  /*8d40*/  FMNMX.FTZ R0, R168, R177, !PT ;  /* 0x000000b1a8007209 */ /* 0x004fce0007810000 */
[----:B------:R-:W-:Y:S01]  /*8d50*/  MUFU.TANH R178, R178 ;  /* 0x000000b200b27308 */ /* 0x000fe20000002400 */
[----:B0-----:R-:W-:-:S04]  /*8d60*/  FMNMX.FTZ R177, R173, R0, !PT ;  /* 0x00000000adb17209 */ /* 0x001fc80007810000 */
[----:B------:R-:W-:-:S05]  /*8d70*/  FMNMX.FTZ R177, R172, R177, !PT ;  /* 0x000000b1acb17209 */ /* 0x000fca0007810000 */
[----:B------:R-:W0:Y:S02]  /*8d80*/  SHFL.BFLY PT, R0, R177, 0x2, 0x1f ;  /* 0x0c401f00b1007f89 */ /* 0x000e2400000e0000 */
[----:B0-----:R-:W-:Y:S01]  /*8d90*/  FMNMX.FTZ R0, R177, R0, !PT ;  /* 0x00000000b1007209 */ /* 0x001fe20007810000 */
[----:B------:R-:W-:Y:S01]  /*8da0*/  FMUL.FTZ R177, R179, UR5 ;  /* 0x00000005b3b17c20 */ /* 0x000fe20008410000 */
[----:B------:R-:W-:-:S04]  /*8db0*/  FMNMX.FTZ R179, R153, R220, !PT ;  /* 0x000000dc99b37209 */ /* 0x000fc80007810000 */
[----:B------:R-:W-:Y:S01]  /*8dc0*/  FMNMX.FTZ R179, R152, R179, !PT ;  /* 0x000000b398b37209 */ /* 0x000fe20007810000 */
[----:B------:R-:W0:Y:S03]  /*8dd0*/  MUFU.TANH R177, R177 ;  /* 0x000000b100b17308 */ /* 0x000e260000002400 */
[----:B------:R-:W-:-:S04]  /*8de0*/  FMNMX.FTZ R179, R154, R179, !PT ;  /* 0x000000b39ab37209 */ /* 0x000fc80007810000 */
[----:B------:R-:W-:Y:S01]  /*8df0*/  FMNMX.FTZ R181, R156, R179, !PT ;  /* 0x000000b39cb57209 */ /* 0x000fe20007810000 */
[----:B------:R-:W-:-:S06]  /*8e00*/  FMUL.FTZ R179, R183, UR5 ;  /* 0x00000005b7b37c20 */ /* 0x000fcc0008410000 */
[----:B------:R-:W2:Y:S01]  /*8e10*/  MUFU.TANH R179, R179 ;  /* 0x000000b300b37308 */ /* 0x000ea20000002400 */
[----:B------:R-:W-:Y:S02]  /*8e20*/  WARPGROUP.DEPBAR.LE gsb0, 0x0 ;  /* 0x00008000000079c5 */ /* 0x000fe40000010000 */
[----:B------:R-:W-:Y:S01]  /*8e30*/  WARPGROUP.ARRIVE ;  /* 0x00000000000079c5 */ /* 0x000fe20000000000 */
[----:B------:R-:W3:Y:S05]  /*8e40*/  SHFL.BFLY PT, R189, R0, 0x1, 0x1f ;  /* 0x0c201f0000bd7f89 */ /* 0x000eea00000e0000 */
[----:B------:R-:W-:Y:S01]  /*8e50*/  HGMMA.64x256x16.F32 R24, R184, gdesc[UR8].tnspB, R24, gsb0 ;  /* 0x43e00008b8187df0 */ /* 0x000fe20008000818 */
[----:B---3--:R-:W-:-:S02]  /*8e60*/  FMNMX.FTZ R4, R0, R189, !PT ;  /* 0x000000bd00047209 */ /* 0x008fc40007810000 */
[----:B------:R-:W-:-:S03]  /*8e70*/  FMNMX.FTZ R0, R162, R181, !PT ;  /* 0x000000b5a2007209 */ /* 0x000fc60007810000 */
[----:B------:R-:W-:Y:S01]  /*8e80*/  FADD.FTZ R180, -R4, R207 ;  /* 0x000000cf04b47221 */ /* 0x000fe20000010100 */
[----:B------:R-:W-:Y:S01]  /*8e90*/  FMNMX.FTZ R181, R163, R0, !PT ;  /* 0x00000000a3b57209 */ /* 0x000fe20007810000 */
[----:B------:R-:W-:Y:S02]  /*8ea0*/  IMAD.MOV.U32 R207, RZ, RZ, R4 ;  /* 0x000000ffffcf7224 */ /* 0x000fe400078e0004 */
[----:B------:R-:W-:Y:S01]  /*8eb0*/  FMUL.FTZ R0, R180, UR6 ;  /* 0x00000006b4007c20 */ /* 0x000fe20008410000 */
[----:B------:R-:W-:Y:S01]  /*8ec0*/  FMNMX.FTZ R182, R166, R181, !PT ;  /* 0x000000b5a6b67209 */ /* 0x000fe20007810000 */
[----:B------:R-:W-:-:S03]  /*8ed0*/  FMUL.FTZ R180, R4, UR6 ;  /* 0x0000000604b47c20 */ /* 0x000fc60008410000 */
[----:B------:R-:W-:Y:S01]  /*8ee0*/  FMNMX.FTZ R181, R167, R182, !PT ;  /* 0x000000b6a7b57209 */ /* 0x000fe20007810000 */
[--C-:B------:R-:W-:Y:S01]  /*8ef0*/  FFMA.FTZ R182, R2, UR6, -R180.reuse ;  /* 0x0000000602b67c23 */ /* 0x100fe200080108b4 */
[--C-:B------:R-:W-:Y:S01]  /*8f00*/  FFMA.FTZ R196, R3, UR6, -R180.reuse ;  /* 0x0000000603c47c23 */ /* 0x100fe200080108b4 */
[----:B------:R-:W-:Y:S01]  /*8f10*/  MUFU.EX2 R0, R0 ;  /* 0x0000000000007308 */ /* 0x000fe20000000800 */
[----:B------:R-:W-:Y:S01]  /*8f20*/  FMNMX.FTZ R2, R170, R181, !PT ;  /* 0x000000b5aa027209 */ /* 0x000fe20007810000 */
[--C-:B------:R-:W-:Y:S01]  /*8f30*/  FFMA.FTZ R198, R155, UR6, -R180.reuse ;  /* 0x000000069bc67c23 */ /* 0x100fe200080108b4 */
[--C-:B------:R-:W-:Y:S01]  /*8f40*/  FFMA.FTZ R192, R192, UR6, -R180.reuse ;  /* 0x00000006c0c07c23 */ /* 0x100fe200080108b4 */
[--C-:B------:R-:W-:Y:S01]  /*8f50*/  FFMA.FTZ R155, R161, UR6, -R180.reuse ;  /* 0x00000006a19b7c23 */ /* 0x100fe200080108b4 */
        /* <DEDUP_REMOVED lines=12> */
[----:B-1----:R-:W-:Y:S01]  /*9020*/  FMNMX.FTZ R2, R176, R3, !PT ;  /* 0x00000003b0027209 */ /* 0x002fe20007810000 */
[----:B------:R-:W-:-:S03]  /*9030*/  FFMA.FTZ R165, R168, UR6, -R180 ;  /* 0x00000006a8a57c23 */ /* 0x000fc600080108b4 */
[----:B0-----:R-:W-:-:S03]  /*9040*/  FMNMX.FTZ R3, R177, R2, !PT ;  /* 0x00000002b1037209 */ /* 0x001fc60007810000 */
[----:B------:R-:W-:Y:S01]  /*9050*/  MUFU.EX2 R198, R198 ;  /* 0x000000c600c67308 */ /* 0x000fe20000000800 */
[----:B------:R-:W-:-:S04]  /*9060*/  FMNMX.FTZ R2, R178, R3, !PT ;  /* 0x00000003b2027209 */ /* 0x000fc80007810000 */
[----:B--2---:R-:W-:-:S03]  /*9070*/  FMNMX.FTZ R2, R179, R2, !PT ;  /* 0x00000002b3027209 */ /* 0x004fc60007810000 */
[----:B------:R-:W-:Y:S02]  /*9080*/  MUFU.EX2 R183, R183 ;  /* 0x000000b700b77308 */ /* 0x000fe40000000800 */
[----:B------:R-:W0:Y:S06]  /*9090*/  SHFL.BFLY PT, R3, R2, 0x2, 0x1f ;  /* 0x0c401f0002037f89 */ /* 0x000e2c00000e0000 */
[----:B------:R-:W-:Y:S08]  /*90a0*/  MUFU.EX2 R192, R192 ;  /* 0x000000c000c07308 */ /* 0x000ff00000000800 */
[----:B------:R-:W-:Y:S08]  /*90b0*/  MUFU.EX2 R155, R155 ;  /* 0x0000009b009b7308 */ /* 0x000ff00000000800 */
[----:B------:R-:W-:Y:S01]  /*90c0*/  MUFU.EX2 R194, R194 ;  /* 0x000000c200c27308 */ /* 0x000fe20000000800 */
[----:B0-----:R-:W-:-:S05]  /*90d0*/  FMNMX.FTZ R3, R2, R3, !PT ;  /* 0x0000000302037209 */ /* 0x001fca0007810000 */
[----:B------:R-:W0:Y:S02]  /*90e0*/  SHFL.BFLY PT, R2, R3, 0x1, 0x1f ;  /* 0x0c201f0003027f89 */ /* 0x000e2400000e0000 */
[----:B------:R-:W-:Y:S08]  /*90f0*/  MUFU.EX2 R157, R157 ;  /* 0x0000009d009d7308 */ /* 0x000ff00000000800 */
[----:B------:R-:W-:Y:S08]  /*9100*/  MUFU.EX2 R188, R188 ;  /* 0x000000bc00bc7308 */ /* 0x000ff00000000800 */
[----:B------:R-:W-:Y:S01]  /*9110*/  MUFU.EX2 R159, R159 ;  /* 0x0000009f009f7308 */ /* 0x000fe20000000800 */
[----:B0-----:R-:W-:-:S07]  /*9120*/  FMNMX.FTZ R3, R3, R2, !PT ;  /* 0x0000000203037209 */ /* 0x001fce0007810000 */
[----:B------:R-:W-:Y:S01]  /*9130*/  MUFU.EX2 R190, R190 ;  /* 0x000000be00be7308 */ /* 0x000fe20000000800 */
[----:B------:R-:W-:Y:S01]  /*9140*/  FADD.FTZ R2, -R3, R220 ;  /* 0x000000dc03027221 */ /* 0x000fe20000010100 */
[----:B------:R-:W-:-:S03]  /*9150*/  IMAD.MOV.U32 R220, RZ, RZ, R3 ;  /* 0x000000ffffdc7224 */ /* 0x000fc600078e0003 */
[----:B------:R-:W-:-:S03]  /*9160*/  FMUL.FTZ R2, R2, UR6 ;  /* 0x0000000602027c20 */ /* 0x000fc60008410000 */
[----:B------:R-:W-:Y:S08]  /*9170*/  MUFU.EX2 R161, R161 ;  /* 0x000000a100a17308 */ /* 0x000ff00000000800 */
[----:B------:R-:W-:Y:S08]  /*9180*/  MUFU.EX2 R2, R2 ;  /* 0x0000000200027308 */ /* 0x000ff00000000800 */
[----:B------:R-:W-:Y:S01]  /*9190*/  MUFU.EX2 R165, R165 ;  /* 0x000000a500a57308 */ /* 0x000fe20000000800 */
[----:B------:R-:W-:-:S02]  /*91a0*/  WARPGROUP.DEPBAR.LE gsb0, 0x0 ;  /* 0x00008000000079c5 */ /* 0x000fc40000010000 */
[--C-:B------:R-:W-:Y:S01]  /*91b0*/  FFMA.FTZ R186, R173, UR6, -R180.reuse ;  /* 0x00000006adba7c23 */ /* 0x100fe200080108b4 */
[----:B------:R-:W-:Y:S01]  /*91c0*/  FMUL.FTZ R173, R3, UR6 ;  /* 0x0000000603ad7c20 */ /* 0x000fe20008410000 */
[--C-:B------:R-:W-:Y:S01]  /*91d0*/  FFMA.FTZ R184, R169, UR6, -R180.reuse ;  /* 0x00000006a9b87c23 */ /* 0x100fe200080108b4 */
[----:B------:R-:W-:Y:S02]  /*91e0*/  FFMA.FTZ R169, R172, UR6, -R180 ;  /* 0x00000006aca97c23 */ /* 0x000fe400080108b4 */
[--C-:B------:R-:W-:Y:S01]  /*91f0*/  FFMA.FTZ R197, R153, UR6, -R173.reuse ;  /* 0x0000000699c57c23 */ /* 0x100fe200080108ad */
[----:B------:R-:W-:Y:S02]  /*9200*/  IMAD.U32 R153, RZ, RZ, UR37 ;  /* 0x00000025ff997e24 */ /* 0x000fe4000f8e00ff */
[--C-:B------:R-:W-:Y:S01]  /*9210*/  FFMA.FTZ R152, R152, UR6, -R173.reuse ;  /* 0x0000000698987c23 */ /* 0x100fe200080108ad */
[--C-:B------:R-:W-:Y:S01]  /*9220*/  FFMA.FTZ R199, R154, UR6, -R173.reuse ;  /* 0x000000069ac77c23 */ /* 0x100fe200080108ad */
[--C-:B------:R-:W-:Y:S01]  /*9230*/  FFMA.FTZ R154, R156, UR6, -R173.reuse ;  /* 0x000000069c9a7c23 */ /* 0x100fe200080108ad */
[----:B------:R-:W-:Y:S01]  /*9240*/  FFMA.FTZ R193, R162, UR6, -R173 ;  /* 0x00000006a2c17c23 */ /* 0x000fe200080108ad */
[----:B------:R-:W0:Y:S01]  /*9250*/  MUFU.EX2 R197, R197 ;  /* 0x000000c500c57308 */ /* 0x000e220000000800 */
[----:B------:R-:W-:Y:S01]  /*9260*/  @!P1 LEA R153, R153, UR38, 0x3 ;  /* 0x0000002699999c11 */ /* 0x000fe2000f8e18ff */
[----:B------:R-:W-:-:S02]  /*9270*/  IMAD.U32 R162, RZ, RZ, UR14 ;  /* 0x0000000effa27e24 */ /* 0x000fc4000f8e00ff */
[--C-:B------:R-:W-:Y:S01]  /*9280*/  FFMA.FTZ R156, R163, UR6, -R173.reuse ;  /* 0x00000006a39c7c23 */ /* 0x100fe200080108ad */
[--C-:B------:R-:W-:Y:S01]  /*9290*/  FFMA.FTZ R195, R166, UR6, -R173.reuse ;  /* 0x00000006a6c37c23 */ /* 0x100fe200080108ad */
[--C-:B------:R-:W-:Y:S01]  /*92a0*/  FFMA.FTZ R158, R167, UR6, -R173.reuse ;  /* 0x00000006a79e7c23 */ /* 0x100fe200080108ad */
[----:B------:R-:W-:Y:S02]  /*92b0*/  @!P1 VIADD R153, R153, 0x30840 ;  /* 0x0003084099999836 */ /* 0x000fe40000000000 */
[--C-:B------:R-:W-:Y:S01]  /*92c0*/  FFMA.FTZ R189, R170, UR6, -R173.reuse ;  /* 0x00000006aabd7c23 */ /* 0x100fe200080108ad */
[----:B------:R-:W1:Y:S01]  /*92d0*/  MUFU.EX2 R152, R152 ;  /* 0x0000009800987308 */ /* 0x000e620000000800 */
[----:B------:R-:W-:Y:S02]  /*92e0*/  @!P1 VIADD R162, R162, 0x30860 ;  /* 0x00030860a2a29836 */ /* 0x000fe40000000000 */
[----:B------:R-:W-:Y:S01]  /*92f0*/  FFMA.FTZ R160, R171, UR6, -R173 ;  /* 0x00000006aba07c23 */ /* 0x000fe200080108ad */
[----:B------:R-:W-:Y:S01]  /*9300*/  @!P1 PRMT R153, RZ, 0x654, R153 ;  /* 0x00000654ff999816 */ /* 0x000fe20000000099 */
[--C-:B------:R-:W-:Y:S01]  /*9310*/  FFMA.FTZ R191, R174, UR6, -R173.reuse ;  /* 0x00000006aebf7c23 */ /* 0x100fe200080108ad */
[--C-:B------:R-:W-:Y:S01]  /*9320*/  FFMA.FTZ R176, R176, UR6, -R173.reuse ;  /* 0x00000006b0b07c23 */ /* 0x100fe200080108ad */
[----:B------:R-:W-:Y:S01]  /*9330*/  FFMA.FTZ R177, R177, UR6, -R173 ;  /* 0x00000006b1b17c23 */ /* 0x000fe200080108ad */
[----:B------:R2:W-:Y:S01]  /*9340*/  @!P1 SYNCS.ARRIVE.TRANS64.RED.A1T0 RZ, [R153+URZ], RZ ;  /* 0x000000ff99ff99a7 */ /* 0x0005e2000810043f */
[----:B------:R-:W3:Y:S01]  /*9350*/  MUFU.EX2 R199, R199 ;  /* 0x000000c700c77308 */ /* 0x000ee20000000800 */
[----:B0-----:R-:W-:Y:S01]  /*9360*/  FFMA.FTZ R5, R2, R5, R197 ;  /* 0x0000000502057223 */ /* 0x001fe200000100c5 */
[----:B------:R-:W-:Y:S01]  /*9370*/  FFMA.FTZ R178, R178, UR6, -R173 ;  /* 0x00000006b2b27c23 */ /* 0x000fe200080108ad */
[----:B--2---:R-:W-:-:S05]  /*9380*/  FFMA.FTZ R153, R0, R16, R181 ;  /* 0x0000001000997223 */ /* 0x004fca00000100b5 */
[----:B------:R-:W0:Y:S01]  /*9390*/  MUFU.EX2 R154, R154 ;  /* 0x0000009a009a7308 */ /* 0x000e220000000800 */
[----:B------:R-:W-:Y:S01]  /*93a0*/  @!P1 PRMT R16, RZ, 0x654, R162 ;  /* 0x00000654ff109816 */ /* 0x000fe200000000a2 */
[----:B-1----:R-:W-:Y:S01]  /*93b0*/  FADD.FTZ R162, R152, R5 ;  /* 0x0000000598a27221 */ /* 0x002fe20000010000 */
[----:B------:R-:W-:Y:S01]  /*93c0*/  FADD.FTZ R153, R196, R153 ;  /* 0x00000099c4997221 */ /* 0x000fe20000010000 */
[----:B------:R-:W-:Y:S01]  /*93d0*/  F2FP.F16.F32.PACK_AB R197, R152, R197 ;  /* 0x000000c598c5723e */ /* 0x000fe200000000ff */
[----:B------:R1:W-:Y:S01]  /*93e0*/  @!P1 SYNCS.ARRIVE.TRANS64.RED.A1T0 RZ, [R16+URZ], RZ ;  /* 0x000000ff10ff99a7 */ /* 0x0003e2000810043f */
[----:B------:R-:W-:Y:S01]  /*93f0*/  F2FP.F16.F32.PACK_AB R196, R196, R181 ;  /* 0x000000b5c4c4723e */ /* 0x000fe200000000ff */
[----:B------:R-:W-:Y:S01]  /*9400*/  FADD.FTZ R164, R198, R153 ;  /* 0x00000099c6a47221 */ /* 0x000fe20000010000 */
[----:B------:R-:W2:Y:S01]  /*9410*/  MUFU.EX2 R193, R193 ;  /* 0x000000c100c17308 */ /* 0x000ea20000000800 */
[----:B---3--:R-:W-:Y:S01]  /*9420*/  FADD.FTZ R5, R199, R162 ;  /* 0x000000a2c7057221 */ /* 0x008fe20000010000 */
[C---:B------:R-:W-:Y:S01]  /*9430*/  F2FP.F16.F32.PACK_AB R198, R183.reuse, R198 ;  /* 0x000000c6b7c6723e */ /* 0x040fe200000000ff */
[----:B------:R-:W-:Y:S01]  /*9440*/  FADD.FTZ R153, R183, R164 ;  /* 0x000000a4b7997221 */ /* 0x000fe20000010000 */
[--C-:B-1----:R-:W-:Y:S01]  /*9450*/  FFMA.FTZ R16, R175, UR6, -R173.reuse ;  /* 0x00000006af107c23 */ /* 0x102fe200080108ad */
[----:B------:R-:W-:-:S02]  /*9460*/  FFMA.FTZ R173, R179, UR6, -R173 ;  /* 0x00000006b3ad7c23 */ /* 0x000fc400080108ad */
[----:B------:R-:W-:Y:S01]  /*9470*/  FADD.FTZ R164, R192, R153 ;  /* 0x00000099c0a47221 */ /* 0x000fe20000010000 */
[----:B------:R-:W1:Y:S01]  /*9480*/  MUFU.EX2 R156, R156 ;  /* 0x0000009c009c7308 */ /* 0x000e620000000800 */
[C---:B0-----:R-:W-:Y:S01]  /*9490*/  FADD.FTZ R162, R154.reuse, R5 ;  /* 0x000000059aa27221 */ /* 0x041fe20000010000 */
[----:B------:R-:W-:Y:S01]  /*94a0*/  F2FP.F16.F32.PACK_AB R199, R154, R199 ;  /* 0x000000c79ac7723e */ /* 0x000fe200000000ff */
[C---:B------:R-:W-:Y:S01]  /*94b0*/  FADD.FTZ R153, R155.reuse, R164 ;  /* 0x000000a49b997221 */ /* 0x040fe20000010000 */
[----:B------:R-:W-:-:S03]  /*94c0*/  F2FP.F16.F32.PACK_AB R192, R155, R192 ;  /* 0x000000c09bc0723e */ /* 0x000fc600000000ff */
[----:B------:R-:W-:Y:S01]  /*94d0*/  FADD.FTZ R164, R194, R153 ;  /* 0x00000099c2a47221 */ /* 0x000fe20000010000 */
[----:B------:R-:W0:Y:S01]  /*94e0*/  MUFU.EX2 R195, R195 ;  /* 0x000000c300c37308 */ /* 0x000e220000000800 */
[----:B--2---:R-:W-:Y:S01]  /*94f0*/  FADD.FTZ R5, R193, R162 ;  /* 0x000000a2c1057221 */ /* 0x004fe20000010000 */
[C---:B------:R-:W-:Y:S01]  /*9500*/  F2FP.F16.F32.PACK_AB R194, R157.reuse, R194 ;  /* 0x000000c29dc2723e */ /* 0x040fe200000000ff */
[----:B------:R-:W-:-:S04]  /*9510*/  FADD.FTZ R153, R157, R164 ;  /* 0x000000a49d997221 */ /* 0x000fc80000010000 */
[----:B------:R-:W-:Y:S01]  /*9520*/  FADD.FTZ R154, R188, R153 ;  /* 0x00000099bc9a7221 */ /* 0x000fe20000010000 */
[----:B------:R-:W2:Y:S01]  /*9530*/  MUFU.EX2 R158, R158 ;  /* 0x0000009e009e7308 */ /* 0x000ea20000000800 */
[C---:B-1----:R-:W-:Y:S01]  /*9540*/  FADD.FTZ R162, R156.reuse, R5 ;  /* 0x000000059ca27221 */ /* 0x042fe20000010000 */
[----:B------:R-:W-:Y:S01]  /*9550*/  F2FP.F16.F32.PACK_AB R193, R156, R193 ;  /* 0x000000c19cc1723e */ /* 0x000fe200000000ff */
[C---:B------:R-:W-:Y:S01]  /*9560*/  FADD.FTZ R153, R159.reuse, R154 ;  /* 0x0000009a9f997221 */ /* 0x040fe20000010000 */
[----:B------:R-:W-:-:S03]  /*9570*/  F2FP.F16.F32.PACK_AB R188, R159, R188 ;  /* 0x000000bc9fbc723e */ /* 0x000fc600000000ff */
[----:B------:R-:W-:Y:S01]  /*9580*/  FADD.FTZ R154, R190, R153 ;  /* 0x00000099be9a7221 */ /* 0x000fe20000010000 */
[----:B------:R-:W1:Y:S01]  /*9590*/  MUFU.EX2 R189, R189 ;  /* 0x000000bd00bd7308 */ /* 0x000e620000000800 */
[----:B0-----:R-:W-:Y:S01]  /*95a0*/  FADD.FTZ R5, R195, R162 ;  /* 0x000000a2c3057221 */ /* 0x001fe20000010000 */
[C---:B------:R-:W-:Y:S01]  /*95b0*/  F2FP.F16.F32.PACK_AB R190, R161.reuse, R190 ;  /* 0x000000bea1be723e */ /* 0x040fe200000000ff */
[----:B------:R-:W-:-:S05]  /*95c0*/  FADD.FTZ R153, R161, R154 ;  /* 0x0000009aa1997221 */ /* 0x000fca0000010000 */
[----:B------:R-:W0:Y:S01]  /*95d0*/  MUFU.EX2 R160, R160 ;  /* 0x000000a000a07308 */ /* 0x000e220000000800 */
[C---:B--2---:R-:W-:Y:S01]  /*95e0*/  FADD.FTZ R152, R158.reuse, R5 ;  /* 0x000000059e987221 */ /* 0x044fe20000010000 */
[----:B------:R-:W-:-:S06]  /*95f0*/  F2FP.F16.F32.PACK_AB R195, R158, R195 ;  /* 0x000000c39ec3723e */ /* 0x000fcc00000000ff */
[----:B------:R-:W2:Y:S01]  /*9600*/  MUFU.EX2 R191, R191 ;  /* 0x000000bf00bf7308 */ /* 0x000ea20000000800 */
[----:B-1----:R-:W-:-:S07]  /*9610*/  FADD.FTZ R5, R189, R152 ;  /* 0x00000098bd057221 */ /* 0x002fce0000010000 */
[----:B------:R-:W1:Y:S01]  /*9620*/  MUFU.EX2 R16, R16 ;  /* 0x0000001000107308 */ /* 0x000e620000000800 */
[C---:B0-----:R-:W-:Y:S01]  /*9630*/  FADD.FTZ R152, R160.reuse, R5 ;  /* 0x00000005a0987221 */ /* 0x041fe20000010000 */
[----:B------:R-:W-:-:S06]  /*9640*/  F2FP.F16.F32.PACK_AB R189, R160, R189 ;  /* 0x000000bda0bd723e */ /* 0x000fcc00000000ff */
[----:B------:R-:W0:Y:S01]  /*9650*/  MUFU.EX2 R184, R184 ;  /* 0x000000b800b87308 */ /* 0x000e220000000800 */
[----:B--2---:R-:W-:-:S07]  /*9660*/  FADD.FTZ R5, R191, R152 ;  /* 0x00000098bf057221 */ /* 0x004fce0000010000 */
[----:B------:R-:W2:Y:S01]  /*9670*/  MUFU.EX2 R176, R176 ;  /* 0x000000b000b07308 */ /* 0x000ea20000000800 */
[C---:B-1----:R-:W-:Y:S01]  /*9680*/  FADD.FTZ R5, R16.reuse, R5 ;  /* 0x0000000510057221 */ /* 0x042fe20000010000 */
[----:B------:R-:W-:-:S06]  /*9690*/  F2FP.F16.F32.PACK_AB R191, R16, R191 ;  /* 0x000000bf10bf723e */ /* 0x000fcc00000000ff */
[----:B------:R-:W1:Y:S01]  /*96a0*/  MUFU.EX2 R177, R177 ;  /* 0x000000b100b17308 */ /* 0x000e620000000800 */
[----:B0-----:R-:W-:Y:S01]  /*96b0*/  FADD.FTZ R152, R184, R153 ;  /* 0x00000099b8987221 */ /* 0x001fe20000010000 */
[----:B------:R-:W-:-:S03]  /*96c0*/  F2FP.F16.F32.PACK_AB R184, R165, R184 ;  /* 0x000000b8a5b8723e */ /* 0x000fc600000000ff */
[----:B------:R-:W-:-:S03]  /*96d0*/  FADD.FTZ R153, R165, R152 ;  /* 0x00000098a5997221 */ /* 0x000fc60000010000 */
[----:B------:R-:W0:Y:S01]  /*96e0*/  MUFU.EX2 R186, R186 ;  /* 0x000000ba00ba7308 */ /* 0x000e220000000800 */
[----:B--2---:R-:W-:-:S07]  /*96f0*/  FADD.FTZ R5, R176, R5 ;  /* 0x00000005b0057221 */ /* 0x004fce0000010000 */
[----:B------:R-:W2:Y:S01]  /*9700*/  MUFU.EX2 R178, R178 ;  /* 0x000000b200b27308 */ /* 0x000ea20000000800 */
[C---:B-1----:R-:W-:Y:S01]  /*9710*/  FADD.FTZ R5, R177.reuse, R5 ;  /* 0x00000005b1057221 */ /* 0x042fe20000010000 */
[----:B------:R-:W-:-:S06]  /*9720*/  F2FP.F16.F32.PACK_AB R185, R177, R176 ;  /* 0x000000b0b1b9723e */ /* 0x000fcc00000000ff */
[----:B------:R-:W1:Y:S01]  /*9730*/  MUFU.EX2 R169, R169 ;  /* 0x000000a900a97308 */ /* 0x000e620000000800 */
[----:B0-----:R-:W-:-:S07]  /*9740*/  FADD.FTZ R16, R186, R153 ;  /* 0x00000099ba107221 */ /* 0x001fce0000010000 */
[----:B------:R-:W0:Y:S01]  /*9750*/  MUFU.EX2 R173, R173 ;  /* 0x000000ad00ad7308 */ /* 0x000e220000000800 */
[----:B--2---:R-:W-:Y:S01]  /*9760*/  FADD.FTZ R5, R178, R5 ;  /* 0x00000005b2057221 */ /* 0x004fe20000010000 */
[C---:B-1----:R-:W-:Y:S01]  /*9770*/  FADD.FTZ R16, R169.reuse, R16 ;  /* 0x00000010a9107221 */ /* 0x042fe20000010000 */
[----:B------:R-:W-:Y:S02]  /*9780*/  F2FP.F16.F32.PACK_AB R186, R169, R186 ;  /* 0x000000baa9ba723e */ /* 0x000fe400000000ff */
[C---:B0-----:R-:W-:Y:S01]  /*9790*/  FADD.FTZ R5, R173.reuse, R5 ;  /* 0x00000005ad057221 */ /* 0x041fe20000010000 */
[----:B------:R-:W-:Y:S01]  /*97a0*/  F2FP.F16.F32.PACK_AB R187, R173, R178 ;  /* 0x000000b2adbb723e */ /* 0x000fe200000000ff */
[----:B------:R-:W-:Y:S06]  /*97b0*/  @P2 BRA `(.L_x_1208) ;  /* 0xffffffdc00e02947 */ /* 0x000fec000383ffff */
.L_x_1199:
[----:B------:R-:W-:-:S13]  /*97c0*/  R2UR UR4, R23 ;  /* 0x00000000170472ca */ /* 0x000fda00000e0000 */
[----:B------:R-:W-:-:S13]  /*97d0*/  ISETP.GE.AND P2, PT, R20, UR4, PT ;  /* 0x0000000414007c0c */ /* 0x000fda000bf46270 */
[----:B------:R-:W-:Y:S05]  /*97e0*/  @!P2 BRA `(.L_x_1209) ;  /* 0x0000002800f0a947 */ /* 0x000fea0003800000 */
[----:B------:R-:W-:Y:S01]  /*97f0*/  IMAD.MOV.U32 R207, RZ, RZ, R3 ;  /* 0x000000ffffcf7224 */ /* 0x000fe200078e0003 */
[----:B------:R-:W-:Y:S01]  /*9800*/  UMOV UR7, UR36 ;  /* 0x0000002400077c82 */ /* 0x000fe20008000000 */
[----:B------:R-:W-:Y:S01]  /*9810*/  IMAD.MOV.U32 R21, RZ, RZ, R4 ;  /* 0x000000ffff157224 */ /* 0x000fe200078e0004 */
[----:B------:R-:W-:Y:S01]  /*9820*/  UMOV UR4, UR37 ;  /* 0x0000002500047c82 */ /* 0x000fe20008000000 */
[----:B------:R-:W-:Y:S01]  /*9830*/  ULDC UR39, c[0x0][0x9e4] ;  /* 0x0002790000277ab9 */ /* 0x000fe20000000800 */
[----:B------:R-:W-:Y:S01]  /*9840*/  ULDC UR50, c[0x0][0x288] ;  /* 0x0000a20000327ab9 */ /* 0x000fe20000000800 */
[----:B------:R-:W-:Y:S01]  /*9850*/  ULDC UR5, c[0x0][0x9d8] ;  /* 0x0002760000057ab9 */ /* 0x000fe20000000800 */
[----:B------:R-:W-:Y:S01]  /*9860*/  ULDC UR51, c[0x0][0x988] ;  /* 0x0002620000337ab9 */ /* 0x000fe20000000800 */
[----:B------:R-:W-:-:S05]  /*9870*/  ULDC UR55, c[0x0][0x9e0] ;  /* 0x0002780000377ab9 */ /* 0x000fca0000000800 */
.L_x_1226:
[----:B------:R-:W-:-:S04]  /*9880*/  UIADD3 UR37, UR4, 0x1, URZ ;  /* 0x0000000104257890 */ /* 0x000fc8000fffe03f */
[----:B------:R-:W-:-:S04]  /*9890*/  UISETP.NE.AND UP0, UPT, UR37, 0x2, UPT ;  /* 0x000000022500788c */ /* 0x000fc8000bf05270 */
[----:B------:R-:W-:Y:S02]  /*98a0*/  USEL UR36, URZ, 0x1, UP0 ;  /* 0x000000013f247887 */ /* 0x000fe40008000000 */
[----:B------:R-:W-:Y:S02]  /*98b0*/  USEL UR37, UR37, URZ, UP0 ;  /* 0x0000003f25257287 */ /* 0x000fe40008000000 */
[----:B------:R-:W-:Y:S01]  /*98c0*/  ULOP3.LUT UR36, UR7, UR36, URZ, 0x3c, !UPT ;  /* 0x0000002407247292 */ /* 0x000fe2000f8e3c3f */
[----:B------:R-:W-:Y:S11]  /*98d0*/  @!P0 BRA `(.L_x_1210) ;  /* 0x0000000000048947 */ /* 0x000ff60003800000 */
[----:B------:R-:W-:Y:S01]  /*98e0*/  BPT.TRAP 0x1 ;  /* 0x000000040000795c */ /* 0x000fe20000300000 */
.L_x_1210:
[----:B------:R-:W-:Y:S01]  /*98f0*/  ULEA UR6, UR37, UR38, 0x3 ;  /* 0x0000002625067291 */ /* 0x000fe2000f8e183f */
[----:B------:R-:W-:-:S05]  /*9900*/  IMAD.U32 R3, RZ, RZ, UR36 ;  /* 0x00000024ff037e24 */ /* 0x000fca000f8e00ff */
[----:B------:R-:W-:-:S04]  /*9910*/  SHF.L.U32 R3, R3, 0x1f, RZ ;  /* 0x0000001f03037819 */ /* 0x000fc800000006ff */
[----:B------:R0:W1:Y:S01]  /*9920*/  SYNCS.PHASECHK.TRANS64.TRYWAIT P2, [UR6+0x30830], R3 ;  /* 0x03083003ff0075a7 */ /* 0x0000620008040146 */
[----:B------:R-:W-:Y:S05]  /*9930*/  @!P0 BRA `(.L_x_1211) ;  /* 0x0000000000048947 */ /* 0x000fea0003800000 */
[----:B------:R-:W-:Y:S01]  /*9940*/  BPT.TRAP 0x1 ;  /* 0x000000040000795c */ /* 0x000fe20000300000 */
.L_x_1211:
[----:B-1----:R-:W-:Y:S05]  /*9950*/  @P2 BRA `(.L_x_1212) ;  /* 0x0000000000082947 */ /* 0x002fea0003800000 */
[----:B------:R-:W1:Y:S02]  /*9960*/  SYNCS.PHASECHK.TRANS64.TRYWAIT P2, [UR6+0x30830], R3 ;  /* 0x03083003ff0075a7 */ /* 0x000e640008040146 */
[----:B-1----:R-:W-:Y:S05]  /*9970*/  @!P2 BRA `(.L_x_1213) ;  /* 0x000000c400b0a947 */ /* 0x002fea0003800000 */
.L_x_1212:
        /* <DEDUP_REMOVED lines=228> */
.L_x_1214:
[----:B------:R-:W-:Y:S01]  /*a7c0*/  ULEA UR10, UR4, UR38, 0x3 ;  /* 0x00000026040a7291 */ /* 0x000fe2000f8e183f */
[----:B------:R-:W-:-:S05]  /*a7d0*/  IMAD.U32 R0, RZ, RZ, UR7 ;  /* 0x00000007ff007e24 */ /* 0x000fca000f8e00ff */
[----:B------:R-:W-:-:S04]  /*a7e0*/  SHF.L.U32 R0, R0, 0x1f, RZ ;  /* 0x0000001f00007819 */ /* 0x000fc800000006ff */
[----:B------:R2:W3:Y:S01]  /*a7f0*/  SYNCS.PHASECHK.TRANS64.TRYWAIT P2, [UR10+0x30850], R0 ;  /* 0x03085000ff0075a7 */ /* 0x0004e2000804014a */
[----:B------:R-:W-:Y:S05]  /*a800*/  @!P0 BRA `(.L_x_1215) ;  /* 0x0000000000048947 */ /* 0x000fea0003800000 */
[----:B------:R-:W-:Y:S01]  /*a810*/  BPT.TRAP 0x1 ;  /* 0x000000040000795c */ /* 0x000fe20000300000 */
.L_x_1215:
[----:B---3--:R-:W-:Y:S05]  /*a820*/  @P2 BRA `(.L_x_1216) ;  /* 0x0000000000082947 */ /* 0x008fea0003800000 */
[----:B------:R-:W3:Y:S02]  /*a830*/  SYNCS.PHASECHK.TRANS64.TRYWAIT P2, [UR10+0x30850], R0 ;  /* 0x03085000ff0075a7 */ /* 0x000ee4000804014a */
[----:B---3--:R-:W-:Y:S05]  /*a840*/  @!P2 BRA `(.L_x_1217) ;  /* 0x000000b80014a947 */ /* 0x008fea0003800000 */
.L_x_1216:
[----:B------:R-:W-:Y:S01]  /*a850*/  UIADD3 UR6, UR38, 0x400, URZ ;  /* 0x0000040026067890 */ /* 0x000fe2000fffe03f */
[----:B------:R-:W-:Y:S01]  /*a860*/  WARPGROUP.ARRIVE ;  /* 0x00000000000079c5 */ /* 0x000fe20000000000 */
[----:B------:R-:W-:Y:S01]  /*a870*/  UMOV UR7, 0x40000040 ;  /* 0x4000004000077882 */ /* 0x000fe20000000000 */
[----:B01----:R-:W0:Y:S01]  /*a880*/  @P5 LDC R3, c[0x0][0x44c] ;  /* 0x00011300ff035b82 */ /* 0x003e220000000800 */
[----:B------:R-:W-:Y:S01]  /*a890*/  USHF.R.U32.HI UR6, URZ, 0x4, UR6 ;  /* 0x000000043f067899 */ /* 0x000fe20008011606 */
[----:B--2---:R-:W-:Y:S01]  /*a8a0*/  FMUL.FTZ R0, R154, UR5 ;  /* 0x000000059a007c20 */ /* 0x004fe20008410000 */
[----:B------:R-:W-:Y:S01]  /*a8b0*/  FMUL.FTZ R154, R162, UR5 ;  /* 0x00000005a29a7c20 */ /* 0x000fe20008410000 */
[----:B------:R-:W-:Y:S01]  /*a8c0*/  FMUL.FTZ R162, R179, UR5 ;  /* 0x00000005b3a27c20 */ /* 0x000fe20008410000 */
[----:B------:R-:W-:Y:S01]  /*a8d0*/  ULOP3.LUT UR6, UR6, 0x3fff, URZ, 0xc0, !UPT ;  /* 0x00003fff06067892 */ /* 0x000fe2000f8ec03f */
[----:B------:R-:W-:Y:S02]  /*a8e0*/  IMAD.SHL.U32 R179, R20, 0x40, RZ ;  /* 0x0000004014b37824 */ /* 0x000fe400078e00ff */
[----:B------:R-:W-:Y:S01]  /*a8f0*/  FMUL.FTZ R4, R155, UR5 ;  /* 0x000000059b047c20 */ /* 0x000fe20008410000 */
[----:B------:R-:W1:Y:S01]  /*a900*/  @P5 LDC R2, c[0x0][0x450] ;  /* 0x00011400ff025b82 */ /* 0x000e620000000800 */
[----:B------:R-:W-:Y:S01]  /*a910*/  ULOP3.LUT UR6, UR6, 0x2000000, URZ, 0xfc, !UPT ;  /* 0x0200000006067892 */ /* 0x000fe2000f8efc3f */
[----:B------:R-:W-:Y:S01]  /*a920*/  FMUL.FTZ R155, R163, UR5 ;  /* 0x00000005a39b7c20 */ /* 0x000fe20008410000 */
[----:B------:R-:W-:Y:S01]  /*a930*/  FMUL.FTZ R163, R178, UR5 ;  /* 0x00000005b2a37c20 */ /* 0x000fe20008410000 */
[----:B------:R-:W-:Y:S01]  /*a940*/  FMUL.FTZ R178, R181, UR5 ;  /* 0x00000005b5b27c20 */ /* 0x000fe20008410000 */
[----:B------:R-:W-:Y:S01]  /*a950*/  ULEA UR4, UR4, UR6, 0xb ;  /* 0x0000000604047291 */ /* 0x000fe2000f8e583f */
[----:B------:R-:W2:Y:S06]  /*a960*/  MUFU.TANH R0, R0 ;  /* 0x0000000000007308 */ /* 0x000eac0000002400 */
[----:B------:R-:W-:-:S02]  /*a970*/  UMOV UR6, UR4 ;  /* 0x0000000400067c82 */ /* 0x000fc40008000000 */
[----:B------:R-:W-:Y:S01]  /*a980*/  HGMMA.64x256x16.F32 R24, R196, gdesc[UR4].tnspB, R24, gsb0 ;  /* 0x43e00004c4187df0 */ /* 0x000fe20008000818 */
[----:B------:R-:W-:Y:S01]  /*a990*/  UIADD3 UR6, UR4, 0x80, URZ ;  /* 0x0000008004067890 */ /* 0x000fe2000fffe03f */
[----:B------:R-:W3:Y:S01]  /*a9a0*/  MUFU.TANH R4, R4 ;  /* 0x0000000400047308 */ /* 0x000ee20000002400 */
[----:B------:R-:W-:-:S07]  /*a9b0*/  UMOV UR7, 0x40000040 ;  /* 0x4000004000077882 */ /* 0x000fce0000000000 */
[----:B------:R-:W4:Y:S08]  /*a9c0*/  MUFU.TANH R154, R154 ;  /* 0x0000009a009a7308 */ /* 0x000f300000002400 */
[----:B------:R-:W0:Y:S08]  /*a9d0*/  MUFU.TANH R155, R155 ;  /* 0x0000009b009b7308 */ /* 0x000e300000002400 */
[----:B------:R-:W0:Y:S08]  /*a9e0*/  MUFU.TANH R163, R163 ;  /* 0x000000a300a37308 */ /* 0x000e300000002400 */
[----:B------:R-:W1:Y:S08]  /*a9f0*/  MUFU.TANH R162, R162 ;  /* 0x000000a200a27308 */ /* 0x000e700000002400 */
[----:B------:R-:W2:Y:S01]  /*aa00*/  MUFU.TANH R178, R178 ;  /* 0x000000b200b27308 */ /* 0x000ea20000002400 */
[----:B------:R-:W-:-:S02]  /*aa10*/  WARPGROUP.DEPBAR.LE gsb0, 0x0 ;  /* 0x00008000000079c5 */ /* 0x000fc40000010000 */
[----:B------:R-:W-:Y:S01]  /*aa20*/  WARPGROUP.ARRIVE ;  /* 0x00000000000079c5 */ /* 0x000fe20000000000 */
[----:B------:R-:W-:-:S04]  /*aa30*/  VIADD R196, R22, UR61 ;  /* 0x0000003d16c47c36 */ /* 0x000fc80008000000 */
[----:B0-----:R-:W-:Y:S01]  /*aa40*/  @P5 IMAD.HI.U32 R3, R196, R3, RZ ;  /* 0x00000003c4035227 */ /* 0x001fe200078e00ff */
[----:B------:R-:W-:Y:S01]  /*aa50*/  HGMMA.64x256x16.F32 R24, R192, gdesc[UR4].tnspB, R24, gsb0 ;  /* 0x43e00004c0187df0 */ /* 0x000fe20008000818 */
[----:B------:R-:W-:Y:S01]  /*aa60*/  UIADD3 UR6, UR4, 0x100, URZ ;  /* 0x0000010004067890 */ /* 0x000fe2000fffe03f */
[----:B------:R-:W-:Y:S02]  /*aa70*/  UMOV UR7, 0x40000040 ;  /* 0x4000004000077882 */ /* 0x000fe40000000000 */
[----:B-1----:R-:W-:Y:S01]  /*aa80*/  @P5 SHF.R.U32.HI R196, RZ, R2, R3 ;  /* 0x00000002ffc45219 */ /* 0x002fe20000011603 */
[----:B------:R-:W-:Y:S02]  /*aa90*/  WARPGROUP.DEPBAR.LE gsb0, 0x0 ;  /* 0x00008000000079c5 */ /* 0x000fe40000010000 */
[----:B------:R-:W-:Y:S01]  /*aaa0*/  WARPGROUP.ARRIVE ;  /* 0x00000000000079c5 */ /* 0x000fe20000000000 */
[----:B------:R-:W-:Y:S01]  /*aab0*/  FMUL.FTZ R192, R168, UR5 ;  /* 0x00000005a8c07c20 */ /* 0x000fe20008410000 */
[----:B------:R-:W-:Y:S01]  /*aac0*/  FMUL.FTZ R193, R169, UR5 ;  /* 0x00000005a9c17c20 */ /* 0x000fe20008410000 */
[----:B------:R-:W0:Y:S01]  /*aad0*/  SHFL.IDX PT, R168, R196, RZ, 0x1c1f ;  /* 0x001c1fffc4a87589 */ /* 0x000e2200000e0000 */
[----:B------:R-:W-:Y:S01]  /*aae0*/  FMUL.FTZ R194, R172, UR5 ;  /* 0x00000005acc27c20 */ /* 0x000fe20008410000 */
[----:B------:R-:W-:-:S15]  /*aaf0*/  FMUL.FTZ R195, R173, UR5 ;  /* 0x00000005adc37c20 */ /* 0x000fde0008410000 */
[----:B------:R-:W-:-:S01]  /*ab00*/  NOP ;  /* 0x0000000000007918 */ /* 0x000fc20000000000 */
[----:B------:R-:W-:Y:S01]  /*ab10*/  HGMMA.64x256x16.F32 R24, R188, gdesc[UR4].tnspB, R24, gsb0 ;  /* 0x43e00004bc187df0 */ /* 0x000fe20008000818 */
[----:B------:R-:W-:Y:S01]  /*ab20*/  UIADD3 UR6, UR4, 0x180, URZ ;  /* 0x0000018004067890 */ /* 0x000fe2000fffe03f */
[----:B------:R-:W1:Y:S01]  /*ab30*/  MUFU.TANH R192, R192 ;  /* 0x000000c000c07308 */ /* 0x000e620000002400 */
[----:B------:R-:W-:-:S07]  /*ab40*/  UMOV UR7, 0x40000040 ;  /* 0x4000004000077882 */ /* 0x000fce0000000000 */
[----:B------:R-:W0:Y:S08]  /*ab50*/  MUFU.TANH R193, R193 ;  /* 0x000000c100c17308 */ /* 0x000e300000002400 */
[----:B------:R-:W0:Y:S08]  /*ab60*/  MUFU.TANH R194, R194 ;  /* 0x000000c200c27308 */ /* 0x000e300000002400 */
[----:B------:R-:W0:Y:S01]  /*ab70*/  MUFU.TANH R195, R195 ;  /* 0x000000c300c37308 */ /* 0x000e220000002400 */
[----:B------:R-:W-:-:S02]  /*ab80*/  WARPGROUP.DEPBAR.LE gsb0, 0x0 ;  /* 0x00008000000079c5 */ /* 0x000fc40000010000 */
[----:B------:R-:W-:Y:S01]  /*ab90*/  WARPGROUP.ARRIVE ;  /* 0x00000000000079c5 */ /* 0x000fe20000000000 */
[----:B------:R-:W-:Y:S01]  /*aba0*/  FMUL.FTZ R191, R156, UR5 ;  /* 0x000000059cbf7c20 */ /* 0x000fe20008410000 */
[----:B------:R-:W-:Y:S01]  /*abb0*/  FMUL.FTZ R156, R166, UR5 ;  /* 0x00000005a69c7c20 */ /* 0x000fe20008410000 */
[----:B------:R-:W-:Y:S01]  /*abc0*/  IADD3 R166, -R179, 0x1, RZ ;  /* 0x00000001b3a67810 */ /* 0x000fe20007ffe1ff */
[----:B------:R-:W-:Y:S01]  /*abd0*/  FMUL.FTZ R189, R152, UR5 ;  /* 0x0000000598bd7c20 */ /* 0x000fe20008410000 */
[----:B------:R-:W-:Y:S01]  /*abe0*/  FMUL.FTZ R188, R153, UR5 ;  /* 0x0000000599bc7c20 */ /* 0x000fe20008410000 */
[----:B------:R-:W-:Y:S01]  /*abf0*/  HGMMA.64x256x16.F32 R24, R184, gdesc[UR4].tnspB, R24, gsb0 ;  /* 0x43e00004b8187df0 */ /* 0x000fe20008000818 */
[----:B------:R-:W-:Y:S01]  /*ac00*/  FMUL.FTZ R190, R157, UR5 ;  /* 0x000000059dbe7c20 */ /* 0x000fe20008410000 */
[----:B------:R-:W-:Y:S01]  /*ac10*/  FMUL.FTZ R152, R158, UR5 ;  /* 0x000000059e987c20 */ /* 0x000fe20008410000 */
[----:B------:R-:W-:Y:S01]  /*ac20*/  FMUL.FTZ R153, R159, UR5 ;  /* 0x000000059f997c20 */ /* 0x000fe20008410000 */
[----:B------:R-:W-:Y:S01]  /*ac30*/  FMUL.FTZ R157, R167, UR5 ;  /* 0x00000005a79d7c20 */ /* 0x000fe20008410000 */
[----:B------:R-:W-:Y:S01]  /*ac40*/  FMUL.FTZ R158, R170, UR5 ;  /* 0x00000005aa9e7c20 */ /* 0x000fe20008410000 */
[----:B------:R-:W-:Y:S01]  /*ac50*/  FMUL.FTZ R159, R171, UR5 ;  /* 0x00000005ab9f7c20 */ /* 0x000fe20008410000 */
[----:B------:R-:W-:Y:S01]  /*ac60*/  IMAD R3, R17, -0x2, R166 ;  /* 0xfffffffe11037824 */ /* 0x000fe200078e02a6 */
        /* <DEDUP_REMOVED lines=10> */
[----:B------:R-:W-:-:S02]  /*ad10*/  WARPGROUP.DEPBAR.LE gsb0, 0x0 ;  /* 0x00008000000079c5 */ /* 0x000fc40000010000 */
[----:B------:R-:W-:Y:S01]  /*ad20*/  FMUL.FTZ R185, R161, UR5 ;  /* 0x00000005a1b97c20 */ /* 0x000fe20008410000 */
[----:B------:R-:W-:Y:S01]  /*ad30*/  FMUL.FTZ R161, R175, UR5 ;  /* 0x00000005afa17c20 */ /* 0x000fe20008410000 */
[----:B------:R-:W-:Y:S01]  /*ad40*/  FMUL.FTZ R175, R176, UR5 ;  /* 0x00000005b0af7c20 */ /* 0x000fe20008410000 */
[----:B------:R-:W-:Y:S01]  /*ad50*/  FMUL.FTZ R176, R177, UR5 ;  /* 0x00000005b1b07c20 */ /* 0x000fe20008410000 */
[----:B------:R-:W-:Y:S01]  /*ad60*/  FMUL.FTZ R177, R180, UR5 ;  /* 0x00000005b4b17c20 */ /* 0x000fe20008410000 */
[----:B------:R-:W-:Y:S01]  /*ad70*/  FMUL.FTZ R186, R164, UR5 ;  /* 0x00000005a4ba7c20 */ /* 0x000fe20008410000 */
[----:B------:R-:W5:Y:S01]  /*ad80*/  LDC R180, c[0x0][0x2f0] ;  /* 0x0000bc00ffb47b82 */ /* 0x000f620000000800 */
[----:B------:R-:W-:Y:S02]  /*ad90*/  IMAD.U32 R164, RZ, RZ, UR37 ;  /* 0x00000025ffa47e24 */ /* 0x000fe4000f8e00ff */
[----:B------:R-:W-:Y:S01]  /*ada0*/  FMUL.FTZ R184, R160, UR5 ;  /* 0x00000005a0b87c20 */ /* 0x000fe20008410000 */
[----:B------:R-:W-:Y:S01]  /*adb0*/  FMUL.FTZ R187, R165, UR5 ;  /* 0x00000005a5bb7c20 */ /* 0x000fe20008410000 */
[----:B------:R-:W-:Y:S01]  /*adc0*/  FMUL.FTZ R160, R174, UR5 ;  /* 0x00000005aea07c20 */ /* 0x000fe20008410000 */
[----:B------:R-:W-:Y:S01]  /*add0*/  FMUL.FTZ R165, R183, UR5 ;  /* 0x00000005b7a57c20 */ /* 0x000fe20008410000 */
[----:B------:R-:W-:Y:S01]  /*ade0*/  @!P1 LEA R2, R164, UR38, 0x3 ;  /* 0x00000026a4029c11 */ /* 0x000fe2000f8e18ff */
[----:B------:R-:W-:Y:S01]  /*adf0*/  FMUL.FTZ R164, R182, UR5 ;  /* 0x00000005b6a47c20 */ /* 0x000fe20008410000 */
[----:B------:R-:W0:Y:S03]  /*ae00*/  MUFU.TANH R184, R184 ;  /* 0x000000b800b87308 */ /* 0x000e260000002400 */
[----:B------:R-:W-:-:S05]  /*ae10*/  @!P1 VIADD R2, R2, 0x30840 ;  /* 0x0003084002029836 */ /* 0x000fca0000000000 */
[----:B------:R-:W0:Y:S01]  /*ae20*/  MUFU.TANH R185, R185 ;  /* 0x000000b900b97308 */ /* 0x000e220000002400 */
[----:B------:R-:W-:-:S04]  /*ae30*/  @!P1 PRMT R2, RZ, 0x654, R2 ;  /* 0x00000654ff029816 */ /* 0x000fc80000000002 */
[----:B------:R0:W-:Y:S03]  /*ae40*/  @!P1 SYNCS.ARRIVE.TRANS64.RED.A1T0 RZ, [R2+URZ], RZ ;  /* 0x000000ff02ff99a7 */ /* 0x0001e6000810043f */
[----:B------:R-:W0:Y:S01]  /*ae50*/  MUFU.TANH R186, R186 ;  /* 0x000000ba00ba7308 */ /* 0x000e220000002400 */
[----:B-----5:R-:W-:-:S04]  /*ae60*/  IMAD R3, R180, UR60, R3 ;  /* 0x0000003cb4037c24 */ /* 0x020fc8000f8e0203 */
[----:B------:R-:W-:-:S03]  /*ae70*/  VIADD R3, R3, -UR50 ;  /* 0x8000003203037c36 */ /* 0x000fc60008000000 */
[----:B------:R-:W1:Y:S01]  /*ae80*/  MUFU.TANH R187, R187 ;  /* 0x000000bb00bb7308 */ /* 0x000e620000002400 */
[C---:B------:R-:W-:Y:S02]  /*ae90*/  VIADD R183, R3.reuse, UR55 ;  /* 0x0000003703b77c36 */ /* 0x040fe40008000000 */
[----:B------:R-:W-:Y:S02]  /*aea0*/  VIADD R197, R3, UR54 ;  /* 0x0000003603c57c36 */ /* 0x000fe40008000000 */
[--C-:B0-----:R-:W-:Y:S02]  /*aeb0*/  IMAD.IADD R181, R183, 0x1, R168.reuse ;  /* 0x00000001b7b57824 */ /* 0x101fe400078e02a8 */
[----:B------:R-:W-:Y:S01]  /*aec0*/  IMAD.IADD R182, R197, 0x1, R168 ;  /* 0x00000001c5b67824 */ /* 0x000fe200078e02a8 */
[----:B------:R-:W0:Y:S08]  /*aed0*/  MUFU.TANH R160, R160 ;  /* 0x000000a000a07308 */ /* 0x000e300000002400 */
[----:B------:R-:W0:Y:S08]  /*aee0*/  MUFU.TANH R161, R161 ;  /* 0x000000a100a17308 */ /* 0x000e300000002400 */
[----:B------:R-:W0:Y:S08]  /*aef0*/  MUFU.TANH R175, R175 ;  /* 0x000000af00af7308 */ /* 0x000e300000002400 */
[----:B------:R-:W0:Y:S08]  /*af00*/  MUFU.TANH R176, R176 ;  /* 0x000000b000b07308 */ /* 0x000e300000002400 */
[----:B------:R-:W0:Y:S08]  /*af10*/  MUFU.TANH R177, R177 ;  /* 0x000000b100b17308 */ /* 0x000e300000002400 */
[----:B------:R-:W0:Y:S08]  /*af20*/  MUFU.TANH R164, R164 ;  /* 0x000000a400a47308 */ /* 0x000e300000002400 */
[----:B------:R-:W0:Y:S01]  /*af30*/  MUFU.TANH R165, R165 ;  /* 0x000000a500a57308 */ /* 0x000e220000002400 */
[----:B-1234-:R-:W-:Y:S05]  /*af40*/  @!P6 BRA `(.L_x_1218) ;  /* 0x00000000005ce947 */ /* 0x01efea0003800000 */
[----:B------:R-:W-:Y:S01]  /*af50*/  IMAD R2, R180, UR60, R168 ;  /* 0x0000003cb4027c24 */ /* 0x000fe2000f8e02a8 */
[----:B------:R-:W-:Y:S03]  /*af60*/  BSSY B0, `(.L_x_1219) ;  /* 0x0000011000007945 */ /* 0x000fe60003800000 */
[----:B------:R-:W-:-:S05]  /*af70*/  VIADD R166, R2, -UR50 ;  /* 0x8000003202a67c36 */ /* 0x000fca0008000000 */
[----:B------:R-:W-:-:S13]  /*af80*/  ISETP.GT.AND P2, PT, R166, -0x1, PT ;  /* 0xffffffffa600780c */ /* 0x000fda0003f44270 */
[----:B------:R-:W-:Y:S05]  /*af90*/  @P2 BRA `(.L_x_1220) ;  /* 0x0000000000202947 */ /* 0x000fea0003800000 */
[----:B------:R-:W-:Y:S01]  /*afa0*/  IMAD.U32 R168, RZ, RZ, UR39 ;  /* 0x00000027ffa87e24 */ /* 0x000fe2000f8e00ff */
[----:B------:R-:W-:-:S04]  /*afb0*/  LOP3.LUT R167, RZ, R166, RZ, 0x33, !PT ;  /* 0x000000a6ffa77212 */ /* 0x000fc800078e33ff */
[----:B------:R-:W-:-:S13]  /*afc0*/  ISETP.NE.AND P2, PT, R168, 0x1, PT ;  /* 0x00000001a800780c */ /* 0x000fda0003f45270 */
[----:B------:R-:W1:Y:S02]  /*afd0*/  @P2 LDC.64 R2, c[0x0][0x9e8] ;  /* 0x00027a00ff022b82 */ /* 0x000e640000000a00 */
[----:B-1----:R-:W-:-:S05]  /*afe0*/  @P2 IMAD.HI.U32 R2, R167, R2, RZ ;  /* 0x00000002a7022227 */ /* 0x002fca00078e00ff */
[----:B------:R-:W-:-:S04]  /*aff0*/  @P2 SHF.R.U32.HI R167, RZ, R3, R2 ;  /* 0x00000003ffa72219 */ /* 0x000fc80000011602 */
[----:B------:R-:W-:Y:S01]  /*b000*/  LOP3.LUT R166, RZ, R167, RZ, 0x33, !PT ;  /* 0x000000a7ffa67212 */ /* 0x000fe200078e33ff */
[----:B------:R-:W-:Y:S06]  /*b010*/  BRA `(.L_x_1221) ;  /* 0x0000000000147947 */ /* 0x000fec0003800000 */
.L_x_1220:
[----:B------:R-:W-:-:S05]  /*b020*/  IMAD.U32 R168, RZ, RZ, UR39 ;  /* 0x00000027ffa87e24 */ /* 0x000fca000f8e00ff */
[----:B------:R-:W-:-:S13]  /*b030*/  ISETP.NE.AND P2, PT, R168, 0x1, PT ;  /* 0x00000001a800780c */ /* 0x000fda0003f45270 */
[----:B------:R-:W1:Y:S02]  /*b040*/  @P2 LDC.64 R2, c[0x0][0x9e8] ;  /* 0x00027a00ff022b82 */ /* 0x000e640000000a00 */
[----:B-1----:R-:W-:-:S05]  /*b050*/  @P2 IMAD.HI.U32 R2, R166, R2, RZ ;  /* 0x00000002a6022227 */ /* 0x002fca00078e00ff */
[----:B------:R-:W-:-:S07]  /*b060*/  @P2 SHF.R.U32.HI R166, RZ, R3, R2 ;  /* 0x00000003ffa62219 */ /* 0x000fce0000011602 */
.L_x_1221:
[----:B------:R-:W-:Y:S05]  /*b070*/  BSYNC B0 ;  /* 0x0000000000007941 */ /* 0x000fea0003800000 */
.L_x_1219:
[----:B------:R-:W-:-:S04]  /*b080*/  IMAD R166, R166, R168, -R179 ;  /* 0x000000a8a6a67224 */ /* 0x000fc800078e0ab3 */
[----:B------:R-:W-:-:S05]  /*b090*/  IMAD R166, R17, -0x2, R166 ;  /* 0xfffffffe11a67824 */ /* 0x000fca00078e02a6 */
[----:B------:R-:W-:Y:S02]  /*b0a0*/  VIADDMNMX R181, R166, R168, R181, PT ;  /* 0x000000a8a6b57246 */ /* 0x000fe400038001b5 */
[----:B------:R-:W-:-:S07]  /*b0b0*/  VIMNMX R182, R182, R166, !PT ;  /* 0x000000a6b6b67248 */ /* 0x000fce0007fe0100 */
.L_x_1218:
[----:B------:R-:W-:Y:S01]  /*b0c0*/  ISETP.GT.AND P2, PT, R20, -0x1, PT ;  /* 0xffffffff1400780c */ /* 0x000fe20003f44270 */
[----:B------:R-:W1:Y:S03]  /*b0d0*/  SHFL.IDX PT, R196, R196, 0x1, 0x1c1f ;  /* 0x003c1f00c4c47f89 */ /* 0x000e6600000e0000 */
[C---:B------:R-:W-:Y:S02]  /*b0e0*/  ISETP.GT.AND P4, PT, R182.reuse, RZ, P2 ;  /* 0x000000ffb600720c */ /* 0x040fe40001784270 */
[----:B------:R-:W-:Y:S02]  /*b0f0*/  ISETP.GT.AND P3, PT, R182, 0x1, P2 ;  /* 0x00000001b600780c */ /* 0x000fe40001764270 */
[C---:B------:R-:W-:Y:S02]  /*b100*/  ISETP.LT.OR P4, PT, R181.reuse, 0x1, P4 ;  /* 0x00000001b500780c */ /* 0x040fe40002781670 */
[----:B------:R-:W-:-:S02]  /*b110*/  ISETP.LT.OR P3, PT, R181, 0x2, P3 ;  /* 0x00000002b500780c */ /* 0x000fc40001f61670 */
[----:B------:R-:W-:Y:S02]  /*b120*/  FSEL R172, R189, -INF , !P4 ;  /* 0xff800000bdac7808 */ /* 0x000fe40006000000 */
[----:B------:R-:W-:Y:S02]  /*b130*/  FSEL R188, R188, -INF , !P3 ;  /* 0xff800000bcbc7808 */ /* 0x000fe40005800000 */
[C---:B------:R-:W-:Y:S02]  /*b140*/  ISETP.GT.AND P4, PT, R182.reuse, 0x8, P2 ;  /* 0x00000008b600780c */ /* 0x040fe40001784270 */
        /* <DEDUP_REMOVED lines=33> */
[----:B0-----:R-:W-:Y:S02]  /*b360*/  FSEL R175, R175, -INF , !P4 ;  /* 0xff800000afaf7808 */ /* 0x001fe40006000000 */
[----:B------:R-:W-:Y:S02]  /*b370*/  FSEL R176, R176, -INF , !P3 ;  /* 0xff800000b0b07808 */ /* 0x000fe40005800000 */
[C---:B------:R-:W-:Y:S02]  /*b380*/  ISETP.GT.AND P4, PT, R182.reuse, 0x38, P2 ;  /* 0x00000038b600780c */ /* 0x040fe40001784270 */
[----:B------:R-:W-:Y:S01]  /*b390*/  ISETP.GT.AND P3, PT, R182, 0x39, P2 ;  /* 0x00000039b600780c */ /* 0x000fe20001764270 */
[--C-:B-1----:R-:W-:Y:S01]  /*b3a0*/  IMAD.IADD R182, R197, 0x1, R196.reuse ;  /* 0x00000001c5b67824 */ /* 0x102fe200078e02c4 */
[C---:B------:R-:W-:Y:S02]  /*b3b0*/  ISETP.LT.OR P4, PT, R181.reuse, 0x39, P4 ;  /* 0x00000039b500780c */ /* 0x040fe40002781670 */
[----:B------:R-:W-:Y:S01]  /*b3c0*/  ISETP.LT.OR P3, PT, R181, 0x3a, P3 ;  /* 0x0000003ab500780c */ /* 0x000fe20001f61670 */
[----:B------:R-:W-:Y:S01]  /*b3d0*/  IMAD.IADD R181, R183, 0x1, R196 ;  /* 0x00000001b7b57824 */ /* 0x000fe200078e02c4 */
[----:B------:R-:W-:-:S02]  /*b3e0*/  FSEL R177, R177, -INF , !P4 ;  /* 0xff800000b1b17808 */ /* 0x000fc40006000000 */
[----:B------:R-:W-:Y:S01]  /*b3f0*/  FSEL R178, R178, -INF , !P3 ;  /* 0xff800000b2b27808 */ /* 0x000fe20005800000 */
[----:B------:R-:W-:Y:S08]  /*b400*/  @!P6 BRA `(.L_x_1222) ;  /* 0x00000000005ce947 */ /* 0x000ff00003800000 */
        /* <DEDUP_REMOVED lines=13> */
.L_x_1224:
[----:B------:R-:W-:-:S05]  /*b4e0*/  IMAD.U32 R184, RZ, RZ, UR39 ;  /* 0x00000027ffb87e24 */ /* 0x000fca000f8e00ff */
[----:B------:R-:W-:-:S13]  /*b4f0*/  ISETP.NE.AND P3, PT, R184, 0x1, PT ;  /* 0x00000001b800780c */ /* 0x000fda0003f65270 */
[----:B------:R-:W0:Y:S02]  /*b500*/  @P3 LDC.64 R2, c[0x0][0x9e8] ;  /* 0x00027a00ff023b82 */ /* 0x000e240000000a00 */
[----:B0-----:R-:W-:-:S05]  /*b510*/  @P3 IMAD.HI.U32 R2, R180, R2, RZ ;  /* 0x00000002b4023227 */ /* 0x001fca00078e00ff */
[----:B------:R-:W-:-:S07]  /*b520*/  @P3 SHF.R.U32.HI R180, RZ, R3, R2 ;  /* 0x00000003ffb43219 */ /* 0x000fce0000011602 */
.L_x_1225:
[----:B------:R-:W-:Y:S05]  /*b530*/  BSYNC B0 ;  /* 0x0000000000007941 */ /* 0x000fea0003800000 */
.L_x_1223:
[----:B------:R-:W-:-:S04]  /*b540*/  IMAD R180, R180, R184, -R179 ;  /* 0x000000b8b4b47224 */ /* 0x000fc800078e0ab3 */
[----:B------:R-:W-:-:S05]  /*b550*/  IMAD R180, R17, -0x2, R180 ;  /* 0xfffffffe11b47824 */ /* 0x000fca00078e02b4 */
[----:B------:R-:W-:Y:S02]  /*b560*/  VIADDMNMX R181, R180, R184, R181, PT ;  /* 0x000000b8b4b57246 */ /* 0x000fe400038001b5 */
[----:B------:R-:W-:-:S07]  /*b570*/  VIMNMX R182, R182, R180, !PT ;  /* 0x000000b4b6b67248 */ /* 0x000fce0007fe0100 */
.L_x_1222:
[----:B------:R-:W-:Y:S01]  /*b580*/  FMNMX.FTZ R3, R172, R21, !PT ;  /* 0x00000015ac037209 */ /* 0x000fe20007810000 */
[----:B------:R-:W-:Y:S01]  /*b590*/  UMOV UR6, UR51 ;  /* 0x0000003300067c82 */ /* 0x000fe20008000000 */
[----:B------:R-:W-:Y:S01]  /*b5a0*/  ISETP.GT.AND P4, PT, R182, 0x1, P2 ;  /* 0x00000001b600780c */ /* 0x000fe20001784270 */
[----:B------:R-:W-:Y:S01]  /*b5b0*/  UMOV UR7, UR36 ;  /* 0x0000002400077c82 */ /* 0x000fe20008000000 */
[----:B------:R-:W-:Y:S02]  /*b5c0*/  FMNMX.FTZ R2, R188, R3, !PT ;  /* 0x00000003bc027209 */ /* 0x000fe40007810000 */
[----:B------:R-:W-:Y:S02]  /*b5d0*/  ISETP.LT.OR P4, PT, R181, 0x2, P4 ;  /* 0x00000002b500780c */ /* 0x000fe40002781670 */
[----:B------:R-:W-:Y:S02]  /*b5e0*/  FMNMX.FTZ R3, R191, R2, !PT ;  /* 0x00000002bf037209 */ /* 0x000fe40007810000 */
[----:B------:R-:W-:-:S02]  /*b5f0*/  ISETP.GT.AND P3, PT, R182, 0x8, P2 ;  /* 0x00000008b600780c */ /* 0x000fc40001764270 */
[----:B------:R-:W-:Y:S02]  /*b600*/  FMNMX.FTZ R3, R190, R3, !PT ;  /* 0x00000003be037209 */ /* 0x000fe40007810000 */
[----:B------:R-:W-:Y:S02]  /*b610*/  ISETP.LT.OR P3, PT, R181, 0x9, P3 ;  /* 0x00000009b500780c */ /* 0x000fe40001f61670 */
[----:B------:R-:W-:Y:S02]  /*b620*/  FMNMX.FTZ R2, R166, R3, !PT ;  /* 0x00000003a6027209 */ /* 0x000fe40007810000 */
[----:B------:R-:W-:Y:S02]  /*b630*/  FSEL R152, R152, -INF , !P3 ;  /* 0xff80000098987808 */ /* 0x000fe40005800000 */
        /* <DEDUP_REMOVED lines=19> */
[----:B------:R-:W-:-:S02]  /*b770*/  FSEL R2, R4, -INF , !P4 ;  /* 0xff80000004027808 */ /* 0x000fc40006000000 */
[----:B------:R-:W-:Y:S02]  /*b780*/  FMNMX.FTZ R3, R178, R3, !PT ;  /* 0x00000003b2037209 */ /* 0x000fe40007810000 */
[C---:B------:R-:W-:Y:S02]  /*b790*/  ISETP.GT.AND P4, PT, R182.reuse, 0x9, P2 ;  /* 0x00000009b600780c */ /* 0x040fe40001784270 */
[----:B------:R-:W-:Y:S01]  /*b7a0*/  ISETP.GT.AND P3, PT, R182, 0x21, P2 ;  /* 0x00000021b600780c */ /* 0x000fe20001764270 */
[----:B------:R-:W0:Y:S01]  /*b7b0*/  SHFL.BFLY PT, R180, R3, 0x2, 0x1f ;  /* 0x0c401f0003b47f89 */ /* 0x000e2200000e0000 */
[C---:B------:R-:W-:Y:S02]  /*b7c0*/  ISETP.LT.OR P4, PT, R181.reuse, 0xa, P4 ;  /* 0x0000000ab500780c */ /* 0x040fe40002781670 */
[----:B------:R-:W-:Y:S02]  /*b7d0*/  ISETP.LT.OR P3, PT, R181, 0x22, P3 ;  /* 0x00000022b500780c */ /* 0x000fe40001f61670 */
[----:B------:R-:W-:-:S02]  /*b7e0*/  FSEL R153, R153, -INF , !P4 ;  /* 0xff80000099997808 */ /* 0x000fc40006000000 */
[C---:B------:R-:W-:Y:S02]  /*b7f0*/  ISETP.GT.AND P4, PT, R182.reuse, 0x11, P2 ;  /* 0x00000011b600780c */ /* 0x040fe40001784270 */
[----:B------:R-:W-:Y:S02]  /*b800*/  FSEL R159, R159, -INF , !P3 ;  /* 0xff8000009f9f7808 */ /* 0x000fe40005800000 */
[----:B------:R-:W-:Y:S02]  /*b810*/  ISETP.LT.OR P4, PT, R181, 0x12, P4 ;  /* 0x00000012b500780c */ /* 0x000fe40002781670 */
[C---:B------:R-:W-:Y:S02]  /*b820*/  ISETP.GT.AND P3, PT, R182.reuse, 0x29, P2 ;  /* 0x00000029b600780c */ /* 0x040fe40001764270 */
[----:B------:R-:W-:Y:S02]  /*b830*/  FSEL R155, R155, -INF , !P4 ;  /* 0xff8000009b9b7808 */ /* 0x000fe40006000000 */
[----:B------:R-:W-:-:S02]  /*b840*/  ISETP.GT.AND P4, PT, R182, RZ, P2 ;  /* 0x000000ffb600720c */ /* 0x000fc40001784270 */
[C---:B------:R-:W-:Y:S02]  /*b850*/  ISETP.LT.OR P3, PT, R181.reuse, 0x2a, P3 ;  /* 0x0000002ab500780c */ /* 0x040fe40001f61670 */
[----:B------:R-:W-:Y:S02]  /*b860*/  ISETP.LT.OR P4, PT, R181, 0x1, P4 ;  /* 0x00000001b500780c */ /* 0x000fe40002781670 */
[----:B------:R-:W-:Y:S02]  /*b870*/  FSEL R161, R161, -INF , !P3 ;  /* 0xff800000a1a17808 */ /* 0x000fe40005800000 */
[----:B0-----:R-:W-:Y:S02]  /*b880*/  FMNMX.FTZ R4, R3, R180, !PT ;  /* 0x000000b403047209 */ /* 0x001fe40007810000 */
[----:B------:R-:W-:Y:S02]  /*b890*/  FSEL R180, R0, -INF , !P4 ;  /* 0xff80000000b47808 */ /* 0x000fe40006000000 */
[----:B------:R-:W-:Y:S01]  /*b8a0*/  ISETP.GT.AND P4, PT, R182, 0x20, P2 ;  /* 0x00000020b600780c */ /* 0x000fe20001784270 */
[----:B------:R-:W0:Y:S01]  /*b8b0*/  SHFL.BFLY PT, R179, R4, 0x1, 0x1f ;  /* 0x0c201f0004b37f89 */ /* 0x000e2200000e0000 */
[----:B------:R-:W-:-:S02]  /*b8c0*/  FMNMX.FTZ R3, R180, R207, !PT ;  /* 0x000000cfb4037209 */ /* 0x000fc40007810000 */
[----:B------:R-:W-:Y:S02]  /*b8d0*/  ISETP.LT.OR P4, PT, R181, 0x21, P4 ;  /* 0x00000021b500780c */ /* 0x000fe40002781670 */
[----:B------:R-:W-:Y:S02]  /*b8e0*/  FMNMX.FTZ R3, R2, R3, !PT ;  /* 0x0000000302037209 */ /* 0x000fe40007810000 */
[----:B------:R-:W-:Y:S02]  /*b8f0*/  FSEL R158, R158, -INF , !P4 ;  /* 0xff8000009e9e7808 */ /* 0x000fe40006000000 */
[----:B------:R-:W-:Y:S02]  /*b900*/  FMNMX.FTZ R0, R152, R3, !PT ;  /* 0x0000000398007209 */ /* 0x000fe40007810000 */
[----:B------:R-:W-:Y:S02]  /*b910*/  ISETP.GT.AND P4, PT, R182, 0x28, P2 ;  /* 0x00000028b600780c */ /* 0x000fe40001784270 */
[----:B------:R-:W-:-:S02]  /*b920*/  FMNMX.FTZ R3, R153, R0, !PT ;  /* 0x0000000099037209 */ /* 0x000fc40007810000 */
[----:B------:R-:W-:Y:S02]  /*b930*/  ISETP.LT.OR P4, PT, R181, 0x29, P4 ;  /* 0x00000029b500780c */ /* 0x000fe40002781670 */
[----:B------:R-:W-:Y:S02]  /*b940*/  FMNMX.FTZ R0, R154, R3, !PT ;  /* 0x000000039a007209 */ /* 0x000fe40007810000 */
[----:B------:R-:W-:Y:S02]  /*b950*/  FSEL R160, R160, -INF , !P4 ;  /* 0xff800000a0a07808 */ /* 0x000fe40006000000 */
[----:B------:R-:W-:Y:S02]  /*b960*/  ISETP.GT.AND P3, PT, R182, 0x30, P2 ;  /* 0x00000030b600780c */ /* 0x000fe40001764270 */
[----:B------:R-:W-:Y:S02]  /*b970*/  R2UR UR4, R23 ;  /* 0x00000000170472ca */ /* 0x000fe400000e0000 */
[----:B0-----:R-:W-:-:S02]  /*b980*/  FMNMX.FTZ R4, R4, R179, !PT ;  /* 0x000000b304047209 */ /* 0x001fc40007810000 */
[----:B------:R-:W-:Y:S02]  /*b990*/  FMNMX.FTZ R179, R155, R0, !PT ;  /* 0x000000009bb37209 */ /* 0x000fe40007810000 */
[C---:B------:R-:W-:Y:S01]  /*b9a0*/  FSETP.NEU.FTZ.AND P4, PT, R4.reuse, -INF , PT ;  /* 0xff8000000400780b */ /* 0x040fe20003f9d000 */
[----:B------:R-:W-:Y:S01]  /*b9b0*/  FMUL.FTZ R3, R4, UR6 ;  /* 0x0000000604037c20 */ /* 0x000fe20008410000 */
[----:B------:R-:W-:Y:S02]  /*b9c0*/  FMNMX.FTZ R0, R156, R179, !PT ;  /* 0x000000b39c007209 */ /* 0x000fe40007810000 */
[----:B------:R-:W-:Y:S02]  /*b9d0*/  ISETP.LT.OR P3, PT, R181, 0x31, P3 ;  /* 0x00000031b500780c */ /* 0x000fe40001f61670 */
[----:B------:R-:W-:Y:S02]  /*b9e0*/  FSEL R3, R3, RZ, P4 ;  /* 0x000000ff03037208 */ /* 0x000fe40002000000 */
[----:B------:R-:W-:-:S03]  /*b9f0*/  FMNMX.FTZ R179, R157, R0, !PT ;  /* 0x000000009db37209 */ /* 0x000fc60007810000 */
[--C-:B------:R-:W-:Y:S01]  /*ba00*/  FFMA.FTZ R183, R172, UR6, -R3.reuse ;  /* 0x00000006acb77c23 */ /* 0x100fe20008010803 */
[----:B------:R-:W-:Y:S01]  /*ba10*/  FMNMX.FTZ R0, R158, R179, !PT ;  /* 0x000000b39e007209 */ /* 0x000fe20007810000 */
[--C-:B------:R-:W-:Y:S01]  /*ba20*/  FFMA.FTZ R190, R190, UR6, -R3.reuse ;  /* 0x00000006bebe7c23 */ /* 0x100fe20008010803 */
[----:B------:R-:W-:Y:S01]  /*ba30*/  FSEL R172, R163, -INF , !P3 ;  /* 0xff800000a3ac7808 */ /* 0x000fe20005800000 */
[--C-:B------:R-:W-:Y:S01]  /*ba40*/  FFMA.FTZ R196, R188, UR6, -R3.reuse ;  /* 0x00000006bcc47c23 */ /* 0x100fe20008010803 */
[----:B------:R-:W-:Y:S01]  /*ba50*/  ISETP.GT.AND P3, PT, R182, 0x31, P2 ;  /* 0x00000031b600780c */ /* 0x000fe20001764270 */
[--C-:B------:R-:W-:Y:S01]  /*ba60*/  FFMA.FTZ R184, R175, UR6, -R3.reuse ;  /* 0x00000006afb87c23 */ /* 0x100fe20008010803 */
[----:B------:R-:W-:Y:S01]  /*ba70*/  FMNMX.FTZ R179, R159, R0, !PT ;  /* 0x000000009fb37209 */ /* 0x000fe20007810000 */
[--C-:B------:R-:W-:Y:S01]  /*ba80*/  FFMA.FTZ R198, R191, UR6, -R3.reuse ;  /* 0x00000006bfc67c23 */ /* 0x100fe20008010803 */
[----:B------:R-:W-:Y:S01]  /*ba90*/  ISETP.LT.OR P3, PT, R181, 0x32, P3 ;  /* 0x00000032b500780c */ /* 0x000fe20001f61670 */
        /* <DEDUP_REMOVED lines=9> */
[----:B------:R-:W-:Y:S01]  /*bb30*/  ISETP.GT.AND P2, PT, R182, 0x39, P2 ;  /* 0x00000039b600780c */ /* 0x000fe20001744270 */
[--C-:B------:R-:W-:Y:S01]  /*bb40*/  FFMA.FTZ R171, R171, UR6, -R3.reuse ;  /* 0x00000006abab7c23 */ /* 0x100fe20008010803 */
[----:B------:R-:W-:Y:S01]  /*bb50*/  ISETP.LT.OR P3, PT, R181, 0x39, P3 ;  /* 0x00000039b500780c */ /* 0x000fe20001f61670 */
[--C-:B------:R-:W-:Y:S01]  /*bb60*/  FFMA.FTZ R175, R176, UR6, -R3.reuse ;  /* 0x00000006b0af7c23 */ /* 0x100fe20008010803 */
[----:B------:R-:W-:Y:S01]  /*bb70*/  FMNMX.FTZ R179, R172, R179, !PT ;  /* 0x000000b3acb37209 */ /* 0x000fe20007810000 */
[--C-:B------:R-:W-:Y:S01]  /*bb80*/  FFMA.FTZ R186, R177, UR6, -R3.reuse ;  /* 0x00000006b1ba7c23 */ /* 0x100fe20008010803 */
[----:B------:R-:W-:Y:S01]  /*bb90*/  ISETP.LT.OR P2, PT, R181, 0x3a, P2 ;  /* 0x0000003ab500780c */ /* 0x000fe20001741670 */
[----:B------:R-:W-:Y:S01]  /*bba0*/  FFMA.FTZ R178, R178, UR6, -R3 ;  /* 0x00000006b2b27c23 */ /* 0x000fe20008010803 */
[----:B------:R-:W-:Y:S01]  /*bbb0*/  FSEL R164, R164, -INF , !P3 ;  /* 0xff800000a4a47808 */ /* 0x000fe20005800000 */
[----:B------:R-:W-:Y:S01]  /*bbc0*/  MUFU.EX2 R163, R183 ;  /* 0x000000b700a37308 */ /* 0x000fe20000000800 */
[----:B------:R-:W-:-:S02]  /*bbd0*/  FMNMX.FTZ R181, R162, R179, !PT ;  /* 0x000000b3a2b57209 */ /* 0x000fc40007810000 */
[----:B------:R-:W-:Y:S02]  /*bbe0*/  FSEL R179, R165, -INF , !P2 ;  /* 0xff800000a5b37808 */ /* 0x000fe40005000000 */
[----:B------:R-:W-:Y:S02]  /*bbf0*/  FMNMX.FTZ R0, R164, R181, !PT ;  /* 0x000000b5a4007209 */ /* 0x000fe40007810000 */
[----:B------:R-:W-:Y:S01]  /*bc00*/  FSEL R166, R4, RZ, P4 ;  /* 0x000000ff04a67208 */ /* 0x000fe20002000000 */
[----:B------:R0:W-:Y:S01]  /*bc10*/  MUFU.EX2 R165, R190 ;  /* 0x000000be00a57308 */ /* 0x0001e20000000800 */
[----:B------:R-:W-:-:S03]  /*bc20*/  FMNMX.FTZ R0, R179, R0, !PT ;  /* 0x00000000b3007209 */ /* 0x000fc60007810000 */
[----:B------:R-:W-:Y:S02]  /*bc30*/  FADD.FTZ R166, -R166, R21 ;  /* 0x00000015a6a67221 */ /* 0x000fe40000010100 */
[----:B------:R-:W1:Y:S02]  /*bc40*/  SHFL.BFLY PT, R181, R0, 0x2, 0x1f ;  /* 0x0c401f0000b57f89 */ /* 0x000e6400000e0000 */
[----:B------:R-:W-:Y:S01]  /*bc50*/  MUFU.EX2 R196, R196 ;  /* 0x000000c400c47308 */ /* 0x000fe20000000800 */
[--C-:B0-----:R-:W-:Y:S01]  /*bc60*/  FFMA.FTZ R190, R173, UR6, -R3.reuse ;  /* 0x00000006adbe7c23 */ /* 0x101fe20008010803 */
[----:B------:R-:W-:-:S06]  /*bc70*/  FFMA.FTZ R173, R174, UR6, -R3 ;  /* 0x00000006aead7c23 */ /* 0x000fcc0008010803 */
[----:B------:R-:W-:Y:S08]  /*bc80*/  MUFU.EX2 R198, R198 ;  /* 0x000000c600c67308 */ /* 0x000ff00000000800 */
[----:B------:R-:W-:Y:S01]  /*bc90*/  MUFU.EX2 R192, R192 ;  /* 0x000000c000c07308 */ /* 0x000fe20000000800 */
[----:B-1----:R-:W-:-:S07]  /*bca0*/  FMNMX.FTZ R181, R0, R181, !PT ;  /* 0x000000b500b57209 */ /* 0x002fce0007810000 */
[----:B------:R-:W-:Y:S01]  /*bcb0*/  MUFU.EX2 R167, R167 ;  /* 0x000000a700a77308 */ /* 0x000fe20000000800 */
[----:B------:R-:W0:Y:S07]  /*bcc0*/  SHFL.BFLY PT, R0, R181, 0x1, 0x1f ;  /* 0x0c201f00b5007f89 */ /* 0x000e2e00000e0000 */
[----:B------:R-:W-:Y:S08]  /*bcd0*/  MUFU.EX2 R194, R194 ;  /* 0x000000c200c27308 */ /* 0x000ff00000000800 */
[----:B------:R-:W-:Y:S08]  /*bce0*/  MUFU.EX2 R169, R169 ;  /* 0x000000a900a97308 */ /* 0x000ff00000000800 */
[----:B------:R-:W-:Y:S01]  /*bcf0*/  MUFU.EX2 R188, R188 ;  /* 0x000000bc00bc7308 */ /* 0x000fe20000000800 */
[----:B0-----:R-:W-:Y:S01]  /*bd00*/  FMNMX.FTZ R3, R181, R0, !PT ;  /* 0x00000000b5037209 */ /* 0x001fe20007810000 */
[----:B------:R-:W-:-:S03]  /*bd10*/  FMUL.FTZ R0, R166, UR6 ;  /* 0x00000006a6007c20 */ /* 0x000fc60008410000 */
[C---:B------:R-:W-:Y:S01]  /*bd20*/  FSETP.NEU.FTZ.AND P2, PT, R3.reuse, -INF , PT ;  /* 0xff8000000300780b */ /* 0x040fe20003f5d000 */
[----:B------:R-:W-:Y:S02]  /*bd30*/  FMUL.FTZ R177, R3, UR6 ;  /* 0x0000000603b17c20 */ /* 0x000fe40008410000 */
[----:B------:R-:W-:Y:S03]  /*bd40*/  MUFU.EX2 R171, R171 ;  /* 0x000000ab00ab7308 */ /* 0x000fe60000000800 */
[----:B------:R-:W-:-:S05]  /*bd50*/  FSEL R177, R177, RZ, P2 ;  /* 0x000000ffb1b17208 */ /* 0x000fca0001000000 */
[----:B------:R-:W0:Y:S01]  /*bd60*/  MUFU.EX2 R0, R0 ;  /* 0x0000000000007308 */ /* 0x000e220000000800 */
        /* <DEDUP_REMOVED lines=8> */
[--C-:B------:R-:W-:Y:S01]  /*bdf0*/  FFMA.FTZ R154, R155, UR6, -R177.reuse ;  /* 0x000000069b9a7c23 */ /* 0x100fe200080108b1 */
[--C-:B------:R-:W-:Y:S01]  /*be00*/  FFMA.FTZ R195, R156, UR6, -R177.reuse ;  /* 0x000000069cc37c23 */ /* 0x100fe200080108b1 */
[----:B------:R-:W-:Y:S01]  /*be10*/  FMUL.FTZ R2, R2, UR6 ;  /* 0x0000000602027c20 */ /* 0x000fe20008410000 */
[--C-:B------:R-:W-:Y:S01]  /*be20*/  FFMA.FTZ R156, R157, UR6, -R177.reuse ;  /* 0x000000069d9c7c23 */ /* 0x100fe200080108b1 */
[--C-:B------:R-:W-:Y:S01]  /*be30*/  FFMA.FTZ R189, R158, UR6, -R177.reuse ;  /* 0x000000069ebd7c23 */ /* 0x100fe200080108b1 */
[--C-:B------:R-:W-:Y:S01]  /*be40*/  FFMA.FTZ R158, R159, UR6, -R177.reuse ;  /* 0x000000069f9e7c23 */ /* 0x100fe200080108b1 */
[----:B------:R-:W-:Y:S01]  /*be50*/  FFMA.FTZ R191, R160, UR6, -R177 ;  /* 0x00000006a0bf7c23 */ /* 0x000fe200080108b1 */
[----:B------:R-:W-:Y:S01]  /*be60*/  MUFU.EX2 R197, R197 ;  /* 0x000000c500c57308 */ /* 0x000fe20000000800 */
[----:B0-----:R-:W-:Y:S01]  /*be70*/  FFMA.FTZ R153, R0, R16, R163 ;  /* 0x0000001000997223 */ /* 0x001fe200000100a3 */
[----:B------:R-:W-:-:S02]  /*be80*/  IMAD.U32 R155, RZ, RZ, UR10 ;  /* 0x0000000aff9b7e24 */ /* 0x000fc4000f8e00ff */
[--C-:B------:R-:W-:Y:S01]  /*be90*/  FFMA.FTZ R185, R172, UR6, -R177.reuse ;  /* 0x00000006acb97c23 */ /* 0x100fe200080108b1 */
[----:B------:R-:W-:Y:S01]  /*bea0*/  FFMA.FTZ R162, R162, UR6, -R177 ;  /* 0x00000006a2a27c23 */ /* 0x000fe200080108b1 */
[----:B------:R-:W-:Y:S01]  /*beb0*/  FADD.FTZ R153, R196, R153 ;  /* 0x00000099c4997221 */ /* 0x000fe20000010000 */
[----:B------:R-:W-:Y:S02]  /*bec0*/  @!P1 VIADD R155, R155, 0x30860 ;  /* 0x000308609b9b9836 */ /* 0x000fe40000000000 */
[----:B------:R-:W-:Y:S01]  /*bed0*/  FFMA.FTZ R164, R164, UR6, -R177 ;  /* 0x00000006a4a47c23 */ /* 0x000fe200080108b1 */
[----:B------:R-:W0:Y:S01]  /*bee0*/  MUFU.EX2 R2, R2 ;  /* 0x0000000200027308 */ /* 0x000e220000000800 */
[----:B------:R-:W-:Y:S01]  /*bef0*/  FADD.FTZ R16, R198, R153 ;  /* 0x00000099c6107221 */ /* 0x000fe20000010000 */
[----:B------:R-:W-:Y:S01]  /*bf00*/  ISETP.GT.AND P2, PT, R20, UR4, PT ;  /* 0x0000000414007c0c */ /* 0x000fe2000bf44270 */
[----:B------:R-:W-:Y:S01]  /*bf10*/  UMOV UR4, UR37 ;  /* 0x0000002500047c82 */ /* 0x000fe20008000000 */
[----:B------:R-:W-:Y:S01]  /*bf20*/  @!P1 PRMT R155, RZ, 0x654, R155 ;  /* 0x00000654ff9b9816 */ /* 0x000fe2000000009b */
[C---:B------:R-:W-:Y:S01]  /*bf30*/  FADD.FTZ R153, R165.reuse, R16 ;  /* 0x00000010a5997221 */ /* 0x040fe20000010000 */
[----:B------:R-:W-:Y:S01]  /*bf40*/  F2FP.F16.F32.PACK_AB R196, R196, R163 ;  /* 0x000000a3c4c4723e */ /* 0x000fe200000000ff */
[----:B------:R-:W-:Y:S01]  /*bf50*/  VIADD R20, R20, 0xffffffff ;  /* 0xffffffff14147836 */ /* 0x000fe20000000000 */
[----:B------:R-:W1:Y:S01]  /*bf60*/  MUFU.EX2 R199, R199 ;  /* 0x000000c700c77308 */ /* 0x000e620000000800 */
[----:B------:R-:W-:Y:S01]  /*bf70*/  FADD.FTZ R160, R192, R153 ;  /* 0x00000099c0a07221 */ /* 0x000fe20000010000 */
[----:B------:R2:W-:Y:S01]  /*bf80*/  @!P1 SYNCS.ARRIVE.TRANS64.RED.A1T0 RZ, [R155+URZ], RZ ;  /* 0x000000ff9bff99a7 */ /* 0x0005e2000810043f */
[----:B------:R-:W-:Y:S01]  /*bf90*/  F2FP.F16.F32.PACK_AB R198, R165, R198 ;  /* 0x000000c6a5c6723e */ /* 0x000fe200000000ff */
[----:B------:R-:W-:-:S02]  /*bfa0*/  IMAD.MOV.U32 R207, RZ, RZ, R3 ;  /* 0x000000ffffcf7224 */ /* 0x000fc400078e0003 */
[----:B------:R-:W-:Y:S01]  /*bfb0*/  FADD.FTZ R153, R167, R160 ;  /* 0x000000a0a7997221 */ /* 0x000fe20000010000 */
[--C-:B------:R-:W-:Y:S01]  /*bfc0*/  FFMA.FTZ R160, R161, UR6, -R177.reuse ;  /* 0x00000006a1a07c23 */ /* 0x100fe200080108b1 */
[----:B------:R-:W-:Y:S01]  /*bfd0*/  FFMA.FTZ R177, R179, UR6, -R177 ;  /* 0x00000006b3b17c23 */ /* 0x000fe200080108b1 */
[----:B------:R-:W3:Y:S01]  /*bfe0*/  MUFU.EX2 R152, R152 ;  /* 0x0000009800987308 */ /* 0x000ee20000000800 */
[----:B0-----:R-:W-:Y:S01]  /*bff0*/  FFMA.FTZ R5, R2, R5, R197 ;  /* 0x0000000502057223 */ /* 0x001fe200000100c5 */
[----:B------:R-:W-:Y:S01]  /*c000*/  FADD.FTZ R168, R194, R153 ;  /* 0x00000099c2a87221 */ /* 0x000fe20000010000 */
[----:B------:R-:W-:Y:S02]  /*c010*/  F2FP.F16.F32.PACK_AB R192, R167, R192 ;  /* 0x000000c0a7c0723e */ /* 0x000fe400000000ff */
[----:B------:R-:W-:Y:S01]  /*c020*/  FADD.FTZ R16, R166, R5 ;  /* 0x00000005a6107221 */ /* 0x000fe20000010000 */
[C---:B------:R-:W-:Y:S01]  /*c030*/  FADD.FTZ R153, R169.reuse, R168 ;  /* 0x000000a8a9997221 */ /* 0x040fe20000010000 */
[----:B------:R-:W-:Y:S01]  /*c040*/  F2FP.F16.F32.PACK_AB R194, R169, R194 ;  /* 0x000000c2a9c2723e */ /* 0x000fe200000000ff */
[----:B------:R-:W0:Y:S01]  /*c050*/  MUFU.EX2 R193, R193 ;  /* 0x000000c100c17308 */ /* 0x000e220000000800 */
[----:B-1----:R-:W-:Y:S01]  /*c060*/  FADD.FTZ R5, R199, R16 ;  /* 0x00000010c7057221 */ /* 0x002fe20000010000 */
[----:B------:R-:W-:Y:S01]  /*c070*/  FADD.FTZ R168, R188, R153 ;  /* 0x00000099bca87221 */ /* 0x000fe20000010000 */
[----:B------:R-:W-:-:S02]  /*c080*/  F2FP.F16.F32.PACK_AB R188, R171, R188 ;  /* 0x000000bcabbc723e */ /* 0x000fc400000000ff */
[----:B------:R-:W-:Y:S01]  /*c090*/  F2FP.F16.F32.PACK_AB R197, R166, R197 ;  /* 0x000000c5a6c5723e */ /* 0x000fe200000000ff */
[----:B------:R-:W-:Y:S02]  /*c0a0*/  FADD.FTZ R153, R171, R168 ;  /* 0x000000a8ab997221 */ /* 0x000fe40000010000 */
        /* <DEDUP_REMOVED lines=21> */
[----:B-1----:R-:W-:-:S07]  /*c200*/  FADD.FTZ R5, R191, R16 ;  /* 0x00000010bf057221 */ /* 0x002fce0000010000 */
[----:B------:R-:W1:Y:S01]  /*c210*/  MUFU.EX2 R184, R184 ;  /* 0x000000b800b87308 */ /* 0x000e620000000800 */
[C---:B---3--:R-:W-:Y:S01]  /*c220*/  FADD.FTZ R153, R173.reuse, R168 ;  /* 0x000000a8ad997221 */ /* 0x048fe20000010000 */
[----:B------:R-:W-:-:S06]  /*c230*/  F2FP.F16.F32.PACK_AB R190, R173, R190 ;  /* 0x000000beadbe723e */ /* 0x000fcc00000000ff */
[----:B------:R-:W-:Y:S01]  /*c240*/  MUFU.EX2 R185, R185 ;  /* 0x000000b900b97308 */ /* 0x000fe20000000800 */
[----:B0-----:R-:W-:-:S07]  /*c250*/  F2FP.F16.F32.PACK_AB R191, R160, R191 ;  /* 0x000000bfa0bf723e */ /* 0x001fce00000000ff */
[----:B------:R-:W0:Y:S01]  /*c260*/  MUFU.EX2 R175, R175 ;  /* 0x000000af00af7308 */ /* 0x000e220000000800 */
[----:B-1----:R-:W-:-:S07]  /*c270*/  FADD.FTZ R168, R184, R153 ;  /* 0x00000099b8a87221 */ /* 0x002fce0000010000 */
[----:B--2---:R1:W2:Y:S08]  /*c280*/  MUFU.EX2 R155, R162 ;  /* 0x000000a2009b7308 */ /* 0x0042b00000000800 */
[----:B------:R-:W3:Y:S01]  /*c290*/  MUFU.EX2 R186, R186 ;  /* 0x000000ba00ba7308 */ /* 0x000ee20000000800 */
[----:B-1----:R-:W-:Y:S01]  /*c2a0*/  FADD.FTZ R162, R160, R5 ;  /* 0x00000005a0a27221 */ /* 0x002fe20000010000 */
[C---:B0-----:R-:W-:Y:S01]  /*c2b0*/  FADD.FTZ R153, R175.reuse, R168 ;  /* 0x000000a8af997221 */ /* 0x041fe20000010000 */
[----:B------:R-:W-:-:S02]  /*c2c0*/  F2FP.F16.F32.PACK_AB R184, R175, R184 ;  /* 0x000000b8afb8723e */ /* 0x000fc400000000ff */
[----:B------:R-:W-:-:S03]  /*c2d0*/  FADD.FTZ R162, R185, R162 ;  /* 0x000000a2b9a27221 */ /* 0x000fc60000010000 */
[----:B------:R-:W0:Y:S01]  /*c2e0*/  MUFU.EX2 R187, R164 ;  /* 0x000000a400bb7308 */ /* 0x000e220000000800 */
[C---:B--2---:R-:W-:Y:S01]  /*c2f0*/  FADD.FTZ R162, R155.reuse, R162 ;  /* 0x000000a29ba27221 */ /* 0x044fe20000010000 */
[----:B------:R-:W-:-:S06]  /*c300*/  F2FP.F16.F32.PACK_AB R185, R155, R185 ;  /* 0x000000b99bb9723e */ /* 0x000fcc00000000ff */
[----:B------:R-:W1:Y:S01]  /*c310*/  MUFU.EX2 R21, R178 ;  /* 0x000000b200157308 */ /* 0x000e620000000800 */
[----:B---3--:R-:W-:-:S07]  /*c320*/  FADD.FTZ R16, R186, R153 ;  /* 0x00000099ba107221 */ /* 0x008fce0000010000 */
[----:B------:R-:W2:Y:S01]  /*c330*/  MUFU.EX2 R177, R177 ;  /* 0x000000b100b17308 */ /* 0x000ea20000000800 */
[----:B0-----:R-:W-:Y:S01]  /*c340*/  FADD.FTZ R162, R187, R162 ;  /* 0x000000a2bba27221 */ /* 0x001fe20000010000 */
[C---:B-1----:R-:W-:Y:S01]  /*c350*/  FADD.FTZ R16, R21.reuse, R16 ;  /* 0x0000001015107221 */ /* 0x042fe20000010000 */
[----:B------:R-:W-:Y:S01]  /*c360*/  F2FP.F16.F32.PACK_AB R186, R21, R186 ;  /* 0x000000ba15ba723e */ /* 0x000fe200000000ff */
[----:B------:R-:W-:Y:S02]  /*c370*/  IMAD.MOV.U32 R21, RZ, RZ, R4 ;  /* 0x000000ffff157224 */ /* 0x000fe400078e0004 */
[C---:B--2---:R-:W-:Y:S01]  /*c380*/  FADD.FTZ R5, R177.reuse, R162 ;  /* 0x000000a2b1057221 */ /* 0x044fe20000010000 */
[----:B------:R-:W-:Y:S01]  /*c390*/  F2FP.F16.F32.PACK_AB R187, R177, R187 ;  /* 0x000000bbb1bb723e */ /* 0x000fe200000000ff */
[----:B------:R-:W-:Y:S06]  /*c3a0*/  @P2 BRA `(.L_x_1226) ;  /* 0xffffffd400342947 */ /* 0x000fec000383ffff */
.L_x_1209:
        /* <DEDUP_REMOVED lines=131> */
.L_x_1227:
[----:B------:R-:W-:Y:S01]  /*cbe0*/  ULEA UR5, UR37, UR38, 0x3 ;  /* 0x0000002625057291 */ /* 0x000fe2000f8e183f */
[----:B------:R-:W-:-:S05]  /*cbf0*/  IMAD.U32 R0, RZ, RZ, UR36 ;  /* 0x00000024ff007e24 */ /* 0x000fca000f8e00ff */
[----:B------:R-:W-:-:S04]  /*cc00*/  SHF.L.U32 R0, R0, 0x1f, RZ ;  /* 0x0000001f00007819 */ /* 0x000fc800000006ff */
[----:B------:R0:W1:Y:S01]  /*cc10*/  SYNCS.PHASECHK.TRANS64.TRYWAIT P2, [UR5+0x30850], R0 ;  /* 0x03085000ff0075a7 */ /* 0x0000620008040145 */
[----:B------:R-:W-:Y:S05]  /*cc20*/  @!P0 BRA `(.L_x_1228) ;  /* 0x0000000000048947 */ /* 0x000fea0003800000 */
[----:B------:R-:W-:Y:S01]  /*cc30*/  BPT.TRAP 0x1 ;  /* 0x000000040000795c */ /* 0x000fe20000300000 */
.L_x_1228:
[----:B-1----:R-:W-:Y:S05]  /*cc40*/  @P2 BRA `(.L_x_1229) ;  /* 0x0000000000082947 */ /* 0x002fea0003800000 */
[----:B------:R-:W1:Y:S02]  /*cc50*/  SYNCS.PHASECHK.TRANS64.TRYWAIT P0, [UR5+0x30850], R0 ;  /* 0x03085000ff0075a7 */ /* 0x000e640008000145 */
[----:B-1----:R-:W-:Y:S05]  /*cc60*/  @!P0 BRA `(.L_x_1230) ;  /* 0x0000009400248947 */ /* 0x002fea0003800000 */
.L_x_1229:
[----:B------:R-:W-:Y:S01]  /*cc70*/  UIADD3 UR38, UR38, 0x400, URZ ;  /* 0x0000040026267890 */ /* 0x000fe2000fffe03f */
[----:B------:R-:W-:Y:S01]  /*cc80*/  WARPGROUP.ARRIVE ;  /* 0x00000000000079c5 */ /* 0x000fe20000000000 */
[----:B------:R-:W-:Y:S01]  /*cc90*/  UMOV UR11, 0x40000040 ;  /* 0x40000040000b7882 */ /* 0x000fe20000000000 */
[----:B01----:R-:W0:Y:S01]  /*cca0*/  SHFL.BFLY PT, R0, R5, 0x2, 0x1f ;  /* 0x0c401f0005007f89 */ /* 0x003e2200000e0000 */
[----:B------:R-:W-:Y:S01]  /*ccb0*/  USHF.R.U32.HI UR38, URZ, 0x4, UR38 ;  /* 0x000000043f267899 */ /* 0x000fe20008011626 */
[----:B------:R-:W-:Y:S01]  /*ccc0*/  IMAD.MOV.U32 R6, RZ, RZ, RZ ;  /* 0x000000ffff067224 */ /* 0x000fe200078e00ff */
[----:B------:R-:W-:Y:S01]  /*ccd0*/  R2UR UR7, R208 ;  /* 0x00000000d00772ca */ /* 0x000fe200000e0000 */
[----:B------:R-:W1:Y:S01]  /*cce0*/  SHFL.BFLY PT, R7, R16, 0x2, 0x1f ;  /* 0x0c401f0010077f89 */ /* 0x000e6200000e0000 */
[----:B------:R-:W-:Y:S01]  /*ccf0*/  ULOP3.LUT UR38, UR38, 0x3fff, URZ, 0xc0, !UPT ;  /* 0x00003fff26267892 */ /* 0x000fe2000f8ec03f */
[----:B------:R-:W-:Y:S02]  /*cd00*/  IMAD.U32 R12, RZ, RZ, UR5 ;  /* 0x00000005ff0c7e24 */ /* 0x000fe4000f8e00ff */
[----:B------:R-:W-:Y:S01]  /*cd10*/  IMAD.U32 R13, RZ, RZ, UR6 ;  /* 0x00000006ff0d7e24 */ /* 0x000fe2000f8e00ff */
[----:B------:R-:W-:-:S04]  /*cd20*/  ULOP3.LUT UR4, UR38, 0x2000000, URZ, 0xfc, !UPT ;  /* 0x0200000026047892 */ /* 0x000fc8000f8efc3f */
[----:B------:R-:W-:Y:S02]  /*cd30*/  ULEA UR4, UR37, UR4, 0xb ;  /* 0x0000000425047291 */ /* 0x000fe4000f8e583f */
[----:B------:R-:W-:Y:S02]  /*cd40*/  UIADD3 UR37, UR37, 0x1, URZ ;  /* 0x0000000125257890 */ /* 0x000fe4000fffe03f */
[----:B------:R-:W-:Y:S02]  /*cd50*/  UIADD3 UR8, UR4, 0x80, URZ ;  /* 0x0000008004087890 */ /* 0x000fe4000fffe03f */
[----:B------:R-:W-:Y:S01]  /*cd60*/  UIADD3 UR7, UR7, 0x1, URZ ;  /* 0x0000000107077890 */ /* 0x000fe2000fffe03f */
[----:B------:R-:W-:Y:S01]  /*cd70*/  UMOV UR10, UR4 ;  /* 0x00000004000a7c82 */ /* 0x000fe20008000000 */
[----:B------:R-:W-:-:S05]  /*cd80*/  UISETP.NE.AND UP0, UPT, UR37, 0x2, UPT ;  /* 0x000000022500788c */ /* 0x000fca000bf05270 */
[----:B------:R-:W-:Y:S01]  /*cd90*/  HGMMA.64x256x16.F32 R24, R196, gdesc[UR8].tnspB, R24, gsb0 ;  /* 0x43e00008c4187df0 */ /* 0x000fe20008000818 */
[----:B------:R-:W-:Y:S01]  /*cda0*/  UMOV UR10, UR8 ;  /* 0x00000008000a7c82 */ /* 0x000fe20008000000 */
[----:B------:R-:W-:Y:S01]  /*cdb0*/  UMOV UR11, 0x40000040 ;  /* 0x40000040000b7882 */ /* 0x000fe20000000000 */
[----:B------:R-:W-:Y:S01]  /*cdc0*/  UIADD3 UR8, UR4, 0x100, URZ ;  /* 0x0000010004087890 */ /* 0x000fe2000fffe03f */
[----:B0-----:R-:W-:Y:S01]  /*cdd0*/  FADD.FTZ R2, R0, R5 ;  /* 0x0000000500027221 */ /* 0x001fe20000010000 */
[----:B------:R-:W-:Y:S01]  /*cde0*/  UIADD3 UR4, UR4, 0x180, URZ ;  /* 0x0000018004047890 */ /* 0x000fe2000fffe03f */
[----:B-1----:R-:W-:Y:S01]  /*cdf0*/  FADD.FTZ R7, R7, R16 ;  /* 0x0000001007077221 */ /* 0x002fe20000010000 */
[----:B------:R-:W-:Y:S01]  /*ce00*/  IMAD.MOV.U32 R5, RZ, RZ, RZ ;  /* 0x000000ffff057224 */ /* 0x000fe200078e00ff */
[----:B------:R-:W-:Y:S01]  /*ce10*/  USEL UR37, UR37, URZ, UP0 ;  /* 0x0000003f25257287 */ /* 0x000fe20008000000 */
[----:B------:R-:W0:Y:S01]  /*ce20*/  SHFL.BFLY PT, R9, R2, 0x1, 0x1f ;  /* 0x0c201f0002097f89 */ /* 0x000e2200000e0000 */
[----:B------:R-:W-:-:S03]  /*ce30*/  IMAD.U32 R208, RZ, RZ, UR7 ;  /* 0x00000007ffd07e24 */ /* 0x000fc6000f8e00ff */
[----:B------:R-:W1:Y:S01]  /*ce40*/  SHFL.BFLY PT, R0, R7, 0x1, 0x1f ;  /* 0x0c201f0007007f89 */ /* 0x000e6200000e0000 */
[----:B0-----:R-:W-:Y:S01]  /*ce50*/  FADD.FTZ R11, R2, R9 ;  /* 0x00000009020b7221 */ /* 0x001fe20000010000 */
[----:B------:R-:W-:Y:S02]  /*ce60*/  IMAD.MOV.U32 R2, RZ, RZ, -0x800000 ;  /* 0xff800000ff027424 */ /* 0x000fe400078e00ff */
        /* <DEDUP_REMOVED lines=8> */
[----:B------:R-:W-:Y:S08]  /*cef0*/  @P0 MUFU.RCP R6, R10 ;  /* 0x0000000a00060308 */ /* 0x000ff00000001000 */
[----:B------:R0:W1:Y:S08]  /*cf00*/  @P0 MUFU.LG2 R8, R10 ;  /* 0x0000000a00080308 */ /* 0x0000700000000c00 */
[----:B------:R-:W2:Y:S01]  /*cf10*/  @P2 MUFU.RCP R5, R11 ;  /* 0x0000000b00052308 */ /* 0x000ea20000001000 */
[----:B0-----:R-:W-:Y:S01]  /*cf20*/  @P2 FMUL.FTZ R10, R9, 0.69314718246459960938 ;  /* 0x3f317218090a2820 */ /* 0x001fe20000410000 */
[----:B------:R-:W-:-:S03]  /*cf30*/  @!P1 VIADD R9, R12, 0x30860 ;  /* 0x000308600c099836 */ /* 0x000fc60000000000 */
[----:B------:R-:W-:Y:S02]  /*cf40*/  @P2 FFMA.FTZ R2, R13, R3, R10 ;  /* 0x000000030d022223 */ /* 0x000fe4000001000a */
[----:B------:R-:W-:Y:S01]  /*cf50*/  @!P1 PRMT R9, RZ, 0x654, R9 ;  /* 0x00000654ff099816 */ /* 0x000fe20000000009 */
[----:B-1----:R-:W-:-:S04]  /*cf60*/  @P0 FMUL.FTZ R8, R8, 0.69314718246459960938 ;  /* 0x3f31721808080820 */ /* 0x002fc80000410000 */
[----:B------:R-:W-:Y:S01]  /*cf70*/  @P0 FFMA.FTZ R0, R7, R4, R8 ;  /* 0x0000000407000223 */ /* 0x000fe20000010008 */
[----:B------:R-:W-:Y:S01]  /*cf80*/  PLOP3.LUT P0, PT, PT, PT, PT, 0x8, 0x0 ;  /* 0x000000000000781c */ /* 0x000fe20003f0e170 */
[----:B------:R-:W-:Y:S02]  /*cf90*/  WARPGROUP.DEPBAR.LE gsb0, 0x0 ;  /* 0x00008000000079c5 */ /* 0x000fe40000010000 */
[----:B------:R-:W-:-:S06]  /*cfa0*/  WARPGROUP.ARRIVE ;  /* 0x00000000000079c5 */ /* 0x000fcc0000000000 */
[----:B------:R-:W-:Y:S01]  /*cfb0*/  HGMMA.64x256x16.F32 R24, R192, gdesc[UR8].tnspB, R24, gsb0 ;  /* 0x43e00008c0187df0 */ /* 0x000fe20008000818 */
[----:B------:R-:W-:Y:S01]  /*cfc0*/  UMOV UR10, UR8 ;  /* 0x00000008000a7c82 */ /* 0x000fe20008000000 */
[----:B------:R-:W-:Y:S01]  /*cfd0*/  UMOV UR11, 0x40000040 ;  /* 0x40000040000b7882 */ /* 0x000fe20000000000 */
[----:B------:R-:W-:Y:S02]  /*cfe0*/  WARPGROUP.DEPBAR.LE gsb0, 0x0 ;  /* 0x00008000000079c5 */ /* 0x000fe40000010000 */
[----:B------:R-:W-:-:S15]  /*cff0*/  WARPGROUP.ARRIVE ;  /* 0x00000000000079c5 */ /* 0x000fde0000000000 */
[----:B------:R-:W-:-:S08]  /*d000*/  NOP ;  /* 0x0000000000007918 */ /* 0x000fd00000000000 */
[----:B------:R-:W-:Y:S01]  /*d010*/  HGMMA.64x256x16.F32 R24, R188, gdesc[UR8].tnspB, R24, gsb0 ;  /* 0x43e00008bc187df0 */ /* 0x000fe20008000818 */
[----:B------:R-:W-:Y:S01]  /*d020*/  UMOV UR10, UR4 ;  /* 0x00000004000a7c82 */ /* 0x000fe20008000000 */
[----:B------:R-:W-:Y:S01]  /*d030*/  UMOV UR11, 0x40000040 ;  /* 0x40000040000b7882 */ /* 0x000fe20000000000 */
[----:B------:R-:W-:-:S04]  /*d040*/  USEL UR4, URZ, 0x1, UP0 ;  /* 0x000000013f047887 */ /* 0x000fc80008000000 */
[----:B------:R-:W-:Y:S01]  /*d050*/  ULOP3.LUT UR36, UR36, UR4, URZ, 0x3c, !UPT ;  /* 0x0000000424247292 */ /* 0x000fe2000f8e3c3f */
[----:B------:R-:W-:Y:S02]  /*d060*/  WARPGROUP.DEPBAR.LE gsb0, 0x0 ;  /* 0x00008000000079c5 */ /* 0x000fe40000010000 */
[----:B------:R-:W-:-:S15]  /*d070*/  WARPGROUP.ARRIVE ;  /* 0x00000000000079c5 */ /* 0x000fde0000000000 */
[----:B------:R-:W-:-:S03]  /*d080*/  NOP ;  /* 0x0000000000007918 */ /* 0x000fc60000000000 */
[----:B------:R-:W-:Y:S03]  /*d090*/  HGMMA.64x256x16.F32 R24, R184, gdesc[UR8].tnspB, R24, gsb0 ;  /* 0x43e00008b8187df0 */ /* 0x000fe60008000818 */
[----:B------:R-:W-:Y:S02]  /*d0a0*/  WARPGROUP.DEPBAR.LE gsb0, 0x0 ;  /* 0x00008000000079c5 */ /* 0x000fe40000010000 */
        /* <DEDUP_REMOVED lines=21> */
[-C--:B--2---:R-:W-:Y:S01]  /*d200*/  FMUL.FTZ R18, R27, R5.reuse ;  /* 0x000000051b127220 */ /* 0x084fe20000410000 */
        /* <DEDUP_REMOVED lines=107> */
.L_x_1160:
[----:B------:R-:W0:Y:S01]  /*d8c0*/  S2R R4, SR_CgaCtaId ;  /* 0x0000000000047919 */ /* 0x000e220000008800 */
[----:B------:R-:W-:Y:S01]  /*d8d0*/  MOV R207, 0x400 ;  /* 0x0000040000cf7802 */ /* 0x000fe20000000f00 */
[----:B------:R-:W-:Y:S01]  /*d8e0*/  BSSY B0, `(.L_x_1231) ;  /* 0x00002a2000007945 */ /* 0x000fe20003800000 */
[----:B------:R-:W-:Y:S02]  /*d8f0*/  BAR.SYNC.DEFER_BLOCKING 0x5, 0x180 ;  /* 0x0146000000007b1d */ /* 0x000fe40000010000 */
[----:B0-----:R-:W-:-:S05]  /*d900*/  LEA R207, R4, R207, 0x18 ;  /* 0x000000cf04cf7211 */ /* 0x001fca00078ec0ff */
[----:B------:R-:W0:Y:S02]  /*d910*/  LDS R4, [R207+0x308d0] ;  /* 0x0308d000cf047984 */ /* 0x000e240000000800 */
[----:B0-----:R-:W-:Y:S01]  /*d920*/  R2UR UR4, R4 ;  /* 0x00000000040472ca */ /* 0x001fe200000e0000 */
[----:B------:R-:W-:Y:S06]  /*d930*/  BAR.ARV 0x4, 0x180 ;  /* 0x0106000000007b1d */ /* 0x000fec0000002000 */
[----:B------:R-:W-:Y:S08]  /*d940*/  @P0 BRA `(.L_x_1232) ;  /* 0x0000001c006c0947 */ /* 0x000ff00003800000 */
[----:B------:R-:W0:Y:S01]  /*d950*/  S2R R4, SR_SWINHI ;  /* 0x0000000000047919 */ /* 0x000e220000002f00 */
[----:B------:R-:W-:Y:S01]  /*d960*/  IMAD R5, R206, 0x40, R19 ;  /* 0x00000040ce057824 */ /* 0x000fe200078e0213 */
[----:B------:R-:W-:Y:S01]  /*d970*/  R2UR UR11, R204 ;  /* 0x00000000cc0b72ca */ /* 0x000fe200000e0000 */
[----:B------:R-:W-:Y:S01]  /*d980*/  ULDC.64 UR8, c[0x0][0xb90] ;  /* 0x0002e40000087ab9 */ /* 0x000fe20000000a00 */
[----:B------:R-:W1:Y:S01]  /*d990*/  LDC R204, c[0x0][0xbe8] ;  /* 0x0002fa00ffcc7b82 */ /* 0x000e620000000800 */
[----:B------:R-:W-:Y:S01]  /*d9a0*/  F2FP.F16.F32.PACK_AB R24, R25, R24 ;  /* 0x000000181918723e */ /* 0x000fe200000000ff */
[----:B------:R-:W-:Y:S01]  /*d9b0*/  ULDC.64 UR14, c[0x0][0x208] ;  /* 0x00008200000e7ab9 */ /* 0x000fe20000000a00 */
[----:B------:R-:W-:Y:S02]  /*d9c0*/  F2FP.F16.F32.PACK_AB R25, R18, R26 ;  /* 0x0000001a1219723e */ /* 0x000fe400000000ff */
[----:B------:R-:W-:Y:S02]  /*d9d0*/  F2FP.F16.F32.PACK_AB R26, R29, R28 ;  /* 0x0000001c1d1a723e */ /* 0x000fe400000000ff */
[----:B------:R-:W-:-:S02]  /*d9e0*/  F2FP.F16.F32.PACK_AB R27, R16, R27 ;  /* 0x0000001b101b723e */ /* 0x000fc400000000ff */
[----:B------:R-:W-:Y:S02]  /*d9f0*/  R2UR UR13, R205 ;  /* 0x00000000cd0d72ca */ /* 0x000fe400000e0000 */
[----:B------:R-:W-:Y:S01]  /*da00*/  F2FP.F16.F32.PACK_AB R32, R33, R32 ;  /* 0x000000202120723e */ /* 0x000fe200000000ff */
[----:B------:R-:W-:Y:S01]  /*da10*/  USHF.R.S32.HI UR10, URZ, 0x1f, UR11 ;  /* 0x0000001f3f0a7899 */ /* 0x000fe2000801140b */
[----:B------:R-:W-:Y:S01]  /*da20*/  F2FP.F16.F32.PACK_AB R33, R35, R34 ;  /* 0x000000222321723e */ /* 0x000fe200000000ff */
[----:B------:R-:W-:Y:S01]  /*da30*/  UIMAD.WIDE.U32 UR6, UR11, UR8, URZ ;  /* 0x000000080b0672a5 */ /* 0x000fe2000f8e003f */
[----:B------:R-:W-:Y:S01]  /*da40*/  F2FP.F16.F32.PACK_AB R35, R39, R38 ;  /* 0x000000262723723e */ /* 0x000fe200000000ff */
[----:B------:R-:W-:Y:S01]  /*da50*/  VIADD R39, R22, UR61 ;  /* 0x0000003d16277c36 */ /* 0x000fe20008000000 */
[----:B------:R-:W-:Y:S01]  /*da60*/  UIMAD UR5, UR10, UR8, URZ ;  /* 0x000000080a0572a4 */ /* 0x000fe2000f8e023f */
[----:B------:R-:W-:Y:S02]  /*da70*/  F2FP.F16.F32.PACK_AB R40, R41, R40 ;  /* 0x000000282928723e */ /* 0x000fe400000000ff */
[----:B------:R-:W-:Y:S01]  /*da80*/  F2FP.F16.F32.PACK_AB R34, R37, R36 ;  /* 0x000000242522723e */ /* 0x000fe200000000ff */
[----:B------:R-:W-:Y:S01]  /*da90*/  UIMAD UR5, UR11, UR9, UR5 ;  /* 0x000000090b0572a4 */ /* 0x000fe2000f8e0205 */
[----:B------:R-:W-:Y:S01]  /*daa0*/  F2FP.F16.F32.PACK_AB R41, R43, R42 ;  /* 0x0000002a2b29723e */ /* 0x000fe200000000ff */
[----:B------:R-:W-:Y:S01]  /*dab0*/  USHF.R.S32.HI UR12, URZ, 0x1f, UR13 ;  /* 0x0000001f3f0c7899 */ /* 0x000fe2000801140d */
[----:B------:R-:W-:Y:S01]  /*dac0*/  F2FP.F16.F32.PACK_AB R42, R45, R176 ;  /* 0x000000b02d2a723e */ /* 0x000fe200000000ff */
[----:B------:R-:W-:Y:S01]  /*dad0*/  IMAD.MOV.U32 R36, RZ, RZ, R39 ;  /* 0x000000ffff247224 */ /* 0x000fe200078e0027 */
[----:B------:R-:W-:Y:S01]  /*dae0*/  F2FP.F16.F32.PACK_AB R43, R47, R46 ;  /* 0x0000002e2f2b723e */ /* 0x000fe200000000ff */
[----:B------:R-:W-:Y:S01]  /*daf0*/  ULDC.64 UR8, c[0x0][0xb98] ;  /* 0x0002e60000087ab9 */ /* 0x000fe20000000a00 */
[----:B------:R-:W-:-:S02]  /*db00*/  MOV R168, R207 ;  /* 0x000000cf00a87202 */ /* 0x000fc40000000f00 */
[----:B0-----:R-:W-:Y:S01]  /*db10*/  MOV R169, R4 ;  /* 0x0000000400a97202 */ /* 0x001fe20000000f00 */
[----:B------:R-:W-:Y:S01]  /*db20*/  UIADD3 UR7, UR7, UR5, URZ ;  /* 0x0000000507077290 */ /* 0x000fe2000fffe03f */
[----:B------:R-:W-:Y:S01]  /*db30*/  F2FP.F16.F32.PACK_AB R196, R121, R196 ;  /* 0x000000c479c4723e */ /* 0x000fe200000000ff */
[----:B------:R-:W-:Y:S01]  /*db40*/  UIMAD UR5, UR12, UR8, URZ ;  /* 0x000000080c0572a4 */ /* 0x000fe2000f8e023f */
[----:B------:R-:W-:Y:S01]  /*db50*/  F2FP.F16.F32.PACK_AB R198, R125, R124 ;  /* 0x0000007c7dc6723e */ /* 0x000fe200000000ff */
[--C-:B------:R-:W-:Y:S01]  /*db60*/  IMAD.WIDE R12, R212, 0x2, R168.reuse ;  /* 0x00000002d40c7825 */ /* 0x100fe200078e02a8 */
[----:B------:R-:W-:Y:S01]  /*db70*/  UIMAD.WIDE.U32 UR6, UR13, UR8, UR6 ;  /* 0x000000080d0672a5 */ /* 0x000fe2000f8e0006 */
[----:B------:R-:W-:Y:S01]  /*db80*/  F2FP.F16.F32.PACK_AB R199, R100, R96 ;  /* 0x0000006064c7723e */ /* 0x000fe200000000ff */
[----:B------:R-:W-:Y:S01]  /*db90*/  UIMAD UR5, UR13, UR9, UR5 ;  /* 0x000000090d0572a4 */ /* 0x000fe2000f8e0205 */
[----:B------:R-:W-:Y:S01]  /*dba0*/  IMAD.WIDE R168, R5, 0x2, R168 ;  /* 0x0000000205a87825 */ /* 0x000fe200078e02a8 */
[C---:B------:R-:W-:Y:S01]  /*dbb0*/  IADD3 R7, P3, R12.reuse, 0xc060, RZ ;  /* 0x0000c0600c077810 */ /* 0x040fe20007f7e0ff */
[----:B------:R-:W-:Y:S01]  /*dbc0*/  ULDC.64 UR8, c[0x0][0xae8] ;  /* 0x0002ba0000087ab9 */ /* 0x000fe20000000a00 */
[----:B------:R-:W-:-:S02]  /*dbd0*/  LOP3.LUT R139, R12, 0x380, RZ, 0xc0, !PT ;  /* 0x000003800c8b7812 */ /* 0x000fc400078ec0ff */
[----:B------:R-:W-:Y:S01]  /*dbe0*/  LOP3.LUT R4, R7, 0x380, RZ, 0xc0, !PT ;  /* 0x0000038007047812 */ /* 0x000fe200078ec0ff */
[--C-:B------:R-:W-:Y:S01]  /*dbf0*/  IMAD.X R5, RZ, RZ, R13.reuse, P3 ;  /* 0x000000ffff057224 */ /* 0x100fe200018e060d */
[----:B------:R-:W-:Y:S02]  /*dc00*/  IADD3 R99, P4, R12, 0xc040, RZ ;  /* 0x0000c0400c637810 */ /* 0x000fe40007f9e0ff */
[----:B------:R-:W-:Y:S02]  /*dc10*/  SHF.R.U64 R4, R4, 0x3, RZ ;  /* 0x0000000304047819 */ /* 0x000fe400000012ff */
[C---:B------:R-:W-:Y:S02]  /*dc20*/  IADD3 R31, P5, R12.reuse, 0xc020, RZ ;  /* 0x0000c0200c1f7810 */ /* 0x040fe40007fbe0ff */
        /* <DEDUP_REMOVED lines=10> */
[--C-:B------:R-:W-:Y:S01]  /*dcd0*/  IMAD.X R153, RZ, RZ, R13.reuse, P2 ;  /* 0x000000ffff997224 */ /* 0x100fe200010e060d */
[----:B------:R-:W-:Y:S01]  /*dce0*/  LOP3.LUT R4, R4, R7, RZ, 0x3c, !PT ;  /* 0x0000000704047212 */ /* 0x000fe200078e3cff */
[--C-:B------:R-:W-:Y:S01]  /*dcf0*/  IMAD.X R7, RZ, RZ, R13.reuse, P4 ;  /* 0x000000ffff077224 */ /* 0x100fe200020e060d */
[C---:B------:R-:W-:Y:S01]  /*dd00*/  IADD3 R102, P4, R12.reuse, 0x8000, RZ ;  /* 0x000080000c667810 */ /* 0x040fe20007f9e0ff */
[----:B------:R-:W-:Y:S01]  /*dd10*/  IMAD.X R155, RZ, RZ, R13, P3 ;  /* 0x000000ffff9b7224 */ /* 0x000fe200018e060d */
[----:B------:R-:W-:-:S02]  /*dd20*/  IADD3 R98, P5, R12, 0x4060, RZ ;  /* 0x000040600c627810 */ /* 0x000fc40007fbe0ff */
        /* <DEDUP_REMOVED lines=10> */
[----:B------:R-:W-:Y:S01]  /*ddd0*/  LOP3.LUT R138, R139, R12, RZ, 0x3c, !PT ;  /* 0x0000000c8b8a7212 */ /* 0x000fe200078e3cff */
[--C-:B------:R-:W-:Y:S01]  /*dde0*/  IMAD.X R9, RZ, RZ, R13.reuse, P2 ;  /* 0x000000ffff097224 */ /* 0x100fe200010e060d */
[----:B------:R-:W-:Y:S01]  /*ddf0*/  LOP3.LUT R12, R23, 0x380, RZ, 0xc0, !PT ;  /* 0x00000380170c7812 */ /* 0x000fe200078ec0ff */
[--C-:B------:R-:W-:Y:S01]  /*de00*/  IMAD.X R167, RZ, RZ, R13.reuse, P3 ;  /* 0x000000ffffa77224 */ /* 0x100fe200018e060d */
[----:B------:R-:W-:Y:S01]  /*de10*/  IADD3 R107, P2, R168, 0x7000, RZ ;  /* 0x00007000a86b7810 */ /* 0x000fe20007f5e0ff */
[----:B------:R-:W-:Y:S01]  /*de20*/  IMAD.MOV.U32 R139, RZ, RZ, R13 ;  /* 0x000000ffff8b7224 */ /* 0x000fe200078e000d */
[----:B------:R-:W-:-:S02]  /*de30*/  SHF.R.U64 R12, R12, 0x3, RZ ;  /* 0x000000030c0c7819 */ /* 0x000fc400000012ff */
[----:B------:R-:W-:Y:S02]  /*de40*/  LOP3.LUT R13, R114, 0x380, RZ, 0xc0, !PT ;  /* 0x00000380720d7812 */ /* 0x000fe400078ec0ff */
[----:B------:R-:W-:Y:S02]  /*de50*/  LOP3.LUT R146, R12, R23, RZ, 0x3c, !PT ;  /* 0x000000170c927212 */ /* 0x000fe400078e3cff */
[----:B------:R-:W-:Y:S02]  /*de60*/  LOP3.LUT R23, R106, 0x380, RZ, 0xc0, !PT ;  /* 0x000003806a177812 */ /* 0x000fe400078ec0ff */
[----:B------:R-:W-:Y:S02]  /*de70*/  SHF.R.U64 R13, R13, 0x3, RZ ;  /* 0x000000030d0d7819 */ /* 0x000fe400000012ff */
[----:B------:R-:W-:Y:S02]  /*de80*/  SHF.R.U64 R23, R23, 0x3, RZ ;  /* 0x0000000317177819 */ /* 0x000fe400000012ff */
[----:B------:R-:W-:-:S02]  /*de90*/  LOP3.LUT R142, R13, R114, RZ, 0x3c, !PT ;  /* 0x000000720d8e7212 */ /* 0x000fc400078e3cff */
[----:B------:R-:W-:Y:S02]  /*dea0*/  LOP3.LUT R154, R23, R106, RZ, 0x3c, !PT ;  /* 0x0000006a179a7212 */ /* 0x000fe400078e3cff */
[----:B------:R-:W-:Y:S02]  /*deb0*/  LOP3.LUT R106, R107, 0x380, RZ, 0xc0, !PT ;  /* 0x000003806b6a7812 */ /* 0x000fe400078ec0ff */
[----:B------:R-:W-:Y:S02]  /*dec0*/  LOP3.LUT R13, R102, 0x380, RZ, 0xc0, !PT ;  /* 0x00000380660d7812 */ /* 0x000fe400078ec0ff */
[----:B------:R-:W-:Y:S02]  /*ded0*/  SHF.R.U64 R106, R106, 0x3, RZ ;  /* 0x000000036a6a7819 */ /* 0x000fe400000012ff */
[----:B------:R-:W-:Y:S02]  /*dee0*/  LOP3.LUT R12, R15, 0x380, RZ, 0xc0, !PT ;  /* 0x000003800f0c7812 */ /* 0x000fe400078ec0ff */
[----:B------:R-:W-:-:S02]  /*def0*/  SHF.R.U64 R13, R13, 0x3, RZ ;  /* 0x000000030d0d7819 */ /* 0x000fc400000012ff */
[----:B------:R-:W-:Y:S01]  /*df00*/  LOP3.LUT R106, R106, R107, RZ, 0x3c, !PT ;  /* 0x0000006b6a6a7212 */ /* 0x000fe200078e3cff */
[----:B------:R-:W-:Y:S01]  /*df10*/  IMAD.X R107, RZ, RZ, R169, P2 ;  /* 0x000000ffff6b7224 */ /* 0x000fe200010e06a9 */
[----:B------:R-:W-:Y:S02]  /*df20*/  IADD3 R135, P2, R168, 0xe000, RZ ;  /* 0x0000e000a8877810 */ /* 0x000fe40007f5e0ff */
[----:B------:R-:W-:Y:S02]  /*df30*/  SHF.R.U64 R12, R12, 0x3, RZ ;  /* 0x000000030c0c7819 */ /* 0x000fe400000012ff */
[----:B------:R-:W-:Y:S02]  /*df40*/  LOP3.LUT R156, R13, R102, RZ, 0x3c, !PT ;  /* 0x000000660d9c7212 */ /* 0x000fe400078e3cff */
[----:B------:R-:W-:Y:S02]  /*df50*/  LOP3.LUT R13, R20, 0x380, RZ, 0xc0, !PT ;  /* 0x00000380140d7812 */ /* 0x000fe400078ec0ff */
[----:B------:R-:W-:-:S02]  /*df60*/  LOP3.LUT R134, R135, 0x380, RZ, 0xc0, !PT ;  /* 0x0000038087867812 */ /* 0x000fc400078ec0ff */
[----:B------:R-:W-:Y:S02]  /*df70*/  LOP3.LUT R150, R12, R15, RZ, 0x3c, !PT ;  /* 0x0000000f0c967212 */ /* 0x000fe400078e3cff */
[----:B------:R-:W-:Y:S02]  /*df80*/  LOP3.LUT R12, R21, 0x380, RZ, 0xc0, !PT ;  /* 0x00000380150c7812 */ /* 0x000fe400078ec0ff */
[----:B------:R-:W-:Y:S02]  /*df90*/  SHF.R.U64 R13, R13, 0x3, RZ ;  /* 0x000000030d0d7819 */ /* 0x000fe400000012ff */
[----:B------:R-:W-:Y:S02]  /*dfa0*/  SHF.R.U64 R134, R134, 0x3, RZ ;  /* 0x0000000386867819 */ /* 0x000fe400000012ff */
[----:B------:R-:W-:Y:S02]  /*dfb0*/  SHF.R.U64 R12, R12, 0x3, RZ ;  /* 0x000000030c0c7819 */ /* 0x000fe400000012ff */
[----:B------:R-:W-:-:S02]  /*dfc0*/  LOP3.LUT R164, R13, R20, RZ, 0x3c, !PT ;  /* 0x000000140da47212 */ /* 0x000fc400078e3cff */
[----:B------:R-:W-:Y:S02]  /*dfd0*/  LOP3.LUT R10, R31, 0x380, RZ, 0xc0, !PT ;  /* 0x000003801f0a7812 */ /* 0x000fe400078ec0ff */
[----:B------:R-:W-:Y:S02]  /*dfe0*/  IADD3 R13, P3, R168, 0x1000, RZ ;  /* 0x00001000a80d7810 */ /* 0x000fe40007f7e0ff */
[----:B------:R-:W-:Y:S01]  /*dff0*/  LOP3.LUT R134, R134, R135, RZ, 0x3c, !PT ;  /* 0x0000008786867212 */ /* 0x000fe200078e3cff */
[----:B------:R-:W-:Y:S01]  /*e000*/  IMAD.X R135, RZ, RZ, R169, P2 ;  /* 0x000000ffff877224 */ /* 0x000fe200010e06a9 */
[----:B-1----:R-:W-:Y:S02]  /*e010*/  ISETP.NE.AND P2, PT, R204, 0x1, PT ;  /* 0x00000001cc00780c */ /* 0x002fe40003f45270 */
[----:B------:R-:W-:Y:S02]  /*e020*/  LOP3.LUT R160, R12, R21, RZ, 0x3c, !PT ;  /* 0x000000150ca07212 */ /* 0x000fe400078e3cff */
[----:B------:R-:W-:-:S02]  /*e030*/  SHF.R.U64 R10, R10, 0x3, RZ ;  /* 0x000000030a0a7819 */ /* 0x000fc400000012ff */
[----:B------:R-:W-:Y:S02]  /*e040*/  LOP3.LUT R12, R13, 0x380, RZ, 0xc0, !PT ;  /* 0x000003800d0c7812 */ /* 0x000fe400078ec0ff */
[----:B------:R-:W-:Y:S02]  /*e050*/  LOP3.LUT R10, R10, R31, RZ, 0x3c, !PT ;  /* 0x0000001f0a0a7212 */ /* 0x000fe400078e3cff */
[----:B------:R-:W-:Y:S02]  /*e060*/  SHF.R.U64 R12, R12, 0x3, RZ ;  /* 0x000000030c0c7819 */ /* 0x000fe400000012ff */
[----:B------:R-:W-:Y:S02]  /*e070*/  LOP3.LUT R31, R110, 0x380, RZ, 0xc0, !PT ;  /* 0x000003806e1f7812 */ /* 0x000fe400078ec0ff */
[----:B------:R-:W-:Y:S01]  /*e080*/  MOV R197, R138 ;  /* 0x0000008a00c57202 */ /* 0x000fe20000000f00 */
[----:B------:R-:W-:Y:S01]  /*e090*/  BAR.SYNC.DEFER_BLOCKING 0x1, 0x100 ;  /* 0x0044000000007b1d */ /* 0x000fe20000010000 */
[----:B------:R-:W-:-:S02]  /*e0a0*/  LOP3.LUT R23, R98, 0x380, RZ, 0xc0, !PT ;  /* 0x0000038062177812 */ /* 0x000fc400078ec0ff */
[----:B------:R-:W-:Y:S01]  /*e0b0*/  LOP3.LUT R12, R12, R13, RZ, 0x3c, !PT ;  /* 0x0000000d0c0c7212 */ /* 0x000fe200078e3cff */
[----:B------:R-:W-:Y:S01]  /*e0c0*/  IMAD.X R13, RZ, RZ, R169, P3 ;  /* 0x000000ffff0d7224 */ /* 0x000fe200018e06a9 */
[----:B------:R-:W-:Y:S02]  /*e0d0*/  SHF.R.U64 R31, R31, 0x3, RZ ;  /* 0x000000031f1f7819 */ /* 0x000fe400000012ff */
[----:B------:R-:W-:Y:S02]  /*e0e0*/  SHF.R.U64 R23, R23, 0x3, RZ ;  /* 0x0000000317177819 */ /* 0x000fe400000012ff */
[----:B------:R-:W-:Y:S02]  /*e0f0*/  IADD3 R111, P3, R168, 0x8000, RZ ;  /* 0x00008000a86f7810 */ /* 0x000fe40007f7e0ff */
[----:B------:R-:W-:Y:S02]  /*e100*/  LOP3.LUT R152, R31, R110, RZ, 0x3c, !PT ;  /* 0x0000006e1f987212 */ /* 0x000fe400078e3cff */
[----:B------:R-:W-:-:S02]  /*e110*/  LOP3.LUT R158, R23, R98, RZ, 0x3c, !PT ;  /* 0x00000062179e7212 */ /* 0x000fc400078e3cff */
[----:B------:R-:W-:Y:S02]  /*e120*/  LOP3.LUT R110, R111, 0x380, RZ, 0xc0, !PT ;  /* 0x000003806f6e7812 */ /* 0x000fe400078ec0ff */
[----:B------:R-:W-:Y:S02]  /*e130*/  LOP3.LUT R6, R99, 0x380, RZ, 0xc0, !PT ;  /* 0x0000038063067812 */ /* 0x000fe400078ec0ff */
[----:B------:R-:W-:Y:S02]  /*e140*/  LOP3.LUT R23, R8, 0x380, RZ, 0xc0, !PT ;  /* 0x0000038008177812 */ /* 0x000fe400078ec0ff */
[----:B------:R-:W-:Y:S02]  /*e150*/  SHF.R.U64 R110, R110, 0x3, RZ ;  /* 0x000000036e6e7819 */ /* 0x000fe400000012ff */
[----:B------:R-:W-:Y:S01]  /*e160*/  SHF.R.U64 R6, R6, 0x3, RZ ;  /* 0x0000000306067819 */ /* 0x000fe200000012ff */
[----:B------:R0:W-:Y:S01]  /*e170*/  STSM.16.M88.4 [R197], R24 ;  /* 0x00000018c5007844 */ /* 0x0001e20000000200 */
[----:B------:R-:W-:-:S02]  /*e180*/  SHF.R.U64 R23, R23, 0x3, RZ ;  /* 0x0000000317177819 */ /* 0x000fc400000012ff */
[----:B------:R-:W-:Y:S01]  /*e190*/  LOP3.LUT R110, R110, R111, RZ, 0x3c, !PT ;  /* 0x0000006f6e6e7212 */ /* 0x000fe200078e3cff */
[----:B------:R-:W-:Y:S01]  /*e1a0*/  IMAD.X R111, RZ, RZ, R169, P3 ;  /* 0x000000ffff6f7224 */ /* 0x000fe200018e06a9 */
[----:B------:R-:W-:Y:S02]  /*e1b0*/  LOP3.LUT R6, R6, R99, RZ, 0x3c, !PT ;  /* 0x0000006306067212 */ /* 0x000fe400078e3cff */
[----:B------:R-:W-:Y:S02]  /*e1c0*/  LOP3.LUT R8, R23, R8, RZ, 0x3c, !PT ;  /* 0x0000000817087212 */ /* 0x000fe400078e3cff */
[C---:B------:R-:W-:Y:S02]  /*e1d0*/  IADD3 R99, P0, R168.reuse, 0x5000, RZ ;  /* 0x00005000a8637810 */ /* 0x040fe40007f1e0ff */
[----:B------:R-:W-:Y:S02]  /*e1e0*/  IADD3 R23, P3, R168, 0xf000, RZ ;  /* 0x0000f000a8177810 */ /* 0x000fe40007f7e0ff */
[----:B------:R-:W-:-:S02]  /*e1f0*/  LOP3.LUT R21, R14, 0x380, RZ, 0xc0, !PT ;  /* 0x000003800e157812 */ /* 0x000fc400078ec0ff */
[----:B------:R-:W-:Y:S01]  /*e200*/  LOP3.LUT R98, R99, 0x380, RZ, 0xc0, !PT ;  /* 0x0000038063627812 */ /* 0x000fe200078ec0ff */
[----:B0-----:R-:W0:Y:S01]  /*e210*/  @P2 LDC R24, c[0x0][0xbec] ;  /* 0x0002fb00ff182b82 */ /* 0x001e220000000800 */
[----:B------:R-:W-:Y:S01]  /*e220*/  LOP3.LUT R16, R23, 0x380, RZ, 0xc0, !PT ;  /* 0x0000038017107812 */ /* 0x000fe200078ec0ff */
[----:B------:R-:W-:Y:S01]  /*e230*/  IMAD.X R139, RZ, RZ, R169, P3 ;  /* 0x000000ffff8b7224 */ /* 0x000fe200018e06a9 */
[----:B------:R-:W-:Y:S02]  /*e240*/  SHF.R.U64 R21, R21, 0x3, RZ ;  /* 0x0000000315157819 */ /* 0x000fe400000012ff */
[----:B------:R-:W-:Y:S02]  /*e250*/  SHF.R.U64 R98, R98, 0x3, RZ ;  /* 0x0000000362627819 */ /* 0x000fe400000012ff */
[----:B------:R-:W-:Y:S01]  /*e260*/  SHF.R.U64 R16, R16, 0x3, RZ ;  /* 0x0000000310107819 */ /* 0x000fe200000012ff */
[----:B------:R-:W1:Y:S01]  /*e270*/  @P2 LDC R27, c[0x0][0xbf0] ;  /* 0x0002fc00ff1b2b82 */ /* 0x000e620000000800 */
[----:B------:R-:W-:-:S02]  /*e280*/  LOP3.LUT R15, R30, 0x380, RZ, 0xc0, !PT ;  /* 0x000003801e0f7812 */ /* 0x000fc400078ec0ff */
[----:B------:R-:W-:Y:S02]  /*e290*/  LOP3.LUT R166, R21, R14, RZ, 0x3c, !PT ;  /* 0x0000000e15a67212 */ /* 0x000fe400078e3cff */
[----:B------:R-:W-:Y:S01]  /*e2a0*/  LOP3.LUT R98, R98, R99, RZ, 0x3c, !PT ;  /* 0x0000006362627212 */ /* 0x000fe200078e3cff */
[----:B------:R-:W-:Y:S01]  /*e2b0*/  IMAD.X R99, RZ, RZ, R169, P0 ;  /* 0x000000ffff637224 */ /* 0x000fe200000e06a9 */
[----:B------:R-:W-:Y:S02]  /*e2c0*/  LOP3.LUT R138, R16, R23, RZ, 0x3c, !PT ;  /* 0x00000017108a7212 */ /* 0x000fe400078e3cff */
[----:B------:R-:W-:Y:S02]  /*e2d0*/  MOV R150, R150 ;  /* 0x0000009600967202 */ /* 0x000fe40000000f00 */
[----:B------:R-:W-:Y:S02]  /*e2e0*/  SHF.R.U64 R15, R15, 0x3, RZ ;  /* 0x000000030f0f7819 */ /* 0x000fe400000012ff */
[----:B------:R-:W-:Y:S01]  /*e2f0*/  MOV R16, R4 ;  /* 0x0000000400107202 */ /* 0x000fe20000000f00 */
[----:B------:R-:W-:Y:S01]  /*e300*/  STSM.16.M88.4 [R150], R32 ;  /* 0x0000002096007844 */ /* 0x000fe20000000200 */
[----:B------:R-:W-:Y:S01]  /*e310*/  MOV R18, R6 ;  /* 0x0000000600127202 */ /* 0x000fe20000000f00 */
[----:B0-----:R-:W-:Y:S01]  /*e320*/  @P2 IMAD.HI.U32 R24, R39, R24, RZ ;  /* 0x0000001827182227 */ /* 0x001fe200078e00ff */
[----:B------:R-:W-:-:S02]  /*e330*/  MOV R160, R160 ;  /* 0x000000a000a07202 */ /* 0x000fc40000000f00 */
[C---:B------:R-:W-:Y:S02]  /*e340*/  IADD3 R20, P4, R168.reuse, 0x2000, RZ ;  /* 0x00002000a8147810 */ /* 0x040fe40007f9e0ff */
[----:B------:R-:W-:Y:S01]  /*e350*/  IADD3 R127, P0, R168, 0xc000, RZ ;  /* 0x0000c000a87f7810 */ /* 0x000fe20007f1e0ff */
[----:B------:R-:W-:Y:S01]  /*e360*/  STSM.16.M88.4 [R160], R40 ;  /* 0x00000028a0007844 */ /* 0x000fe20000000200 */
[----:B------:R-:W-:Y:S02]  /*e370*/  MOV R23, R10 ;  /* 0x0000000a00177202 */ /* 0x000fe40000000f00 */
[----:B------:R-:W-:Y:S02]  /*e380*/  MOV R166, R166 ;  /* 0x000000a600a67202 */ /* 0x000fe40000000f00 */
[----:B------:R-:W-:Y:S02]  /*e390*/  F2FP.F16.F32.PACK_AB R4, R49, R178 ;  /* 0x000000b23104723e */ /* 0x000fe400000000ff */
[----:B------:R-:W-:-:S02]  /*e3a0*/  F2FP.F16.F32.PACK_AB R5, R51, R50 ;  /* 0x000000323305723e */ /* 0x000fc400000000ff */
[----:B------:R-:W-:Y:S02]  /*e3b0*/  F2FP.F16.F32.PACK_AB R6, R53, R179 ;  /* 0x000000b33506723e */ /* 0x000fe400000000ff */
[----:B------:R-:W-:Y:S02]  /*e3c0*/  F2FP.F16.F32.PACK_AB R7, R55, R54 ;  /* 0x000000363707723e */ /* 0x000fe400000000ff */
[----:B------:R-:W-:Y:S02]  /*e3d0*/  MOV R25, R8 ;  /* 0x0000000800197202 */ /* 0x000fe40000000f00 */
[----:B------:R-:W-:Y:S01]  /*e3e0*/  F2FP.F16.F32.PACK_AB R8, R57, R180 ;  /* 0x000000b43908723e */ /* 0x000fe200000000ff */
[----:B------:R0:W-:Y:S01]  /*e3f0*/  STSM.16.M88.4 [R166], R4 ;  /* 0x00000004a6007844 */ /* 0x0001e20000000200 */
[----:B------:R-:W-:Y:S02]  /*e400*/  F2FP.F16.F32.PACK_AB R9, R59, R58 ;  /* 0x0000003a3b09723e */ /* 0x000fe400000000ff */
[----:B------:R-:W-:-:S02]  /*e410*/  F2FP.F16.F32.PACK_AB R10, R61, R181 ;  /* 0x000000b53d0a723e */ /* 0x000fc400000000ff */
[----:B------:R-:W-:Y:S02]  /*e420*/  F2FP.F16.F32.PACK_AB R11, R63, R62 ;  /* 0x0000003e3f0b723e */ /* 0x000fe400000000ff */
[----:B-1----:R-:W-:Y:S02]  /*e430*/  @P2 SHF.R.U32.HI R36, RZ, R27, R24 ;  /* 0x0000001bff242219 */ /* 0x002fe40000011618 */
[----:B------:R-:W-:Y:S01]  /*e440*/  LOP3.LUT R162, R15, R30, RZ, 0x3c, !PT ;  /* 0x0000001e0fa27212 */ /* 0x000fe200078e3cff */
[----:B------:R1:W-:Y:S01]  /*e450*/  STSM.16.M88.4 [R25], R8 ;  /* 0x0000000819007844 */ /* 0x0003e20000000200 */
[----:B------:R-:W-:Y:S01]  /*e460*/  LOP3.LUT R15, R20, 0x380, RZ, 0xc0, !PT ;  /* 0x00000380140f7812 */ /* 0x000fe200078ec0ff */
[----:B------:R-:W-:Y:S01]  /*e470*/  IMAD.MOV R37, RZ, RZ, -R36 ;  /* 0x000000ffff257224 */ /* 0x000fe200078e0a24 */
[----:B------:R-:W-:Y:S02]  /*e480*/  LOP3.LUT R126, R127, 0x380, RZ, 0xc0, !PT ;  /* 0x000003807f7e7812 */ /* 0x000fe400078ec0ff */
[----:B------:R-:W-:Y:S01]  /*e490*/  IADD3 R103, P1, R168, 0x6000, RZ ;  /* 0x00006000a8677810 */ /* 0x000fe20007f3e0ff */
[----:B------:R-:W-:Y:S01]  /*e4a0*/  IMAD R37, R204, R37, R39 ;  /* 0x00000025cc257224 */ /* 0x000fe200078e0227 */
[----:B------:R-:W-:-:S02]  /*e4b0*/  MOV R164, R164 ;  /* 0x000000a400a47202 */ /* 0x000fc40000000f00 */
[----:B0-----:R-:W-:Y:S02]  /*e4c0*/  F2FP.F16.F32.PACK_AB R4, R65, R182 ;  /* 0x000000b64104723e */ /* 0x001fe400000000ff */
[----:B------:R-:W-:Y:S02]  /*e4d0*/  F2FP.F16.F32.PACK_AB R5, R67, R66 ;  /* 0x000000424305723e */ /* 0x000fe400000000ff */
[----:B------:R-:W-:Y:S02]  /*e4e0*/  F2FP.F16.F32.PACK_AB R6, R69, R183 ;  /* 0x000000b74506723e */ /* 0x000fe400000000ff */
[----:B------:R-:W-:Y:S02]  /*e4f0*/  F2FP.F16.F32.PACK_AB R7, R71, R70 ;  /* 0x000000464707723e */ /* 0x000fe400000000ff */
[----:B------:R-:W-:Y:S02]  /*e500*/  MOV R162, R162 ;  /* 0x000000a200a27202 */ /* 0x000fe40000000f00 */
[----:B-1----:R-:W-:Y:S01]  /*e510*/  F2FP.F16.F32.PACK_AB R8, R73, R184 ;  /* 0x000000b84908723e */ /* 0x002fe200000000ff */
[----:B------:R-:W-:Y:S01]  /*e520*/  STSM.16.M88.4 [R164], R4 ;  /* 0x00000004a4007844 */ /* 0x000fe20000000200 */
[----:B------:R-:W-:-:S02]  /*e530*/  F2FP.F16.F32.PACK_AB R9, R75, R74 ;  /* 0x0000004a4b09723e */ /* 0x000fc400000000ff */
[----:B------:R-:W-:Y:S02]  /*e540*/  F2FP.F16.F32.PACK_AB R10, R77, R185 ;  /* 0x000000b94d0a723e */ /* 0x000fe400000000ff */
[----:B------:R-:W-:Y:S02]  /*e550*/  F2FP.F16.F32.PACK_AB R11, R79, R78 ;  /* 0x0000004e4f0b723e */ /* 0x000fe400000000ff */
[----:B------:R-:W-:Y:S02]  /*e560*/  SHF.R.U64 R15, R15, 0x3, RZ ;  /* 0x000000030f0f7819 */ /* 0x000fe400000012ff */
[----:B------:R-:W-:Y:S01]  /*e570*/  SHF.R.U64 R126, R126, 0x3, RZ ;  /* 0x000000037e7e7819 */ /* 0x000fe200000012ff */
[----:B------:R0:W-:Y:S01]  /*e580*/  STSM.16.M88.4 [R162], R8 ;  /* 0x00000008a2007844 */ /* 0x0001e20000000200 */
[----:B------:R-:W-:Y:S02]  /*e590*/  MOV R158, R158 ;  /* 0x0000009e009e7202 */ /* 0x000fe40000000f00 */
[----:B------:R-:W-:-:S02]  /*e5a0*/  F2FP.F16.F32.PACK_AB R24, R81, R186 ;  /* 0x000000ba5118723e */ /* 0x000fc400000000ff */
[----:B------:R-:W-:Y:S02]  /*e5b0*/  F2FP.F16.F32.PACK_AB R25, R83, R82 ;  /* 0x000000525319723e */ /* 0x000fe400000000ff */
[----:B------:R-:W-:Y:S02]  /*e5c0*/  F2FP.F16.F32.PACK_AB R26, R85, R187 ;  /* 0x000000bb551a723e */ /* 0x000fe400000000ff */
[----:B------:R-:W-:Y:S02]  /*e5d0*/  F2FP.F16.F32.PACK_AB R27, R87, R86 ;  /* 0x00000056571b723e */ /* 0x000fe400000000ff */
[C---:B------:R-:W-:Y:S02]  /*e5e0*/  IADD3 R21, P5, R168.reuse, 0x3000, RZ ;  /* 0x00003000a8157810 */ /* 0x040fe40007fbe0ff */
[----:B------:R-:W-:Y:S01]  /*e5f0*/  IADD3 R31, P6, R168, 0x4000, RZ ;  /* 0x00004000a81f7810 */ /* 0x000fe20007fde0ff */
[----:B------:R1:W-:Y:S01]  /*e600*/  STSM.16.M88.4 [R158], R24 ;  /* 0x000000189e007844 */ /* 0x0003e20000000200 */
[----:B------:R-:W-:Y:S01]  /*e610*/  LOP3.LUT R102, R103, 0x380, RZ, 0xc0, !PT ;  /* 0x0000038067667812 */ /* 0x000fe200078ec0ff */
[----:B0-----:R-:W-:Y:S01]  /*e620*/  IMAD.U32 R9, RZ, RZ, UR5 ;  /* 0x00000005ff097e24 */ /* 0x001fe2000f8e00ff */
[----:B------:R-:W-:Y:S01]  /*e630*/  LOP3.LUT R14, R15, R20, RZ, 0x3c, !PT ;  /* 0x000000140f0e7212 */ /* 0x000fe200078e3cff */
[--C-:B------:R-:W-:Y:S01]  /*e640*/  IMAD.X R15, RZ, RZ, R169.reuse, P4 ;  /* 0x000000ffff0f7224 */ /* 0x100fe200020e06a9 */
[----:B------:R-:W-:Y:S01]  /*e650*/  LOP3.LUT R126, R126, R127, RZ, 0x3c, !PT ;  /* 0x0000007f7e7e7212 */ /* 0x000fe200078e3cff */
[----:B------:R-:W-:Y:S01]  /*e660*/  IMAD.X R127, RZ, RZ, R169, P0 ;  /* 0x000000ffff7f7224 */ /* 0x000fe200000e06a9 */
[----:B------:R-:W-:Y:S01]  /*e670*/  LOP3.LUT R20, R21, 0x380, RZ, 0xc0, !PT ;  /* 0x0000038015147812 */ /* 0x000fe200078ec0ff */
[----:B------:R-:W-:Y:S01]  /*e680*/  ULDC UR5, c[0x0][0xa88] ;  /* 0x0002a20000057ab9 */ /* 0x000fe20000000800 */
[----:B------:R-:W-:-:S02]  /*e690*/  LOP3.LUT R30, R31, 0x380, RZ, 0xc0, !PT ;  /* 0x000003801f1e7812 */ /* 0x000fc400078ec0ff */
[----:B------:R-:W-:Y:S02]  /*e6a0*/  SHF.R.U64 R102, R102, 0x3, RZ ;  /* 0x0000000366667819 */ /* 0x000fe400000012ff */
[----:B------:R-:W-:Y:S02]  /*e6b0*/  SHF.R.S32.HI R8, RZ, 0x1f, R36 ;  /* 0x0000001fff087819 */ /* 0x000fe40000011424 */
[----:B------:R-:W-:Y:S01]  /*e6c0*/  F2FP.F16.F32.PACK_AB R5, R44, R3 ;  /* 0x000000032c05723e */ /* 0x000fe200000000ff */
[----:B-1----:R-:W-:Y:S01]  /*e6d0*/  VIADD R26, R211, UR61 ;  /* 0x0000003dd31a7c36 */ /* 0x002fe20008000000 */
[----:B------:R-:W-:Y:S02]  /*e6e0*/  IADD3 R24, P0, R36, UR6, RZ ;  /* 0x0000000624187c10 */ /* 0x000fe4000ff1e0ff */
[----:B------:R-:W-:Y:S02]  /*e6f0*/  SHF.R.S32.HI R3, RZ, 0x1f, R37 ;  /* 0x0000001fff037819 */ /* 0x000fe40000011425 */
[----:B------:R-:W-:-:S02]  /*e700*/  SHF.R.U64 R20, R20, 0x3, RZ ;  /* 0x0000000314147819 */ /* 0x000fc400000012ff */
[----:B------:R-:W-:Y:S02]  /*e710*/  SHF.R.U64 R30, R30, 0x3, RZ ;  /* 0x000000031e1e7819 */ /* 0x000fe400000012ff */
[----:B------:R-:W-:Y:S01]  /*e720*/  LOP3.LUT R102, R102, R103, RZ, 0x3c, !PT ;  /* 0x0000006766667212 */ /* 0x000fe200078e3cff */
[----:B------:R-:W-:Y:S01]  /*e730*/  IMAD.X R103, RZ, RZ, R169, P1 ;  /* 0x000000ffff677224 */ /* 0x000fe200008e06a9 */
[----:B------:R-:W-:Y:S01]  /*e740*/  IADD3.X R25, R8, UR7, R9, P0, !PT ;  /* 0x0000000708197c10 */ /* 0x000fe200087fe409 */
[----:B------:R-:W-:Y:S01]  /*e750*/  ULDC.64 UR6, c[0x0][0xb88] ;  /* 0x0002e20000067ab9 */ /* 0x000fe20000000a00 */
[----:B------:R-:W-:Y:S01]  /*e760*/  IADD3 R131, P1, R168, 0xd000, RZ ;  /* 0x0000d000a8837810 */ /* 0x000fe20007f3e0ff */
[----:B------:R-:W-:Y:S01]  /*e770*/  IMAD R8, R3, UR6, RZ ;  /* 0x0000000603087c24 */ /* 0x000fe2000f8e02ff */
[----:B------:R-:W-:Y:S01]  /*e780*/  LOP3.LUT R20, R20, R21, RZ, 0x3c, !PT ;  /* 0x0000001514147212 */ /* 0x000fe200078e3cff */
[--C-:B------:R-:W-:Y:S01]  /*e790*/  IMAD.X R21, RZ, RZ, R169.reuse, P5 ;  /* 0x000000ffff157224 */ /* 0x100fe200028e06a9 */
[----:B------:R-:W-:Y:S01]  /*e7a0*/  LOP3.LUT R30, R30, R31, RZ, 0x3c, !PT ;  /* 0x0000001f1e1e7212 */ /* 0x000fe200078e3cff */
[----:B------:R-:W-:Y:S01]  /*e7b0*/  IMAD.X R31, RZ, RZ, R169, P6 ;  /* 0x000000ffff1f7224 */ /* 0x000fe200030e06a9 */
[----:B------:R-:W-:Y:S01]  /*e7c0*/  MOV R156, R156 ;  /* 0x0000009c009c7202 */ /* 0x000fe20000000f00 */
[----:B------:R-:W-:Y:S01]  /*e7d0*/  IMAD.WIDE.U32 R24, R37, UR6, R24 ;  /* 0x0000000625187c25 */ /* 0x000fe2000f8e0018 */
[----:B------:R-:W-:-:S02]  /*e7e0*/  F2FP.F16.F32.PACK_AB R32, R89, R188 ;  /* 0x000000bc5920723e */ /* 0x000fc400000000ff */
[----:B------:R-:W-:Y:S01]  /*e7f0*/  F2FP.F16.F32.PACK_AB R33, R91, R90 ;  /* 0x0000005a5b21723e */ /* 0x000fe200000000ff */
[----:B------:R-:W-:Y:S01]  /*e800*/  IMAD R37, R37, UR7, R8 ;  /* 0x0000000725257c24 */ /* 0x000fe2000f8e0208 */
[----:B------:R-:W-:Y:S01]  /*e810*/  F2FP.F16.F32.PACK_AB R34, R93, R189 ;  /* 0x000000bd5d22723e */ /* 0x000fe200000000ff */
[----:B------:R-:W-:Y:S01]  /*e820*/  ULDC.64 UR6, c[0x0][0xb50] ;  /* 0x0002d40000067ab9 */ /* 0x000fe20000000a00 */
[----:B------:R-:W-:Y:S01]  /*e830*/  F2FP.F16.F32.PACK_AB R35, R95, R94 ;  /* 0x0000005e5f23723e */ /* 0x000fe200000000ff */
[----:B------:R-:W-:Y:S01]  /*e840*/  IMAD R3, R204, UR5, RZ ;  /* 0x00000005cc037c24 */ /* 0x000fe2000f8e02ff */
[C---:B------:R-:W-:Y:S02]  /*e850*/  IADD3 R115, P4, R168.reuse, 0x9000, RZ ;  /* 0x00009000a8737810 */ /* 0x040fe40007f9e0ff */
[C---:B------:R-:W-:Y:S01]  /*e860*/  IADD3 R119, P5, R168.reuse, 0xa000, RZ ;  /* 0x0000a000a8777810 */ /* 0x040fe20007fbe0ff */
[----:B------:R-:W-:Y:S01]  /*e870*/  STSM.16.M88.4 [R156], R32 ;  /* 0x000000209c007844 */ /* 0x000fe20000000200 */
[----:B------:R-:W-:-:S02]  /*e880*/  IADD3 R123, P6, R168, 0xb000, RZ ;  /* 0x0000b000a87b7810 */ /* 0x000fc40007fde0ff */
[----:B------:R-:W-:Y:S02]  /*e890*/  LOP3.LUT R130, R131, 0x380, RZ, 0xc0, !PT ;  /* 0x0000038083827812 */ /* 0x000fe400078ec0ff */
[----:B------:R-:W-:Y:S02]  /*e8a0*/  MOV R154, R154 ;  /* 0x0000009a009a7202 */ /* 0x000fe40000000f00 */
[----:B------:R-:W-:Y:S02]  /*e8b0*/  F2FP.F16.F32.PACK_AB R4, R97, R190 ;  /* 0x000000be6104723e */ /* 0x000fe400000000ff */
[----:B------:R-:W-:Y:S02]  /*e8c0*/  F2FP.F16.F32.PACK_AB R6, R101, R191 ;  /* 0x000000bf6506723e */ /* 0x000fe400000000ff */
[----:B------:R-:W-:Y:S02]  /*e8d0*/  F2FP.F16.F32.PACK_AB R7, R52, R48 ;  /* 0x000000303407723e */ /* 0x000fe400000000ff */
[----:B------:R-:W-:-:S02]  /*e8e0*/  LOP3.LUT R114, R115, 0x380, RZ, 0xc0, !PT ;  /* 0x0000038073727812 */ /* 0x000fc400078ec0ff */
[----:B------:R-:W-:Y:S01]  /*e8f0*/  LOP3.LUT R118, R119, 0x380, RZ, 0xc0, !PT ;  /* 0x0000038077767812 */ /* 0x000fe200078ec0ff */
[----:B------:R0:W-:Y:S01]  /*e900*/  STSM.16.M88.4 [R154], R4 ;  /* 0x000000049a007844 */ /* 0x0001e20000000200 */
[----:B------:R-:W-:Y:S02]  /*e910*/  LOP3.LUT R122, R123, 0x380, RZ, 0xc0, !PT ;  /* 0x000003807b7a7812 */ /* 0x000fe400078ec0ff */
[----:B------:R-:W-:Y:S02]  /*e920*/  SHF.R.U64 R130, R130, 0x3, RZ ;  /* 0x0000000382827819 */ /* 0x000fe400000012ff */
[----:B------:R-:W-:Y:S02]  /*e930*/  LOP3.LUT R29, R168, 0x380, RZ, 0xc0, !PT ;  /* 0x00000380a81d7812 */ /* 0x000fe400078ec0ff */
[----:B------:R-:W-:Y:S02]  /*e940*/  LOP3.LUT P0, RZ, R209, 0x3, RZ, 0xc0, !PT ;  /* 0x00000003d1ff7812 */ /* 0x000fe4000780c0ff */
[----:B------:R-:W-:-:S02]  /*e950*/  SHF.R.U64 R114, R114, 0x3, RZ ;  /* 0x0000000372727819 */ /* 0x000fc400000012ff */
[----:B------:R-:W-:Y:S02]  /*e960*/  SHF.R.U64 R118, R118, 0x3, RZ ;  /* 0x0000000376767819 */ /* 0x000fe400000012ff */
[----:B------:R-:W-:Y:S02]  /*e970*/  SHF.R.U64 R122, R122, 0x3, RZ ;  /* 0x000000037a7a7819 */ /* 0x000fe400000012ff */
[----:B------:R-:W-:Y:S01]  /*e980*/  LOP3.LUT R130, R130, R131, RZ, 0x3c, !PT ;  /* 0x0000008382827212 */ /* 0x000fe200078e3cff */
[----:B0-----:R-:W-:Y:S01]  /*e990*/  VIADD R4, R26, 0x8 ;  /* 0x000000081a047836 */ /* 0x001fe20000000000 */
[----:B------:R-:W-:Y:S01]  /*e9a0*/  SHF.R.U64 R29, R29, 0x3, RZ ;  /* 0x000000031d1d7819 */ /* 0x000fe200000012ff */
[----:B------:R-:W-:Y:S01]  /*e9b0*/  IMAD.IADD R5, R25, 0x1, R37 ;  /* 0x0000000119057824 */ /* 0x000fe200078e0225 */
[----:B------:R-:W-:Y:S01]  /*e9c0*/  LEA R25, P3, R24, UR6, 0x2 ;  /* 0x0000000618197c11 */ /* 0x000fe2000f8610ff */
[----:B------:R-:W-:Y:S01]  /*e9d0*/  IMAD.X R131, RZ, RZ, R169, P1 ;  /* 0x000000ffff837224 */ /* 0x000fe200008e06a9 */
[----:B------:R-:W-:-:S02]  /*e9e0*/  MOV R152, R152 ;  /* 0x0000009800987202 */ /* 0x000fc40000000f00 */
[----:B------:R-:W-:Y:S01]  /*e9f0*/  F2FP.F16.F32.PACK_AB R8, R105, R192 ;  /* 0x000000c06908723e */ /* 0x000fe200000000ff */
[----:B------:R-:W-:Y:S01]  /*ea00*/  SHFL.IDX PT, R44, R25, RZ, 0x1c1f ;  /* 0x001c1fff192c7589 */ /* 0x000fe200000e0000 */
[----:B------:R-:W-:Y:S02]  /*ea10*/  F2FP.F16.F32.PACK_AB R9, R60, R56 ;  /* 0x000000383c09723e */ /* 0x000fe400000000ff */
[----:B------:R-:W-:Y:S01]  /*ea20*/  F2FP.F16.F32.PACK_AB R10, R109, R193 ;  /* 0x000000c16d0a723e */ /* 0x000fe200000000ff */
[----:B------:R-:W-:Y:S01]  /*ea30*/  SHFL.IDX PT, R46, R25, 0x1, 0x1c1f ;  /* 0x003c1f00192e7f89 */ /* 0x000fe200000e0000 */
[----:B------:R-:W-:Y:S02]  /*ea40*/  F2FP.F16.F32.PACK_AB R11, R68, R64 ;  /* 0x00000040440b723e */ /* 0x000fe400000000ff */
[-C--:B------:R-:W-:Y:S02]  /*ea50*/  ISETP.GE.OR P1, PT, R26, R3.reuse, P0 ;  /* 0x000000031a00720c */ /* 0x080fe40000726670 */
[----:B------:R-:W-:Y:S01]  /*ea60*/  ISETP.GE.OR P0, PT, R4, R3, P0 ;  /* 0x000000030400720c */ /* 0x000fe20000706670 */
[----:B------:R0:W-:Y:S01]  /*ea70*/  STSM.16.M88.4 [R152], R8 ;  /* 0x0000000898007844 */ /* 0x0001e20000000200 */
[----:B------:R-:W-:-:S02]  /*ea80*/  LEA.HI.X R24, R24, UR7, R5, 0x2, P3 ;  /* 0x0000000718187c11 */ /* 0x000fc400098f1405 */
[----:B------:R-:W-:Y:S01]  /*ea90*/  LOP3.LUT R114, R114, R115, RZ, 0x3c, !PT ;  /* 0x0000007372727212 */ /* 0x000fe200078e3cff */
[--C-:B------:R-:W-:Y:S01]  /*eaa0*/  IMAD.X R115, RZ, RZ, R169.reuse, P4 ;  /* 0x000000ffff737224 */ /* 0x100fe200020e06a9 */
[----:B------:R-:W-:Y:S01]  /*eab0*/  LOP3.LUT R118, R118, R119, RZ, 0x3c, !PT ;  /* 0x0000007776767212 */ /* 0x000fe200078e3cff */
[--C-:B------:R-:W-:Y:S01]  /*eac0*/  IMAD.X R119, RZ, RZ, R169.reuse, P5 ;  /* 0x000000ffff777224 */ /* 0x100fe200028e06a9 */
[----:B------:R-:W-:Y:S01]  /*ead0*/  LOP3.LUT R122, R122, R123, RZ, 0x3c, !PT ;  /* 0x0000007b7a7a7212 */ /* 0x000fe200078e3cff */
[--C-:B------:R-:W-:Y:S01]  /*eae0*/  IMAD.X R123, RZ, RZ, R169.reuse, P6 ;  /* 0x000000ffff7b7224 */ /* 0x100fe200030e06a9 */
[----:B------:R-:W-:Y:S01]  /*eaf0*/  LOP3.LUT R28, R29, R168, RZ, 0x3c, !PT ;  /* 0x000000a81d1c7212 */ /* 0x000fe200078e3cff */
[----:B------:R-:W-:Y:S01]  /*eb00*/  IMAD.MOV.U32 R29, RZ, RZ, R169 ;  /* 0x000000ffff1d7224 */ /* 0x000fe200078e00a9 */
[----:B------:R-:W-:Y:S01]  /*eb10*/  MOV R146, R146 ;  /* 0x0000009200927202 */ /* 0x000fe20000000f00 */
[----:B------:R-:W1:Y:S01]  /*eb20*/  SHFL.IDX PT, R45, R24, RZ, 0x1c1f ;  /* 0x001c1fff182d7589 */ /* 0x000e6200000e0000 */
[----:B------:R-:W-:-:S02]  /*eb30*/  F2FP.F16.F32.PACK_AB R4, R113, R194 ;  /* 0x000000c27104723e */ /* 0x000fc400000000ff */
[----:B------:R-:W-:Y:S01]  /*eb40*/  F2FP.F16.F32.PACK_AB R5, R76, R72 ;  /* 0x000000484c05723e */ /* 0x000fe200000000ff */
[----:B------:R-:W2:Y:S01]  /*eb50*/  SHFL.IDX PT, R47, R24, 0x1, 0x1c1f ;  /* 0x003c1f00182f7f89 */ /* 0x000ea200000e0000 */
[----:B------:R-:W-:Y:S02]  /*eb60*/  F2FP.F16.F32.PACK_AB R6, R117, R195 ;  /* 0x000000c37506723e */ /* 0x000fe400000000ff */
[----:B------:R-:W-:Y:S02]  /*eb70*/  F2FP.F16.F32.PACK_AB R7, R84, R80 ;  /* 0x000000505407723e */ /* 0x000fe400000000ff */
[----:B------:R-:W-:Y:S02]  /*eb80*/  MOV R142, R142 ;  /* 0x0000008e008e7202 */ /* 0x000fe40000000f00 */
[----:B------:R-:W-:Y:S01]  /*eb90*/  F2FP.F16.F32.PACK_AB R197, R92, R88 ;  /* 0x000000585cc5723e */ /* 0x000fe200000000ff */
[----:B------:R-:W-:Y:S01]  /*eba0*/  STSM.16.M88.4 [R146], R4 ;  /* 0x0000000492007844 */ /* 0x000fe20000000200 */
[----:B0-----:R-:W-:-:S02]  /*ebb0*/  F2FP.F16.F32.PACK_AB R8, R129, R128 ;  /* 0x000000808108723e */ /* 0x001fc400000000ff */
[----:B------:R-:W-:Y:S01]  /*ebc0*/  F2FP.F16.F32.PACK_AB R9, R108, R104 ;  /* 0x000000686c09723e */ /* 0x000fe200000000ff */
[----:B------:R-:W-:Y:S01]  /*ebd0*/  STSM.16.M88.4 [R142], R196 ;  /* 0x000000c48e007844 */ /* 0x000fe20000000200 */
[----:B------:R-:W-:Y:S02]  /*ebe0*/  F2FP.F16.F32.PACK_AB R10, R133, R132 ;  /* 0x00000084850a723e */ /* 0x000fe400000000ff */
[----:B------:R-:W-:Y:S02]  /*ebf0*/  F2FP.F16.F32.PACK_AB R11, R116, R112 ;  /* 0x00000070740b723e */ /* 0x000fe400000000ff */
[----:B------:R-:W-:Y:S02]  /*ec00*/  F2FP.F16.F32.PACK_AB R169, R170, R120 ;  /* 0x00000078aaa9723e */ /* 0x000fe400000000ff */
[----:B------:R-:W-:Y:S01]  /*ec10*/  F2FP.F16.F32.PACK_AB R168, R137, R136 ;  /* 0x0000008889a8723e */ /* 0x000fe200000000ff */
[----:B------:R0:W-:Y:S01]  /*ec20*/  STSM.16.M88.4 [R23], R8 ;  /* 0x0000000817007844 */ /* 0x0001e20000000200 */
[----:B------:R-:W-:-:S02]  /*ec30*/  F2FP.F16.F32.PACK_AB R170, R141, R140 ;  /* 0x0000008c8daa723e */ /* 0x000fc400000000ff */
[----:B------:R-:W-:Y:S02]  /*ec40*/  F2FP.F16.F32.PACK_AB R171, R172, R171 ;  /* 0x000000abacab723e */ /* 0x000fe400000000ff */
[----:B------:R-:W-:Y:S02]  /*ec50*/  F2FP.F16.F32.PACK_AB R173, R174, R173 ;  /* 0x000000adaead723e */ /* 0x000fe400000000ff */
[----:B------:R-:W-:Y:S01]  /*ec60*/  F2FP.F16.F32.PACK_AB R172, R145, R144 ;  /* 0x0000009091ac723e */ /* 0x000fe200000000ff */
[----:B------:R-:W-:Y:S01]  /*ec70*/  STSM.16.M88.4 [R18], R168 ;  /* 0x000000a812007844 */ /* 0x000fe20000000200 */
[----:B------:R-:W-:Y:S02]  /*ec80*/  F2FP.F16.F32.PACK_AB R174, R149, R148 ;  /* 0x0000009495ae723e */ /* 0x000fe400000000ff */
[----:B------:R-:W-:-:S05]  /*ec90*/  F2FP.F16.F32.PACK_AB R175, R177, R175 ;  /* 0x000000afb1af723e */ /* 0x000fca00000000ff */
[----:B------:R-:W-:Y:S01]  /*eca0*/  STSM.16.M88.4 [R16], R172 ;  /* 0x000000ac10007844 */ /* 0x000fe20000000200 */
[----:B0-----:R-:W0:Y:S08]  /*ecb0*/  @P2 LDC R9, c[0x0][0xbec] ;  /* 0x0002fb00ff092b82 */ /* 0x001e300000000800 */
[----:B------:R-:W-:Y:S01]  /*ecc0*/  BAR.SYNC.DEFER_BLOCKING 0x1, 0x100 ;  /* 0x0044000000007b1d */ /* 0x000fe20000010000 */
[----:B------:R-:W-:-:S02]  /*ecd0*/  UIMAD UR5, UR10, UR8, URZ ;  /* 0x000000080a0572a4 */ /* 0x000fc4000f8e023f */
[----:B------:R-:W-:-:S03]  /*ece0*/  UIMAD.WIDE.U32 UR6, UR11, UR8, URZ ;  /* 0x000000080b0672a5 */ /* 0x000fc6000f8e003f */
[----:B-1----:R1:W-:Y:S04]  /*ecf0*/  @!P1 ST.E desc[UR14][R44.64], R0 ;  /* 0x000000002c009985 */ /* 0x0023e8000c10190e */
[----:B--2---:R2:W-:Y:S04]  /*ed00*/  @!P0 ST.E desc[UR14][R46.64], R2 ;  /* 0x000000022e008985 */ /* 0x0045e8000c10190e */
[----:B------:R3:W5:Y:S01]  /*ed10*/  LD.E.128 R32, desc[UR14][R12.64] ;  /* 0x0000000e0c207980 */ /* 0x000762000c101d00 */
[----:B-1----:R-:W-:Y:S01]  /*ed20*/  IMAD R0, R203, 0x20, R206 ;  /* 0x00000020cb007824 */ /* 0x002fe200078e02ce */
[----:B------:R-:W-:-:S02]  /*ed30*/  UIMAD UR5, UR11, UR9, UR5 ;  /* 0x000000090b0572a4 */ /* 0x000fc4000f8e0205 */
[----:B------:R-:W5:Y:S01]  /*ed40*/  LD.E.128 R24, desc[UR14][R28.64] ;  /* 0x0000000e1c187980 */ /* 0x000f62000c101d00 */
[----:B---3--:R-:W1:Y:S01]  /*ed50*/  @P2 LDC R13, c[0x0][0xbf0] ;  /* 0x0002fc00ff0d2b82 */ /* 0x008e620000000800 */
[----:B--2---:R-:W-:Y:S01]  /*ed60*/  VIADD R2, R0, UR61 ;  /* 0x0000003d00027c36 */ /* 0x004fe20008000000 */
[----:B------:R-:W-:Y:S01]  /*ed70*/  ULDC.64 UR10, c[0x0][0xaf0] ;  /* 0x0002bc00000a7ab9 */ /* 0x000fe20000000a00 */
[----:B------:R-:W-:Y:S01]  /*ed80*/  UIADD3 UR7, UR7, UR5, URZ ;  /* 0x0000000507077290 */ /* 0x000fe2000fffe03f */
[----:B------:R2:W5:Y:S01]  /*ed90*/  LD.E.128 R36, desc[UR14][R14.64] ;  /* 0x0000000e0e247980 */ /* 0x000562000c101d00 */
[----:B0-----:R-:W-:Y:S01]  /*eda0*/  @P2 IMAD.HI.U32 R0, R2, R9, RZ ;  /* 0x0000000902002227 */ /* 0x001fe200078e00ff */
[----:B------:R-:W-:Y:S02]  /*edb0*/  UIMAD UR8, UR12, UR10, URZ ;  /* 0x0000000a0c0872a4 */ /* 0x000fe4000f8e023f */
[----:B------:R0:W5:Y:S01]  /*edc0*/  LD.E.128 R4, desc[UR14][R20.64] ;  /* 0x0000000e14047980 */ /* 0x000162000c101d00 */
[----:B------:R-:W-:Y:S01]  /*edd0*/  IMAD.MOV.U32 R11, RZ, RZ, R2 ;  /* 0x000000ffff0b7224 */ /* 0x000fe200078e0002 */
[----:B------:R-:W-:-:S02]  /*ede0*/  UIMAD UR5, UR13, UR11, UR8 ;  /* 0x0000000b0d0572a4 */ /* 0x000fc4000f8e0208 */
[----:B------:R-:W-:Y:S01]  /*edf0*/  UIMAD.WIDE.U32 UR6, UR13, UR10, UR6 ;  /* 0x0000000a0d0672a5 */ /* 0x000fe2000f8e0006 */
[----:B------:R0:W5:Y:S01]  /*ee00*/  LD.E.128 R40, desc[UR14][R30.64] ;  /* 0x0000000e1e287980 */ /* 0x000162000c101d00 */
[----:B------:R-:W-:Y:S02]  /*ee10*/  ULDC.64 UR8, c[0x0][0xae0] ;  /* 0x0002b80000087ab9 */ /* 0x000fe40000000a00 */
[----:B------:R-:W-:Y:S01]  /*ee20*/  UIADD3 UR5, UR7, UR5, URZ ;  /* 0x0000000507057290 */ /* 0x000fe2000fffe03f */
[----:B------:R-:W5:Y:S04]  /*ee30*/  LD.E.128 R96, desc[UR14][R98.64] ;  /* 0x0000000e62607980 */ /* 0x000f68000c101d00 */
[----:B------:R-:W5:Y:S01]  /*ee40*/  LD.E.128 R100, desc[UR14][R102.64] ;  /* 0x0000000e66647980 */ /* 0x000f62000c101d00 */
[----:B-1----:R-:W-:-:S03]  /*ee50*/  @P2 SHF.R.U32.HI R11, RZ, R13, R0 ;  /* 0x0000000dff0b2219 */ /* 0x002fc60000011600 */
[----:B------:R-:W5:Y:S01]  /*ee60*/  LD.E.128 R104, desc[UR14][R106.64] ;  /* 0x0000000e6a687980 */ /* 0x000f62000c101d00 */
[--C-:B------:R-:W-:Y:S01]  /*ee70*/  SHF.R.S32.HI R0, RZ, 0x1f, R11.reuse ;  /* 0x0000001fff007819 */ /* 0x100fe2000001140b */
[----:B------:R-:W-:Y:S02]  /*ee80*/  IMAD.MOV R13, RZ, RZ, -R11 ;  /* 0x000000ffff0d7224 */ /* 0x000fe400078e0a0b */
[----:B------:R-:W5:Y:S01]  /*ee90*/  LD.E.128 R108, desc[UR14][R110.64] ;  /* 0x0000000e6e6c7980 */ /* 0x000f62000c101d00 */
[----:B------:R-:W-:Y:S02]  /*eea0*/  IMAD.U32 R9, RZ, RZ, UR7 ;  /* 0x00000007ff097e24 */ /* 0x000fe4000f8e00ff */
[----:B------:R-:W-:Y:S01]  /*eeb0*/  IMAD R0, R0, UR8, RZ ;  /* 0x0000000800007c24 */ /* 0x000fe2000f8e02ff */
[----:B------:R-:W5:Y:S01]  /*eec0*/  LD.E.128 R112, desc[UR14][R114.64] ;  /* 0x0000000e72707980 */ /* 0x000f62000c101d00 */
[----:B------:R-:W-:Y:S02]  /*eed0*/  IMAD R13, R204, R13, R2 ;  /* 0x0000000dcc0d7224 */ /* 0x000fe400078e0202 */
[----:B------:R-:W-:Y:S01]  /*eee0*/  IMAD.U32 R8, RZ, RZ, UR6 ;  /* 0x00000006ff087e24 */ /* 0x000fe2000f8e00ff */
[----:B------:R-:W5:Y:S01]  /*eef0*/  LD.E.128 R116, desc[UR14][R118.64] ;  /* 0x0000000e76747980 */ /* 0x000f62000c101d00 */
[----:B------:R-:W-:Y:S01]  /*ef00*/  IMAD.U32 R9, RZ, RZ, UR5 ;  /* 0x00000005ff097e24 */ /* 0x000fe2000f8e00ff */
[----:B------:R-:W-:Y:S01]  /*ef10*/  ULDC.64 UR6, c[0x0][0xad8] ;  /* 0x0002b60000067ab9 */ /* 0x000fe20000000a00 */
[----:B--2---:R-:W-:Y:S01]  /*ef20*/  IMAD R15, R11, UR9, R0 ;  /* 0x000000090b0f7c24 */ /* 0x004fe2000f8e0200 */
[----:B------:R-:W5:Y:S01]  /*ef30*/  LD.E.128 R120, desc[UR14][R122.64] ;  /* 0x0000000e7a787980 */ /* 0x000f62000c101d00 */
[----:B------:R-:W-:-:S03]  /*ef40*/  SHF.R.S32.HI R0, RZ, 0x1f, R13 ;  /* 0x0000001fff007819 */ /* 0x000fc6000001140d */
[----:B------:R-:W5:Y:S01]  /*ef50*/  LD.E.128 R124, desc[UR14][R126.64] ;  /* 0x0000000e7e7c7980 */ /* 0x000f62000c101d00 */
[----:B------:R-:W-:-:S03]  /*ef60*/  IMAD.WIDE.U32 R8, R11, UR8, R8 ;  /* 0x000000080b087c25 */ /* 0x000fc6000f8e0008 */
[----:B------:R-:W5:Y:S04]  /*ef70*/  LD.E.128 R128, desc[UR14][R130.64] ;  /* 0x0000000e82807980 */ /* 0x000f68000c101d00 */
[----:B------:R-:W5:Y:S04]  /*ef80*/  LD.E.128 R132, desc[UR14][R134.64] ;  /* 0x0000000e86847980 */ /* 0x000f68000c101d00 */
[----:B------:R-:W5:Y:S01]  /*ef90*/  LD.E.128 R136, desc[UR14][R138.64] ;  /* 0x0000000e8a887980 */ /* 0x000f62000c101d00 */
[----:B------:R-:W-:Y:S01]  /*efa0*/  @!PT LDS RZ, [RZ] ;  /* 0x00000000fffff984 */ /* 0x000fe20000000800 */
[----:B------:R-:W-:Y:S01]  /*efb0*/  @!PT LDS RZ, [RZ] ;  /* 0x00000000fffff984 */ /* 0x000fe20000000800 */
[----:B------:R-:W-:Y:S01]  /*efc0*/  @!PT LDS RZ, [RZ] ;  /* 0x00000000fffff984 */ /* 0x000fe20000000800 */
[----:B------:R-:W-:Y:S01]  /*efd0*/  @!PT LDS RZ, [RZ] ;  /* 0x00000000fffff984 */ /* 0x000fe20000000800 */
[----:B------:R1:W-:Y:S06]  /*efe0*/  MEMBAR.ALL.CTA ;  /* 0x0000000000007992 */ /* 0x0003ec0000008000 */
[----:B-1----:R-:W1:Y:S01]  /*eff0*/  FENCE.VIEW.ASYNC.S ;  /* 0x00000000000073c6 */ /* 0x002e620000000000 */
[----:B------:R-:W-:-:S02]  /*f000*/  IMAD.IADD R9, R9, 0x1, R15 ;  /* 0x0000000109097824 */ /* 0x000fc400078e020f */
[----:B------:R-:W-:Y:S02]  /*f010*/  IMAD R2, R0, UR6, RZ ;  /* 0x0000000600027c24 */ /* 0x000fe4000f8e02ff */
[----:B------:R-:W-:Y:S02]  /*f020*/  VIADD R18, R206, UR61 ;  /* 0x0000003dce127c36 */ /* 0x000fe40008000000 */
[C---:B------:R-:W-:Y:S02]  /*f030*/  IMAD R11, R13.reuse, UR7, R2 ;  /* 0x000000070d0b7c24 */ /* 0x040fe4000f8e0202 */
[----:B------:R-:W-:Y:S01]  /*f040*/  IMAD.WIDE.U32 R8, R13, UR6, R8 ;  /* 0x000000060d087c25 */ /* 0x000fe2000f8e0008 */
[C---:B------:R-:W-:Y:S01]  /*f050*/  ISETP.GE.AND P2, PT, R18.reuse, R3, PT ;  /* 0x000000031200720c */ /* 0x040fe20003f46270 */
[----:B------:R-:W-:Y:S02]  /*f060*/  ULDC.64 UR6, c[0x0][0xa80] ;  /* 0x0002a00000067ab9 */ /* 0x000fe40000000a00 */
[----:B------:R-:W-:Y:S01]  /*f070*/  VIADD R0, R18, 0x20 ;  /* 0x0000002012007836 */ /* 0x000fe20000000000 */
[----:B------:R-:W-:Y:S01]  /*f080*/  LEA R2, P3, R8, UR6, 0x1 ;  /* 0x0000000608027c11 */ /* 0x000fe2000f8608ff */
[----:B------:R-:W-:-:S02]  /*f090*/  IMAD.IADD R9, R9, 0x1, R11 ;  /* 0x0000000109097824 */ /* 0x000fc400078e020b */
[----:B------:R-:W-:Y:S01]  /*f0a0*/  VIADD R207, R207, 0x30820 ;  /* 0x00030820cfcf7836 */ /* 0x000fe20000000000 */
[-C--:B------:R-:W-:Y:S01]  /*f0b0*/  ISETP.GE.AND P1, PT, R0, R3.reuse, PT ;  /* 0x000000030000720c */ /* 0x080fe20003f26270 */
[----:B------:R-:W-:Y:S01]  /*f0c0*/  VIADD R0, R18, 0x40 ;  /* 0x0000004012007836 */ /* 0x000fe20000000000 */
[----:B------:R-:W-:Y:S02]  /*f0d0*/  LEA.HI.X R16, R8, UR7, R9, 0x1, P3 ;  /* 0x0000000708107c11 */ /* 0x000fe400098f0c09 */
[----:B------:R-:W-:Y:S01]  /*f0e0*/  PRMT R207, RZ, 0x654, R207 ;  /* 0x00000654ffcf7816 */ /* 0x000fe200000000cf */
[----:B-1----:R0:W1:Y:S01]  /*f0f0*/  SHFL.IDX PT, R14, R2, RZ, 0x181f ;  /* 0x00181fff020e7589 */ /* 0x00206200000e0000 */
[----:B------:R-:W-:Y:S01]  /*f100*/  ISETP.GE.AND P0, PT, R0, R3, PT ;  /* 0x000000030000720c */ /* 0x000fe20003f06270 */
[----:B------:R-:W-:Y:S01]  /*f110*/  BSSY B1, `(.L_x_1233) ;  /* 0x0000016000017945 */ /* 0x000fe20003800000 */
[----:B------:R0:W-:Y:S01]  /*f120*/  SYNCS.ARRIVE.TRANS64.RED.A1T0 RZ, [R207+URZ], RZ ;  /* 0x000000ffcfff79a7 */ /* 0x0001e2000810043f */
[----:B------:R0:W2:Y:S02]  /*f130*/  SHFL.IDX PT, R0, R16, RZ, 0x181f ;  /* 0x00181fff10007589 */ /* 0x0000a400000e0000 */
[----:B------:R-:W-:Y:S08]  /*f140*/  @P2 BRA `(.L_x_1234) ;  /* 0x0000000000482947 */ /* 0x000ff00003800000 */
        /* <DEDUP_REMOVED lines=18> */
.L_x_1234:
[----:B------:R-:W-:Y:S05]  /*f270*/  BSYNC B1 ;  /* 0x0000000000017941 */ /* 0x000fea0003800000 */
.L_x_1233:
[----:B--2---:R2:W4:Y:S01]  /*f280*/  SHFL.IDX PT, R0, R16, 0x1, 0x181f ;  /* 0x00381f0010007f89 */ /* 0x00452200000e0000 */
[----:B------:R-:W-:Y:S03]  /*f290*/  BSSY B1, `(.L_x_1235) ;  /* 0x0000015000017945 */ /* 0x000fe60003800000 */
[----:B-1-3--:R2:W1:Y:S01]  /*f2a0*/  SHFL.IDX PT, R14, R2, 0x1, 0x181f ;  /* 0x00381f00020e7f89 */ /* 0x00a46200000e0000 */
        /* <DEDUP_REMOVED lines=8> */
[----:B------:R-:W-:Y:S02]  /*f330*/  @!P3 LEA R10, P5, R201, R14, 0x1 ;  /* 0x0000000ec90ab211 */ /* 0x000fe400078a08ff */
[----:B----4-:R-:W-:Y:S02]  /*f340*/  @!P4 LEA.HI.X R9, R19, R0, R217, 0x1, P6 ;  /* 0x000000001309c211 */ /* 0x010fe400030f0cd9 */
[----:B------:R-:W-:Y:S02]  /*f350*/  @!P2 LEA R12, P6, R200, R14, 0x1 ;  /* 0x0000000ec80ca211 */ /* 0x000fe400078c08ff */
[----:B------:R-:W-:Y:S01]  /*f360*/  @!P3 LEA.HI.X R11, R201, R0, R216, 0x1, P5 ;  /* 0x00000000c90bb211 */ /* 0x000fe200028f0cd8 */
[----:B-----5:R3:W-:Y:S01]  /*f370*/  @!P4 ST.E.128 desc[UR6][R8.64], R32 ;  /* 0x000000200800c985 */ /* 0x0207e2000c101d06 */
[----:B------:R-:W-:-:S02]  /*f380*/  @!P1 LEA R14, P5, R202, R14, 0x1 ;  /* 0x0000000eca0e9211 */ /* 0x000fc400078a08ff */
[-C--:B------:R-:W-:Y:S01]  /*f390*/  @!P2 LEA.HI.X R13, R200, R0.reuse, R215, 0x1, P6 ;  /* 0x00000000c80da211 */ /* 0x080fe200030f0cd7 */
[----:B------:R3:W-:Y:S01]  /*f3a0*/  @!P3 ST.E.128 desc[UR6][R10.64], R96 ;  /* 0x000000600a00b985 */ /* 0x0007e2000c101d06 */
[----:B------:R-:W-:-:S03]  /*f3b0*/  @!P1 LEA.HI.X R15, R202, R0, R214, 0x1, P5 ;  /* 0x00000000ca0f9211 */ /* 0x000fc600028f0cd6 */
[----:B------:R3:W-:Y:S04]  /*f3c0*/  @!P2 ST.E.128 desc[UR6][R12.64], R112 ;  /* 0x000000700c00a985 */ /* 0x0007e8000c101d06 */
[----:B------:R3:W-:Y:S02]  /*f3d0*/  @!P1 ST.E.128 desc[UR6][R14.64], R128 ;  /* 0x000000800e009985 */ /* 0x0007e4000c101d06 */
.L_x_1236:
[----:B------:R-:W-:Y:S05]  /*f3e0*/  BSYNC B1 ;  /* 0x0000000000017941 */ /* 0x000fea0003800000 */
.L_x_1235:
[----:B----4-:R4:W0:Y:S01]  /*f3f0*/  SHFL.IDX PT, R0, R16, 0x2, 0x181f ;  /* 0x00581f0010007f89 */ /* 0x01082200000e0000 */
        /* <DEDUP_REMOVED lines=10> */
[-C--:B------:R-:W-:Y:S02]  /*f4a0*/  @!P2 LEA R10, P5, R201, R14.reuse, 0x1 ;  /* 0x0000000ec90aa211 */ /* 0x080fe400078a08ff */
[----:B------:R-:W-:Y:S02]  /*f4b0*/  @!P1 LEA R12, P4, R200, R14, 0x1 ;  /* 0x0000000ec80c9211 */ /* 0x000fe400078808ff */
[----:B0-----:R-:W-:Y:S02]  /*f4c0*/  @!P3 LEA.HI.X R9, R19, R0, R217, 0x1, P6 ;  /* 0x000000001309b211 */ /* 0x001fe400030f0cd9 */
[----:B------:R-:W-:Y:S02]  /*f4d0*/  @!P0 LEA R14, P6, R202, R14, 0x1 ;  /* 0x0000000eca0e8211 */ /* 0x000fe400078c08ff */
[-C--:B------:R-:W-:Y:S01]  /*f4e0*/  @!P2 LEA.HI.X R11, R201, R0.reuse, R216, 0x1, P5 ;  /* 0x00000000c90ba211 */ /* 0x080fe200028f0cd8 */
[----:B-----5:R3:W-:Y:S01]  /*f4f0*/  @!P3 ST.E.128 desc[UR6][R8.64], R36 ;  /* 0x000000240800b985 */ /* 0x0207e2000c101d06 */
[----:B------:R-:W-:-:S02]  /*f500*/  @!P1 LEA.HI.X R13, R200, R0, R215, 0x1, P4 ;  /* 0x00000000c80d9211 */ /* 0x000fc400020f0cd7 */
[----:B------:R-:W-:Y:S01]  /*f510*/  @!P0 LEA.HI.X R15, R202, R0, R214, 0x1, P6 ;  /* 0x00000000ca0f8211 */ /* 0x000fe200030f0cd6 */
[----:B------:R3:W-:Y:S04]  /*f520*/  @!P2 ST.E.128 desc[UR6][R10.64], R100 ;  /* 0x000000640a00a985 */ /* 0x0007e8000c101d06 */
[----:B------:R3:W-:Y:S04]  /*f530*/  @!P1 ST.E.128 desc[UR6][R12.64], R116 ;  /* 0x000000740c009985 */ /* 0x0007e8000c101d06 */
[----:B------:R3:W-:Y:S02]  /*f540*/  @!P0 ST.E.128 desc[UR6][R14.64], R132 ;  /* 0x000000840e008985 */ /* 0x0007e4000c101d06 */
.L_x_1238:
[----:B------:R-:W-:Y:S05]  /*f550*/  BSYNC B1 ;  /* 0x0000000000017941 */ /* 0x000fea0003800000 */
.L_x_1237:
[----:B0-----:R-:W-:Y:S01]  /*f560*/  VIADD R0, R18, 0x60 ;  /* 0x0000006012007836 */ /* 0x001fe20000000000 */
[----:B--2-4-:R-:W4:Y:S04]  /*f570*/  SHFL.IDX PT, R16, R16, 0x3, 0x181f ;  /* 0x00781f0010107f89 */ /* 0x014f2800000e0000 */
[----:B------:R-:W-:Y:S01]  /*f580*/  ISETP.GE.AND P0, PT, R0, R3, PT ;  /* 0x000000030000720c */ /* 0x000fe20003f06270 */
[----:B---3--:R3:W0:-:S12]  /*f590*/  SHFL.IDX PT, R12, R2, 0x3, 0x181f ;  /* 0x00781f00020c7f89 */ /* 0x00861800000e0000 */
[----:B---3--:R-:W-:Y:S05]  /*f5a0*/  @P0 BRA `(.L_x_1239) ;  /* 0x0000000c00540947 */ /* 0x008fea0003800000 */
[----:B------:R-:W-:Y:S01]  /*f5b0*/  ULDC UR5, c[0x0][0xac8] ;  /* 0x0002b20000057ab9 */ /* 0x000fe20000000800 */
[----:B------:R-:W-:Y:S01]  /*f5c0*/  ULDC.64 UR6, c[0x0][0x208] ;  /* 0x0000820000067ab9 */ /* 0x000fe20000000a00 */
[----:B------:R-:W-:Y:S02]  /*f5d0*/  ISETP.GE.AND P3, PT, R19, UR5, PT ;  /* 0x0000000513007c0c */ /* 0x000fe4000bf66270 */
[----:B------:R-:W-:Y:S02]  /*f5e0*/  ISETP.GE.AND P4, PT, R201, UR5, PT ;  /* 0x00000005c9007c0c */ /* 0x000fe4000bf86270 */
[----:B------:R-:W-:-:S09]  /*f5f0*/  ISETP.GE.AND P5, PT, R200, UR5, PT ;  /* 0x00000005c8007c0c */ /* 0x000fd2000bfa6270 */
[-C--:B0-----:R-:W-:Y:S02]  /*f600*/  @!P3 LEA R2, P0, R19, R12.reuse, 0x1 ;  /* 0x0000000c1302b211 */ /* 0x081fe400078008ff */
[----:B------:R-:W-:Y:S02]  /*f610*/  @!P4 LEA R8, P1, R201, R12, 0x1 ;  /* 0x0000000cc908c211 */ /* 0x000fe400078208ff */
[----:B----4-:R-:W-:Y:S02]  /*f620*/  @!P3 LEA.HI.X R3, R19, R16, R217, 0x1, P0 ;  /* 0x000000101303b211 */ /* 0x010fe400000f0cd9 */
[----:B------:R-:W-:Y:S02]  /*f630*/  ISETP.GE.AND P0, PT, R202, UR5, PT ;  /* 0x00000005ca007c0c */ /* 0x000fe4000bf06270 */
[----:B------:R-:W-:Y:S01]  /*f640*/  @!P5 LEA R10, P2, R200, R12, 0x1 ;  /* 0x0000000cc80ad211 */ /* 0x000fe200078408ff */
[----:B-----5:R3:W-:Y:S01]  /*f650*/  @!P3 ST.E.128 desc[UR6][R2.64], R4 ;  /* 0x000000040200b985 */ /* 0x0207e2000c101d06 */
        /* <DEDUP_REMOVED lines=10> */
.L_x_1232:
[----:B------:R-:W0:Y:S01]  /*f700*/  LDC R8, c[0x0][0xbe8] ;  /* 0x0002fa00ff087b82 */ /* 0x000e220000000800 */
[----:B------:R-:W-:Y:S01]  /*f710*/  R2UR UR6, R204 ;  /* 0x00000000cc0672ca */ /* 0x000fe200000e0000 */
[----:B------:R-:W-:Y:S01]  /*f720*/  BSSY B1, `(.L_x_1240) ;  /* 0x0000035000017945 */ /* 0x000fe20003800000 */
[----:B------:R-:W-:Y:S01]  /*f730*/  R2UR UR5, R205 ;  /* 0x00000000cd0572ca */ /* 0x000fe200000e0000 */
[----:B------:R-:W-:Y:S01]  /*f740*/  IMAD R6, R203, 0x20, R206 ;  /* 0x00000020cb067824 */ /* 0x000fe200078e02ce */
[----:B------:R-:W-:-:S09]  /*f750*/  ISETP.GE.AND P0, PT, R218, 0x80, PT ;  /* 0x00000080da00780c */ /* 0x000fd20003f06270 */
[----:B------:R-:W-:Y:S02]  /*f760*/  USHF.R.S32.HI UR8, URZ, 0x1f, UR6 ;  /* 0x0000001f3f087899 */ /* 0x000fe40008011406 */
[----:B------:R-:W-:Y:S01]  /*f770*/  USHF.R.S32.HI UR9, URZ, 0x1f, UR5 ;  /* 0x0000001f3f097899 */ /* 0x000fe20008011405 */
[----:B0-----:R-:W-:-:S13]  /*f780*/  ISETP.NE.AND P1, PT, R8, 0x1, PT ;  /* 0x000000010800780c */ /* 0x001fda0003f25270 */
[----:B------:R-:W0:Y:S08]  /*f790*/  @P1 LDC R9, c[0x0][0xbec] ;  /* 0x0002fb00ff091b82 */ /* 0x000e300000000800 */
[----:B------:R-:W1:Y:S01]  /*f7a0*/  @P1 LDC R11, c[0x0][0xbf0] ;  /* 0x0002fc00ff0b1b82 */ /* 0x000e620000000800 */
[----:B------:R-:W-:Y:S05]  /*f7b0*/  @P0 BRA `(.L_x_1241) ;  /* 0x0000000000ac0947 */ /* 0x000fea0003800000 */
[----:B------:R-:W2:Y:S01]  /*f7c0*/  S2R R0, SR_TID.X ;  /* 0x0000000000007919 */ /* 0x000ea20000002100 */
[----:B------:R-:W3:Y:S01]  /*f7d0*/  LDC R3, c[0x0][0xbe8] ;  /* 0x0002fa00ff037b82 */ /* 0x000ee20000000800 */
[----:B------:R-:W-:Y:S01]  /*f7e0*/  IMAD.U32 R4, RZ, RZ, UR61 ;  /* 0x0000003dff047e24 */ /* 0x000fe2000f8e00ff */
[----:B------:R-:W-:Y:S02]  /*f7f0*/  ULDC UR5, c[0x0][0xa88] ;  /* 0x0002a20000057ab9 */ /* 0x000fe40000000800 */
[----:B---3--:R-:W-:Y:S02]  /*f800*/  IMAD R5, R3, UR5, RZ ;  /* 0x0000000503057c24 */ /* 0x008fe4000f8e02ff */
[----:B--2---:R-:W-:-:S04]  /*f810*/  IADD3 R4, R4, -0x80, R0 ;  /* 0xffffff8004047810 */ /* 0x004fc80007ffe000 */
[----:B------:R-:W-:-:S13]  /*f820*/  ISETP.GE.AND P0, PT, R4, R5, PT ;  /* 0x000000050400720c */ /* 0x000fda0003f06270 */
[----:B------:R-:W-:Y:S05]  /*f830*/  @P0 BRA `(.L_x_1241) ;  /* 0x00000000008c0947 */ /* 0x000fea0003800000 */
[----:B------:R-:W-:Y:S01]  /*f840*/  ISETP.NE.AND P0, PT, R3, 0x1, PT ;  /* 0x000000010300780c */ /* 0x000fe20003f05270 */
[----:B------:R-:W-:Y:S01]  /*f850*/  ULDC.64 UR10, c[0x0][0xb90] ;  /* 0x0002e400000a7ab9 */ /* 0x000fe20000000a00 */
[----:B------:R-:W-:Y:S01]  /*f860*/  R2UR UR13, R204 ;  /* 0x00000000cc0d72ca */ /* 0x000fe200000e0000 */
[----:B------:R-:W-:Y:S01]  /*f870*/  UIMAD UR5, UR8, UR10, URZ ;  /* 0x0000000a080572a4 */ /* 0x000fe2000f8e023f */
[----:B------:R-:W-:Y:S01]  /*f880*/  R2UR UR12, R205 ;  /* 0x00000000cd0c72ca */ /* 0x000fe200000e0000 */
[----:B------:R-:W-:-:S08]  /*f890*/  IMAD.MOV.U32 R2, RZ, RZ, R4 ;  /* 0x000000ffff027224 */ /* 0x000fd000078e0004 */
[----:B------:R-:W2:Y:S02]  /*f8a0*/  @P0 LDC R5, c[0x0][0xbec] ;  /* 0x0002fb00ff050b82 */ /* 0x000ea40000000800 */
[----:B------:R-:W-:Y:S02]  /*f8b0*/  UIMAD.WIDE.U32 UR6, UR13, UR10, URZ ;  /* 0x0000000a0d0672a5 */ /* 0x000fe4000f8e003f */
[----:B------:R-:W-:-:S03]  /*f8c0*/  UIMAD UR5, UR13, UR11, UR5 ;  /* 0x0000000b0d0572a4 */ /* 0x000fc6000f8e0205 */
[----:B------:R-:W-:Y:S01]  /*f8d0*/  ULDC.64 UR10, c[0x0][0xb98] ;  /* 0x0002e600000a7ab9 */ /* 0x000fe20000000a00 */
[----:B------:R-:W3:Y:S01]  /*f8e0*/  @P0 LDC R7, c[0x0][0xbf0] ;  /* 0x0002fc00ff070b82 */ /* 0x000ee20000000800 */
[----:B------:R-:W-:Y:S02]  /*f8f0*/  UIADD3 UR7, UR7, UR5, URZ ;  /* 0x0000000507077290 */ /* 0x000fe4000fffe03f */
[----:B------:R-:W-:Y:S02]  /*f900*/  UIMAD UR5, UR9, UR10, URZ ;  /* 0x0000000a090572a4 */ /* 0x000fe4000f8e023f */
[----:B------:R-:W-:Y:S02]  /*f910*/  UIMAD.WIDE.U32 UR6, UR12, UR10, UR6 ;  /* 0x0000000a0c0672a5 */ /* 0x000fe4000f8e0006 */
[----:B------:R-:W-:-:S03]  /*f920*/  UIMAD UR5, UR12, UR11, UR5 ;  /* 0x0000000b0c0572a4 */ /* 0x000fc6000f8e0205 */
[----:B------:R-:W-:Y:S01]  /*f930*/  ULDC.64 UR10, c[0x0][0xb88] ;  /* 0x0002e200000a7ab9 */ /* 0x000fe20000000a00 */
[----:B------:R-:W-:Y:S01]  /*f940*/  ULDC.64 UR12, c[0x0][0x208] ;  /* 0x00008200000c7ab9 */ /* 0x000fe20000000a00 */
[----:B--2---:R-:W-:-:S05]  /*f950*/  @P0 IMAD.HI.U32 R0, R4, R5, RZ ;  /* 0x0000000504000227 */ /* 0x004fca00078e00ff */
[----:B---3--:R-:W-:-:S05]  /*f960*/  @P0 SHF.R.U32.HI R2, RZ, R7, R0 ;  /* 0x00000007ff020219 */ /* 0x008fca0000011600 */
[----:B------:R-:W-:-:S04]  /*f970*/  IMAD.MOV R5, RZ, RZ, -R2 ;  /* 0x000000ffff057224 */ /* 0x000fc800078e0a02 */
[----:B------:R-:W-:Y:S01]  /*f980*/  IMAD R5, R3, R5, R4 ;  /* 0x0000000503057224 */ /* 0x000fe200078e0204 */
[----:B------:R-:W-:Y:S01]  /*f990*/  SHF.R.S32.HI R3, RZ, 0x1f, R2 ;  /* 0x0000001fff037819 */ /* 0x000fe20000011402 */
[----:B------:R-:W-:Y:S01]  /*f9a0*/  IMAD.U32 R4, RZ, RZ, UR5 ;  /* 0x00000005ff047e24 */ /* 0x000fe2000f8e00ff */
[----:B------:R-:W-:Y:S02]  /*f9b0*/  IADD3 R2, P0, R2, UR6, RZ ;  /* 0x0000000602027c10 */ /* 0x000fe4000ff1e0ff */
[----:B------:R-:W-:Y:S02]  /*f9c0*/  SHF.R.S32.HI R0, RZ, 0x1f, R5 ;  /* 0x0000001fff007819 */ /* 0x000fe40000011405 */
[----:B------:R-:W-:Y:S01]  /*f9d0*/  IADD3.X R3, R3, UR7, R4, P0, !PT ;  /* 0x0000000703037c10 */ /* 0x000fe200087fe404 */
[----:B------:R-:W-:Y:S02]  /*f9e0*/  ULDC.64 UR6, c[0x0][0xb50] ;  /* 0x0002d40000067ab9 */ /* 0x000fe40000000a00 */
[----:B------:R-:W-:-:S02]  /*f9f0*/  IMAD R0, R0, UR10, RZ ;  /* 0x0000000a00007c24 */ /* 0x000fc4000f8e02ff */
[----:B------:R-:W-:-:S04]  /*fa00*/  IMAD.WIDE.U32 R2, R5, UR10, R2 ;  /* 0x0000000a05027c25 */ /* 0x000fc8000f8e0002 */
[----:B------:R-:W-:Y:S01]  /*fa10*/  IMAD R7, R5, UR11, R0 ;  /* 0x0000000b05077c24 */ /* 0x000fe2000f8e0200 */
[----:B------:R-:W-:-:S03]  /*fa20*/  LEA R4, P0, R2, UR6, 0x2 ;  /* 0x0000000602047c11 */ /* 0x000fc6000f8010ff */
[----:B------:R-:W-:-:S05]  /*fa30*/  IMAD.IADD R3, R3, 0x1, R7 ;  /* 0x0000000103037824 */ /* 0x000fca00078e0207 */
[----:B------:R-:W-:Y:S01]  /*fa40*/  LEA.HI.X R5, R2, UR7, R3, 0x2, P0 ;  /* 0x0000000702057c11 */ /* 0x000fe200080f1403 */
[----:B------:R-:W-:-:S05]  /*fa50*/  IMAD.MOV.U32 R3, RZ, RZ, -0x800000 ;  /* 0xff800000ff037424 */ /* 0x000fca00078e00ff */
[----:B------:R2:W-:Y:S02]  /*fa60*/  STG.E desc[UR12][R4.64], R3 ;  /* 0x0000000304007986 */ /* 0x0005e4000c10190c */
.L_x_1241:
[----:B------:R-:W-:Y:S05]  /*fa70*/  BSYNC B1 ;  /* 0x0000000000017941 */ /* 0x000fea0003800000 */
.L_x_1240:
[----:B------:R-:W-:Y:S01]  /*fa80*/  R2UR UR13, R204 ;  /* 0x00000000cc0d72ca */ /* 0x000fe200000e0000 */
[----:B------:R-:W-:Y:S01]  /*fa90*/  ULDC.64 UR10, c[0x0][0xae8] ;  /* 0x0002ba00000a7ab9 */ /* 0x000fe20000000a00 */
[----:B------:R-:W-:Y:S01]  /*faa0*/  R2UR UR12, R205 ;  /* 0x00000000cd0c72ca */ /* 0x000fe200000e0000 */
[----:B------:R-:W-:Y:S01]  /*fab0*/  UIMAD UR5, UR8, UR10, URZ ;  /* 0x0000000a080572a4 */ /* 0x000fe2000f8e023f */
[----:B------:R-:W-:Y:S01]  /*fac0*/  VIADD R6, R6, UR61 ;  /* 0x0000003d06067c36 */ /* 0x000fe20008000000 */
[----:B------:R-:W-:Y:S03]  /*fad0*/  BSSY B1, `(.L_x_1242) ;  /* 0x000003d000017945 */ /* 0x000fe60003800000 */
[----:B0-----:R-:W-:-:S04]  /*fae0*/  @P1 IMAD.HI.U32 R0, R6, R9, RZ ;  /* 0x0000000906001227 */ /* 0x001fc800078e00ff */
[----:B--2---:R-:W-:Y:S01]  /*faf0*/  IMAD.MOV.U32 R5, RZ, RZ, R6 ;  /* 0x000000ffff057224 */ /* 0x004fe200078e0006 */
[----:B------:R-:W-:Y:S01]  /*fb00*/  UIMAD.WIDE.U32 UR6, UR13, UR10, URZ ;  /* 0x0000000a0d0672a5 */ /* 0x000fe2000f8e003f */
[----:B-1----:R-:W-:Y:S01]  /*fb10*/  @P1 SHF.R.U32.HI R5, RZ, R11, R0 ;  /* 0x0000000bff051219 */ /* 0x002fe20000011600 */
[----:B------:R-:W-:-:S03]  /*fb20*/  UIMAD UR5, UR13, UR11, UR5 ;  /* 0x0000000b0d0572a4 */ /* 0x000fc6000f8e0205 */
[----:B------:R-:W-:Y:S01]  /*fb30*/  ULDC.64 UR10, c[0x0][0xaf0] ;  /* 0x0002bc00000a7ab9 */ /* 0x000fe20000000a00 */
[----:B------:R-:W-:Y:S01]  /*fb40*/  UIADD3 UR7, UR7, UR5, URZ ;  /* 0x0000000507077290 */ /* 0x000fe2000fffe03f */
[--C-:B------:R-:W-:Y:S01]  /*fb50*/  SHF.R.S32.HI R0, RZ, 0x1f, R5.reuse ;  /* 0x0000001fff007819 */ /* 0x100fe20000011405 */
[----:B------:R-:W-:Y:S01]  /*fb60*/  UIMAD UR5, UR9, UR10, URZ ;  /* 0x0000000a090572a4 */ /* 0x000fe2000f8e023f */
[----:B------:R-:W-:Y:S01]  /*fb70*/  IMAD.MOV R7, RZ, RZ, -R5 ;  /* 0x000000ffff077224 */ /* 0x000fe200078e0a05 */
[----:B------:R-:W-:Y:S02]  /*fb80*/  UIMAD.WIDE.U32 UR6, UR12, UR10, UR6 ;  /* 0x0000000a0c0672a5 */ /* 0x000fe4000f8e0006 */
[----:B------:R-:W-:Y:S01]  /*fb90*/  UIMAD UR5, UR12, UR11, UR5 ;  /* 0x0000000b0c0572a4 */ /* 0x000fe2000f8e0205 */
[----:B------:R-:W-:Y:S01]  /*fba0*/  IMAD R7, R8, R7, R6 ;  /* 0x0000000708077224 */ /* 0x000fe200078e0206 */
[----:B------:R-:W-:Y:S01]  /*fbb0*/  ULDC.64 UR8, c[0x0][0xae0] ;  /* 0x0002b80000087ab9 */ /* 0x000fe20000000a00 */
[----:B------:R-:W-:Y:S01]  /*fbc0*/  VIADD R6, R206, UR61 ;  /* 0x0000003dce067c36 */ /* 0x000fe20008000000 */
[----:B------:R-:W-:Y:S01]  /*fbd0*/  UIADD3 UR5, UR7, UR5, URZ ;  /* 0x0000000507057290 */ /* 0x000fe2000fffe03f */
[----:B------:R-:W-:-:S02]  /*fbe0*/  IMAD R0, R0, UR8, RZ ;  /* 0x0000000800007c24 */ /* 0x000fc4000f8e02ff */
[----:B------:R-:W-:Y:S02]  /*fbf0*/  IMAD.U32 R3, RZ, RZ, UR7 ;  /* 0x00000007ff037e24 */ /* 0x000fe4000f8e00ff */
[----:B------:R-:W-:Y:S01]  /*fc00*/  IMAD.U32 R2, RZ, RZ, UR6 ;  /* 0x00000006ff027e24 */ /* 0x000fe2000f8e00ff */
[----:B------:R-:W-:Y:S01]  /*fc10*/  ULDC.64 UR6, c[0x0][0xad8] ;  /* 0x0002b60000067ab9 */ /* 0x000fe20000000a00 */
[----:B------:R-:W-:Y:S01]  /*fc20*/  IMAD.U32 R3, RZ, RZ, UR5 ;  /* 0x00000005ff037e24 */ /* 0x000fe2000f8e00ff */
[----:B------:R-:W-:Y:S01]  /*fc30*/  ULDC UR5, c[0x0][0xa88] ;  /* 0x0002a20000057ab9 */ /* 0x000fe20000000800 */
[C---:B------:R-:W-:Y:S01]  /*fc40*/  IMAD R9, R5.reuse, UR9, R0 ;  /* 0x0000000905097c24 */ /* 0x040fe2000f8e0200 */
[----:B------:R-:W-:Y:S01]  /*fc50*/  SHF.R.S32.HI R0, RZ, 0x1f, R7 ;  /* 0x0000001fff007819 */ /* 0x000fe20000011407 */
[----:B------:R-:W-:-:S04]  /*fc60*/  IMAD.WIDE.U32 R2, R5, UR8, R2 ;  /* 0x0000000805027c25 */ /* 0x000fc8000f8e0002 */
[----:B------:R-:W-:Y:S02]  /*fc70*/  IMAD.IADD R3, R3, 0x1, R9 ;  /* 0x0000000103037824 */ /* 0x000fe400078e0209 */
[----:B------:R-:W-:Y:S02]  /*fc80*/  IMAD R4, R0, UR6, RZ ;  /* 0x0000000600047c24 */ /* 0x000fe4000f8e02ff */
[----:B------:R-:W-:Y:S02]  /*fc90*/  IMAD R9, R8, UR5, RZ ;  /* 0x0000000508097c24 */ /* 0x000fe4000f8e02ff */
[C---:B------:R-:W-:Y:S02]  /*fca0*/  IMAD R5, R7.reuse, UR7, R4 ;  /* 0x0000000707057c24 */ /* 0x040fe4000f8e0204 */
[----:B------:R-:W-:Y:S01]  /*fcb0*/  IMAD.WIDE.U32 R2, R7, UR6, R2 ;  /* 0x0000000607027c25 */ /* 0x000fe2000f8e0002 */
[----:B------:R-:W-:Y:S01]  /*fcc0*/  ISETP.GE.AND P2, PT, R6, R9, PT ;  /* 0x000000090600720c */ /* 0x000fe20003f46270 */
[----:B------:R-:W-:-:S02]  /*fcd0*/  ULDC.64 UR6, c[0x0][0xa80] ;  /* 0x0002a00000067ab9 */ /* 0x000fc40000000a00 */
[----:B------:R-:W-:Y:S01]  /*fce0*/  VIADD R0, R6, 0x20 ;  /* 0x0000002006007836 */ /* 0x000fe20000000000 */
[----:B------:R-:W-:Y:S01]  /*fcf0*/  LEA R4, P3, R2, UR6, 0x1 ;  /* 0x0000000602047c11 */ /* 0x000fe2000f8608ff */
[----:B------:R-:W-:-:S03]  /*fd00*/  IMAD.IADD R3, R3, 0x1, R5 ;  /* 0x0000000103037824 */ /* 0x000fc600078e0205 */
[-C--:B------:R-:W-:Y:S01]  /*fd10*/  ISETP.GE.AND P1, PT, R0, R9.reuse, PT ;  /* 0x000000090000720c */ /* 0x080fe20003f26270 */
[----:B------:R-:W-:Y:S01]  /*fd20*/  VIADD R0, R6, 0x40 ;  /* 0x0000004006007836 */ /* 0x000fe20000000000 */
[----:B------:R-:W-:Y:S02]  /*fd30*/  LEA.HI.X R5, R2, UR7, R3, 0x1, P3 ;  /* 0x0000000702057c11 */ /* 0x000fe400098f0c03 */
[----:B------:R0:W1:Y:S02]  /*fd40*/  SHFL.IDX PT, R2, R4, RZ, 0x181f ;  /* 0x00181fff04027589 */ /* 0x00006400000e0000 */
[----:B------:R-:W-:Y:S02]  /*fd50*/  ISETP.GE.AND P0, PT, R0, R9, PT ;  /* 0x000000090000720c */ /* 0x000fe40003f06270 */
[----:B------:R0:W2:Y:S01]  /*fd60*/  SHFL.IDX PT, R0, R5, RZ, 0x181f ;  /* 0x00181fff05007589 */ /* 0x0000a200000e0000 */
[----:B------:R-:W-:Y:S10]  /*fd70*/  @P2 BRA `(.L_x_1243) ;  /* 0x0000000000482947 */ /* 0x000ff40003800000 */
        /* <DEDUP_REMOVED lines=18> */
.L_x_1243:
[----:B------:R-:W-:Y:S05]  /*fea0*/  BSYNC B1 ;  /* 0x0000000000017941 */ /* 0x000fea0003800000 */
.L_x_1242:
        /* <DEDUP_REMOVED lines=22> */
.L_x_1245:
[----:B------:R-:W-:Y:S05]  /*10010*/  BSYNC B1 ;  /* 0x0000000000017941 */ /* 0x000fea0003800000 */
.L_x_1244:
        /* <DEDUP_REMOVED lines=22> */
.L_x_1247:
[----:B------:R-:W-:Y:S05]  /*10180*/  BSYNC B1 ;  /* 0x0000000000017941 */ /* 0x000fea0003800000 */
.L_x_1246:
[----:B0-----:R-:W-:Y:S01]  /*10190*/  VIADD R0, R6, 0x60 ;  /* 0x0000006006007836 */ /* 0x001fe20000000000 */
[----:B--2-4-:R-:W0:Y:S04]  /*101a0*/  SHFL.IDX PT, R5, R5, 0x3, 0x181f ;  /* 0x00781f0005057f89 */ /* 0x014e2800000e0000 */
[----:B------:R-:W-:Y:S01]  /*101b0*/  ISETP.GE.AND P0, PT, R0, R9, PT ;  /* 0x000000090000720c */ /* 0x000fe20003f06270 */
[----:B-1-3--:R1:W2:-:S12]  /*101c0*/  SHFL.IDX PT, R2, R4, 0x3, 0x181f ;  /* 0x00781f0004027f89 */ /* 0x00a29800000e0000 */
        /* <DEDUP_REMOVED lines=8> */
[-C--:B------:R-:W-:Y:S02]  /*10250*/  @!P2 LEA R8, P5, R201, R2.reuse, 0x1 ;  /* 0x00000002c908a211 */ /* 0x080fe400078a08ff */
[-C--:B------:R-:W-:Y:S02]  /*10260*/  @!P1 LEA R10, P4, R200, R2.reuse, 0x1 ;  /* 0x00000002c80a9211 */ /* 0x080fe400078808ff */
[-C--:B0-----:R-:W-:Y:S02]  /*10270*/  @!P3 LEA.HI.X R7, R19, R5.reuse, R217, 0x1, P6 ;  /* 0x000000051307b211 */ /* 0x081fe400030f0cd9 */
        /* <DEDUP_REMOVED lines=8> */
.L_x_1239:
[----:B------:R-:W-:Y:S05]  /*10300*/  BSYNC B0 ;  /* 0x0000000000007941 */ /* 0x000fea0003800000 */
.L_x_1231:
[----:B------:R-:W-:Y:S02]  /*10310*/  ULDC UR5, c[0x0][0xc38] ;  /* 0x00030e0000057ab9 */ /* 0x000fe40000000800 */
[----:B------:R-:W-:-:S06]  /*10320*/  UISETP.GE.AND UP0, UPT, UR4, UR5, UPT ;  /* 0x000000050400728c */ /* 0x000fcc000bf06270 */
[----:B------:R-:W-:-:S13]  /*10330*/  PLOP3.LUT P0, PT, PT, PT, UP0, 0x80, 0x0 ;  /* 0x000000000000781c */ /* 0x000fda0003f0f008 */
[----:B------:R-:W-:Y:S05]  /*10340*/  @!P0 BRA `(.L_x_1248) ;  /* 0xffffff0800ac8947 */ /* 0x000fea000383ffff */
[----:B------:R-:W-:Y:S05]  /*10350*/  EXIT ;  /* 0x000000000000794d */ /* 0x000fea0003800000 */
.L_x_1150:
[----:B------:R-:W-:-:S08]  /*10360*/  NOP ;  /* 0x0000000000007918 */ /* 0x000fd00000000000 */
[----:B0-----:R-:W0:-:S00]  /*10370*/  USETMAXREG.DEALLOC.CTAPOOL 0x18 ;  /* 0x00000018000079c8 */ /* 0x001e0000080e0500 */
[----:B0-----:R-:W-:-:S06]  /*10380*/  LOP3.LUT R0, R0, 0x3, RZ, 0xc0, !PT ;  /* 0x0000000300007812 */ /* 0x001fcc00078ec0ff */
[----:B------:R-:W0:Y:S01]  /*10390*/  S2UR UR6, SR_CTAID.X ;  /* 0x00000000000679c3 */ /* 0x000e220000002500 */
[----:B------:R-:W-:Y:S01]  /*103a0*/  LOP3.LUT R19, R19, 0xfffffffb, RZ, 0xc0, !PT ;  /* 0xfffffffb13137812 */ /* 0x000fe200078ec0ff */
[----:B------:R-:W-:Y:S01]  /*103b0*/  STL [R1+0x18], RZ ;  /* 0x000018ff01007387 */ /* 0x000fe20000100800 */
[----:B------:R-:W-:-:S03]  /*103c0*/  IMAD.MOV.U32 R18, RZ, RZ, RZ ;  /* 0x000000ffff127224 */ /* 0x000fc600078e00ff */
[----:B------:R-:W1:Y:S02]  /*103d0*/  SHFL.IDX PT, R0, R0, RZ, 0x1f ;  /* 0x00001fff00007589 */ /* 0x000e6400000e0000 */
[----:B-1----:R-:W-:Y:S02]  /*103e0*/  ISETP.NE.AND P0, PT, R0, RZ, PT ;  /* 0x000000ff0000720c */ /* 0x002fe40003f05270 */
[----:B------:R-:W0:Y:S11]  /*103f0*/  LDC R0, c[0x0][0xc38] ;  /* 0x00030e00ff007b82 */ /* 0x000e360000000800 */
[----:B------:R-:W-:Y:S01]  /*10400*/  @P0 LOP3.LUT R19, R19, 0x4, RZ, 0xfc, !PT ;  /* 0x0000000413130812 */ /* 0x000fe200078efcff */
[----:B------:R-:W-:Y:S06]  /*10410*/  @P0 BAR.ARV 0x4, 0x180 ;  /* 0x0106000000000b1d */ /* 0x000fec0000002000 */
[----:B0-----:R-:W-:Y:S01]  /*10420*/  ISETP.LE.AND P0, PT, R0, UR6, PT ;  /* 0x0000000600007c0c */ /* 0x001fe2000bf03270 */
[----:B------:R-:W-:-:S05]  /*10430*/  IMAD.MOV.U32 R0, RZ, RZ, 0x1 ;  /* 0x00000001ff007424 */ /* 0x000fca00078e00ff */
[----:B------:R0:W-:Y:S07]  /*10440*/  STL [R1+0x8], R0 ;  /* 0x0000080001007387 */ /* 0x0001ee0000100800 */
[----:B------:R-:W-:Y:S05]  /*10450*/  @P0 BRA `(.L_x_1249) ;  /* 0x0000005400780947 */ /* 0x000fea0003800000 */
[----:B------:R-:W1:Y:S01]  /*10460*/  S2R R6, SR_TID.X ;  /* 0x0000000000067919 */ /* 0x000e620000002100 */
[----:B------:R-:W2:Y:S01]  /*10470*/  S2UR UR5, SR_CgaCtaId ;  /* 0x00000000000579c3 */ /* 0x000ea20000008800 */
[----:B------:R-:W-:Y:S01]  /*10480*/  UMOV UR4, 0x400 ;  /* 0x0000040000047882 */ /* 0x000fe20000000000 */
[----:B------:R-:W-:Y:S01]  /*10490*/  IMAD.MOV.U32 R18, RZ, RZ, RZ ;  /* 0x000000ffff127224 */ /* 0x000fe200078e00ff */
[----:B------:R-:W-:Y:S01]  /*104a0*/  ULDC UR44, c[0x0][0xc] ;  /* 0x00000300002c7ab9 */ /* 0x000fe20000000800 */
[----:B------:R-:W-:Y:S01]  /*104b0*/  ULDC.64 UR38, c[0x0][0x198] ;  /* 0x0000660000267ab9 */ /* 0x000fe20000000a00 */
[----:B--2---:R-:W-:-:S06]  /*104c0*/  ULEA UR4, UR5, UR4, 0x18 ;  /* 0x0000000405047291 */ /* 0x004fcc000f8ec03f */
[----:B------:R-:W-:Y:S01]  /*104d0*/  IMAD.U32 R17, RZ, RZ, UR4 ;  /* 0x00000004ff117e24 */ /* 0x000fe2000f8e00ff */
[C---:B-1----:R-:W-:Y:S01]  /*104e0*/  LOP3.LUT R5, R6.reuse, 0x7f, RZ, 0xc0, !PT ;  /* 0x0000007f06057812 */ /* 0x042fe200078ec0ff */
[----:B0-----:R-:W-:-:S05]  /*104f0*/  IMAD.SHL.U32 R0, R6, 0x8, RZ ;  /* 0x0000000806007824 */ /* 0x001fca00078e00ff */
[C---:B------:R-:W-:Y:S02]  /*10500*/  LOP3.LUT R2, R0.reuse, 0x1f8, RZ, 0xc0, !PT ;  /* 0x000001f800027812 */ /* 0x040fe400078ec0ff */
[----:B------:R-:W-:Y:S02]  /*10510*/  LOP3.LUT R0, R0, 0x38, RZ, 0xc0, !PT ;  /* 0x0000003800007812 */ /* 0x000fe400078ec0ff */
[----:B------:R-:W-:Y:S01]  /*10520*/  LOP3.LUT R3, R2, 0x38, R6, 0x78, !PT ;  /* 0x0000003802037812 */ /* 0x000fe200078e7806 */
[----:B------:R-:W-:-:S05]  /*10530*/  IMAD.SHL.U32 R2, R5, 0x8, RZ ;  /* 0x0000000805027824 */ /* 0x000fca00078e00ff */
[----:B------:R-:W-:Y:S01]  /*10540*/  LOP3.LUT R4, R3, 0x200, R2, 0xf8, !PT ;  /* 0x0000020003047812 */ /* 0x000fe200078ef802 */
[----:B------:R-:W-:Y:S01]  /*10550*/  IMAD.SHL.U32 R2, R6, 0x10, RZ ;  /* 0x0000001006027824 */ /* 0x000fe200078e00ff */
[----:B------:R-:W-:-:S03]  /*10560*/  SHF.R.U32.HI R3, RZ, 0x3, R5 ;  /* 0x00000003ff037819 */ /* 0x000fc60000011605 */
[----:B------:R-:W-:Y:S01]  /*10570*/  IMAD R4, R4, 0x2, R17 ;  /* 0x0000000204047824 */ /* 0x000fe200078e0211 */
[----:B------:R-:W-:Y:S01]  /*10580*/  LOP3.LUT R2, R3, 0x70, R2, 0xf8, !PT ;  /* 0x0000007003027812 */ /* 0x000fe200078ef802 */
[----:B------:R-:W-:Y:S02]  /*10590*/  IMAD.U32 R3, RZ, RZ, UR6 ;  /* 0x00000006ff037e24 */ /* 0x000fe4000f8e00ff */
[----:B------:R-:W-:Y:S01]  /*105a0*/  IMAD.MOV.U32 R2, RZ, RZ, 0x1 ;  /* 0x00000001ff027424 */ /* 0x000fe200078e00ff */
[----:B------:R-:W-:Y:S04]  /*105b0*/  STL [R1+0x10], R4 ;  /* 0x0000100401007387 */ /* 0x000fe80000100800 */
[----:B------:R0:W-:Y:S04]  /*105c0*/  STL [R1+0x14], R3 ;  /* 0x0000140301007387 */ /* 0x0001e80000100800 */
[----:B------:R-:W-:Y:S04]  /*105d0*/  STL [R1+0x18], RZ ;  /* 0x000018ff01007387 */ /* 0x000fe80000100800 */
[----:B------:R1:W-:Y:S01]  /*105e0*/  STL [R1+0x8], R2 ;  /* 0x0000080201007387 */ /* 0x0003e20000100800 */
[----:B0-----:R-:W-:-:S02]  /*105f0*/  LOP3.LUT R3, R0, 0x40, RZ, 0xfc, !PT ;  /* 0x0000004000037812 */ /* 0x001fc400078efcff */
[C---:B-1----:R-:W-:Y:S02]  /*10600*/  LOP3.LUT R2, R0.reuse, 0x80, RZ, 0xfc, !PT ;  /* 0x0000008000027812 */ /* 0x042fe400078efcff */
[----:B------:R-:W-:-:S07]  /*10610*/  LOP3.LUT R0, R0, 0xc0, RZ, 0xfc, !PT ;  /* 0x000000c000007812 */ /* 0x000fce00078efcff */
.L_x_1356:
[----:B--2---:R-:W2:Y:S01]  /*10620*/  LDL R0, [R1+0x14] ;  /* 0x0000140001007983 */ /* 0x004ea20000100800 */
[----:B------:R-:W-:Y:S02]  /*10630*/  ULDC UR8, c[0x0][0xc60] ;  /* 0x0003180000087ab9 */ /* 0x000fe40000000800 */
[----:B------:R-:W-:-:S11]  /*10640*/  UISETP.NE.AND UP0, UPT, UR8, 0x1, UPT ;  /* 0x000000010800788c */ /* 0x000fd6000bf05270 */
[----:B------:R-:W-:Y:S01]  /*10650*/  @UP0 ULDC UR4, c[0x0][0xc64] ;  /* 0x0003190000040ab9 */ /* 0x000fe20000000800 */
[----:B------:R-:W-:Y:S01]  /*10660*/  @UP0 ULDC UR9, c[0x0][0xc68] ;  /* 0x00031a0000090ab9 */ /* 0x000fe20000000800 */
[C---:B--2---:R-:W-:Y:S02]  /*10670*/  R2UR UR7, R0.reuse ;  /* 0x00000000000772ca */ /* 0x044fe400000e0000 */
[----:B------:R-:W-:-:S11]  /*10680*/  R2UR UR6, R0 ;  /* 0x00000000000672ca */ /* 0x000fd600000e0000 */
[----:B------:R-:W-:-:S04]  /*10690*/  UIMAD.WIDE.U32 UR4, UR7, UR4, URZ ;  /* 0x00000004070472a5 */ /* 0x000fc8000f8e003f */
[----:B------:R-:W-:-:S03]  /*106a0*/  @UP0 USHF.R.U32.HI UR7, URZ, UR9, UR5 ;  /* 0x000000093f070299 */ /* 0x000fc60008011605 */
[----:B------:R-:W-:Y:S02]  /*106b0*/  ULDC UR4, c[0x0][0xc78] ;  /* 0x00031e0000047ab9 */ /* 0x000fe40000000800 */
[----:B------:R-:W-:Y:S02]  /*106c0*/  UISETP.GE.AND UP0, UPT, UR7, UR4, UPT ;  /* 0x000000040700728c */ /* 0x000fe4000bf06270 */
[----:B------:R-:W-:-:S04]  /*106d0*/  UIADD3 UR4, -UR7, URZ, URZ ;  /* 0x0000003f07047290 */ /* 0x000fc8000fffe13f */
[----:B------:R-:W-:Y:S01]  /*106e0*/  PLOP3.LUT P0, PT, PT, PT, UP0, 0x80, 0x0 ;  /* 0x000000000000781c */ /* 0x000fe20003f0f008 */
[----:B------:R-:W-:-:S12]  /*106f0*/  UIMAD UR8, UR8, UR4, UR6 ;  /* 0x00000004080872a4 */ /* 0x000fd8000f8e0206 */
[----:B01--4-:R-:W-:Y:S05]  /*10700*/  @!P0 BRA `(.L_x_1250) ;  /* 0x0000000000208947 */ /* 0x013fea0003800000 */
        /* <DEDUP_REMOVED lines=8> */
.L_x_1250:
[----:B------:R-:W-:Y:S01]  /*10790*/  ULDC UR9, c[0x0][0xc54] ;  /* 0x0003150000097ab9 */ /* 0x000fe20000000800 */
[----:B------:R-:W-:Y:S01]  /*107a0*/  UMOV UR6, UR8 ;  /* 0x0000000800067c82 */ /* 0x000fe20008000000 */
[----:B------:R-:W-:-:S11]  /*107b0*/  UISETP.NE.AND UP0, UPT, UR9, 0x1, UPT ;  /* 0x000000010900788c */ /* 0x000fd6000bf05270 */
[----:B------:R-:W-:Y:S02]  /*107c0*/  @UP0 ULDC.64 UR10, c[0x0][0xc58] ;  /* 0x00031600000a0ab9 */ /* 0x000fe40000000a00 */
[----:B------:R-:W-:-:S04]  /*107d0*/  UIMAD.WIDE.U32 UR4, UR8, UR10, URZ ;  /* 0x0000000a080472a5 */ /* 0x000fc8000f8e003f */
[----:B------:R-:W-:-:S04]  /*107e0*/  @UP0 USHF.R.U32.HI UR6, URZ, UR11, UR5 ;  /* 0x0000000b3f060299 */ /* 0x000fc80008011605 */
[----:B------:R-:W-:-:S12]  /*107f0*/  UIMAD UR4, UR6, UR9, URZ ;  /* 0x00000009060472a4 */ /* 0x000fd8000f8e023f */
.L_x_1251:
[----:B------:R-:W-:Y:S02]  /*10800*/  UIADD3 UR4, UR8, -UR4, URZ ;  /* 0x8000000408047290 */ /* 0x000fe4000fffe03f */
        /* <DEDUP_REMOVED lines=8> */
[----:B------:R-:W-:Y:S01]  /*10890*/  ULDC UR13, c[0x0][0xc54] ;  /* 0x00031500000d7ab9 */ /* 0x000fe20000000800 */
[----:B------:R-:W-:-:S02]  /*108a0*/  UISETP.NE.U32.AND UP0, UPT, UR10, URZ, UPT ;  /* 0x0000003f0a00728c */ /* 0x000fc4000bf05070 */
[----:B------:R-:W-:Y:S02]  /*108b0*/  UIMAD UR13, UR7, UR13, UR4 ;  /* 0x0000000d070d72a4 */ /* 0x000fe4000f8e0204 */
[----:B------:R-:W-:Y:S01]  /*108c0*/  USHF.L.U32 UR43, UR43, 0x7, URZ ;  /* 0x000000072b2b7899 */ /* 0x000fe2000800063f */
[----:B------:R-:W-:Y:S01]  /*108d0*/  ULDC.64 UR4, c[0x0][0x9e0] ;  /* 0x0002780000047ab9 */ /* 0x000fe20000000a00 */
[----:B------:R-:W-:Y:S02]  /*108e0*/  UISETP.NE.AND.EX UP0, UPT, UR11, URZ, UPT, UP0 ;  /* 0x0000003f0b00728c */ /* 0x000fe4000bf05300 */
[----:B------:R-:W-:Y:S02]  /*108f0*/  UISETP.GE.AND UP3, UPT, UR5, 0x1, UPT ;  /* 0x000000010500788c */ /* 0x000fe4000bf66270 */
[----:B------:R-:W-:Y:S01]  /*10900*/  UIADD3 UR12, UR43, 0x7f, URZ ;  /* 0x0000007f2b0c7890 */ /* 0x000fe2000fffe03f */
[----:B------:R-:W-:Y:S01]  /*10910*/  ULDC UR10, c[0x0][0x424] ;  /* 0x00010900000a7ab9 */ /* 0x000fe20000000800 */
[----:B------:R-:W-:Y:S01]  /*10920*/  ULDC UR6, c[0x0][0x288] ;  /* 0x0000a20000067ab9 */ /* 0x000fe20000000800 */
[----:B------:R-:W-:Y:S01]  /*10930*/  @UP2 ULDC UR8, c[0x0][0xc4c] ;  /* 0x0003130000082ab9 */ /* 0x000fe20000000800 */
[----:B------:R-:W-:Y:S01]  /*10940*/  @UP1 ULDC UR11, c[0x0][0x44c] ;  /* 0x00011300000b1ab9 */ /* 0x000fe20000000800 */
[----:B------:R-:W-:Y:S01]  /*10950*/  USEL UR15, UR10, 0x1, UP0 ;  /* 0x000000010a0f7887 */ /* 0x000fe20008000000 */
[----:B------:R-:W-:Y:S01]  /*10960*/  PLOP3.LUT P1, PT, PT, PT, UP3, 0x80, 0x0 ;  /* 0x000000000000781c */ /* 0x000fe20003f2f038 */
[----:B------:R-:W-:-:S02]  /*10970*/  UIADD3 UR16, -UR6, 0x1, URZ ;  /* 0x0000000106107890 */ /* 0x000fc4000fffe13f */
[----:B------:R-:W-:Y:S02]  /*10980*/  UIMAD.WIDE.U32 UR8, UR13, UR8, URZ ;  /* 0x000000080d0872a5 */ /* 0x000fe4000f8e003f */
[----:B------:R-:W-:Y:S01]  /*10990*/  UIMAD.WIDE.U32 UR10, UR12, UR11, URZ ;  /* 0x0000000b0c0a72a5 */ /* 0x000fe2000f8e003f */
[----:B------:R-:W-:Y:S01]  /*109a0*/  ULDC UR7, c[0x0][0x2f0] ;  /* 0x0000bc0000077ab9 */ /* 0x000fe20000000800 */
[----:B------:R-:W-:Y:S01]  /*109b0*/  @UP2 ULDC UR17, c[0x0][0xc50] ;  /* 0x0003140000112ab9 */ /* 0x000fe20000000800 */
[----:B------:R-:W-:Y:S01]  /*109c0*/  @UP1 ULDC UR18, c[0x0][0x450] ;  /* 0x0001140000121ab9 */ /* 0x000fe20000000800 */
[----:B------:R-:W-:Y:S01]  /*109d0*/  UMOV UR42, UR13 ;  /* 0x0000000d002a7c82 */ /* 0x000fe20008000000 */
[----:B------:R-:W-:Y:S02]  /*109e0*/  UIMAD UR16, UR15, UR7, UR16 ;  /* 0x000000070f1072a4 */ /* 0x000fe4000f8e0210 */
[----:B------:R-:W-:Y:S02]  /*109f0*/  @UP2 USHF.R.U32.HI UR42, URZ, UR17, UR9 ;  /* 0x000000113f2a2299 */ /* 0x000fe40008011609 */
[----:B------:R-:W-:-:S02]  /*10a00*/  @UP1 USHF.R.U32.HI UR12, URZ, UR18, UR11 ;  /* 0x000000123f0c1299 */ /* 0x000fc4000801160b */
[----:B------:R-:W-:Y:S02]  /*10a10*/  UIADD3 UR36, -UR42, URZ, URZ ;  /* 0x0000003f2a247290 */ /* 0x000fe4000fffe13f */
[----:B------:R-:W-:Y:S02]  /*10a20*/  UIADD3 UR12, UR16, UR12, URZ ;  /* 0x0000000c100c7290 */ /* 0x000fe4000fffe03f */
[----:B------:R-:W-:Y:S02]  /*10a30*/  UIMAD UR36, UR14, UR36, UR13 ;  /* 0x000000240e2472a4 */ /* 0x000fe4000f8e020d */
[----:B------:R-:W-:Y:S01]  /*10a40*/  UIADD3 UR4, UR12, UR4, URZ ;  /* 0x000000040c047290 */ /* 0x000fe2000fffe03f */
[----:B------:R-:W-:Y:S11]  /*10a50*/  @!P1 BRA `(.L_x_1252) ;  /* 0x0000000000449947 */ /* 0x000ff60003800000 */
        /* <DEDUP_REMOVED lines=10> */
.L_x_1253:
[----:B------:R-:W-:-:S11]  /*10b00*/  UISETP.NE.AND UP0, UPT, UR5, 0x1, UPT ;  /* 0x000000010500788c */ /* 0x000fd6000bf05270 */
[----:B------:R-:W-:Y:S02]  /*10b10*/  @UP0 ULDC.64 UR12, c[0x0][0x9e8] ;  /* 0x00027a00000c0ab9 */ /* 0x000fe40000000a00 */
[----:B------:R-:W-:-:S04]  /*10b20*/  UIMAD.WIDE.U32 UR8, UR10, UR12, URZ ;  /* 0x0000000c0a0872a5 */ /* 0x000fc8000f8e003f */
[----:B------:R-:W-:-:S12]  /*10b30*/  @UP0 USHF.R.U32.HI UR10, URZ, UR13, UR9 ;  /* 0x0000000d3f0a0299 */ /* 0x000fd80008011609 */
.L_x_1254:
[----:B------:R-:W-:-:S04]  /*10b40*/  UIMAD UR10, UR10, UR5, UR5 ;  /* 0x000000050a0a72a4 */ /* 0x000fc8000f8e0205 */
[----:B------:R-:W-:-:S04]  /*10b50*/  UISETP.LT.AND UP0, UPT, UR4, UR10, UPT ;  /* 0x0000000a0400728c */ /* 0x000fc8000bf01270 */
[----:B------:R-:W-:-:S12]  /*10b60*/  USEL UR4, UR4, UR10, UP0 ;  /* 0x0000000a04047287 */ /* 0x000fd80008000000 */
.L_x_1252:
[----:B------:R-:W-:Y:S02]  /*10b70*/  UIMAD UR12, UR15, UR7, 0x3f ;  /* 0x0000003f0f0c74a4 */ /* 0x000fe4000f8e0207 */
[----:B------:R-:W-:Y:S02]  /*10b80*/  UIADD3 UR4, UR4, 0x3f, URZ ;  /* 0x0000003f04047890 */ /* 0x000fe4000fffe03f */
[----:B------:R-:W-:Y:S02]  /*10b90*/  USHF.R.S32.HI UR13, URZ, 0x1f, UR12 ;  /* 0x0000001f3f0d7899 */ /* 0x000fe4000801140c */
[----:B------:R-:W-:Y:S01]  /*10ba0*/  USHF.R.S32.HI UR10, URZ, 0x1f, UR4 ;  /* 0x0000001f3f0a7899 */ /* 0x000fe20008011404 */
[----:B------:R-:W-:Y:S01]  /*10bb0*/  @UP1 ULDC UR8, c[0x0][0x44c] ;  /* 0x0001130000081ab9 */ /* 0x000fe20000000800 */
[----:B------:R-:W-:Y:S02]  /*10bc0*/  ULEA.HI UR13, UR13, UR12, URZ, 0x6 ;  /* 0x0000000c0d0d7291 */ /* 0x000fe4000f8f303f */
[----:B------:R-:W-:-:S02]  /*10bd0*/  UIMAD.WIDE.U32 UR8, UR43, UR8, URZ ;  /* 0x000000082b0872a5 */ /* 0x000fc4000f8e003f */
[----:B------:R-:W-:Y:S01]  /*10be0*/  ULEA.HI UR10, UR10, UR4, URZ, 0x6 ;  /* 0x000000040a0a7291 */ /* 0x000fe2000f8f303f */
[----:B------:R-:W-:Y:S01]  /*10bf0*/  @UP1 ULDC UR14, c[0x0][0x450] ;  /* 0x00011400000e1ab9 */ /* 0x000fe20000000800 */
[----:B------:R-:W-:Y:S01]  /*10c00*/  UMOV UR11, UR43 ;  /* 0x0000002b000b7c82 */ /* 0x000fe20008000000 */
[----:B------:R-:W-:Y:S02]  /*10c10*/  UIMAD UR4, UR15, UR7, -UR6 ;  /* 0x000000070f0472a4 */ /* 0x000fe4000f8e0a06 */
[----:B------:R-:W-:Y:S02]  /*10c20*/  USHF.R.S32.HI UR13, URZ, 0x6, UR13 ;  /* 0x000000063f0d7899 */ /* 0x000fe4000801140d */
[----:B------:R-:W-:Y:S02]  /*10c30*/  USHF.R.S32.HI UR10, URZ, 0x6, UR10 ;  /* 0x000000063f0a7899 */ /* 0x000fe4000801140a */
[----:B------:R-:W-:Y:S02]  /*10c40*/  @UP1 USHF.R.U32.HI UR11, URZ, UR14, UR9 ;  /* 0x0000000e3f0b1299 */ /* 0x000fe40008011609 */
[----:B------:R-:W-:-:S02]  /*10c50*/  UISETP.LT.AND UP0, UPT, UR13, UR10, UPT ;  /* 0x0000000a0d00728c */ /* 0x000fc4000bf01270 */
[----:B------:R-:W-:Y:S01]  /*10c60*/  UIADD3 UR4, UR4, UR11, URZ ;  /* 0x0000000b04047290 */ /* 0x000fe2000fffe03f */
[----:B------:R-:W-:Y:S01]  /*10c70*/  ULDC UR8, c[0x0][0x9dc] ;  /* 0x0002770000087ab9 */ /* 0x000fe20000000800 */
[----:B------:R-:W-:Y:S02]  /*10c80*/  USEL UR41, UR13, UR10, UP0 ;  /* 0x0000000a0d297287 */ /* 0x000fe40008000000 */
        /* <DEDUP_REMOVED lines=12> */
.L_x_1256:
[----:B------:R-:W-:-:S11]  /*10d50*/  UISETP.NE.AND UP0, UPT, UR5, 0x1, UPT ;  /* 0x000000010500788c */ /* 0x000fd6000bf05270 */
[----:B------:R-:W-:Y:S02]  /*10d60*/  @UP0 ULDC.64 UR10, c[0x0][0x9e8] ;  /* 0x00027a00000a0ab9 */ /* 0x000fe40000000a00 */
[----:B------:R-:W-:-:S04]  /*10d70*/  UIMAD.WIDE.U32 UR6, UR4, UR10, URZ ;  /* 0x0000000a040672a5 */ /* 0x000fc8000f8e003f */
[----:B------:R-:W-:-:S12]  /*10d80*/  @UP0 USHF.R.U32.HI UR4, URZ, UR11, UR7 ;  /* 0x0000000b3f040299 */ /* 0x000fd80008011607 */
.L_x_1257:
[----:B------:R-:W-:-:S04]  /*10d90*/  UIMAD UR4, UR4, UR5, URZ ;  /* 0x00000005040472a4 */ /* 0x000fc8000f8e023f */
[----:B------:R-:W-:-:S04]  /*10da0*/  UISETP.LT.AND UP0, UPT, UR8, UR4, UPT ;  /* 0x000000040800728c */ /* 0x000fc8000bf01270 */
[----:B------:R-:W-:-:S12]  /*10db0*/  USEL UR8, UR8, UR4, !UP0 ;  /* 0x0000000408087287 */ /* 0x000fd8000c000000 */
.L_x_1255:
[----:B------:R-:W-:Y:S01]  /*10dc0*/  USHF.R.S32.HI UR4, URZ, 0x1f, UR8 ;  /* 0x0000001f3f047899 */ /* 0x000fe20008011408 */
[----:B------:R-:W-:Y:S03]  /*10dd0*/  BSSY B7, `(.L_x_1258) ;  /* 0x00004aa000077945 */ /* 0x000fe60003800000 */
[----:B------:R-:W-:-:S04]  /*10de0*/  ULEA.HI UR4, UR4, UR8, URZ, 0x6 ;  /* 0x0000000804047291 */ /* 0x000fc8000f8f303f */
[----:B------:R-:W-:-:S04]  /*10df0*/  USHF.R.S32.HI UR4, URZ, 0x6, UR4 ;  /* 0x000000063f047899 */ /* 0x000fc80008011404 */
[----:B------:R-:W-:-:S04]  /*10e00*/  UISETP.LT.AND UP0, UPT, URZ, UR4, UPT ;  /* 0x000000043f00728c */ /* 0x000fc8000bf01270 */
[----:B------:R-:W-:-:S04]  /*10e10*/  USEL UR40, URZ, UR4, !UP0 ;  /* 0x000000043f287287 */ /* 0x000fc8000c000000 */
[----:B------:R-:W-:-:S06]  /*10e20*/  UISETP.GT.AND UP0, UPT, UR41, UR40, UPT ;  /* 0x000000282900728c */ /* 0x000fcc000bf04270 */
[----:B------:R-:W-:-:S13]  /*10e30*/  PLOP3.LUT P0, PT, PT, PT, UP0, 0x80, 0x0 ;  /* 0x000000000000781c */ /* 0x000fda0003f0f008 */
[----:B------:R-:W-:Y:S05]  /*10e40*/  @P0 BRA `(.L_x_1259) ;  /* 0x00000000004c0947 */ /* 0x000fea0003800000 */
[----:B------:R-:W0:Y:S02]  /*10e50*/  S2R R0, SR_TID.X ;  /* 0x0000000000007919 */ /* 0x000e240000002100 */
[----:B0-----:R-:W-:-:S04]  /*10e60*/  LOP3.LUT R0, R0, 0x7f, RZ, 0xc0, !PT ;  /* 0x0000007f00007812 */ /* 0x001fc800078ec0ff */
[----:B------:R-:W-:-:S13]  /*10e70*/  ISETP.NE.AND P1, PT, R0, RZ, PT ;  /* 0x000000ff0000720c */ /* 0x000fda0003f25270 */
[----:B------:R-:W-:Y:S05]  /*10e80*/  @P1 BRA `(.L_x_1260) ;  /* 0x0000004800781947 */ /* 0x000fea0003800000 */
[----:B------:R-:W0:Y:S01]  /*10e90*/  S2R R5, SR_LANEID ;  /* 0x0000000000057919 */ /* 0x000e220000000000 */
[----:B------:R-:W-:Y:S01]  /*10ea0*/  VOTEU.ANY UR4, UPT, PT ;  /* 0x0000000000047886 */ /* 0x000fe200038e0100 */
[----:B------:R-:W1:Y:S01]  /*10eb0*/  LDC.64 R2, c[0x0][0xc80] ;  /* 0x00032000ff027b82 */ /* 0x000e620000000a00 */
[----:B------:R-:W0:Y:S01]  /*10ec0*/  FLO.U32 R0, UR4 ;  /* 0x0000000400007d00 */ /* 0x000e2200080e0000 */
[----:B------:R-:W-:Y:S01]  /*10ed0*/  ULDC.64 UR6, c[0x0][0x208] ;  /* 0x0000820000067ab9 */ /* 0x000fe20000000a00 */
[----:B0-----:R-:W-:-:S06]  /*10ee0*/  ISETP.EQ.U32.AND P0, PT, R0, R5, PT ;  /* 0x000000050000720c */ /* 0x001fcc0003f02070 */
[----:B------:R-:W1:Y:S07]  /*10ef0*/  POPC R5, UR4 ;  /* 0x0000000400057d09 */ /* 0x000e6e0008000000 */
[----:B-1----:R-:W2:Y:S01]  /*10f00*/  @P0 ATOMG.E.ADD.STRONG.GPU PT, R3, desc[UR6][R2.64], R5 ;  /* 0x00000005020309a8 */ /* 0x002ea200081ee1c6 */
[----:B------:R-:W0:Y:S02]  /*10f10*/  S2R R4, SR_LTMASK ;  /* 0x0000000000047919 */ /* 0x000e240000003900 */
[----:B0-----:R-:W-:-:S04]  /*10f20*/  LOP3.LUT R4, R4, UR4, RZ, 0xc0, !PT ;  /* 0x0000000404047c12 */ /* 0x001fc8000f8ec0ff */
[----:B------:R-:W0:Y:S01]  /*10f30*/  POPC R7, R4 ;  /* 0x0000000400077309 */ /* 0x000e220000000000 */
[----:B--2---:R-:W0:Y:S02]  /*10f40*/  SHFL.IDX PT, R0, R3, R0, 0x1f ;  /* 0x00001f0003007589 */ /* 0x004e2400000e0000 */
[----:B0-----:R-:W-:-:S05]  /*10f50*/  IADD3 R0, R0, UR44, R7 ;  /* 0x0000002c00007c10 */ /* 0x001fca000fffe007 */
[----:B------:R3:W-:Y:S01]  /*10f60*/  STL [R1+0x14], R0 ;  /* 0x0000140001007387 */ /* 0x0007e20000100800 */
[----:B------:R-:W-:Y:S05]  /*10f70*/  BRA `(.L_x_1260) ;  /* 0x00000048003c7947 */ /* 0x000fea0003800000 */
.L_x_1259:
[----:B------:R-:W-:Y:S01]  /*10f80*/  VIADD R0, R17, 0x20400 ;  /* 0x0002040011007836 */ /* 0x000fe20000000000 */
[----:B------:R-:W-:Y:S04]  /*10f90*/  BSSY B6, `(.L_x_1261) ;  /* 0x0000013000067945 */ /* 0x000fe80003800000 */
[----:B------:R-:W-:-:S13]  /*10fa0*/  LOP3.LUT P0, RZ, R0, 0x3ff, RZ, 0xc0, !PT ;  /* 0x000003ff00ff7812 */ /* 0x000fda000780c0ff */
[----:B------:R-:W-:Y:S05]  /*10fb0*/  @!P0 BRA `(.L_x_1262) ;  /* 0x0000000000408947 */ /* 0x000fea0003800000 */
        /* <DEDUP_REMOVED lines=16> */
.L_x_1262:
[----:B------:R-:W-:Y:S05]  /*110c0*/  BSYNC B6 ;  /* 0x0000000000067941 */ /* 0x000fea0003800000 */
.L_x_1261:
        /* <DEDUP_REMOVED lines=8> */
[----:B------:R0:W1:Y:S01]  /*11150*/  LDC.64 R2, c[0x4][R16] ;  /* 0x0100000010027b82 */ /* 0x0000620000000a00 */
        /* <DEDUP_REMOVED lines=11> */
.L_x_1265:
        /* <DEDUP_REMOVED lines=15> */
.L_x_1264:
[----:B------:R-:W-:Y:S05]  /*11300*/  BSYNC B6 ;  /* 0x0000000000067941 */ /* 0x000fea0003800000 */
.L_x_1263:
[----:B------:R-:W-:Y:S01]  /*11310*/  ULDC.64 UR4, c[0x0][0x9f8] ;  /* 0x00027e0000047ab9 */ /* 0x000fe20000000a00 */
[----:B------:R-:W-:Y:S01]  /*11320*/  IMAD.U32 R7, RZ, RZ, UR42 ;  /* 0x0000002aff077e24 */ /* 0x000fe2000f8e00ff */
[----:B------:R-:W-:Y:S01]  /*11330*/  UISETP.NE.U32.AND UP0, UPT, UR4, URZ, UPT ;  /* 0x0000003f0400728c */ /* 0x000fe2000bf05070 */
[----:B------:R-:W-:-:S03]  /*11340*/  ULDC.64 UR6, c[0x0][0x208] ;  /* 0x0000820000067ab9 */ /* 0x000fc60000000a00 */
[----:B------:R-:W-:-:S06]  /*11350*/  UISETP.NE.AND.EX UP0, UPT, UR5, URZ, UPT, UP0 ;  /* 0x0000003f0500728c */ /* 0x000fcc000bf05300 */
[----:B------:R-:W-:-:S05]  /*11360*/  PLOP3.LUT P0, PT, PT, PT, UP0, 0x80, 0x0 ;  /* 0x000000000000781c */ /* 0x000fca0003f0f008 */
[----:B------:R-:W-:Y:S02]  /*11370*/  @UP0 ULDC.64 UR4, c[0x0][0x9f8] ;  /* 0x00027e0000040ab9 */ /* 0x000fe40000000a00 */
[----:B------:R-:W-:-:S06]  /*11380*/  @UP0 UIMAD.WIDE UR4, UR42, 0x4, UR4 ;  /* 0x000000042a0408a5 */ /* 0x000fcc000f8e0204 */
[----:B------:R-:W-:Y:S02]  /*11390*/  IMAD.U32 R2, RZ, RZ, UR4 ;  /* 0x00000004ff027e24 */ /* 0x000fe4000f8e00ff */
[----:B------:R-:W-:-:S05]  /*113a0*/  IMAD.U32 R3, RZ, RZ, UR5 ;  /* 0x00000005ff037e24 */ /* 0x000fca000f8e00ff */
[----:B------:R0:W2:Y:S01]  /*113b0*/  @P0 LDG.E R7, desc[UR6][R2.64] ;  /* 0x0000000602070981 */ /* 0x0000a2000c1e1900 */
[----:B------:R-:W-:Y:S01]  /*113c0*/  UMOV UR4, 0xffffffff ;  /* 0xffffffff00047882 */ /* 0x000fe20000000000 */
[----:B------:R-:W-:Y:S01]  /*113d0*/  IMAD.U32 R0, RZ, RZ, UR41 ;  /* 0x00000029ff007e24 */ /* 0x000fe2000f8e00ff */
[----:B------:R-:W-:Y:S01]  /*113e0*/  LOP3.LUT R19, R19, 0xfffffffe, RZ, 0xc0, !PT ;  /* 0xfffffffe13137812 */ /* 0x000fe200078ec0ff */
[----:B------:R-:W1:Y:S02]  /*113f0*/  S2R R4, SR_TID.X ;  /* 0x0000000000047919 */ /* 0x000e640000002100 */
[----:B------:R-:W-:Y:S01]  /*11400*/  VIADD R0, R0, 0xffffffff ;  /* 0xffffffff00007836 */ /* 0x000fe20000000000 */
[----:B0-----:R-:W0:Y:S02]  /*11410*/  LDC.64 R2, c[0x0][0x418] ;  /* 0x00010600ff027b82 */ /* 0x001e240000000a00 */
[----:B0-----:R-:W-:Y:S02]  /*11420*/  ISETP.NE.U32.AND P0, PT, R2, RZ, PT ;  /* 0x000000ff0200720c */ /* 0x001fe40003f05070 */
[----:B-1----:R-:W-:-:S02]  /*11430*/  SHF.R.U32.HI R4, RZ, 0x5, R4 ;  /* 0x00000005ff047819 */ /* 0x002fc40000011604 */
[----:B------:R-:W-:Y:S02]  /*11440*/  ISETP.NE.AND.EX P1, PT, R3, RZ, PT, P0 ;  /* 0x000000ff0300720c */ /* 0x000fe40003f25300 */
[----:B------:R-:W-:-:S11]  /*11450*/  LOP3.LUT R4, R4, 0x3, RZ, 0xc0, !PT ;  /* 0x0000000304047812 */ /* 0x000fd600078ec0ff */
[----:B------:R-:W-:Y:S02]  /*11460*/  @P1 LOP3.LUT R19, R19, 0x1, RZ, 0xfc, !PT ;  /* 0x0000000113131812 */ /* 0x000fe400078efcff */
[----:B--2---:R-:W-:Y:S01]  /*11470*/  SHF.R.S32.HI R8, RZ, 0x1f, R7 ;  /* 0x0000001fff087819 */ /* 0x004fe20000011407 */
[----:B------:R0:W-:Y:S01]  /*11480*/  STL [R1+0x4], R7 ;  /* 0x0000040701007387 */ /* 0x0001e20000100800 */
[----:B------:R-:W-:-:S03]  /*11490*/  SEL R16, R7, RZ, !P1 ;  /* 0x000000ff07107207 */ /* 0x000fc60004800000 */
[----:B------:R0:W-:Y:S01]  /*114a0*/  STL [R1+0xc], R8 ;  /* 0x00000c0801007387 */ /* 0x0001e20000100800 */
[----:B------:R-:W-:Y:S05]  /*114b0*/  BRA.DIV UR4, `(.L_x_1266) ;  /* 0x0000004e04287947 */ /* 0x000fea000b800000 */
[----:B------:R1:W2:Y:S02]  /*114c0*/  SHFL.IDX PT, R14, R4, RZ, 0x1f ;  /* 0x00001fff040e7589 */ /* 0x0002a400000e0000 */
.L_x_1371:
[----:B------:R3:W-:Y:S01]  /*114d0*/  STL [R1], R0 ;  /* 0x0000000001007387 */ /* 0x0007e20000100800 */
[----:B--2---:R-:W-:Y:S02]  /*114e0*/  ISETP.NE.AND P0, PT, R14, RZ, PT ;  /* 0x000000ff0e00720c */ /* 0x004fe40003f05270 */
[----:B------:R-:W-:Y:S02]  /*114f0*/  PLOP3.LUT P2, PT, PT, PT, PT, 0x8, 0x0 ;  /* 0x000000000000781c */ /* 0x000fe40003f4e170 */
[----:B------:R-:W-:-:S11]  /*11500*/  LOP3.LUT R19, R19, 0xfffffffd, RZ, 0xc0, !PT ;  /* 0xfffffffd13137812 */ /* 0x000fd600078ec0ff */
[----:B------:R-:W-:Y:S01]  /*11510*/  @P2 LOP3.LUT R19, R19, 0x2, RZ, 0xfc, !PT ;  /* 0x0000000213132812 */ /* 0x000fe200078efcff */
[----:B---3--:R-:W-:Y:S06]  /*11520*/  @P0 BRA `(.L_x_1267) ;  /* 0x0000000400480947 */ /* 0x008fec0003800000 */
[----:B------:R-:W-:-:S03]  /*11530*/  UMOV UR4, 0xffffffff ;  /* 0xffffffff00047882 */ /* 0x000fc60000000000 */
[----:B------:R-:W-:Y:S05]  /*11540*/  BRA.DIV UR4, `(.L_x_1268) ;  /* 0x0000004e04247947 */ /* 0x000fea000b800000 */
[----:B------:R-:W-:-:S13]  /*11550*/  ELECT P6, URZ, PT ;  /* 0x00000000003f782f */ /* 0x000fda00038c0000 */
.L_x_1374:
[----:B------:R-:W-:Y:S05]  /*11560*/  @!P6 BRA `(.L_x_1267) ;  /* 0x000000040038e947 */ /* 0x000fea0003800000 */
[----:B------:R-:W-:Y:S01]  /*11570*/  IMAD.MOV.U32 R16, RZ, RZ, R7 ;  /* 0x000000ffff107224 */ /* 0x000fe200078e0007 */
[----:B------:R-:W-:Y:S06]  /*11580*/  @!P1 BRA `(.L_x_1269) ;  /* 0x0000000000509947 */ /* 0x000fec0003800000 */
[----:B------:R-:W2:Y:S01]  /*11590*/  LDC R6, c[0x0][0x43c] ;  /* 0x00010f00ff067b82 */ /* 0x000ea20000000800 */
[----:B------:R-:W-:Y:S01]  /*115a0*/  IMAD.MOV.U32 R9, RZ, RZ, R0 ;  /* 0x000000ffff097224 */ /* 0x000fe200078e0000 */
[----:B------:R-:W-:Y:S01]  /*115b0*/  ULDC.64 UR4, c[0x0][0x428] ;  /* 0x00010a0000047ab9 */ /* 0x000fe20000000a00 */
[----:B------:R-:W-:Y:S01]  /*115c0*/  ULDC.64 UR6, c[0x0][0x208] ;  /* 0x0000820000067ab9 */ /* 0x000fe20000000a00 */
[----:B--2---:R-:W-:-:S13]  /*115d0*/  ISETP.NE.AND P0, PT, R6, 0x1, PT ;  /* 0x000000010600780c */ /* 0x004fda0003f05270 */
[----:B-1----:R-:W1:Y:S02]  /*115e0*/  @P0 LDC.64 R4, c[0x0][0x440] ;  /* 0x00011000ff040b82 */ /* 0x002e640000000a00 */
[----:B-1----:R-:W-:-:S04]  /*115f0*/  @P0 IMAD.HI.U32 R0, R9, R4, RZ ;  /* 0x0000000409000227 */ /* 0x002fc800078e00ff */
[----:B------:R-:W-:Y:S01]  /*11600*/  IMAD.MOV.U32 R4, RZ, RZ, R9 ;  /* 0x000000ffff047224 */ /* 0x000fe200078e0009 */
[----:B------:R-:W-:-:S04]  /*11610*/  @P0 SHF.R.U32.HI R4, RZ, R5, R0 ;  /* 0x00000005ff040219 */ /* 0x000fc80000011600 */
[--C-:B------:R-:W-:Y:S01]  /*11620*/  SHF.R.S32.HI R5, RZ, 0x1f, R4.reuse ;  /* 0x0000001fff057819 */ /* 0x100fe20000011404 */
[----:B------:R-:W-:-:S04]  /*11630*/  IMAD.MOV R0, RZ, RZ, -R4 ;  /* 0x000000ffff007224 */ /* 0x000fc800078e0a04 */
[----:B------:R-:W-:Y:S02]  /*11640*/  IMAD R9, R6, R0, R9 ;  /* 0x0000000006097224 */ /* 0x000fe400078e0209 */
[----:B------:R-:W-:Y:S02]  /*11650*/  IMAD R0, R8, UR4, RZ ;  /* 0x0000000408007c24 */ /* 0x000fe4000f8e02ff */
[C---:B------:R-:W-:Y:S01]  /*11660*/  IMAD.WIDE.U32 R4, R7.reuse, UR4, R4 ;  /* 0x0000000407047c25 */ /* 0x040fe2000f8e0004 */
[----:B------:R2:W-:Y:S03]  /*11670*/  STL [R1], R9 ;  /* 0x0000000901007387 */ /* 0x0005e60000100800 */
[----:B------:R-:W-:Y:S01]  /*11680*/  IMAD R0, R7, UR5, R0 ;  /* 0x0000000507007c24 */ /* 0x000fe2000f8e0200 */
[----:B------:R-:W-:-:S03]  /*11690*/  LEA R2, P0, R4, R2, 0x2 ;  /* 0x0000000204027211 */ /* 0x000fc600078010ff */
[----:B------:R-:W-:-:S05]  /*116a0*/  IMAD.IADD R0, R5, 0x1, R0 ;  /* 0x0000000105007824 */ /* 0x000fca00078e0200 */
[----:B------:R-:W-:-:S05]  /*116b0*/  LEA.HI.X R3, R4, R3, R0, 0x2, P0 ;  /* 0x0000000304037211 */ /* 0x000fca00000f1400 */
[----:B------:R2:W5:Y:S02]  /*116c0*/  LDG.E R16, desc[UR6][R2.64] ;  /* 0x0000000602107981 */ /* 0x000564000c1e1900 */
.L_x_1269:
[----:B--2---:R-:W2:Y:S01]  /*116d0*/  LDL R2, [R1+0x8] ;  /* 0x0000080001027983 */ /* 0x004ea20000100800 */
[----:B------:R-:W-:Y:S01]  /*116e0*/  IMAD R0, R18, 0x8, R17 ;  /* 0x0000000812007824 */ /* 0x000fe200078e0211 */
[----:B--2---:R-:W-:-:S04]  /*116f0*/  SHF.L.U32 R2, R2, 0x1f, RZ ;  /* 0x0000001f02027819 */ /* 0x004fc800000006ff */
[----:B------:R-:W2:Y:S02]  /*11700*/  SYNCS.PHASECHK.TRANS64.TRYWAIT P0, [R0+URZ+0x30840], R2 ;  /* 0x03084002000075a7 */ /* 0x000ea4000800017f */
[----:B--2---:R-:W-:Y:S05]  /*11710*/  @!P0 BRA `(.L_x_1270) ;  /* 0x0000004800d08947 */ /* 0x004fea0003800000 */
.L_x_1375:
[----:B------:R-:W3:Y:S02]  /*11720*/  S2R R3, SR_TID.X ;  /* 0x0000000000037919 */ /* 0x000ee40000002100 */
[----:B---3--:R-:W-:-:S04]  /*11730*/  LOP3.LUT R3, R3, 0x7f, RZ, 0xc0, !PT ;  /* 0x0000007f03037812 */ /* 0x008fc800078ec0ff */
[----:B------:R-:W-:-:S13]  /*11740*/  ISETP.NE.AND P0, PT, R3, RZ, PT ;  /* 0x000000ff0300720c */ /* 0x000fda0003f05270 */
[----:B------:R-:W-:Y:S05]  /*11750*/  @P0 BRA `(.L_x_1271) ;  /* 0x00000000001c0947 */ /* 0x000fea0003800000 */
[----:B------:R-:W3:Y:S01]  /*11760*/  S2R R3, SR_TID.X ;  /* 0x0000000000037919 */ /* 0x000ee20000002100 */
[----:B--2---:R-:W-:-:S04]  /*11770*/  IMAD.MOV.U32 R2, RZ, RZ, 0x8000 ;  /* 0x00008000ff027424 */ /* 0x004fc800078e00ff */
[----:B------:R4:W-:Y:S01]  /*11780*/  SYNCS.ARRIVE.TRANS64 RZ, [R0+URZ+0x30830], R2 ;  /* 0x0308300200ff79a7 */ /* 0x0009e2000800003f */
[----:B---3--:R-:W-:-:S04]  /*11790*/  LOP3.LUT R3, R3, 0x1f, RZ, 0xc0, !PT ;  /* 0x0000001f03037812 */ /* 0x008fc800078ec0ff */
[----:B------:R-:W-:-:S13]  /*117a0*/  ISETP.NE.AND P0, PT, R3, RZ, PT ;  /* 0x000000ff0300720c */ /* 0x000fda0003f05270 */
[----:B----4-:R-:W-:Y:S05]  /*117b0*/  @!P0 BRA `(.L_x_1271) ;  /* 0x0000000000048947 */ /* 0x010fea0003800000 */
[----:B------:R-:W-:Y:S01]  /*117c0*/  BPT.TRAP 0x1 ;  /* 0x000000040000795c */ /* 0x000fe20000300000 */
.L_x_1271:
[----:B--2---:R-:W2:Y:S01]  /*117d0*/  LDL R2, [R1] ;  /* 0x0000000001027983 */ /* 0x004ea20000100800 */
[----:B------:R-:W-:Y:S01]  /*117e0*/  R2UR UR33, R0 ;  /* 0x00000000002172ca */ /* 0x000fe200000e0000 */
[----:B------:R-:W-:Y:S01]  /*117f0*/  IMAD R0, R18, 0x8000, R17 ;  /* 0x0000800012007824 */ /* 0x000fe200078e0211 */
[----:B-----5:R-:W-:Y:S01]  /*11800*/  R2UR UR37, R16 ;  /* 0x00000000102572ca */ /* 0x020fe200000e0000 */
[----:B------:R-:W-:Y:S01]  /*11810*/  UIADD3 UR4, UP0, UR38, 0x370, URZ ;  /* 0x0000037026047890 */ /* 0x000fe2000ff1e03f */
[----:B------:R-:W-:Y:S01]  /*11820*/  PLOP3.LUT P0, PT, PT, PT, PT, 0x80, 0x0 ;  /* 0x000000000000781c */ /* 0x000fe20003f0f070 */
[----:B------:R-:W-:Y:S01]  /*11830*/  UMOV UR6, 0x0 ;  /* 0x0000000000067882 */ /* 0x000fe20000000000 */
[----:B------:R-:W-:Y:S01]  /*11840*/  R2UR UR8, R0 ;  /* 0x00000000000872ca */ /* 0x000fe200000e0000 */
[----:B------:R-:W-:Y:S01]  /*11850*/  UIADD3.X UR5, URZ, UR39, URZ, UP0, !UPT ;  /* 0x000000273f057290 */ /* 0x000fe200087fe43f */
[----:B------:R-:W-:Y:S01]  /*11860*/  LOP3.LUT R19, R19, 0xfffffffd, RZ, 0xc0, !PT ;  /* 0xfffffffd13137812 */ /* 0x000fe200078ec0ff */
[----:B------:R-:W-:Y:S01]  /*11870*/  UMOV UR7, 0x14f00000 ;  /* 0x14f0000000077882 */ /* 0x000fe20000000000 */
[----:B------:R-:W-:Y:S01]  /*11880*/  UMOV UR34, URZ ;  /* 0x0000003f00227c82 */ /* 0x000fe20008000000 */
[----:B------:R-:W-:Y:S01]  /*11890*/  UMOV UR26, 0x40 ;  /* 0x00000040001a7882 */ /* 0x000fe20000000000 */
[----:B------:R-:W-:Y:S01]  /*118a0*/  UMOV UR28, UR36 ;  /* 0x00000024001c7c82 */ /* 0x000fe20008000000 */
[----:B------:R-:W-:-:S02]  /*118b0*/  UIADD3 UR33, UR33, 0x30830, URZ ;  /* 0x0003083021217890 */ /* 0x000fc4000fffe03f */
[----:B------:R-:W-:Y:S01]  /*118c0*/  UMOV UR29, UR37 ;  /* 0x00000025001d7c82 */ /* 0x000fe20008000000 */
[----:B------:R-:W-:Y:S01]  /*118d0*/  UMOV UR18, 0x80 ;  /* 0x0000008000127882 */ /* 0x000fe20000000000 */
[----:B------:R-:W-:Y:S01]  /*118e0*/  UMOV UR20, UR36 ;  /* 0x0000002400147c82 */ /* 0x000fe20008000000 */
[----:B------:R-:W-:Y:S01]  /*118f0*/  UMOV UR21, UR37 ;  /* 0x0000002500157c82 */ /* 0x000fe20008000000 */
[----:B------:R-:W-:Y:S01]  /*11900*/  UIADD3 UR32, UR8, 0x20400, URZ ;  /* 0x0002040008207890 */ /* 0x000fe2000fffe03f */
[----:B------:R-:W-:Y:S01]  /*11910*/  @P0 LOP3.LUT R19, R19, 0x2, RZ, 0xfc, !PT ;  /* 0x0000000213130812 */ /* 0x000fe200078efcff */
[----:B------:R-:W-:Y:S02]  /*11920*/  UIADD3 UR24, UR8, 0x22400, URZ ;  /* 0x0002240008187890 */ /* 0x000fe4000fffe03f */
[----:B------:R-:W-:Y:S02]  /*11930*/  UIADD3 UR16, UR8, 0x24400, URZ ;  /* 0x0002440008107890 */ /* 0x000fe4000fffe03f */
[----:B------:R-:W-:Y:S01]  /*11940*/  UIADD3 UR8, UR8, 0x26400, URZ ;  /* 0x0002640008087890 */ /* 0x000fe2000fffe03f */
[----:B------:R-:W-:Y:S01]  /*11950*/  UMOV UR25, UR33 ;  /* 0x0000002100197c82 */ /* 0x000fe20008000000 */
[----:B------:R-:W-:Y:S01]  /*11960*/  UMOV UR17, UR33 ;  /* 0x0000002100117c82 */ /* 0x000fe20008000000 */
[----:B------:R-:W-:Y:S01]  /*11970*/  UMOV UR10, 0xc0 ;  /* 0x000000c0000a7882 */ /* 0x000fe20000000000 */
[----:B------:R-:W-:Y:S01]  /*11980*/  UMOV UR12, UR36 ;  /* 0x00000024000c7c82 */ /* 0x000fe20008000000 */
[----:B------:R-:W-:Y:S01]  /*11990*/  UMOV UR13, UR37 ;  /* 0x00000025000d7c82 */ /* 0x000fe20008000000 */
[----:B------:R-:W-:Y:S01]  /*119a0*/  UMOV UR9, UR33 ;  /* 0x0000002100097c82 */ /* 0x000fe20008000000 */
[----:B--2---:R-:W-:-:S13]  /*119b0*/  R2UR UR35, R2 ;  /* 0x00000000022372ca */ /* 0x004fda00000e0000 */
[----:B------:R-:W-:-:S07]  /*119c0*/  USHF.L.U32 UR35, UR35, 0x6, URZ ;  /* 0x0000000623237899 */ /* 0x000fce000800063f */
[----:B------:R-:W-:Y:S01]  /*119d0*/  UMOV UR27, UR35 ;  /* 0x00000023001b7c82 */ /* 0x000fe20008000000 */
[----:B------:R-:W-:Y:S01]  /*119e0*/  UMOV UR19, UR35 ;  /* 0x0000002300137c82 */ /* 0x000fe20008000000 */
[----:B------:R2:W-:Y:S01]  /*119f0*/  UTMALDG.4D [UR32], [UR4], desc[UR6] ;  /* 0x00000620040075b4 */ /* 0x0005e20008019000 */
[----:B------:R-:W-:Y:S01]  /*11a00*/  UMOV UR11, UR35 ;  /* 0x00000023000b7c82 */ /* 0x000fe20008000000 */
[----:B------:R2:W-:Y:S01]  /*11a10*/  UTMALDG.4D [UR24], [UR4], desc[UR6] ;  /* 0x00000618040075b4 */ /* 0x0005e20008019000 */
[----:B------:R2:W-:Y:S01]  /*11a20*/  UTMALDG.4D [UR16], [UR4], desc[UR6] ;  /* 0x00000610040075b4 */ /* 0x0005e20008019000 */
[----:B------:R2:W-:Y:S02]  /*11a30*/  UTMALDG.4D [UR8], [UR4], desc[UR6] ;  /* 0x00000608040075b4 */ /* 0x0005e40008019000 */
[----:B--2---:R-:W-:Y:S01]  /*11a40*/  NOP ;  /* 0x0000000000007918 */ /* 0x004fe20000000000 */
.L_x_1267:
[----:B------:R-:W-:Y:S01]  /*11a50*/  VIADD R0, R17, 0x10400 ;  /* 0x0001040011007836 */ /* 0x000fe20000000000 */
[----:B------:R-:W-:Y:S05]  /*11a60*/  WARPSYNC.ALL ;  /* 0x0000000000007948 */ /* 0x000fea0003800000 */
[----:B------:R-:W-:Y:S01]  /*11a70*/  BAR.SYNC.DEFER_BLOCKING 0x8, 0x180 ;  /* 0x0206000000007b1d */ /* 0x000fe20000010000 */
[----:B------:R-:W-:-:S05]  /*11a80*/  LOP3.LUT P0, RZ, R0, 0x3ff, RZ, 0xc0, !PT ;  /* 0x000003ff00ff7812 */ /* 0x000fca000780c0ff */
[----:B------:R-:W-:Y:S08]  /*11a90*/  BSSY B6, `(.L_x_1272) ;  /* 0x0000012000067945 */ /* 0x000ff00003800000 */
[----:B------:R-:W-:Y:S05]  /*11aa0*/  @!P0 BRA `(.L_x_1273) ;  /* 0x0000000000408947 */ /* 0x000fea0003800000 */
[----:B------:R-:W-:Y:S01]  /*11ab0*/  MOV R2, 0x0 ;  /* 0x0000000000027802 */ /* 0x000fe20000000f00 */
[----:B------:R-:W-:Y:S01]  /*11ac0*/  ULDC.64 UR6, c[0x4][0xa8] ;  /* 0x01002a0000067ab9 */ /* 0x000fe20000000a00 */
[----:B------:R-:W-:Y:S01]  /*11ad0*/  ULDC.64 UR8, c[0x4][0xb0] ;  /* 0x01002c0000087ab9 */ /* 0x000fe20000000a00 */
[----:B------:R-:W-:Y:S01]  /*11ae0*/  ULDC.64 UR4, c[0x4][0x20] ;  /* 0x0100080000047ab9 */ /* 0x000fe20000000a00 */
[----:B-1----:R-:W-:Y:S02]  /*11af0*/  IMAD.U32 R4, RZ, RZ, UR6 ;  /* 0x00000006ff047e24 */ /* 0x002fe4000f8e00ff */
[----:B------:R-:W1:Y:S01]  /*11b00*/  LDC.64 R2, c[0x4][R2] ;  /* 0x0100000002027b82 */ /* 0x000e620000000a00 */
[----:B------:R-:W-:Y:S02]  /*11b10*/  IMAD.U32 R5, RZ, RZ, UR7 ;  /* 0x00000007ff057e24 */ /* 0x000fe4000f8e00ff */
[----:B------:R-:W-:Y:S02]  /*11b20*/  IMAD.U32 R6, RZ, RZ, UR8 ;  /* 0x00000008ff067e24 */ /* 0x000fe4000f8e00ff */
[----:B0-----:R-:W-:-:S02]  /*11b30*/  IMAD.U32 R7, RZ, RZ, UR9 ;  /* 0x00000009ff077e24 */ /* 0x001fc4000f8e00ff */
[----:B------:R-:W-:Y:S02]  /*11b40*/  IMAD.U32 R10, RZ, RZ, UR4 ;  /* 0x00000004ff0a7e24 */ /* 0x000fe4000f8e00ff */
[----:B------:R-:W-:Y:S02]  /*11b50*/  IMAD.U32 R11, RZ, RZ, UR5 ;  /* 0x00000005ff0b7e24 */ /* 0x000fe4000f8e00ff */
[----:B------:R-:W-:Y:S02]  /*11b60*/  IMAD.MOV.U32 R8, RZ, RZ, 0x70 ;  /* 0x00000070ff087424 */ /* 0x000fe400078e00ff */
[----:B------:R-:W-:Y:S02]  /*11b70*/  IMAD.MOV.U32 R12, RZ, RZ, 0x1 ;  /* 0x00000001ff0c7424 */ /* 0x000fe400078e00ff */
[----:B------:R-:W-:-:S07]  /*11b80*/  IMAD.MOV.U32 R13, RZ, RZ, RZ ;  /* 0x000000ffff0d7224 */ /* 0x000fce00078e00ff */
[----:B------:R-:W-:-:S07]  /*11b90*/  LEPC R20, `(.L_x_1273) ;  /* 0x000000001014794e */ /* 0x000fce0000000000 */
[----:B-1----:R-:W-:Y:S05]  /*11ba0*/  CALL.ABS.NOINC R2 ;  /* 0x0000000002007343 */ /* 0x002fea0003c00000 */
.L_x_1273:
[----:B------:R-:W-:Y:S05]  /*11bb0*/  BSYNC B6 ;  /* 0x0000000000067941 */ /* 0x000fea0003800000 */
.L_x_1272:
[----:B------:R-:W2:Y:S01]  /*11bc0*/  S2R R2, SR_TID.X ;  /* 0x0000000000027919 */ /* 0x000ea20000002100 */
[----:B0-----:R-:W0:Y:S01]  /*11bd0*/  LDC R7, c[0x0][0x448] ;  /* 0x00011200ff077b82 */ /* 0x001e220000000800 */
[----:B------:R-:W-:Y:S01]  /*11be0*/  USHF.R.S32.HI UR4, URZ, 0x1f, UR36 ;  /* 0x0000001f3f047899 */ /* 0x000fe20008011424 */
[----:B------:R-:W-:Y:S01]  /*11bf0*/  ULDC.64 UR8, c[0x0][0x2d8] ;  /* 0x0000b60000087ab9 */ /* 0x000fe20000000a00 */
[----:B------:R-:W3:Y:S02]  /*11c00*/  S2R R10, SR_TID.X ;  /* 0x00000000000a7919 */ /* 0x000ee40000002100 */
[----:B------:R-:W-:Y:S02]  /*11c10*/  UIMAD UR6, UR4, UR8, URZ ;  /* 0x00000008040672a4 */ /* 0x000fe4000f8e023f */
[----:B------:R-:W-:Y:S01]  /*11c20*/  UIMAD.WIDE.U32 UR4, UR36, UR8, URZ ;  /* 0x00000008240472a5 */ /* 0x000fe2000f8e003f */
[----:B------:R-:W4:Y:S01]  /*11c30*/  S2R R8, SR_TID.X ;  /* 0x0000000000087919 */ /* 0x000f220000002100 */
[----:B------:R-:W-:-:S02]  /*11c40*/  UIMAD UR6, UR36, UR9, UR6 ;  /* 0x00000009240672a4 */ /* 0x000fc4000f8e0206 */
[----:B------:R-:W-:Y:S02]  /*11c50*/  USHF.R.S32.HI UR7, URZ, 0x1f, UR42 ;  /* 0x0000001f3f077899 */ /* 0x000fe4000801142a */
[----:B------:R-:W-:Y:S01]  /*11c60*/  UIADD3 UR5, UR5, UR6, URZ ;  /* 0x0000000605057290 */ /* 0x000fe2000fffe03f */
[----:B------:R-:W-:-:S03]  /*11c70*/  ULDC.64 UR8, c[0x0][0x2e0] ;  /* 0x0000b80000087ab9 */ /* 0x000fc60000000a00 */
[----:B------:R-:W-:Y:S02]  /*11c80*/  UIMAD.WIDE.U32 UR4, UR42, UR8, UR4 ;  /* 0x000000082a0472a5 */ /* 0x000fe4000f8e0004 */
[----:B------:R-:W-:-:S04]  /*11c90*/  UIMAD UR6, UR7, UR8, URZ ;  /* 0x00000008070672a4 */ /* 0x000fc8000f8e023f */
[----:B------:R-:W-:Y:S01]  /*11ca0*/  UIMAD UR6, UR42, UR9, UR6 ;  /* 0x000000092a0672a4 */ /* 0x000fe2000f8e0206 */
[----:B0-----:R-:W-:Y:S01]  /*11cb0*/  ISETP.NE.AND P0, PT, R7, 0x1, PT ;  /* 0x000000010700780c */ /* 0x001fe20003f05270 */
[----:B-1----:R-:W-:Y:S02]  /*11cc0*/  IMAD.U32 R4, RZ, RZ, UR4 ;  /* 0x00000004ff047e24 */ /* 0x002fe4000f8e00ff */
[----:B------:R-:W-:Y:S02]  /*11cd0*/  UIADD3 UR6, UR5, UR6, URZ ;  /* 0x0000000605067290 */ /* 0x000fe4000fffe03f */
[----:B------:R-:W-:Y:S01]  /*11ce0*/  IMAD.U32 R5, RZ, RZ, UR5 ;  /* 0x00000005ff057e24 */ /* 0x000fe2000f8e00ff */
[----:B------:R-:W-:Y:S01]  /*11cf0*/  ULDC.64 UR4, c[0x0][0x2d0] ;  /* 0x0000b40000047ab9 */ /* 0x000fe20000000a00 */
[C---:B--2---:R-:W-:Y:S01]  /*11d00*/  LOP3.LUT R0, R2.reuse, 0x7f, RZ, 0xc0, !PT ;  /* 0x0000007f02007812 */ /* 0x044fe200078ec0ff */
[----:B------:R-:W-:-:S03]  /*11d10*/  IMAD.SHL.U32 R2, R2, 0x10, RZ ;  /* 0x0000001002027824 */ /* 0x000fc600078e00ff */
[----:B------:R-:W-:Y:S01]  /*11d20*/  SHF.R.U32.HI R0, RZ, 0x3, R0 ;  /* 0x00000003ff007819 */ /* 0x000fe20000011600 */
[----:B---3--:R-:W-:Y:S01]  /*11d30*/  IMAD.SHL.U32 R10, R10, 0x8, RZ ;  /* 0x000000080a0a7824 */ /* 0x008fe200078e00ff */
[----:B------:R-:W0:Y:S02]  /*11d40*/  @P0 LDC R3, c[0x0][0x44c] ;  /* 0x00011300ff030b82 */ /* 0x000e240000000800 */
[----:B------:R-:W-:Y:S01]  /*11d50*/  LOP3.LUT R2, R0, 0x70, R2, 0xf8, !PT ;  /* 0x0000007000027812 */ /* 0x000fe200078ef802 */
[----:B----4-:R-:W-:Y:S01]  /*11d60*/  IMAD.SHL.U32 R9, R8, 0x8, RZ ;  /* 0x0000000808097824 */ /* 0x010fe200078e00ff */
[----:B------:R-:W-:-:S03]  /*11d70*/  LOP3.LUT R10, R10, 0x38, RZ, 0xc0, !PT ;  /* 0x000000380a0a7812 */ /* 0x000fc600078ec0ff */
[----:B------:R-:W-:Y:S01]  /*11d80*/  VIADD R2, R2, UR43 ;  /* 0x0000002b02027c36 */ /* 0x000fe20008000000 */
[----:B------:R-:W1:Y:S01]  /*11d90*/  @P0 LDC R0, c[0x0][0x450] ;  /* 0x00011400ff000b82 */ /* 0x000e620000000800 */
[C---:B------:R-:W-:Y:S02]  /*11da0*/  LOP3.LUT R12, R10.reuse, 0x40, RZ, 0xfc, !PT ;  /* 0x000000400a0c7812 */ /* 0x040fe400078efcff */
[----:B------:R-:W-:Y:S01]  /*11db0*/  IMAD.MOV.U32 R6, RZ, RZ, R2 ;  /* 0x000000ffff067224 */ /* 0x000fe200078e0002 */
[C---:B------:R-:W-:Y:S02]  /*11dc0*/  LOP3.LUT R11, R10.reuse, 0x80, RZ, 0xfc, !PT ;  /* 0x000000800a0b7812 */ /* 0x040fe400078efcff */
[----:B------:R-:W-:Y:S02]  /*11dd0*/  LOP3.LUT R10, R10, 0xc0, RZ, 0xfc, !PT ;  /* 0x000000c00a0a7812 */ /* 0x000fe400078efcff */
[----:B------:R-:W-:Y:S01]  /*11de0*/  LOP3.LUT R9, R9, 0x38, RZ, 0xc0, !PT ;  /* 0x0000003809097812 */ /* 0x000fe200078ec0ff */
[----:B0-----:R-:W-:-:S05]  /*11df0*/  @P0 IMAD.HI.U32 R3, R2, R3, RZ ;  /* 0x0000000302030227 */ /* 0x001fca00078e00ff */
[----:B-1----:R-:W-:Y:S01]  /*11e00*/  @P0 SHF.R.U32.HI R6, RZ, R0, R3 ;  /* 0x00000000ff060219 */ /* 0x002fe20000011603 */
[----:B------:R-:W-:-:S04]  /*11e10*/  IMAD.U32 R3, RZ, RZ, UR6 ;  /* 0x00000006ff037e24 */ /* 0x000fc8000f8e00ff */
[----:B------:R-:W-:-:S04]  /*11e20*/  IMAD.MOV R0, RZ, RZ, -R6 ;  /* 0x000000ffff007224 */ /* 0x000fc800078e0a06 */
[----:B------:R-:W-:Y:S02]  /*11e30*/  IMAD R0, R7, R0, R2 ;  /* 0x0000000007007224 */ /* 0x000fe400078e0202 */
[----:B------:R-:W-:Y:S01]  /*11e40*/  IMAD.MOV.U32 R2, RZ, RZ, R4 ;  /* 0x000000ffff027224 */ /* 0x000fe200078e0004 */
[----:B------:R-:W-:-:S03]  /*11e50*/  SHF.R.S32.HI R4, RZ, 0x1f, R6 ;  /* 0x0000001fff047819 */ /* 0x000fc60000011406 */
[----:B------:R-:W-:-:S04]  /*11e60*/  IMAD.WIDE.U32 R2, R6, UR4, R2 ;  /* 0x0000000406027c25 */ /* 0x000fc8000f8e0002 */
[----:B------:R-:W-:-:S04]  /*11e70*/  IMAD R4, R4, UR4, RZ ;  /* 0x0000000404047c24 */ /* 0x000fc8000f8e02ff */
[----:B------:R-:W-:Y:S01]  /*11e80*/  IMAD R4, R6, UR5, R4 ;  /* 0x0000000506047c24 */ /* 0x000fe2000f8e0204 */
[----:B------:R-:W-:-:S03]  /*11e90*/  ULDC.64 UR4, c[0x0][0x2c8] ;  /* 0x0000b20000047ab9 */ /* 0x000fc60000000a00 */
[----:B------:R-:W-:Y:S01]  /*11ea0*/  IMAD.IADD R3, R3, 0x1, R4 ;  /* 0x0000000103037824 */ /* 0x000fe200078e0204 */
[----:B------:R-:W-:Y:S01]  /*11eb0*/  SHF.R.S32.HI R4, RZ, 0x1f, R0 ;  /* 0x0000001fff047819 */ /* 0x000fe20000011400 */
[----:B------:R-:W-:-:S04]  /*11ec0*/  IMAD.WIDE.U32 R2, R0, UR4, R2 ;  /* 0x0000000400027c25 */ /* 0x000fc8000f8e0002 */
[----:B------:R-:W-:-:S04]  /*11ed0*/  IMAD R4, R4, UR4, RZ ;  /* 0x0000000404047c24 */ /* 0x000fc8000f8e02ff */
[----:B------:R-:W-:Y:S01]  /*11ee0*/  IMAD R4, R0, UR5, R4 ;  /* 0x0000000500047c24 */ /* 0x000fe2000f8e0204 */
[----:B------:R-:W-:Y:S02]  /*11ef0*/  ULDC.64 UR4, c[0x0][0x280] ;  /* 0x0000a00000047ab9 */ /* 0x000fe40000000a00 */
[----:B------:R-:W-:Y:S01]  /*11f00*/  LEA R6, P0, R2, UR4, 0x1 ;  /* 0x0000000402067c11 */ /* 0x000fe2000f8008ff */
[----:B------:R-:W-:Y:S01]  /*11f10*/  ULDC UR4, c[0x0][0x2b8] ;  /* 0x0000ae0000047ab9 */ /* 0x000fe20000000800 */
[----:B------:R-:W-:Y:S01]  /*11f20*/  IMAD.IADD R5, R3, 0x1, R4 ;  /* 0x0000000103057824 */ /* 0x000fe200078e0204 */
[----:B------:R-:W-:Y:S02]  /*11f30*/  ISETP.GE.AND P3, PT, R10, UR4, PT ;  /* 0x000000040a007c0c */ /* 0x000fe4000bf66270 */
[----:B------:R-:W-:Y:S02]  /*11f40*/  LOP3.LUT R10, R8, 0x7f, RZ, 0xc0, !PT ;  /* 0x0000007f080a7812 */ /* 0x000fe400078ec0ff */
[----:B------:R0:W5:Y:S01]  /*11f50*/  LDL R8, [R1+0x10] ;  /* 0x0000100001087983 */ /* 0x0001620000100800 */
[----:B------:R-:W-:-:S02]  /*11f60*/  LEA.HI.X R5, R2, UR5, R5, 0x1, P0 ;  /* 0x0000000502057c11 */ /* 0x000fc400080f0c05 */
[----:B------:R-:W-:Y:S02]  /*11f70*/  ISETP.GE.AND P0, PT, R9, UR4, PT ;  /* 0x0000000409007c0c */ /* 0x000fe4000bf06270 */
[----:B------:R-:W-:Y:S02]  /*11f80*/  ISETP.GE.AND P1, PT, R12, UR4, PT ;  /* 0x000000040c007c0c */ /* 0x000fe4000bf26270 */
[----:B------:R-:W-:Y:S01]  /*11f90*/  ISETP.GE.AND P2, PT, R11, UR4, PT ;  /* 0x000000040b007c0c */ /* 0x000fe2000bf46270 */
[----:B------:R-:W-:Y:S01]  /*11fa0*/  UMOV UR4, 0xffffffff ;  /* 0xffffffff00047882 */ /* 0x000fe20000000000 */
[----:B------:R-:W-:Y:S02]  /*11fb0*/  SHF.R.U32.HI R10, RZ, 0x3, R10 ;  /* 0x00000003ff0a7819 */ /* 0x000fe4000001160a */
[----:B0-----:R-:W-:Y:S09]  /*11fc0*/  BRA.DIV UR4, `(.L_x_1274) ;  /* 0x0000004204b87947 */ /* 0x001ff2000b800000 */
[----:B------:R-:W0:Y:S01]  /*11fd0*/  SHFL.IDX PT, R3, R6, RZ, 0x181f ;  /* 0x00181fff06037589 */ /* 0x000e2200000e0000 */
[----:B------:R-:W-:Y:S01]  /*11fe0*/  ULDC UR4, c[0x0][0x288] ;  /* 0x0000a20000047ab9 */ /* 0x000fe20000000800 */
[----:B------:R-:W-:Y:S01]  /*11ff0*/  VIADD R0, R10, UR43 ;  /* 0x0000002b0a007c36 */ /* 0x000fe20008000000 */
[----:B------:R-:W-:Y:S01]  /*12000*/  ULDC.64 UR6, c[0x0][0x208] ;  /* 0x0000820000067ab9 */ /* 0x000fe20000000a00 */
[----:B------:R-:W1:Y:S01]  /*12010*/  SHFL.IDX PT, R2, R5, RZ, 0x181f ;  /* 0x00181fff05027589 */ /* 0x000e6200000e0000 */
[----:B------:R-:W-:-:S03]  /*12020*/  IMAD R4, R7, UR4, RZ ;  /* 0x0000000407047c24 */ /* 0x000fc6000f8e02ff */
[----:B------:R-:W-:Y:S02]  /*12030*/  SHFL.IDX PT, R7, R5, 0x7, 0x181f ;  /* 0x00f81f0005077f89 */ /* 0x000fe400000e0000 */
[----:B------:R-:W-:-:S13]  /*12040*/  ISETP.GE.AND P4, PT, R0, R4, PT ;  /* 0x000000040000720c */ /* 0x000fda0003f86270 */
        /* <DEDUP_REMOVED lines=8> */
[----:B------:R0:W-:Y:S02]  /*120d0*/  @!P4 LDGSTS.E.BYPASS.LTC128B.128 [R8+0x1c400], desc[UR6][R2.64+0x180], !P3 ;  /* 0x1c4001800208cfae */ /* 0x0001e4000d901d46 */
[----:B0-----:R-:W-:-:S02]  /*120e0*/  VIADD R2, R0, 0x10 ;  /* 0x0000001000027836 */ /* 0x001fc40000000000 */
[----:B------:R-:W0:Y:S03]  /*120f0*/  SHFL.IDX PT, R3, R6, 0x1, 0x181f ;  /* 0x00381f0006037f89 */ /* 0x000e2600000e0000 */
[----:B------:R-:W-:Y:S02]  /*12100*/  ISETP.GE.AND P4, PT, R2, R4, PT ;  /* 0x000000040200720c */ /* 0x000fe40003f86270 */
[----:B------:R-:W1:Y:S11]  /*12110*/  SHFL.IDX PT, R2, R5, 0x1, 0x181f ;  /* 0x00381f0005027f89 */ /* 0x000e7600000e0000 */
        /* <DEDUP_REMOVED lines=73> */
[----:B------:R0:W-:Y:S04]  /*125b0*/  @!P4 LDGSTS.E.BYPASS.LTC128B.128 [R8+0x1f400], desc[UR6][R2.64+0x180], !P3 ;  /* 0x1f4001800208cfae */ /* 0x0001e8000d901d46 */
[----:B0-----:R0:W1:Y:S02]  /*125c0*/  SHFL.IDX PT, R2, R6, 0x7, 0x181f ;  /* 0x00f81f0006027f89 */ /* 0x00106400000e0000 */
.L_x_1392:
[----:B------:R-:W-:Y:S01]  /*125d0*/  VIADD R0, R0, 0x70 ;  /* 0x0000007000007836 */ /* 0x000fe20000000000 */
[----:B------:R-:W-:Y:S04]  /*125e0*/  BSSY B0, `(.L_x_1275) ;  /* 0x000000d000007945 */ /* 0x000fe80003800000 */
[----:B------:R-:W-:-:S13]  /*125f0*/  ISETP.GE.AND P4, PT, R0, R4, PT ;  /* 0x000000040000720c */ /* 0x000fda0003f86270 */
[----:B------:R-:W-:Y:S05]  /*12600*/  @P4 BRA `(.L_x_1276) ;  /* 0x0000000000284947 */ /* 0x000fea0003800000 */
[----:B-1----:R-:W-:Y:S01]  /*12610*/  LEA R2, P4, R9, R2, 0x1 ;  /* 0x0000000209027211 */ /* 0x002fe200078808ff */
[----:B------:R-:W-:-:S04]  /*12620*/  ULDC.64 UR4, c[0x0][0x208] ;  /* 0x0000820000047ab9 */ /* 0x000fc80000000a00 */
[----:B------:R-:W-:-:S05]  /*12630*/  IMAD.X R3, RZ, RZ, R7, P4 ;  /* 0x000000ffff037224 */ /* 0x000fca00020e0607 */
[----:B------:R-:W-:Y:S01]  /*12640*/  @!PT LDS RZ, [RZ] ;  /* 0x00000000fffff984 */ /* 0x000fe20000000800 */
[----:B------:R-:W-:Y:S01]  /*12650*/  @!PT LDS RZ, [RZ] ;  /* 0x00000000fffff984 */ /* 0x000fe20000000800 */
[----:B------:R-:W-:Y:S01]  /*12660*/  @!PT LDS RZ, [RZ] ;  /* 0x00000000fffff984 */ /* 0x000fe20000000800 */
[----:B------:R2:W-:Y:S04]  /*12670*/  LDGSTS.E.BYPASS.LTC128B.128 [R8+0x13c00], desc[UR4][R2.64], !P0 ;  /* 0x13c0000002087fae */ /* 0x0005e8000c101d44 */
[----:B------:R2:W-:Y:S04]  /*12680*/  LDGSTS.E.BYPASS.LTC128B.128 [R8+0x17c00], desc[UR4][R2.64+0x80], !P1 ;  /* 0x17c0008002087fae */ /* 0x0005e8000c901d44 */
[----:B------:R2:W-:Y:S04]  /*12690*/  LDGSTS.E.BYPASS.LTC128B.128 [R8+0x1bc00], desc[UR4][R2.64+0x100], !P2 ;  /* 0x1bc0010002087fae */ /* 0x0005e8000d101d44 */
[----:B------:R2:W-:Y:S02]  /*126a0*/  LDGSTS.E.BYPASS.LTC128B.128 [R8+0x1fc00], desc[UR4][R2.64+0x180], !P3 ;  /* 0x1fc0018002087fae */ /* 0x0005e4000d901d44 */
.L_x_1276:
[----:B------:R-:W-:Y:S05]  /*126b0*/  BSYNC B0 ;  /* 0x0000000000007941 */ /* 0x000fea0003800000 */
.L_x_1275:
[----:B------:R-:W-:Y:S01]  /*126c0*/  NOP ;  /* 0x0000000000007918 */ /* 0x000fe20000000000 */
[----:B------:R-:W-:Y:S01]  /*126d0*/  PLOP3.LUT P0, PT, PT, PT, PT, 0x80, 0x0 ;  /* 0x000000000000781c */ /* 0x000fe20003f0f070 */
[----:B0-----:R-:W-:-:S12]  /*126e0*/  VIADD R6, R17, 0x30800 ;  /* 0x0003080011067836 */ /* 0x001fd80000000000 */
.L_x_1277:
[----:B------:R-:W-:Y:S02]  /*126f0*/  PLOP3.LUT P1, PT, P1, P0, PT, 0xa2, 0x0 ;  /* 0x000000000000781c */ /* 0x000fe40000f21472 */
[----:B------:R-:W-:-:S08]  /*12700*/  @P0 R2UR P1, UR4, R17 ;  /* 0x00000000110402ca */ /* 0x000fd00000020000 */
[----:B------:R-:W-:-:S05]  /*12710*/  @P0 PLOP3.LUT P0, PT, P1, PT, PT, 0x80, 0x0 ;  /* 0x000000000000081c */ /* 0x000fca0000f0f070 */
[----:B------:R-:W-:Y:S01]  /*12720*/  @!P1 SYNCS.ARRIVE.TRANS64.RED.A0T1 RZ, [UR4+0x30800], RZ ;  /* 0x030800ffffff99a7 */ /* 0x000fe20008200404 */
[----:B------:R-:W-:Y:S07]  /*12730*/  @!P1 ARRIVES.LDGSTSBAR.64.TRANSCNT [UR4+0x30800] ;  /* 0x03080000ff0099b0 */ /* 0x000fee0008000a84 */
[----:B------:R-:W-:Y:S05]  /*12740*/  @P0 BRA.U.ANY `(.L_x_1277) ;  /* 0xfffffffd00e80947 */ /* 0x000fea000393ffff */
[----:B-12---:R-:W2:Y:S02]  /*12750*/  LDL.LU R2, [R1+0x18] ;  /* 0x0000180001027983 */ /* 0x006ea40000300800 */
        /* <DEDUP_REMOVED lines=9> */
[----:B------:R-:W1:Y:S03]  /*127f0*/  SYNCS.PHASECHK.TRANS64.TRYWAIT P0, [R17+URZ+0x30820], R0 ;  /* 0x03082000110075a7 */ /* 0x000e66000800017f */
[----:B01----:R-:W-:Y:S05]  /*12800*/  @!P0 BRA `(.L_x_1279) ;  /* 0x0000004400c08947 */ /* 0x003fea0003800000 */
.L_x_1393:
[----:B------:R-:W-:Y:S05]  /*12810*/  BSYNC B0 ;  /* 0x0000000000007941 */ /* 0x000fea0003800000 */
.L_x_1278:
[----:B------:R-:W-:-:S04]  /*12820*/  UIADD3 UR4, UR41, -0x2, URZ ;  /* 0xfffffffe29047890 */ /* 0x000fc8000fffe03f */
[----:B------:R-:W-:-:S06]  /*12830*/  UISETP.GE.AND UP0, UPT, UR4, UR40, UPT ;  /* 0x000000280400728c */ /* 0x000fcc000bf06270 */
[----:B------:R-:W-:-:S13]  /*12840*/  PLOP3.LUT P0, PT, PT, PT, UP0, 0x80, 0x0 ;  /* 0x000000000000781c */ /* 0x000fda0003f0f008 */
[----:B------:R-:W-:Y:S05]  /*12850*/  @!P0 BRA `(.L_x_1280) ;  /* 0x0000002800388947 */ /* 0x000fea0003800000 */
[----:B0-----:R-:W-:Y:S01]  /*12860*/  IMAD R0, RZ, RZ, -UR41 ;  /* 0x80000029ff007e24 */ /* 0x001fe2000f8e02ff */
[----:B------:R-:W-:Y:S01]  /*12870*/  LOP3.LUT R5, RZ, UR40, RZ, 0x33, !PT ;  /* 0x00000028ff057c12 */ /* 0x000fe2000f8e33ff */
[----:B------:R-:W-:-:S03]  /*12880*/  IMAD.U32 R4, RZ, RZ, UR4 ;  /* 0x00000004ff047e24 */ /* 0x000fc6000f8e00ff */
[----:B------:R-:W-:-:S05]  /*12890*/  VIADDMNMX R5, R0, 0x1, R5, !PT ;  /* 0x0000000100057846 */ /* 0x000fca0007800105 */
[----:B------:R-:W-:-:S05]  /*128a0*/  VIADD R0, R5, UR41 ;  /* 0x0000002905007c36 */ /* 0x000fca0008000000 */
[----:B------:R-:W-:-:S04]  /*128b0*/  LOP3.LUT R0, R0, 0x1, RZ, 0xc0, !PT ;  /* 0x0000000100007812 */ /* 0x000fc800078ec0ff */
[----:B------:R-:W-:-:S13]  /*128c0*/  ISETP.NE.U32.AND P0, PT, R0, 0x1, PT ;  /* 0x000000010000780c */ /* 0x000fda0003f05070 */
[----:B------:R-:W-:Y:S05]  /*128d0*/  @P0 BRA `(.L_x_1281) ;  /* 0x0000000c00600947 */ /* 0x000fea0003800000 */
[----:B------:R-:W2:Y:S01]  /*128e0*/  LDL R2, [R1+0x8] ;  /* 0x0000080001027983 */ /* 0x000ea20000100800 */
[----:B------:R-:W-:Y:S01]  /*128f0*/  LOP3.LUT P1, RZ, R19, 0x2, RZ, 0xc0, !PT ;  /* 0x0000000213ff7812 */ /* 0x000fe2000782c0ff */
[----:B------:R-:W-:Y:S01]  /*12900*/  VIADD R0, R18, 0x1 ;  /* 0x0000000112007836 */ /* 0x000fe20000000000 */
[----:B------:R-:W-:Y:S04]  /*12910*/  BSSY B0, `(.L_x_1282) ;  /* 0x00000d0000007945 */ /* 0x000fe80003800000 */
[----:B------:R-:W-:-:S04]  /*12920*/  ISETP.NE.AND P0, PT, R0, 0x2, PT ;  /* 0x000000020000780c */ /* 0x000fc80003f05270 */
[----:B------:R-:W-:Y:S02]  /*12930*/  SEL R10, RZ, 0x1, P0 ;  /* 0x00000001ff0a7807 */ /* 0x000fe40000000000 */
[----:B------:R-:W-:Y:S02]  /*12940*/  SEL R0, R0, RZ, P0 ;  /* 0x000000ff00007207 */ /* 0x000fe40000000000 */
[----:B--2---:R-:W-:Y:S01]  /*12950*/  LOP3.LUT R10, R2, R10, RZ, 0x3c, !PT ;  /* 0x0000000a020a7212 */ /* 0x004fe200078e3cff */
[----:B------:R-:W-:Y:S06]  /*12960*/  @!P1 BRA `(.L_x_1283) ;  /* 0x0000000c00289947 */ /* 0x000fec0003800000 */
[----:B------:R-:W-:Y:S01]  /*12970*/  LOP3.LUT P1, RZ, R19, 0x1, RZ, 0xc0, !PT ;  /* 0x0000000113ff7812 */ /* 0x000fe2000782c0ff */
[----:B------:R-:W-:-:S12]  /*12980*/  IMAD.MOV.U32 R8, RZ, RZ, R16 ;  /* 0x000000ffff087224 */ /* 0x000fd800078e0010 */
[----:B------:R-:W-:Y:S05]  /*12990*/  @!P1 BRA `(.L_x_1284) ;  /* 0x0000000000589947 */ /* 0x000fea0003800000 */
[----:B------:R-:W2:Y:S01]  /*129a0*/  LDL R9, [R1+0xc] ;  /* 0x00000c0001097983 */ /* 0x000ea20000100800 */
[----:B------:R-:W0:Y:S03]  /*129b0*/  LDC R8, c[0x0][0x43c] ;  /* 0x00010f00ff087b82 */ /* 0x000e260000000800 */
[----:B------:R-:W3:Y:S01]  /*129c0*/  LDL R12, [R1+0x4] ;  /* 0x00000400010c7983 */ /* 0x000ee20000100800 */
[----:B------:R-:W-:Y:S01]  /*129d0*/  IMAD.MOV.U32 R7, RZ, RZ, R4 ;  /* 0x000000ffff077224 */ /* 0x000fe200078e0004 */
[----:B------:R-:W-:Y:S01]  /*129e0*/  ULDC.64 UR4, c[0x0][0x428] ;  /* 0x00010a0000047ab9 */ /* 0x000fe20000000a00 */
[----:B------:R-:W-:Y:S01]  /*129f0*/  ULDC.64 UR6, c[0x0][0x208] ;  /* 0x0000820000067ab9 */ /* 0x000fe20000000a00 */
[----:B0-----:R-:W-:-:S13]  /*12a00*/  ISETP.NE.AND P0, PT, R8, 0x1, PT ;  /* 0x000000010800780c */ /* 0x001fda0003f05270 */
[----:B------:R-:W0:Y:S02]  /*12a10*/  @P0 LDC.64 R2, c[0x0][0x440] ;  /* 0x00011000ff020b82 */ /* 0x000e240000000a00 */
[----:B0-----:R-:W-:-:S05]  /*12a20*/  @P0 IMAD.HI.U32 R2, R4, R2, RZ ;  /* 0x0000000204020227 */ /* 0x001fca00078e00ff */
[----:B------:R-:W-:-:S05]  /*12a30*/  @P0 SHF.R.U32.HI R7, RZ, R3, R2 ;  /* 0x00000003ff070219 */ /* 0x000fca0000011602 */
[----:B------:R-:W-:-:S04]  /*12a40*/  IMAD.MOV R2, RZ, RZ, -R7 ;  /* 0x000000ffff027224 */ /* 0x000fc800078e0a07 */
[----:B------:R-:W-:Y:S02]  /*12a50*/  IMAD R4, R8, R2, R4 ;  /* 0x0000000208047224 */ /* 0x000fe400078e0204 */
[----:B------:R-:W0:Y:S01]  /*12a60*/  LDC.64 R2, c[0x0][0x418] ;  /* 0x00010600ff027b82 */ /* 0x000e220000000a00 */
[----:B--2---:R-:W-:Y:S01]  /*12a70*/  IMAD R8, R9, UR4, RZ ;  /* 0x0000000409087c24 */ /* 0x004fe2000f8e02ff */
[----:B------:R-:W-:-:S03]  /*12a80*/  SHF.R.S32.HI R9, RZ, 0x1f, R7 ;  /* 0x0000001fff097819 */ /* 0x000fc60000011407 */
[----:B---3--:R-:W-:Y:S02]  /*12a90*/  IMAD R11, R12, UR5, R8 ;  /* 0x000000050c0b7c24 */ /* 0x008fe4000f8e0208 */
[----:B------:R-:W-:-:S04]  /*12aa0*/  IMAD.MOV.U32 R8, RZ, RZ, R7 ;  /* 0x000000ffff087224 */ /* 0x000fc800078e0007 */
[----:B------:R-:W-:-:S04]  /*12ab0*/  IMAD.WIDE.U32 R8, R12, UR4, R8 ;  /* 0x000000040c087c25 */ /* 0x000fc8000f8e0008 */
[----:B------:R-:W-:Y:S01]  /*12ac0*/  IMAD.IADD R7, R11, 0x1, R9 ;  /* 0x000000010b077824 */ /* 0x000fe200078e0209 */
[----:B0-----:R-:W-:-:S04]  /*12ad0*/  LEA R2, P0, R8, R2, 0x2 ;  /* 0x0000000208027211 */ /* 0x001fc800078010ff */
[----:B------:R-:W-:-:S05]  /*12ae0*/  LEA.HI.X R3, R8, R3, R7, 0x2, P0 ;  /* 0x0000000308037211 */ /* 0x000fca00000f1407 */
[----:B------:R0:W5:Y:S04]  /*12af0*/  LDG.E R8, desc[UR6][R2.64] ;  /* 0x0000000602087981 */ /* 0x000168000c1e1900 */
.L_x_1284:
[----:B0-----:R-:W-:Y:S01]  /*12b00*/  IMAD R3, R0, 0x8, R17 ;  /* 0x0000000800037824 */ /* 0x001fe200078e0211 */
[----:B------:R-:W-:Y:S01]  /*12b10*/  SHF.L.U32 R2, R10, 0x1f, RZ ;  /* 0x0000001f0a027819 */ /* 0x000fe200000006ff */
[----:B------:R-:W-:Y:S03]  /*12b20*/  BSSY B1, `(.L_x_1285) ;  /* 0x0000003000017945 */ /* 0x000fe60003800000 */
[----:B------:R-:W0:Y:S02]  /*12b30*/  SYNCS.PHASECHK.TRANS64.TRYWAIT P0, [R3+URZ+0x30840], R2 ;  /* 0x03084002030075a7 */ /* 0x000e24000800017f */
[----:B0-----:R-:W-:Y:S05]  /*12b40*/  @!P0 BRA `(.L_x_1286) ;  /* 0x0000004400048947 */ /* 0x001fea0003800000 */
.L_x_1394:
[----:B------:R-:W-:Y:S05]  /*12b50*/  BSYNC B1 ;  /* 0x0000000000017941 */ /* 0x000fea0003800000 */
.L_x_1285:
[----:B------:R-:W1:Y:S01]  /*12b60*/  S2R R7, SR_TID.X ;  /* 0x0000000000077919 */ /* 0x000e620000002100 */
[----:B------:R-:W-:Y:S01]  /*12b70*/  BSSY B1, `(.L_x_1287) ;  /* 0x000000b000017945 */ /* 0x000fe20003800000 */
[----:B-1----:R-:W-:-:S04]  /*12b80*/  LOP3.LUT R7, R7, 0x7f, RZ, 0xc0, !PT ;  /* 0x0000007f07077812 */ /* 0x002fc800078ec0ff */
[----:B------:R-:W-:-:S13]  /*12b90*/  ISETP.NE.AND P1, PT, R7, RZ, PT ;  /* 0x000000ff0700720c */ /* 0x000fda0003f25270 */
[----:B------:R-:W-:Y:S05]  /*12ba0*/  @P1 BRA `(.L_x_1288) ;  /* 0x00000000001c1947 */ /* 0x000fea0003800000 */
[----:B------:R-:W1:Y:S01]  /*12bb0*/  S2R R7, SR_TID.X ;  /* 0x0000000000077919 */ /* 0x000e620000002100 */
[----:B0-----:R-:W-:-:S04]  /*12bc0*/  IMAD.MOV.U32 R2, RZ, RZ, 0x8000 ;  /* 0x00008000ff027424 */ /* 0x001fc800078e00ff */
[----:B------:R2:W-:Y:S01]  /*12bd0*/  SYNCS.ARRIVE.TRANS64 RZ, [R3+URZ+0x30830], R2 ;  /* 0x0308300203ff79a7 */ /* 0x0005e2000800003f */
[----:B-1----:R-:W-:-:S04]  /*12be0*/  LOP3.LUT R7, R7, 0x1f, RZ, 0xc0, !PT ;  /* 0x0000001f07077812 */ /* 0x002fc800078ec0ff */
[----:B------:R-:W-:-:S13]  /*12bf0*/  ISETP.NE.AND P0, PT, R7, RZ, PT ;  /* 0x000000ff0700720c */ /* 0x000fda0003f05270 */
[----:B--2---:R-:W-:Y:S05]  /*12c00*/  @!P0 BRA `(.L_x_1288) ;  /* 0x0000000000048947 */ /* 0x004fea0003800000 */
[----:B------:R-:W-:Y:S01]  /*12c10*/  BPT.TRAP 0x1 ;  /* 0x000000040000795c */ /* 0x000fe20000300000 */
.L_x_1288:
[----:B------:R-:W-:Y:S05]  /*12c20*/  BSYNC B1 ;  /* 0x0000000000017941 */ /* 0x000fea0003800000 */
.L_x_1287:
[----:B------:R-:W-:Y:S01]  /*12c30*/  IMAD.MOV.U32 R11, RZ, RZ, RZ ;  /* 0x000000ffff0b7224 */ /* 0x000fe200078e00ff */
[----:B------:R-:W-:Y:S01]  /*12c40*/  UIADD3 UR4, UP0, UR38, 0x370, URZ ;  /* 0x0000037026047890 */ /* 0x000fe2000ff1e03f */
[----:B------:R-:W-:Y:S01]  /*12c50*/  IMAD R7, R0, 0x8000, R17 ;  /* 0x0000800000077824 */ /* 0x000fe200078e0211 */
[----:B------:R-:W-:Y:S01]  /*12c60*/  PLOP3.LUT P0, PT, PT, PT, PT, 0x80, 0x0 ;  /* 0x000000000000781c */ /* 0x000fe20003f0f070 */
[----:B0-----:R-:W-:Y:S01]  /*12c70*/  VIADD R3, R3, 0x30830 ;  /* 0x0003083003037836 */ /* 0x001fe20000000000 */
[----:B------:R-:W-:Y:S01]  /*12c80*/  R2UR UR10, R11 ;  /* 0x000000000b0a72ca */ /* 0x000fe200000e0000 */
[----:B------:R-:W-:Y:S01]  /*12c90*/  IMAD.SHL.U32 R2, R4, 0x40, RZ ;  /* 0x0000004004027824 */ /* 0x000fe200078e00ff */
[----:B------:R-:W-:Y:S01]  /*12ca0*/  UIADD3.X UR5, URZ, UR39, URZ, UP0, !UPT ;  /* 0x000000273f057290 */ /* 0x000fe200087fe43f */
[----:B------:R-:W-:Y:S01]  /*12cb0*/  VIADD R9, R7, 0x20400 ;  /* 0x0002040007097836 */ /* 0x000fe20000000000 */
[----:B------:R-:W-:Y:S01]  /*12cc0*/  UMOV UR6, 0x0 ;  /* 0x0000000000067882 */ /* 0x000fe20000000000 */
[----:B------:R-:W-:-:S10]  /*12cd0*/  UMOV UR7, 0x14f00000 ;  /* 0x14f0000000077882 */ /* 0x000fd40000000000 */
.L_x_1289:
[----:B------:R-:W-:-:S13]  /*12ce0*/  @P0 ELECT P2, URZ, PT ;  /* 0x00000000003f082f */ /* 0x000fda0003840000 */
[----:B-----5:R-:W-:Y:S01]  /*12cf0*/  @P2 R2UR UR13, R8 ;  /* 0x00000000080d22ca */ /* 0x020fe200000e0000 */
[----:B------:R-:W-:Y:S01]  /*12d00*/  UMOV UR12, UR36 ;  /* 0x00000024000c7c82 */ /* 0x000fe20008000000 */
[----:B------:R-:W-:Y:S02]  /*12d10*/  @P2 R2UR UR11, R2 ;  /* 0x00000000020b22ca */ /* 0x000fe400000e0000 */
[----:B------:R-:W-:Y:S02]  /*12d20*/  @P2 R2UR UR9, R3 ;  /* 0x00000000030922ca */ /* 0x000fe400000e0000 */
[----:B------:R-:W-:Y:S02]  /*12d30*/  @P2 R2UR UR8, R9 ;  /* 0x00000000090822ca */ /* 0x000fe400000e0000 */
[----:B------:R-:W-:Y:S02]  /*12d40*/  @P2 PLOP3.LUT P0, PT, P2, PT, PT, 0x8, 0x0 ;  /* 0x000000000000281c */ /* 0x000fe4000170e170 */
        /* <DEDUP_REMOVED lines=9> */
.L_x_1290:
[----:B------:R-:W-:-:S13]  /*12de0*/  @P0 ELECT P2, URZ, PT ;  /* 0x00000000003f082f */ /* 0x000fda0003840000 */
[----:B------:R-:W-:Y:S01]  /*12df0*/  @P2 R2UR UR13, R8 ;  /* 0x00000000080d22ca */ /* 0x000fe200000e0000 */
        /* <DEDUP_REMOVED lines=14> */
.L_x_1291:
        /* <DEDUP_REMOVED lines=16> */
.L_x_1292:
        /* <DEDUP_REMOVED lines=10> */
[----:B------:R-:W2:Y:S01]  /*13080*/  LDL.LU R9, [R1+0x8] ;  /* 0x0000080001097983 */ /* 0x000ea20000300800 */
[----:B------:R-:W-:Y:S01]  /*13090*/  IMAD R3, R18, 0x8, R6 ;  /* 0x0000000812037824 */ /* 0x000fe200078e0206 */
[----:B------:R-:W-:Y:S01]  /*130a0*/  BSSY B1, `(.L_x_1293) ;  /* 0x0000004000017945 */ /* 0x000fe20003800000 */
[----:B--2---:R-:W-:-:S04]  /*130b0*/  SHF.L.U32 R2, R9, 0x1f, RZ ;  /* 0x0000001f09027819 */ /* 0x004fc800000006ff */
[----:B------:R-:W0:Y:S02]  /*130c0*/  SYNCS.PHASECHK.TRANS64.TRYWAIT P0, [R3+URZ+0x60], R2 ;  /* 0x00006002030075a7 */ /* 0x000e24000800017f */
[----:B0-----:R-:W-:Y:S05]  /*130d0*/  @!P0 BRA `(.L_x_1294) ;  /* 0x0000003c00b48947 */ /* 0x001fea0003800000 */
.L_x_1395:
[----:B------:R-:W-:Y:S05]  /*130e0*/  BSYNC B1 ;  /* 0x0000000000017941 */ /* 0x000fea0003800000 */
.L_x_1293:
[----:B------:R-:W-:Y:S01]  /*130f0*/  BSSY B1, `(.L_x_1295) ;  /* 0x000000c000017945 */ /* 0x000fe20003800000 */
[----:B------:R-:W-:Y:S02]  /*13100*/  IMAD.MOV.U32 R12, RZ, RZ, 0x0 ;  /* 0x00000000ff0c7424 */ /* 0x000fe400078e00ff */
[----:B------:R-:W-:Y:S01]  /*13110*/  IMAD.MOV.U32 R13, RZ, RZ, 0x14f00000 ;  /* 0x14f00000ff0d7424 */ /* 0x000fe200078e00ff */
[----:B------:R-:W-:Y:S06]  /*13120*/  @P1 BRA `(.L_x_1296) ;  /* 0x0000000000201947 */ /* 0x000fec0003800000 */
[----:B------:R-:W1:Y:S01]  /*13130*/  S2R R7, SR_TID.X ;  /* 0x0000000000077919 */ /* 0x000e620000002100 */
[----:B0-----:R-:W-:Y:S02]  /*13140*/  IMAD R2, R18, 0x8, R17 ;  /* 0x0000000812027824 */ /* 0x001fe400078e0211 */
[----:B------:R-:W-:-:S04]  /*13150*/  IMAD.MOV.U32 R3, RZ, RZ, 0x8000 ;  /* 0x00008000ff037424 */ /* 0x000fc800078e00ff */
[----:B------:R2:W-:Y:S01]  /*13160*/  SYNCS.ARRIVE.TRANS64 RZ, [R2+URZ+0x30850], R3 ;  /* 0x0308500302ff79a7 */ /* 0x0005e2000800003f */
[----:B-1----:R-:W-:-:S04]  /*13170*/  LOP3.LUT R7, R7, 0x1f, RZ, 0xc0, !PT ;  /* 0x0000001f07077812 */ /* 0x002fc800078ec0ff */
[----:B------:R-:W-:-:S13]  /*13180*/  ISETP.NE.AND P0, PT, R7, RZ, PT ;  /* 0x000000ff0700720c */ /* 0x000fda0003f05270 */
[----:B--2---:R-:W-:Y:S05]  /*13190*/  @!P0 BRA `(.L_x_1296) ;  /* 0x0000000000048947 */ /* 0x004fea0003800000 */
[----:B------:R-:W-:Y:S01]  /*131a0*/  BPT.TRAP 0x1 ;  /* 0x000000040000795c */ /* 0x000fe20000300000 */
.L_x_1296:
[----:B------:R-:W-:Y:S05]  /*131b0*/  BSYNC B1 ;  /* 0x0000000000017941 */ /* 0x000fea0003800000 */
.L_x_1295:
[----:B------:R-:W2:Y:S01]  /*131c0*/  LDL.LU R7, [R1] ;  /* 0x0000000001077983 */ /* 0x000ea20000300800 */
[----:B------:R-:W-:Y:S01]  /*131d0*/  R2UR UR10, R11 ;  /* 0x000000000b0a72ca */ /* 0x000fe200000e0000 */
[--C-:B0-----:R-:W-:Y:S01]  /*131e0*/  IMAD R2, R18, 0x8, R17.reuse ;  /* 0x0000000812027824 */ /* 0x101fe200078e0211 */
[----:B------:R-:W-:Y:S01]  /*131f0*/  R2UR UR6, R12 ;  /* 0x000000000c0672ca */ /* 0x000fe200000e0000 */
[----:B------:R-:W-:Y:S01]  /*13200*/  IMAD R3, R18, 0x8000, R17 ;  /* 0x0000800012037824 */ /* 0x000fe200078e0211 */
[----:B------:R-:W-:Y:S01]  /*13210*/  R2UR UR7, R13 ;  /* 0x000000000d0772ca */ /* 0x000fe200000e0000 */
[----:B------:R-:W-:Y:S01]  /*13220*/  UIADD3 UR4, UP0, UR38, 0x470, URZ ;  /* 0x0000047026047890 */ /* 0x000fe2000ff1e03f */
[----:B------:R-:W-:Y:S01]  /*13230*/  PLOP3.LUT P0, PT, PT, PT, PT, 0x80, 0x0 ;  /* 0x000000000000781c */ /* 0x000fe20003f0f070 */
[----:B------:R-:W-:Y:S02]  /*13240*/  VIADD R2, R2, 0x30850 ;  /* 0x0003085002027836 */ /* 0x000fe40000000000 */
[----:B------:R-:W-:Y:S01]  /*13250*/  VIADD R9, R3, 0x400 ;  /* 0x0000040003097836 */ /* 0x000fe20000000000 */
[----:B------:R-:W-:Y:S01]  /*13260*/  UIADD3.X UR5, URZ, UR39, URZ, UP0, !UPT ;  /* 0x000000273f057290 */ /* 0x000fe200087fe43f */
[----:B--2---:R-:W-:-:S11]  /*13270*/  IMAD.SHL.U32 R7, R7, 0x40, RZ ;  /* 0x0000004007077824 */ /* 0x004fd600078e00ff */
.L_x_1297:
        /* <DEDUP_REMOVED lines=15> */
.L_x_1298:
        /* <DEDUP_REMOVED lines=15> */
.L_x_1299:
        /* <DEDUP_REMOVED lines=15> */
.L_x_1300:
        /* <DEDUP_REMOVED lines=10> */
[----:B------:R0:W-:Y:S01]  /*135f0*/  STL [R1], R4 ;  /* 0x0000000401007387 */ /* 0x0001e20000100800 */
[----:B------:R-:W-:-:S07]  /*13600*/  IMAD.MOV.U32 R16, RZ, RZ, R8 ;  /* 0x000000ffff107224 */ /* 0x000fce00078e0008 */
.L_x_1283:
[----:B------:R-:W-:Y:S05]  /*13610*/  BSYNC B0 ;  /* 0x0000000000007941 */ /* 0x000fea0003800000 */
.L_x_1282:
[----:B------:R1:W-:Y:S01]  /*13620*/  STL [R1+0x8], R10 ;  /* 0x0000080a01007387 */ /* 0x0003e20000100800 */
[----:B------:R-:W-:Y:S01]  /*13630*/  UIADD3 UR4, UR41, -0x3, URZ ;  /* 0xfffffffd29047890 */ /* 0x000fe2000fffe03f */
[----:B------:R-:W-:-:S05]  /*13640*/  IMAD.MOV.U32 R18, RZ, RZ, R0 ;  /* 0x000000ffff127224 */ /* 0x000fca00078e0000 */
[----:B0-----:R-:W-:-:S07]  /*13650*/  IMAD.U32 R4, RZ, RZ, UR4 ;  /* 0x00000004ff047e24 */ /* 0x001fce000f8e00ff */
.L_x_1281:
[----:B------:R-:W-:Y:S01]  /*13660*/  ULOP3.LUT UR4, URZ, UR41, URZ, 0x33, !UPT ;  /* 0x000000293f047292 */ /* 0x000fe2000f8e333f */
[----:B------:R-:W-:Y:S01]  /*13670*/  VIADD R5, R5, 0xfffffffe ;  /* 0xfffffffe05057836 */ /* 0x000fe20000000000 */
[----:B------:R-:W-:Y:S04]  /*13680*/  BSSY B0, `(.L_x_1280) ;  /* 0x00001ab000007945 */ /* 0x000fe80003800000 */
[----:B------:R-:W-:-:S13]  /*13690*/  ISETP.NE.AND P0, PT, R5, UR4, PT ;  /* 0x0000000405007c0c */ /* 0x000fda000bf05270 */
[----:B------:R-:W-:Y:S05]  /*136a0*/  @!P0 BRA `(.L_x_1301) ;  /* 0x0000001800a08947 */ /* 0x000fea0003800000 */
[----:B------:R-:W-:-:S07]  /*136b0*/  IMAD.MOV.U32 R8, RZ, RZ, R16 ;  /* 0x000000ffff087224 */ /* 0x000fce00078e0010 */
.L_x_1340:
[----:B--2---:R-:W2:Y:S01]  /*136c0*/  LDL R2, [R1+0x8] ;  /* 0x0000080001027983 */ /* 0x004ea20000100800 */
[----:B------:R-:W-:Y:S01]  /*136d0*/  LOP3.LUT P1, RZ, R19, 0x2, RZ, 0xc0, !PT ;  /* 0x0000000213ff7812 */ /* 0x000fe2000782c0ff */
[----:B------:R-:W-:Y:S01]  /*136e0*/  VIADD R0, R18, 0x1 ;  /* 0x0000000112007836 */ /* 0x000fe20000000000 */
[----:B------:R-:W-:Y:S05]  /*136f0*/  YIELD ;  /* 0x0000000000007946 */ /* 0x000fea0003800000 */
[----:B------:R-:W-:Y:S01]  /*13700*/  ISETP.NE.AND P0, PT, R0, 0x2, PT ;  /* 0x000000020000780c */ /* 0x000fe20003f05270 */
[----:B------:R-:W-:Y:S03]  /*13710*/  BSSY B1, `(.L_x_1302) ;  /* 0x00000cc000017945 */ /* 0x000fe60003800000 */
[----:B------:R-:W-:-:S02]  /*13720*/  SEL R5, RZ, 0x1, P0 ;  /* 0x00000001ff057807 */ /* 0x000fc40000000000 */
[----:B------:R-:W-:Y:S02]  /*13730*/  SEL R0, R0, RZ, P0 ;  /* 0x000000ff00007207 */ /* 0x000fe40000000000 */
[----:B--2---:R-:W-:Y:S01]  /*13740*/  LOP3.LUT R5, R2, R5, RZ, 0x3c, !PT ;  /* 0x0000000502057212 */ /* 0x004fe200078e3cff */
[----:B0-----:R-:W-:Y:S06]  /*13750*/  @!P1 BRA `(.L_x_1303) ;  /* 0x0000000c001c9947 */ /* 0x001fec0003800000 */
[----:B------:R-:W-:Y:S01]  /*13760*/  LOP3.LUT P1, RZ, R19, 0x1, RZ, 0xc0, !PT ;  /* 0x0000000113ff7812 */ /* 0x000fe2000782c0ff */
[----:B------:R-:W-:-:S12]  /*13770*/  IMAD.MOV.U32 R7, RZ, RZ, R4 ;  /* 0x000000ffff077224 */ /* 0x000fd800078e0004 */
[----:B------:R-:W-:Y:S05]  /*13780*/  @!P1 BRA `(.L_x_1304) ;  /* 0x0000000000549947 */ /* 0x000fea0003800000 */
[----:B-1----:R-:W2:Y:S01]  /*13790*/  LDL R10, [R1+0xc] ;  /* 0x00000c00010a7983 */ /* 0x002ea20000100800 */
[----:B------:R-:W0:Y:S01]  /*137a0*/  LDC R8, c[0x0][0x43c] ;  /* 0x00010f00ff087b82 */ /* 0x000e220000000800 */
[----:B------:R-:W-:Y:S02]  /*137b0*/  ULDC.64 UR4, c[0x0][0x428] ;  /* 0x00010a0000047ab9 */ /* 0x000fe40000000a00 */
[----:B------:R-:W3:Y:S01]  /*137c0*/  LDL R9, [R1+0x4] ;  /* 0x0000040001097983 */ /* 0x000ee20000100800 */
[----:B------:R-:W-:Y:S01]  /*137d0*/  ULDC.64 UR6, c[0x0][0x208] ;  /* 0x0000820000067ab9 */ /* 0x000fe20000000a00 */
[----:B0-----:R-:W-:-:S13]  /*137e0*/  ISETP.NE.AND P0, PT, R8, 0x1, PT ;  /* 0x000000010800780c */ /* 0x001fda0003f05270 */
[----:B------:R-:W0:Y:S02]  /*137f0*/  @P0 LDC.64 R2, c[0x0][0x440] ;  /* 0x00011000ff020b82 */ /* 0x000e240000000a00 */
[----:B0-----:R-:W-:-:S04]  /*13800*/  @P0 IMAD.HI.U32 R7, R4, R2, RZ ;  /* 0x0000000204070227 */ /* 0x001fc800078e00ff */
[----:B------:R-:W-:Y:S01]  /*13810*/  IMAD.MOV.U32 R2, RZ, RZ, R4 ;  /* 0x000000ffff027224 */ /* 0x000fe200078e0004 */
[----:B------:R-:W-:-:S04]  /*13820*/  @P0 SHF.R.U32.HI R2, RZ, R3, R7 ;  /* 0x00000003ff020219 */ /* 0x000fc80000011607 */
[--C-:B------:R-:W-:Y:S01]  /*13830*/  SHF.R.S32.HI R3, RZ, 0x1f, R2.reuse ;  /* 0x0000001fff037819 */ /* 0x100fe20000011402 */
[----:B------:R-:W-:-:S04]  /*13840*/  IMAD.MOV R7, RZ, RZ, -R2 ;  /* 0x000000ffff077224 */ /* 0x000fc800078e0a02 */
[----:B------:R-:W-:Y:S02]  /*13850*/  IMAD R7, R8, R7, R4 ;  /* 0x0000000708077224 */ /* 0x000fe400078e0204 */
[----:B--2---:R-:W-:-:S04]  /*13860*/  IMAD R8, R10, UR4, RZ ;  /* 0x000000040a087c24 */ /* 0x004fc8000f8e02ff */
[C---:B---3--:R-:W-:Y:S02]  /*13870*/  IMAD R8, R9.reuse, UR5, R8 ;  /* 0x0000000509087c24 */ /* 0x048fe4000f8e0208 */
[----:B------:R-:W-:Y:S01]  /*13880*/  IMAD.WIDE.U32 R2, R9, UR4, R2 ;  /* 0x0000000409027c25 */ /* 0x000fe2000f8e0002 */
[----:B------:R-:W-:-:S03]  /*13890*/  ULDC.64 UR4, c[0x0][0x418] ;  /* 0x0001060000047ab9 */ /* 0x000fc60000000a00 */
[----:B------:R-:W-:Y:S01]  /*138a0*/  IMAD.IADD R3, R8, 0x1, R3 ;  /* 0x0000000108037824 */ /* 0x000fe200078e0203 */
[----:B------:R-:W-:-:S04]  /*138b0*/  LEA R8, P0, R2, UR4, 0x2 ;  /* 0x0000000402087c11 */ /* 0x000fc8000f8010ff */
[----:B------:R-:W-:-:S05]  /*138c0*/  LEA.HI.X R9, R2, UR5, R3, 0x2, P0 ;  /* 0x0000000502097c11 */ /* 0x000fca00080f1403 */
[----:B------:R0:W5:Y:S04]  /*138d0*/  LDG.E R8, desc[UR6][R8.64] ;  /* 0x0000000608087981 */ /* 0x000168000c1e1900 */
.L_x_1304:
[----:B------:R-:W-:Y:S01]  /*138e0*/  IMAD R3, R0, 0x8, R17 ;  /* 0x0000000800037824 */ /* 0x000fe200078e0211 */
[----:B------:R-:W-:Y:S01]  /*138f0*/  SHF.L.U32 R2, R5, 0x1f, RZ ;  /* 0x0000001f05027819 */ /* 0x000fe200000006ff */
[----:B------:R-:W-:Y:S03]  /*13900*/  BSSY B2, `(.L_x_1305) ;  /* 0x0000003000027945 */ /* 0x000fe60003800000 */
[----:B------:R-:W2:Y:S02]  /*13910*/  SYNCS.PHASECHK.TRANS64.TRYWAIT P0, [R3+URZ+0x30840], R2 ;  /* 0x03084002030075a7 */ /* 0x000ea4000800017f */
[----:B--2---:R-:W-:Y:S05]  /*13920*/  @!P0 BRA `(.L_x_1306) ;  /* 0x0000003400b48947 */ /* 0x004fea0003800000 */
.L_x_1396:
[----:B------:R-:W-:Y:S05]  /*13930*/  BSYNC B2 ;  /* 0x0000000000027941 */ /* 0x000fea0003800000 */
.L_x_1305:
[----:B0-----:R-:W0:Y:S01]  /*13940*/  S2R R9, SR_TID.X ;  /* 0x0000000000097919 */ /* 0x001e220000002100 */
        /* <DEDUP_REMOVED lines=9> */
[----:B---3--:R-:W-:Y:S05]  /*139e0*/  @!P0 BRA `(.L_x_1308) ;  /* 0x0000000000048947 */ /* 0x008fea0003800000 */
[----:B------:R-:W-:Y:S01]  /*139f0*/  BPT.TRAP 0x1 ;  /* 0x000000040000795c */ /* 0x000fe20000300000 */
.L_x_1308:
[----:B------:R-:W-:Y:S05]  /*13a00*/  BSYNC B2 ;  /* 0x0000000000027941 */ /* 0x000fea0003800000 */
.L_x_1307:
[----:B------:R-:W-:Y:S01]  /*13a10*/  IMAD.MOV.U32 R11, RZ, RZ, RZ ;  /* 0x000000ffff0b7224 */ /* 0x000fe200078e00ff */
[----:B------:R-:W-:Y:S01]  /*13a20*/  UIADD3 UR4, UP0, UR38, 0x370, URZ ;  /* 0x0000037026047890 */ /* 0x000fe2000ff1e03f */
[----:B------:R-:W-:Y:S01]  /*13a30*/  IMAD R9, R0, 0x8000, R17 ;  /* 0x0000800000097824 */ /* 0x000fe200078e0211 */
[----:B------:R-:W-:Y:S01]  /*13a40*/  PLOP3.LUT P0, PT, PT, PT, PT, 0x80, 0x0 ;  /* 0x000000000000781c */ /* 0x000fe20003f0f070 */
[----:B--2---:R-:W-:Y:S01]  /*13a50*/  VIADD R3, R3, 0x30830 ;  /* 0x0003083003037836 */ /* 0x004fe20000000000 */
[----:B------:R-:W-:Y:S01]  /*13a60*/  R2UR UR10, R11 ;  /* 0x000000000b0a72ca */ /* 0x000fe200000e0000 */
[----:B------:R-:W-:Y:S01]  /*13a70*/  IMAD.SHL.U32 R2, R7, 0x40, RZ ;  /* 0x0000004007027824 */ /* 0x000fe200078e00ff */
[----:B------:R-:W-:Y:S01]  /*13a80*/  UIADD3.X UR5, URZ, UR39, URZ, UP0, !UPT ;  /* 0x000000273f057290 */ /* 0x000fe200087fe43f */
[----:B-1----:R-:W-:Y:S01]  /*13a90*/  VIADD R10, R9, 0x20400 ;  /* 0x00020400090a7836 */ /* 0x002fe20000000000 */
[----:B------:R-:W-:Y:S01]  /*13aa0*/  UMOV UR6, 0x0 ;  /* 0x0000000000067882 */ /* 0x000fe20000000000 */
[----:B------:R-:W-:-:S10]  /*13ab0*/  UMOV UR7, 0x14f00000 ;  /* 0x14f0000000077882 */ /* 0x000fd40000000000 */
.L_x_1309:
        /* <DEDUP_REMOVED lines=16> */
.L_x_1310:
        /* <DEDUP_REMOVED lines=16> */
.L_x_1311:
        /* <DEDUP_REMOVED lines=16> */
.L_x_1312:
        /* <DEDUP_REMOVED lines=16> */
.L_x_1397:
[----:B------:R-:W-:Y:S05]  /*13ec0*/  BSYNC B2 ;  /* 0x0000000000027941 */ /* 0x000fea0003800000 */
.L_x_1313:
[----:B------:R-:W-:Y:S01]  /*13ed0*/  BSSY B2, `(.L_x_1315) ;  /* 0x000000b000027945 */ /* 0x000fe20003800000 */
[----:B0-----:R-:W-:Y:S02]  /*13ee0*/  IMAD.MOV.U32 R2, RZ, RZ, 0x0 ;  /* 0x00000000ff027424 */ /* 0x001fe400078e00ff */
[----:B------:R-:W-:Y:S01]  /*13ef0*/  IMAD.MOV.U32 R3, RZ, RZ, 0x14f00000 ;  /* 0x14f00000ff037424 */ /* 0x000fe200078e00ff */
[----:B------:R-:W-:Y:S06]  /*13f00*/  @P1 BRA `(.L_x_1316) ;  /* 0x00000000001c1947 */ /* 0x000fec0003800000 */
[----:B------:R-:W0:Y:S02]  /*13f10*/  S2R R10, SR_TID.X ;  /* 0x00000000000a7919 */ /* 0x000e240000002100 */
[----:B0-----:R-:W-:Y:S01]  /*13f20*/  LOP3.LUT R15, R10, 0x1f, RZ, 0xc0, !PT ;  /* 0x0000001f0a0f7812 */ /* 0x001fe200078ec0ff */
[----:B------:R-:W-:-:S03]  /*13f30*/  IMAD.MOV.U32 R10, RZ, RZ, 0x8000 ;  /* 0x00008000ff0a7424 */ /* 0x000fc600078e00ff */
[----:B------:R-:W-:Y:S01]  /*13f40*/  ISETP.NE.AND P0, PT, R15, RZ, PT ;  /* 0x000000ff0f00720c */ /* 0x000fe20003f05270 */
[----:B------:R0:W-:-:S12]  /*13f50*/  SYNCS.ARRIVE.TRANS64 RZ, [R9+URZ+0x50], R10 ;  /* 0x0000500a09ff79a7 */ /* 0x0001d8000800003f */
[----:B0-----:R-:W-:Y:S05]  /*13f60*/  @!P0 BRA `(.L_x_1316) ;  /* 0x0000000000048947 */ /* 0x001fea0003800000 */
[----:B------:R-:W-:Y:S01]  /*13f70*/  BPT.TRAP 0x1 ;  /* 0x000000040000795c */ /* 0x000fe20000300000 */
.L_x_1316:
[----:B------:R-:W-:Y:S05]  /*13f80*/  BSYNC B2 ;  /* 0x0000000000027941 */ /* 0x000fea0003800000 */
.L_x_1315:
[----:B------:R-:W2:Y:S01]  /*13f90*/  LDL.LU R10, [R1] ;  /* 0x00000000010a7983 */ /* 0x000ea20000300800 */
        /* <DEDUP_REMOVED lines=9> */
[----:B--2---:R-:W-:-:S11]  /*14030*/  IMAD.SHL.U32 R10, R10, 0x40, RZ ;  /* 0x000000400a0a7824 */ /* 0x004fd600078e00ff */
.L_x_1317:
        /* <DEDUP_REMOVED lines=15> */
.L_x_1318:
        /* <DEDUP_REMOVED lines=15> */
.L_x_1319:
        /* <DEDUP_REMOVED lines=15> */
.L_x_1320:
        /* <DEDUP_REMOVED lines=12> */
.L_x_1303:
[----:B------:R-:W-:Y:S05]  /*143d0*/  BSYNC B1 ;  /* 0x0000000000017941 */ /* 0x000fea0003800000 */
.L_x_1302:
[----:B------:R-:W-:Y:S01]  /*143e0*/  VIADD R18, R0, 0x1 ;  /* 0x0000000100127836 */ /* 0x000fe20000000000 */
[----:B------:R-:W-:Y:S01]  /*143f0*/  LOP3.LUT P1, RZ, R19, 0x2, RZ, 0xc0, !PT ;  /* 0x0000000213ff7812 */ /* 0x000fe2000782c0ff */
[----:B------:R-:W-:Y:S01]  /*14400*/  BSSY B1, `(.L_x_1321) ;  /* 0x00000cf000017945 */ /* 0x000fe20003800000 */
[----:B0-----:R-:W-:Y:S02]  /*14410*/  VIADD R7, R4, 0xffffffff ;  /* 0xffffffff04077836 */ /* 0x001fe40000000000 */
[----:B------:R-:W-:-:S04]  /*14420*/  ISETP.NE.AND P0, PT, R18, 0x2, PT ;  /* 0x000000021200780c */ /* 0x000fc80003f05270 */
[----:B------:R-:W-:Y:S02]  /*14430*/  SEL R2, RZ, 0x1, P0 ;  /* 0x00000001ff027807 */ /* 0x000fe40000000000 */
[----:B------:R-:W-:Y:S02]  /*14440*/  SEL R18, R18, RZ, P0 ;  /* 0x000000ff12127207 */ /* 0x000fe40000000000 */
[----:B------:R-:W-:-:S05]  /*14450*/  LOP3.LUT R11, R5, R2, RZ, 0x3c, !PT ;  /* 0x00000002050b7212 */ /* 0x000fca00078e3cff */
[----:B------:R0:W-:Y:S01]  /*14460*/  STL [R1+0x8], R11 ;  /* 0x0000080b01007387 */ /* 0x0001e20000100800 */
[----:B------:R-:W-:Y:S05]  /*14470*/  @!P1 BRA `(.L_x_1322) ;  /* 0x0000000c001c9947 */ /* 0x000fea0003800000 */
[----:B------:R-:W-:Y:S01]  /*14480*/  LOP3.LUT P1, RZ, R19, 0x1, RZ, 0xc0, !PT ;  /* 0x0000000113ff7812 */ /* 0x000fe2000782c0ff */
[----:B-1----:R-:W-:-:S12]  /*14490*/  IMAD.MOV.U32 R10, RZ, RZ, R7 ;  /* 0x000000ffff0a7224 */ /* 0x002fd800078e0007 */
[----:B------:R-:W-:Y:S05]  /*144a0*/  @!P1 BRA `(.L_x_1323) ;  /* 0x0000000000549947 */ /* 0x000fea0003800000 */
[----:B------:R-:W2:Y:S01]  /*144b0*/  LDL R13, [R1+0xc] ;  /* 0x00000c00010d7983 */ /* 0x000ea20000100800 */
[----:B------:R-:W1:Y:S01]  /*144c0*/  LDC R9, c[0x0][0x43c] ;  /* 0x00010f00ff097b82 */ /* 0x000e620000000800 */
        /* <DEDUP_REMOVED lines=19> */
.L_x_1323:
[----:B------:R-:W-:Y:S01]  /*14600*/  IMAD R2, R18, 0x8, R17 ;  /* 0x0000000812027824 */ /* 0x000fe200078e0211 */
[----:B------:R-:W-:Y:S01]  /*14610*/  SHF.L.U32 R3, R11, 0x1f, RZ ;  /* 0x0000001f0b037819 */ /* 0x000fe200000006ff */
[----:B------:R-:W-:Y:S03]  /*14620*/  BSSY B2, `(.L_x_1324) ;  /* 0x0000003000027945 */ /* 0x000fe60003800000 */
[----:B------:R-:W2:Y:S02]  /*14630*/  SYNCS.PHASECHK.TRANS64.TRYWAIT P0, [R2+URZ+0x30840], R3 ;  /* 0x03084003020075a7 */ /* 0x000ea4000800017f */
[----:B--2---:R-:W-:Y:S05]  /*14640*/  @!P0 BRA `(.L_x_1325) ;  /* 0x0000002800948947 */ /* 0x004fea0003800000 */
.L_x_1398:
[----:B------:R-:W-:Y:S05]  /*14650*/  BSYNC B2 ;  /* 0x0000000000027941 */ /* 0x000fea0003800000 */
.L_x_1324:
        /* <DEDUP_REMOVED lines=12> */
.L_x_1327:
[----:B------:R-:W-:Y:S05]  /*14720*/  BSYNC B2 ;  /* 0x0000000000027941 */ /* 0x000fea0003800000 */
.L_x_1326:
[----:B------:R-:W-:Y:S01]  /*14730*/  IMAD.MOV.U32 R14, RZ, RZ, RZ ;  /* 0x000000ffff0e7224 */ /* 0x000fe200078e00ff */
[----:B------:R-:W-:Y:S01]  /*14740*/  UIADD3 UR4, UP0, UR38, 0x370, URZ ;  /* 0x0000037026047890 */ /* 0x000fe2000ff1e03f */
[C---:B--2---:R-:W-:Y:S01]  /*14750*/  IMAD R3, R18.reuse, 0x8, R6 ;  /* 0x0000000812037824 */ /* 0x044fe200078e0206 */
[----:B------:R-:W-:Y:S01]  /*14760*/  PLOP3.LUT P0, PT, PT, PT, PT, 0x80, 0x0 ;  /* 0x000000000000781c */ /* 0x000fe20003f0f070 */
[----:B------:R-:W-:Y:S01]  /*14770*/  IMAD R9, R18, 0x8000, R17 ;  /* 0x0000800012097824 */ /* 0x000fe200078e0211 */
[----:B------:R-:W-:Y:S01]  /*14780*/  R2UR UR10, R14 ;  /* 0x000000000e0a72ca */ /* 0x000fe200000e0000 */
[----:B------:R-:W-:Y:S01]  /*14790*/  VIADD R3, R3, 0x30 ;  /* 0x0000003003037836 */ /* 0x000fe20000000000 */
[----:B------:R-:W-:Y:S01]  /*147a0*/  UIADD3.X UR5, URZ, UR39, URZ, UP0, !UPT ;  /* 0x000000273f057290 */ /* 0x000fe200087fe43f */
[----:B------:R-:W-:Y:S01]  /*147b0*/  IMAD.SHL.U32 R2, R10, 0x40, RZ ;  /* 0x000000400a027824 */ /* 0x000fe200078e00ff */
[----:B------:R-:W-:Y:S01]  /*147c0*/  UMOV UR6, 0x0 ;  /* 0x0000000000067882 */ /* 0x000fe20000000000 */
[----:B0-----:R-:W-:Y:S01]  /*147d0*/  VIADD R11, R9, 0x20400 ;  /* 0x00020400090b7836 */ /* 0x001fe20000000000 */
[----:B------:R-:W-:-:S09]  /*147e0*/  UMOV UR7, 0x14f00000 ;  /* 0x14f0000000077882 */ /* 0x000fd20000000000 */
.L_x_1328:
        /* <DEDUP_REMOVED lines=16> */
.L_x_1329:
        /* <DEDUP_REMOVED lines=16> */
.L_x_1330:
        /* <DEDUP_REMOVED lines=16> */
.L_x_1331:
        /* <DEDUP_REMOVED lines=15> */
.L_x_1399:
[----:B------:R-:W-:Y:S05]  /*14be0*/  BSYNC B2 ;  /* 0x0000000000027941 */ /* 0x000fea0003800000 */
.L_x_1332:
[----:B------:R-:W-:Y:S01]  /*14bf0*/  BSSY B2, `(.L_x_1334) ;  /* 0x000000b000027945 */ /* 0x000fe20003800000 */
[----:B------:R-:W-:Y:S02]  /*14c00*/  IMAD.MOV.U32 R12, RZ, RZ, 0x0 ;  /* 0x00000000ff0c7424 */ /* 0x000fe400078e00ff */
[----:B------:R-:W-:Y:S01]  /*14c10*/  IMAD.MOV.U32 R13, RZ, RZ, 0x14f00000 ;  /* 0x14f00000ff0d7424 */ /* 0x000fe200078e00ff */
[----:B------:R-:W-:Y:S06]  /*14c20*/  @P1 BRA `(.L_x_1335) ;  /* 0x00000000001c1947 */ /* 0x000fec0003800000 */
[----:B------:R-:W1:Y:S02]  /*14c30*/  S2R R3, SR_TID.X ;  /* 0x0000000000037919 */ /* 0x000e640000002100 */
[----:B-1----:R-:W-:Y:S01]  /*14c40*/  LOP3.LUT R9, R3, 0x1f, RZ, 0xc0, !PT ;  /* 0x0000001f03097812 */ /* 0x002fe200078ec0ff */
[----:B------:R-:W-:-:S03]  /*14c50*/  IMAD.MOV.U32 R3, RZ, RZ, 0x8000 ;  /* 0x00008000ff037424 */ /* 0x000fc600078e00ff */
[----:B------:R-:W-:Y:S01]  /*14c60*/  ISETP.NE.AND P0, PT, R9, RZ, PT ;  /* 0x000000ff0900720c */ /* 0x000fe20003f05270 */
[----:B------:R1:W-:-:S12]  /*14c70*/  SYNCS.ARRIVE.TRANS64 RZ, [R2+URZ+0x50], R3 ;  /* 0x0000500302ff79a7 */ /* 0x0003d8000800003f */
[----:B-1----:R-:W-:Y:S05]  /*14c80*/  @!P0 BRA `(.L_x_1335) ;  /* 0x0000000000048947 */ /* 0x002fea0003800000 */
[----:B------:R-:W-:Y:S01]  /*14c90*/  BPT.TRAP 0x1 ;  /* 0x000000040000795c */ /* 0x000fe20000300000 */
.L_x_1335:
[----:B------:R-:W-:Y:S05]  /*14ca0*/  BSYNC B2 ;  /* 0x0000000000027941 */ /* 0x000fea0003800000 */
.L_x_1334:
[----:B------:R-:W2:Y:S01]  /*14cb0*/  LDL.LU R3, [R1] ;  /* 0x0000000001037983 */ /* 0x000ea20000300800 */
[----:B------:R-:W-:Y:S01]  /*14cc0*/  R2UR UR10, R14 ;  /* 0x000000000e0a72ca */ /* 0x000fe200000e0000 */
[----:B------:R-:W-:Y:S01]  /*14cd0*/  IMAD R0, R0, 0x8000, R17 ;  /* 0x0000800000007824 */ /* 0x000fe200078e0211 */
[----:B------:R-:W-:Y:S01]  /*14ce0*/  R2UR UR6, R12 ;  /* 0x000000000c0672ca */ /* 0x000fe200000e0000 */
[----:B------:R-:W-:Y:S01]  /*14cf0*/  UIADD3 UR4, UP0, UR38, 0x470, URZ ;  /* 0x0000047026047890 */ /* 0x000fe2000ff1e03f */
[----:B------:R-:W-:Y:S01]  /*14d00*/  R2UR UR7, R13 ;  /* 0x000000000d0772ca */ /* 0x000fe200000e0000 */
[----:B0-----:R-:W-:Y:S01]  /*14d10*/  VIADD R2, R2, 0x50 ;  /* 0x0000005002027836 */ /* 0x001fe20000000000 */
[----:B------:R-:W-:Y:S01]  /*14d20*/  PLOP3.LUT P0, PT, PT, PT, PT, 0x80, 0x0 ;  /* 0x000000000000781c */ /* 0x000fe20003f0f070 */
[----:B------:R-:W-:Y:S01]  /*14d30*/  VIADD R5, R0, 0x400 ;  /* 0x0000040000057836 */ /* 0x000fe20000000000 */
[----:B------:R-:W-:Y:S01]  /*14d40*/  UIADD3.X UR5, URZ, UR39, URZ, UP0, !UPT ;  /* 0x000000273f057290 */ /* 0x000fe200087fe43f */
[----:B--2---:R-:W-:-:S11]  /*14d50*/  IMAD.SHL.U32 R3, R3, 0x40, RZ ;  /* 0x0000004003037824 */ /* 0x004fd600078e00ff */
.L_x_1336:
        /* <DEDUP_REMOVED lines=15> */
.L_x_1337:
        /* <DEDUP_REMOVED lines=15> */
.L_x_1338:
        /* <DEDUP_REMOVED lines=15> */
.L_x_1339:
        /* <DEDUP_REMOVED lines=12> */
.L_x_1322:
[----:B------:R-:W-:Y:S05]  /*150f0*/  BSYNC B1 ;  /* 0x0000000000017941 */ /* 0x000fea0003800000 */
.L_x_1321:
[----:B------:R-:W-:Y:S01]  /*15100*/  ISETP.GT.AND P0, PT, R7, UR40, PT ;  /* 0x0000002807007c0c */ /* 0x000fe2000bf04270 */
[----:B------:R-:W-:-:S12]  /*15110*/  VIADD R4, R4, 0xfffffffe ;  /* 0xfffffffe04047836 */ /* 0x000fd80000000000 */
[----:B------:R-:W-:Y:S05]  /*15120*/  @P0 BRA `(.L_x_1340) ;  /* 0xffffffe400640947 */ /* 0x000fea000383ffff */
.L_x_1301:
[----:B------:R-:W-:Y:S05]  /*15130*/  BSYNC B0 ;  /* 0x0000000000007941 */ /* 0x000fea0003800000 */
.L_x_1280:
[----:B0-----:R-:W0:Y:S01]  /*15140*/  S2R R0, SR_TID.X ;  /* 0x0000000000007919 */ /* 0x001e220000002100 */
[----:B------:R-:W-:Y:S01]  /*15150*/  BSSY B0, `(.L_x_1341) ;  /* 0x0000012000007945 */ /* 0x000fe20003800000 */
[----:B0-----:R-:W-:-:S04]  /*15160*/  LOP3.LUT R6, R0, 0x7f, RZ, 0xc0, !PT ;  /* 0x0000007f00067812 */ /* 0x001fc800078ec0ff */
[----:B------:R-:W-:-:S13]  /*15170*/  ISETP.NE.AND P1, PT, R6, RZ, PT ;  /* 0x000000ff0600720c */ /* 0x000fda0003f25270 */
[----:B------:R-:W-:Y:S05]  /*15180*/  @P1 BRA `(.L_x_1342) ;  /* 0x0000000000381947 */ /* 0x000fea0003800000 */
[----:B------:R-:W0:Y:S01]  /*15190*/  S2R R3, SR_LANEID ;  /* 0x0000000000037919 */ /* 0x000e220000000000 */
[----:B------:R-:W-:Y:S01]  /*151a0*/  VOTEU.ANY UR4, UPT, PT ;  /* 0x0000000000047886 */ /* 0x000fe200038e0100 */
[----:B------:R-:W3:Y:S01]  /*151b0*/  LDC.64 R4, c[0x0][0xc80] ;  /* 0x00032000ff047b82 */ /* 0x000ee20000000a00 */
[----:B------:R-:W0:Y:S01]  /*151c0*/  FLO.U32 R0, UR4 ;  /* 0x0000000400007d00 */ /* 0x000e2200080e0000 */
[----:B------:R-:W-:-:S07]  /*151d0*/  ULDC.64 UR6, c[0x0][0x208] ;  /* 0x0000820000067ab9 */ /* 0x000fce0000000a00 */
[----:B------:R-:W3:Y:S01]  /*151e0*/  POPC R2, UR4 ;  /* 0x0000000400027d09 */ /* 0x000ee20008000000 */
[----:B0-----:R-:W-:-:S13]  /*151f0*/  ISETP.EQ.U32.AND P0, PT, R0, R3, PT ;  /* 0x000000030000720c */ /* 0x001fda0003f02070 */
[----:B---3--:R-:W3:Y:S01]  /*15200*/  @P0 ATOMG.E.ADD.STRONG.GPU PT, R5, desc[UR6][R4.64], R2 ;  /* 0x00000002040509a8 */ /* 0x008ee200081ee1c6 */
[----:B------:R-:W0:Y:S02]  /*15210*/  S2R R3, SR_LTMASK ;  /* 0x0000000000037919 */ /* 0x000e240000003900 */
[----:B0-----:R-:W-:-:S06]  /*15220*/  LOP3.LUT R3, R3, UR4, RZ, 0xc0, !PT ;  /* 0x0000000403037c12 */ /* 0x001fcc000f8ec0ff */
[----:B------:R-:W0:Y:S01]  /*15230*/  POPC R3, R3 ;  /* 0x0000000300037309 */ /* 0x000e220000000000 */
[----:B---3--:R-:W0:Y:S02]  /*15240*/  SHFL.IDX PT, R0, R5, R0, 0x1f ;  /* 0x00001f0005007589 */ /* 0x008e2400000e0000 */
[----:B0-----:R-:W-:-:S05]  /*15250*/  IADD3 R0, R0, UR44, R3 ;  /* 0x0000002c00007c10 */ /* 0x001fca000fffe003 */
[----:B------:R0:W-:Y:S02]  /*15260*/  STL [R1+0x14], R0 ;  /* 0x0000140001007387 */ /* 0x0001e40000100800 */
.L_x_1342:
[----:B------:R-:W-:Y:S05]  /*15270*/  BSYNC B0 ;  /* 0x0000000000007941 */ /* 0x000fea0003800000 */
.L_x_1341:
[----:B------:R-:W-:Y:S01]  /*15280*/  LOP3.LUT P0, RZ, R19, 0x2, RZ, 0xc0, !PT ;  /* 0x0000000213ff7812 */ /* 0x000fe2000780c0ff */
[----:B------:R-:W-:-:S12]  /*15290*/  BSSY B0, `(.L_x_1343) ;  /* 0x0000056000007945 */ /* 0x000fd80003800000 */
[----:B------:R-:W-:Y:S05]  /*152a0*/  @!P0 BRA `(.L_x_1344) ;  /* 0x0000000400508947 */ /* 0x000fea0003800000 */
[----:B------:R-:W3:Y:S01]  /*152b0*/  LDL R2, [R1+0x8] ;  /* 0x0000080001027983 */ /* 0x000ee20000100800 */
[----:B0-----:R-:W-:Y:S01]  /*152c0*/  IMAD R0, R18, 0x8, R17 ;  /* 0x0000000812007824 */ /* 0x001fe200078e0211 */
[----:B------:R-:W-:Y:S01]  /*152d0*/  BSSY B1, `(.L_x_1345) ;  /* 0x0000005000017945 */ /* 0x000fe20003800000 */
[----:B------:R-:W-:Y:S02]  /*152e0*/  ISETP.NE.AND P2, PT, R6, RZ, PT ;  /* 0x000000ff0600720c */ /* 0x000fe40003f45270 */
[----:B---3--:R-:W-:-:S04]  /*152f0*/  SHF.L.U32 R3, R2, 0x1f, RZ ;  /* 0x0000001f02037819 */ /* 0x008fc800000006ff */
[----:B------:R-:W0:Y:S02]  /*15300*/  SYNCS.PHASECHK.TRANS64.TRYWAIT P0, [R0+URZ+0x30860], R3 ;  /* 0x03086003000075a7 */ /* 0x000e24000800017f */
[----:B0-----:R-:W-:Y:S05]  /*15310*/  @!P0 BRA `(.L_x_1346) ;  /* 0x0000001c00888947 */ /* 0x001fea0003800000 */
.L_x_1400:
[----:B------:R-:W-:Y:S05]  /*15320*/  BSYNC B1 ;  /* 0x0000000000017941 */ /* 0x000fea0003800000 */
.L_x_1345:
[----:B------:R-:W-:Y:S04]  /*15330*/  BSSY B1, `(.L_x_1347) ;  /* 0x0000009000017945 */ /* 0x000fe80003800000 */
[----:B------:R-:W-:Y:S05]  /*15340*/  @P2 BRA `(.L_x_1348) ;  /* 0x00000000001c2947 */ /* 0x000fea0003800000 */
[----:B------:R-:W3:Y:S01]  /*15350*/  S2R R2, SR_TID.X ;  /* 0x0000000000027919 */ /* 0x000ee20000002100 */
[----:B0-----:R-:W-:-:S04]  /*15360*/  IMAD.MOV.U32 R3, RZ, RZ, 0x8000 ;  /* 0x00008000ff037424 */ /* 0x001fc800078e00ff */
[----:B------:R4:W-:Y:S01]  /*15370*/  SYNCS.ARRIVE.TRANS64 RZ, [R0+URZ+0x30850], R3 ;  /* 0x0308500300ff79a7 */ /* 0x0009e2000800003f */
[----:B---3--:R-:W-:-:S04]  /*15380*/  LOP3.LUT R2, R2, 0x1f, RZ, 0xc0, !PT ;  /* 0x0000001f02027812 */ /* 0x008fc800078ec0ff */
[----:B------:R-:W-:-:S13]  /*15390*/  ISETP.NE.AND P0, PT, R2, RZ, PT ;  /* 0x000000ff0200720c */ /* 0x000fda0003f05270 */
[----:B----4-:R-:W-:Y:S05]  /*153a0*/  @!P0 BRA `(.L_x_1348) ;  /* 0x0000000000048947 */ /* 0x010fea0003800000 */
[----:B------:R-:W-:Y:S01]  /*153b0*/  BPT.TRAP 0x1 ;  /* 0x000000040000795c */ /* 0x000fe20000300000 */
.L_x_1348:
[----:B------:R-:W-:Y:S05]  /*153c0*/  BSYNC B1 ;  /* 0x0000000000017941 */ /* 0x000fea0003800000 */
.L_x_1347:
[----:B------:R-:W3:Y:S01]  /*153d0*/  LDL.LU R2, [R1] ;  /* 0x0000000001027983 */ /* 0x000ee20000300800 */
[----:B------:R-:W-:Y:S01]  /*153e0*/  UIADD3 UR4, UP0, UR38, 0x470, URZ ;  /* 0x0000047026047890 */ /* 0x000fe2000ff1e03f */
[----:B------:R-:W-:Y:S01]  /*153f0*/  PLOP3.LUT P0, PT, PT, PT, PT, 0x80, 0x0 ;  /* 0x000000000000781c */ /* 0x000fe20003f0f070 */
[----:B0-----:R-:W-:Y:S01]  /*15400*/  VIADD R0, R0, 0x30850 ;  /* 0x0003085000007836 */ /* 0x001fe20000000000 */
[----:B------:R-:W-:Y:S01]  /*15410*/  UMOV UR6, 0x0 ;  /* 0x0000000000067882 */ /* 0x000fe20000000000 */
[----:B------:R-:W-:Y:S01]  /*15420*/  UIADD3.X UR5, URZ, UR39, URZ, UP0, !UPT ;  /* 0x000000273f057290 */ /* 0x000fe200087fe43f */
[----:B------:R-:W-:Y:S01]  /*15430*/  UMOV UR7, 0x14f00000 ;  /* 0x14f0000000077882 */ /* 0x000fe20000000000 */
[----:B------:R-:W-:Y:S01]  /*15440*/  UMOV UR10, URZ ;  /* 0x0000003f000a7c82 */ /* 0x000fe20008000000 */
[----:B---3--:R-:W-:Y:S02]  /*15450*/  IMAD.SHL.U32 R3, R2, 0x40, RZ ;  /* 0x0000004002037824 */ /* 0x008fe400078e00ff */
[----:B------:R-:W-:-:S04]  /*15460*/  IMAD R2, R18, 0x8000, R17 ;  /* 0x0000800012027824 */ /* 0x000fc800078e0211 */
[----:B------:R-:W-:-:S07]  /*15470*/  VIADD R4, R2, 0x400 ;  /* 0x0000040002047836 */ /* 0x000fce0000000000 */
.L_x_1349:
        /* <DEDUP_REMOVED lines=15> */
.L_x_1350:
        /* <DEDUP_REMOVED lines=15> */
.L_x_1351:
        /* <DEDUP_REMOVED lines=15> */
.L_x_1352:
        /* <DEDUP_REMOVED lines=9> */
[----:B---3--:R-:W-:Y:S05]  /*157e0*/  @P0 BRA.U.ANY `(.L_x_1352) ;  /* 0xfffffffd00d80947 */ /* 0x008fea000393ffff */
.L_x_1344:
[----:B------:R-:W-:Y:S05]  /*157f0*/  BSYNC B0 ;  /* 0x0000000000007941 */ /* 0x000fea0003800000 */
.L_x_1343:
[----:B------:R-:W3:Y:S01]  /*15800*/  LDL.LU R4, [R1+0x8] ;  /* 0x0000080001047983 */ /* 0x000ee20000300800 */
[----:B------:R-:W-:-:S05]  /*15810*/  VIADD R18, R18, 0x1 ;  /* 0x0000000112127836 */ /* 0x000fca0000000000 */
[----:B------:R-:W-:-:S04]  /*15820*/  ISETP.NE.AND P0, PT, R18, 0x2, PT ;  /* 0x000000021200780c */ /* 0x000fc80003f05270 */
[----:B0-----:R-:W-:Y:S02]  /*15830*/  SEL R0, RZ, 0x1, P0 ;  /* 0x00000001ff007807 */ /* 0x001fe40000000000 */
[----:B------:R-:W-:Y:S02]  /*15840*/  SEL R18, R18, RZ, P0 ;  /* 0x000000ff12127207 */ /* 0x000fe40000000000 */
[----:B---3--:R-:W-:-:S05]  /*15850*/  LOP3.LUT R4, R4, R0, RZ, 0x3c, !PT ;  /* 0x0000000004047212 */ /* 0x008fca00078e3cff */
[----:B------:R0:W-:Y:S02]  /*15860*/  STL [R1+0x8], R4 ;  /* 0x0000080401007387 */ /* 0x0001e40000100800 */
.L_x_1260:
[----:B------:R-:W-:Y:S05]  /*15870*/  BSYNC B7 ;  /* 0x0000000000077941 */ /* 0x000fea0003800000 */
.L_x_1258:
[----:B------:R4:W5:Y:S01]  /*15880*/  LDL R2, [R1+0x14] ;  /* 0x0000140001027983 */ /* 0x0009620000100800 */
[----:B------:R-:W-:-:S13]  /*15890*/  LOP3.LUT P0, RZ, R19, 0x4, RZ, 0xc0, !PT ;  /* 0x0000000413ff7812 */ /* 0x000fda000780c0ff */
[----:B----4-:R-:W-:Y:S05]  /*158a0*/  @!P0 BRA `(.L_x_1353) ;  /* 0x0000000000288947 */ /* 0x010fea0003800000 */
[----:B------:R-:W-:Y:S05]  /*158b0*/  WARPSYNC.ALL ;  /* 0x0000000000007948 */ /* 0x000fea0003800000 */
[----:B------:R-:W4:Y:S08]  /*158c0*/  S2UR UR5, SR_CgaCtaId ;  /* 0x00000000000579c3 */ /* 0x000f300000008800 */
[----:B------:R-:W-:Y:S06]  /*158d0*/  BAR.SYNC.DEFER_BLOCKING 0x5, 0x180 ;  /* 0x0146000000007b1d */ /* 0x000fec0000010000 */
[----:B------:R-:W-:-:S02]  /*158e0*/  UMOV UR4, 0x400 ;  /* 0x0000040000047882 */ /* 0x000fc40000000000 */
[----:B----4-:R-:W-:-:S06]  /*158f0*/  ULEA UR4, UR5, UR4, 0x18 ;  /* 0x0000000405047291 */ /* 0x010fcc000f8ec03f */
[----:B------:R-:W-:-:S05]  /*15900*/  IMAD.U32 R17, RZ, RZ, UR4 ;  /* 0x00000004ff117e24 */ /* 0x000fca000f8e00ff */
[----:B-----5:R-:W4:Y:S04]  /*15910*/  LDS R2, [R17+0x308d0] ;  /* 0x0308d00011027984 */ /* 0x020f280000000800 */
[----:B----4-:R4:W-:Y:S01]  /*15920*/  STL [R1+0x14], R2 ;  /* 0x0000140201007387 */ /* 0x0109e20000100800 */
[----:B------:R-:W-:Y:S06]  /*15930*/  BAR.ARV 0x4, 0x180 ;  /* 0x0106000000007b1d */ /* 0x000fec0000002000 */
[----:B------:R-:W-:Y:S05]  /*15940*/  BRA `(.L_x_1354) ;  /* 0x00000000002c7947 */ /* 0x000fea0003800000 */
.L_x_1353:
[----:B------:R-:W-:-:S03]  /*15950*/  UMOV UR4, 0xffffffff ;  /* 0xffffffff00047882 */ /* 0x000fc60000000000 */
[----:B------:R-:W-:Y:S05]  /*15960*/  BRA.DIV UR4, `(.L_x_1355) ;  /* 0x0000001a04087947 */ /* 0x000fea000b800000 */
[----:B-----5:R4:W0:Y:S02]  /*15970*/  SHFL.IDX PT, R14, R2, RZ, 0x1f ;  /* 0x00001fff020e7589 */ /* 0x02082400000e0000 */
.L_x_1403:
[----:B------:R-:W5:Y:S01]  /*15980*/  @!P1 S2R R3, SR_CgaCtaId ;  /* 0x0000000000039919 */ /* 0x000f620000008800 */
[----:B------:R-:W-:Y:S05]  /*15990*/  WARPSYNC.ALL ;  /* 0x0000000000007948 */ /* 0x000fea0003800000 */
[----:B------:R-:W-:Y:S01]  /*159a0*/  BAR.SYNC.DEFER_BLOCKING 0x4, 0x180 ;  /* 0x0106000000007b1d */ /* 0x000fe20000010000 */
[----:B---3--:R-:W-:-:S05]  /*159b0*/  @!P1 MOV R0, 0x400 ;  /* 0x0000040000009802 */ /* 0x008fca0000000f00 */
[----:B0-----:R0:W-:Y:S01]  /*159c0*/  STL [R1+0x14], R14 ;  /* 0x0000140e01007387 */ /* 0x0011e20000100800 */
[----:B-----5:R-:W-:-:S05]  /*159d0*/  @!P1 LEA R17, R3, R0, 0x18 ;  /* 0x0000000003119211 */ /* 0x020fca00078ec0ff */
[----:B------:R0:W-:Y:S01]  /*159e0*/  @!P1 STS [R17+0x308d0], R2 ;  /* 0x0308d00211009388 */ /* 0x0001e20000000800 */
[----:B------:R-:W-:Y:S06]  /*159f0*/  BAR.ARV 0x5, 0x180 ;  /* 0x0146000000007b1d */ /* 0x000fec0000002000 */
.L_x_1354:
[----:B---3--:R-:W3:Y:S01]  /*15a00*/  LDL R0, [R1+0x14] ;  /* 0x0000140001007983 */ /* 0x008ee20000100800 */
[----:B------:R-:W-:Y:S02]  /*15a10*/  ULDC UR4, c[0x0][0xc38] ;  /* 0x00030e0000047ab9 */ /* 0x000fe40000000800 */
[----:B---3--:R-:W-:-:S13]  /*15a20*/  ISETP.GE.AND P0, PT, R0, UR4, PT ;  /* 0x0000000400007c0c */ /* 0x008fda000bf06270 */
[----:B------:R-:W-:Y:S05]  /*15a30*/  @!P0 BRA `(.L_x_1356) ;  /* 0xffffffa800f88947 */ /* 0x000fea000383ffff */
.L_x_1249:
[----:B0-----:R-:W3:Y:S01]  /*15a40*/  LDL.LU R0, [R1+0x18] ;  /* 0x0000180001007983 */ /* 0x001ee20000300800 */
[----:B------:R-:W-:Y:S01]  /*15a50*/  BSSY B0, `(.L_x_1357) ;  /* 0x000000b000007945 */ /* 0x000fe20003800000 */
[----:B------:R-:W0:Y:S01]  /*15a60*/  S2R R5, SR_CgaCtaId ;  /* 0x0000000000057919 */ /* 0x000e220000008800 */
[----:B---3--:R-:W-:-:S05]  /*15a70*/  VIADD R0, R0, 0x1 ;  /* 0x0000000100007836 */ /* 0x008fca0000000000 */
[----:B----4-:R-:W-:-:S04]  /*15a80*/  LEA.HI R2, R0, R0, RZ, 0x1 ;  /* 0x0000000000027211 */ /* 0x010fc800078f08ff */
[----:B------:R-:W-:-:S05]  /*15a90*/  LOP3.LUT R3, R2, 0xfffffffe, RZ, 0xc0, !PT ;  /* 0xfffffffe02037812 */ /* 0x000fca00078ec0ff */
[----:B------:R-:W-:Y:S01]  /*15aa0*/  IMAD.IADD R3, R0, 0x1, -R3 ;  /* 0x0000000100037824 */ /* 0x000fe200078e0a03 */
[----:B------:R-:W-:-:S04]  /*15ab0*/  MOV R0, 0x400 ;  /* 0x0000040000007802 */ /* 0x000fc80000000f00 */
[----:B0-----:R-:W-:Y:S02]  /*15ac0*/  LEA R0, R5, R0, 0x18 ;  /* 0x0000000005007211 */ /* 0x001fe400078ec0ff */
[----:B------:R-:W-:-:S04]  /*15ad0*/  SHF.L.U32 R3, R3, 0x1f, RZ ;  /* 0x0000001f03037819 */ /* 0x000fc800000006ff */
[----:B------:R-:W0:Y:S02]  /*15ae0*/  SYNCS.PHASECHK.TRANS64.TRYWAIT P0, [R0+URZ+0x30820], R3 ;  /* 0x03082003000075a7 */ /* 0x000e24000800017f */
[----:B0-----:R-:W-:Y:S05]  /*15af0*/  @!P0 BRA `(.L_x_1358) ;  /* 0x0000001400cc8947 */ /* 0x001fea0003800000 */
.L_x_1404:
[----:B------:R-:W-:Y:S05]  /*15b00*/  BSYNC B0 ;  /* 0x0000000000007941 */ /* 0x000fea0003800000 */
.L_x_1357:
[----:B------:R-:W-:-:S03]  /*15b10*/  UMOV UR4, 0xffffffff ;  /* 0xffffffff00047882 */ /* 0x000fc60000000000 */
[----:B------:R-:W-:Y:S05]  /*15b20*/  BRA.DIV UR4, `(.L_x_1359) ;  /* 0x0000001604d47947 */ /* 0x000fea000b800000 */
[----:B------:R-:W3:Y:S02]  /*15b30*/  S2R R2, SR_TID.X ;  /* 0x0000000000027919 */ /* 0x000ee40000002100 */
[----:B---3--:R-:W-:-:S04]  /*15b40*/  SHF.R.U32.HI R2, RZ, 0x5, R2 ;  /* 0x00000005ff027819 */ /* 0x008fc80000011602 */
[----:B------:R-:W-:-:S05]  /*15b50*/  LOP3.LUT R2, R2, 0x3, RZ, 0xc0, !PT ;  /* 0x0000000302027812 */ /* 0x000fca00078ec0ff */
[----:B------:R3:W4:Y:S02]  /*15b60*/  SHFL.IDX PT, R14, R2, RZ, 0x1f ;  /* 0x00001fff020e7589 */ /* 0x00072400000e0000 */
.L_x_1407:
[----:B----4-:R-:W-:Y:S01]  /*15b70*/  ISETP.NE.AND P0, PT, R14, RZ, PT ;  /* 0x000000ff0e00720c */ /* 0x010fe20003f05270 */
[----:B------:R-:W-:-:S12]  /*15b80*/  BSSY B0, `(.L_x_1360) ;  /* 0x0000027000007945 */ /* 0x000fd80003800000 */
[----:B------:R-:W-:Y:S05]  /*15b90*/  @P0 BRA `(.L_x_1361) ;  /* 0x0000000000940947 */ /* 0x000fea0003800000 */
[----:B------:R-:W-:-:S03]  /*15ba0*/  UMOV UR4, 0xffffffff ;  /* 0xffffffff00047882 */ /* 0x000fc60000000000 */
[----:B------:R-:W-:Y:S05]  /*15bb0*/  BRA.DIV UR4, `(.L_x_1362) ;  /* 0x0000001604e47947 */ /* 0x000fea000b800000 */
[----:B------:R-:W-:-:S13]  /*15bc0*/  ELECT P6, URZ, PT ;  /* 0x00000000003f782f */ /* 0x000fda00038c0000 */
.L_x_1410:
        /* <DEDUP_REMOVED lines=8> */
.L_x_1363:
[----:B------:R-:W3:Y:S01]  /*15c50*/  LDL.LU R7, [R1+0x8] ;  /* 0x0000080001077983 */ /* 0x000ee20000300800 */
[----:B0-----:R-:W-:Y:S02]  /*15c60*/  VIADD R3, R0, 0x30840 ;  /* 0x0003084000037836 */ /* 0x001fe40000000000 */
[C---:B------:R-:W-:Y:S02]  /*15c70*/  VIADD R2, R18.reuse, 0x1 ;  /* 0x0000000112027836 */ /* 0x040fe40000000000 */
[----:B------:R-:W-:-:S03]  /*15c80*/  IMAD R6, R18, 0x8, R3 ;  /* 0x0000000812067824 */ /* 0x000fc600078e0203 */
[----:B------:R-:W-:-:S04]  /*15c90*/  ISETP.NE.AND P1, PT, R2, 0x2, PT ;  /* 0x000000020200780c */ /* 0x000fc80003f25270 */
[----:B------:R-:W-:Y:S02]  /*15ca0*/  SEL R4, RZ, 0x1, P1 ;  /* 0x00000001ff047807 */ /* 0x000fe40000800000 */
[C---:B---3--:R-:W-:Y:S02]  /*15cb0*/  SHF.L.U32 R5, R7.reuse, 0x1f, RZ ;  /* 0x0000001f07057819 */ /* 0x048fe400000006ff */
[----:B------:R-:W-:Y:S02]  /*15cc0*/  LOP3.LUT R7, R7, R4, RZ, 0x3c, !PT ;  /* 0x0000000407077212 */ /* 0x000fe400078e3cff */
[----:B------:R-:W0:Y:S01]  /*15cd0*/  SYNCS.PHASECHK.TRANS64.TRYWAIT P0, [R6+URZ], R5 ;  /* 0x00000005060075a7 */ /* 0x000e22000800017f */
[----:B------:R-:W-:Y:S02]  /*15ce0*/  SEL R4, R2, RZ, P1 ;  /* 0x000000ff02047207 */ /* 0x000fe40000800000 */
[----:B------:R-:W-:-:S03]  /*15cf0*/  SHF.L.U32 R2, R7, 0x1f, RZ ;  /* 0x0000001f07027819 */ /* 0x000fc600000006ff */
[----:B------:R-:W-:Y:S01]  /*15d00*/  IMAD R3, R4, 0x8, R3 ;  /* 0x0000000804037824 */ /* 0x000fe200078e0203 */
[----:B0-----:R-:W-:Y:S06]  /*15d10*/  @!P0 BRA `(.L_x_1364) ;  /* 0x0000001400ac8947 */ /* 0x001fec0003800000 */
.L_x_1411:
[----:B------:R-:W3:Y:S02]  /*15d20*/  SYNCS.PHASECHK.TRANS64.TRYWAIT P0, [R3+URZ], R2 ;  /* 0x00000002030075a7 */ /* 0x000ee4000800017f */
[----:B---3--:R-:W-:Y:S05]  /*15d30*/  @!P0 BRA `(.L_x_1365) ;  /* 0x0000001400b88947 */ /* 0x008fea0003800000 */
.L_x_1412:
[----:B------:R-:W-:Y:S05]  /*15d40*/  @!P2 BRA `(.L_x_1366) ;  /* 0x000000000004a947 */ /* 0x000fea0003800000 */
[----:B------:R-:W-:Y:S01]  /*15d50*/  BPT.TRAP 0x1 ;  /* 0x000000040000795c */ /* 0x000fe20000300000 */
.L_x_1366:
[----:B---3--:R-:W-:-:S04]  /*15d60*/  VIADD R3, R0, 0x30860 ;  /* 0x0003086000037836 */ /* 0x008fc80000000000 */
[----:B------:R-:W-:-:S04]  /*15d70*/  IMAD R18, R18, 0x8, R3 ;  /* 0x0000000812127824 */ /* 0x000fc800078e0203 */
[----:B------:R-:W3:Y:S02]  /*15d80*/  SYNCS.PHASECHK.TRANS64.TRYWAIT P0, [R18+URZ], R5 ;  /* 0x00000005120075a7 */ /* 0x000ee4000800017f */
[----:B---3--:R-:W-:Y:S05]  /*15d90*/  @!P0 BRA `(.L_x_1367) ;  /* 0x0000001400b48947 */ /* 0x008fea0003800000 */
.L_x_1413:
[----:B------:R-:W-:-:S07]  /*15da0*/  IMAD R3, R4, 0x8, R3 ;  /* 0x0000000804037824 */ /* 0x000fce00078e0203 */
.L_x_1368:
[----:B----4-:R4:W0:Y:S02]  /*15db0*/  SYNCS.PHASECHK.TRANS64.TRYWAIT P0, [R3+URZ], R2 ;  /* 0x00000002030075a7 */ /* 0x010824000800017f */
[----:B0-----:R-:W-:Y:S05]  /*15dc0*/  @!P0 NANOSLEEP.SYNCS 0x989680 ;  /* 0x009896800000895d */ /* 0x001fea0003900000 */
[----:B------:R-:W0:Y:S02]  /*15dd0*/  @!P0 SYNCS.PHASECHK.TRANS64 P0, [R3+URZ], R2 ;  /* 0x00000002030085a7 */ /* 0x000e24000800007f */
[----:B0-----:R-:W-:Y:S05]  /*15de0*/  @!P0 BRA `(.L_x_1368) ;  /* 0xfffffffc00f08947 */ /* 0x001fea000383ffff */
.L_x_1361:
[----:B------:R-:W-:Y:S05]  /*15df0*/  BSYNC B0 ;  /* 0x0000000000007941 */ /* 0x000fea0003800000 */
.L_x_1360:
[----:B------:R-:W-:Y:S05]  /*15e00*/  EXIT ;  /* 0x000000000000794d */ /* 0x000fea0003800000 */
.L_x_1162:
[----:B0-----:R-:W-:-:S04]  /*15e10*/  IMAD.U32 R3, RZ, RZ, UR38 ;  /* 0x00000026ff037e24 */ /* 0x001fc8000f8e00ff */
[----:B------:R0:W1:Y:S03]  /*15e20*/  SYNCS.PHASECHK.TRANS64.TRYWAIT P1, [R3+URZ+0x30800], R0 ;  /* 0x03080000030075a7 */ /* 0x000066000802017f */
[----:B-1----:R-:W-:Y:S05]  /*15e30*/  @!P1 NANOSLEEP.SYNCS 0x989680 ;  /* 0x009896800000995d */ /* 0x002fea0003900000 */
[----:B------:R-:W1:Y:S02]  /*15e40*/  @!P1 SYNCS.PHASECHK.TRANS64 P1, [R3+URZ+0x30800], R0 ;  /* 0x03080000030095a7 */ /* 0x000e64000802007f */
[----:B-1----:R-:W-:Y:S05]  /*15e50*/  @!P1 BRA `(.L_x_1162) ;  /* 0xfffffffc00ec9947 */ /* 0x002fea000383ffff */
[----:B------:R-:W-:Y:S05]  /*15e60*/  BRA `(.L_x_1369) ;  /* 0xfffffebc00a07947 */ /* 0x000fea000383ffff */
.L_x_1166:
[----:B-1----:R1:W2:Y:S02]  /*15e70*/  SYNCS.PHASECHK.TRANS64.TRYWAIT P2, [R57+URZ+0x30830], R0 ;  /* 0x03083000390075a7 */ /* 0x0022a4000804017f */
[----:B--2---:R-:W-:Y:S05]  /*15e80*/  @!P2 NANOSLEEP.SYNCS 0x989680 ;  /* 0x009896800000a95d */ /* 0x004fea0003900000 */
[----:B------:R-:W2:Y:S02]  /*15e90*/  @!P2 SYNCS.PHASECHK.TRANS64 P2, [R57+URZ+0x30830], R0 ;  /* 0x030830003900a5a7 */ /* 0x000ea4000804007f */
[----:B--2---:R-:W-:Y:S05]  /*15ea0*/  @!P2 BRA `(.L_x_1166) ;  /* 0xfffffffc00f0a947 */ /* 0x004fea000383ffff */
[----:B------:R-:W-:Y:S05]  /*15eb0*/  BRA `(.L_x_1165) ;  /* 0xfffffebc00c47947 */ /* 0x000fea000383ffff */
.L_x_1182:
[----:B-1----:R-:W-:-:S04]  /*15ec0*/  IMAD.U32 R152, RZ, RZ, UR7 ;  /* 0x00000007ff987e24 */ /* 0x002fc8000f8e00ff */
[----:B------:R1:W2:Y:S03]  /*15ed0*/  SYNCS.PHASECHK.TRANS64.TRYWAIT P2, [R152+URZ+0x30830], R21 ;  /* 0x03083015980075a7 */ /* 0x0002a6000804017f */
[----:B--2---:R-:W-:Y:S05]  /*15ee0*/  @!P2 NANOSLEEP.SYNCS 0x989680 ;  /* 0x009896800000a95d */ /* 0x004fea0003900000 */
[----:B------:R-:W2:Y:S02]  /*15ef0*/  @!P2 SYNCS.PHASECHK.TRANS64 P2, [R152+URZ+0x30830], R21 ;  /* 0x030830159800a5a7 */ /* 0x000ea4000804007f */
[----:B--2---:R-:W-:Y:S05]  /*15f00*/  @!P2 BRA `(.L_x_1182) ;  /* 0xfffffffc00eca947 */ /* 0x004fea000383ffff */
[----:B------:R-:W-:Y:S05]  /*15f10*/  BRA `(.L_x_1181) ;  /* 0xfffffee800b07947 */ /* 0x000fea000383ffff */
.L_x_1186:
[----:B0-----:R-:W-:-:S04]  /*15f20*/  IMAD.U32 R21, RZ, RZ, UR14 ;  /* 0x0000000eff157e24 */ /* 0x001fc8000f8e00ff */
[----:B------:R0:W2:Y:S03]  /*15f30*/  SYNCS.PHASECHK.TRANS64.TRYWAIT P2, [R21+URZ+0x30850], R0 ;  /* 0x03085000150075a7 */ /* 0x0000a6000804017f */
[----:B--2---:R-:W-:Y:S05]  /*15f40*/  @!P2 NANOSLEEP.SYNCS 0x989680 ;  /* 0x009896800000a95d */ /* 0x004fea0003900000 */
[----:B------:R-:W2:Y:S02]  /*15f50*/  @!P2 SYNCS.PHASECHK.TRANS64 P2, [R21+URZ+0x30850], R0 ;  /* 0x030850001500a5a7 */ /* 0x000ea4000804007f */
[----:B--2---:R-:W-:Y:S05]  /*15f60*/  @!P2 BRA `(.L_x_1186) ;  /* 0xfffffffc00eca947 */ /* 0x004fea000383ffff */
[----:B------:R-:W-:Y:S05]  /*15f70*/  BRA `(.L_x_1185) ;  /* 0xfffffef8004c7947 */ /* 0x000fea000383ffff */
.L_x_1203:
[----:B-1----:R-:W-:-:S04]  /*15f80*/  IMAD.U32 R4, RZ, RZ, UR6 ;  /* 0x00000006ff047e24 */ /* 0x002fc8000f8e00ff */
[----:B------:R1:W2:Y:S03]  /*15f90*/  SYNCS.PHASECHK.TRANS64.TRYWAIT P2, [R4+URZ+0x30830], R3 ;  /* 0x03083003040075a7 */ /* 0x0002a6000804017f */
[----:B--2---:R-:W-:Y:S05]  /*15fa0*/  @!P2 NANOSLEEP.SYNCS 0x989680 ;  /* 0x009896800000a95d */ /* 0x004fea0003900000 */
[----:B------:R-:W2:Y:S02]  /*15fb0*/  @!P2 SYNCS.PHASECHK.TRANS64 P2, [R4+URZ+0x30830], R3 ;  /* 0x030830030400a5a7 */ /* 0x000ea4000804007f */
[----:B--2---:R-:W-:Y:S05]  /*15fc0*/  @!P2 BRA `(.L_x_1203) ;  /* 0xfffffffc00eca947 */ /* 0x004fea000383ffff */
[----:B------:R-:W-:Y:S05]  /*15fd0*/  BRA `(.L_x_1202) ;  /* 0xffffff1800187947 */ /* 0x000fea000383ffff */
.L_x_1207:
[----:B01----:R-:W-:-:S04]  /*15fe0*/  IMAD.U32 R3, RZ, RZ, UR14 ;  /* 0x0000000eff037e24 */ /* 0x003fc8000f8e00ff */
[----:B------:R0:W1:Y:S03]  /*15ff0*/  SYNCS.PHASECHK.TRANS64.TRYWAIT P2, [R3+URZ+0x30850], R0 ;  /* 0x03085000030075a7 */ /* 0x000066000804017f */
[----:B-1----:R-:W-:Y:S05]  /*16000*/  @!P2 NANOSLEEP.SYNCS 0x989680 ;  /* 0x009896800000a95d */ /* 0x002fea0003900000 */
[----:B------:R-:W1:Y:S02]  /*16010*/  @!P2 SYNCS.PHASECHK.TRANS64 P2, [R3+URZ+0x30850], R0 ;  /* 0x030850000300a5a7 */ /* 0x000e64000804007f */
[----:B-1----:R-:W-:Y:S05]  /*16020*/  @!P2 BRA `(.L_x_1207) ;  /* 0xfffffffc00eca947 */ /* 0x002fea000383ffff */
[----:B------:R-:W-:Y:S05]  /*16030*/  BRA `(.L_x_1206) ;  /* 0xffffff2400b47947 */ /* 0x000fea000383ffff */
.L_x_1213:
[----:B-1----:R-:W-:-:S04]  /*16040*/  IMAD.U32 R4, RZ, RZ, UR6 ;  /* 0x00000006ff047e24 */ /* 0x002fc8000f8e00ff */
[----:B------:R1:W2:Y:S03]  /*16050*/  SYNCS.PHASECHK.TRANS64.TRYWAIT P2, [R4+URZ+0x30830], R3 ;  /* 0x03083003040075a7 */ /* 0x0002a6000804017f */
[----:B--2---:R-:W-:Y:S05]  /*16060*/  @!P2 NANOSLEEP.SYNCS 0x989680 ;  /* 0x009896800000a95d */ /* 0x004fea0003900000 */
[----:B------:R-:W2:Y:S02]  /*16070*/  @!P2 SYNCS.PHASECHK.TRANS64 P2, [R4+URZ+0x30830], R3 ;  /* 0x030830030400a5a7 */ /* 0x000ea4000804007f */
[----:B--2---:R-:W-:Y:S05]  /*16080*/  @!P2 BRA `(.L_x_1213) ;  /* 0xfffffffc00eca947 */ /* 0x004fea000383ffff */
[----:B------:R-:W-:Y:S05]  /*16090*/  BRA `(.L_x_1212) ;  /* 0xffffff3800387947 */ /* 0x000fea000383ffff */
.L_x_1217:
[----:B01----:R-:W-:-:S04]  /*160a0*/  IMAD.U32 R3, RZ, RZ, UR10 ;  /* 0x0000000aff037e24 */ /* 0x003fc8000f8e00ff */
[----:B------:R0:W1:Y:S03]  /*160b0*/  SYNCS.PHASECHK.TRANS64.TRYWAIT P2, [R3+URZ+0x30850], R0 ;  /* 0x03085000030075a7 */ /* 0x000066000804017f */
[----:B-1----:R-:W-:Y:S05]  /*160c0*/  @!P2 NANOSLEEP.SYNCS 0x989680 ;  /* 0x009896800000a95d */ /* 0x002fea0003900000 */
[----:B------:R-:W1:Y:S02]  /*160d0*/  @!P2 SYNCS.PHASECHK.TRANS64 P2, [R3+URZ+0x30850], R0 ;  /* 0x030850000300a5a7 */ /* 0x000e64000804007f */
[----:B-1----:R-:W-:Y:S05]  /*160e0*/  @!P2 BRA `(.L_x_1217) ;  /* 0xfffffffc00eca947 */ /* 0x002fea000383ffff */
[----:B------:R-:W-:Y:S05]  /*160f0*/  BRA `(.L_x_1216) ;  /* 0xffffff4400d47947 */ /* 0x000fea000383ffff */
.L_x_1230:
[----:B-1----:R-:W-:-:S04]  /*16100*/  IMAD.U32 R7, RZ, RZ, UR5 ;  /* 0x00000005ff077e24 */ /* 0x002fc8000f8e00ff */
[----:B------:R1:W2:Y:S03]  /*16110*/  SYNCS.PHASECHK.TRANS64.TRYWAIT P0, [R7+URZ+0x30850], R0 ;  /* 0x03085000070075a7 */ /* 0x0002a6000800017f */
[----:B--2---:R-:W-:Y:S05]  /*16120*/  @!P0 NANOSLEEP.SYNCS 0x989680 ;  /* 0x009896800000895d */ /* 0x004fea0003900000 */
[----:B------:R-:W2:Y:S02]  /*16130*/  @!P0 SYNCS.PHASECHK.TRANS64 P0, [R7+URZ+0x30850], R0 ;  /* 0x03085000070085a7 */ /* 0x000ea4000800007f */
[----:B--2---:R-:W-:Y:S05]  /*16140*/  @!P0 BRA `(.L_x_1230) ;  /* 0xfffffffc00ec8947 */ /* 0x004fea000383ffff */
[----:B------:R-:W-:Y:S05]  /*16150*/  BRA `(.L_x_1229) ;  /* 0xffffff6800c47947 */ /* 0x000fea000383ffff */
.L_x_1266:
[----:B------:R-:W-:Y:S02]  /*16160*/  IMAD.MOV.U32 R13, RZ, RZ, R4 ;  /* 0x000000ffff0d7224 */ /* 0x000fe400078e0004 */
[----:B------:R-:W-:Y:S02]  /*16170*/  IMAD.MOV.U32 R12, RZ, RZ, RZ ;  /* 0x000000ffff0c7224 */ /* 0x000fe400078e00ff */
[----:B------:R-:W-:Y:S02]  /*16180*/  IMAD.MOV.U32 R11, RZ, RZ, 0x1f ;  /* 0x0000001fff0b7424 */ /* 0x000fe400078e00ff */
[----:B------:R-:W-:-:S07]  /*16190*/  IMAD.MOV.U32 R15, RZ, RZ, -0x1 ;  /* 0xffffffffff0f7424 */ /* 0x000fce00078e00ff */
[----:B0-----:R-:W-:Y:S05]  /*161a0*/  WARPSYNC.COLLECTIVE R15, `(.L_x_1370) ;  /* 0x000000000f087348 */ /* 0x001fea0003c00000 */
[----:B------:R1:W2:Y:S02]  /*161b0*/  SHFL.IDX P6, R14, R13, R12, R11 ;  /* 0x0000000c0d0e7389 */ /* 0x0002a400000c000b */
[----:B012---:R-:W-:Y:S01]  /*161c0*/  ENDCOLLECTIVE ;  /* 0x000000000000791b */ /* 0x007fe20003800000 */
.L_x_1370:
[----:B------:R-:W-:Y:S05]  /*161d0*/  BRA `(.L_x_1371) ;  /* 0xffffffb000bc7947 */ /* 0x000fea000383ffff */
.L_x_1268:
[----:B------:R-:W-:Y:S01]  /*161e0*/  BSSY B0, `(.L_x_1372) ;  /* 0x0000006000007945 */ /* 0x000fe20003800000 */
[----:B------:R-:W-:-:S07]  /*161f0*/  IMAD.MOV.U32 R15, RZ, RZ, -0x1 ;  /* 0xffffffffff0f7424 */ /* 0x000fce00078e00ff */
[----:B01----:R-:W-:Y:S05]  /*16200*/  WARPSYNC.COLLECTIVE R15, `(.L_x_1373) ;  /* 0x000000000f0c7348 */ /* 0x003fea0003c00000 */
[----:B------:R-:W-:Y:S02]  /*16210*/  ELECT P6, UR62, PT ;  /* 0x00000000003e782f */ /* 0x000fe400038c0000 */
[----:B------:R-:W-:Y:S01]  /*16220*/  MOV R14, UR62 ;  /* 0x0000003e000e7c02 */ /* 0x000fe20008000f00 */
[----:B01----:R-:W-:Y:S10]  /*16230*/  ENDCOLLECTIVE ;  /* 0x000000000000791b */ /* 0x003ff40003800000 */
.L_x_1373:
[----:B------:R-:W-:Y:S05]  /*16240*/  BSYNC B0 ;  /* 0x0000000000007941 */ /* 0x000fea0003800000 */
.L_x_1372:
[----:B------:R-:W-:Y:S05]  /*16250*/  BRA `(.L_x_1374) ;  /* 0xffffffb000c07947 */ /* 0x000fea000383ffff */
.L_x_1270:
[----:B--2---:R2:W3:Y:S02]  /*16260*/  SYNCS.PHASECHK.TRANS64.TRYWAIT P0, [R0+URZ+0x30840], R2 ;  /* 0x03084002000075a7 */ /* 0x0044e4000800017f */
[----:B---3--:R-:W-:Y:S05]  /*16270*/  @!P0 NANOSLEEP.SYNCS 0x989680 ;  /* 0x009896800000895d */ /* 0x008fea0003900000 */
[----:B------:R-:W3:Y:S02]  /*16280*/  @!P0 SYNCS.PHASECHK.TRANS64 P0, [R0+URZ+0x30840], R2 ;  /* 0x03084002000085a7 */ /* 0x000ee4000800007f */
[----:B---3--:R-:W-:Y:S05]  /*16290*/  @!P0 BRA `(.L_x_1270) ;  /* 0xfffffffc00f08947 */ /* 0x008fea000383ffff */
[----:B------:R-:W-:Y:S05]  /*162a0*/  BRA `(.L_x_1375) ;  /* 0xffffffb4001c7947 */ /* 0x000fea000383ffff */
.L_x_1274:
[----:B------:R-:W-:Y:S02]  /*162b0*/  IMAD.MOV.U32 R13, RZ, RZ, R5 ;  /* 0x000000ffff0d7224 */ /* 0x000fe400078e0005 */
[----:B------:R-:W-:Y:S02]  /*162c0*/  IMAD.MOV.U32 R12, RZ, RZ, RZ ;  /* 0x000000ffff0c7224 */ /* 0x000fe400078e00ff */
[----:B------:R-:W-:Y:S02]  /*162d0*/  IMAD.MOV.U32 R11, RZ, RZ, 0x181f ;  /* 0x0000181fff0b7424 */ /* 0x000fe400078e00ff */
[----:B------:R-:W-:Y:S02]  /*162e0*/  IMAD.MOV.U32 R15, RZ, RZ, -0x1 ;  /* 0xffffffffff0f7424 */ /* 0x000fe400078e00ff */
[----:B------:R-:W-:-:S07]  /*162f0*/  VIADD R0, R10, UR43 ;  /* 0x0000002b0a007c36 */ /* 0x000fce0008000000 */
[----:B-----5:R-:W-:Y:S05]  /*16300*/  WARPSYNC.COLLECTIVE R15, `(.L_x_1376) ;  /* 0x000000000f087348 */ /* 0x020fea0003c00000 */
[----:B------:R0:W1:Y:S02]  /*16310*/  SHFL.IDX P6, R14, R13, R12, R11 ;  /* 0x0000000c0d0e7389 */ /* 0x00006400000c000b */
[----:B01---5:R-:W-:Y:S01]  /*16320*/  ENDCOLLECTIVE ;  /* 0x000000000000791b */ /* 0x023fe20003800000 */
.L_x_1376:
[----:B------:R-:W-:Y:S02]  /*16330*/  IMAD.MOV.U32 R13, RZ, RZ, R6 ;  /* 0x000000ffff0d7224 */ /* 0x000fe400078e0006 */
[----:B------:R-:W-:-:S07]  /*16340*/  IMAD.MOV.U32 R2, RZ, RZ, R14 ;  /* 0x000000ffff027224 */ /* 0x000fce00078e000e */
[----:B------:R-:W-:Y:S05]  /*16350*/  WARPSYNC.COLLECTIVE R15, `(.L_x_1377) ;  /* 0x000000000f087348 */ /* 0x000fea0003c00000 */
[----:B------:R0:W1:Y:S02]  /*16360*/  SHFL.IDX P6, R14, R13, R12, R11 ;  /* 0x0000000c0d0e7389 */ /* 0x00006400000c000b */
[----:B01----:R-:W-:Y:S01]  /*16370*/  ENDCOLLECTIVE ;  /* 0x000000000000791b */ /* 0x003fe20003800000 */
.L_x_1377:
[----:B------:R-:W-:Y:S01]  /*16380*/  ULDC UR4, c[0x0][0x288] ;  /* 0x0000a20000047ab9 */ /* 0x000fe20000000800 */
[----:B------:R-:W-:Y:S01]  /*16390*/  ULDC.64 UR6, c[0x0][0x208] ;  /* 0x0000820000067ab9 */ /* 0x000fe20000000a00 */
[----:B------:R-:W-:Y:S02]  /*163a0*/  IMAD R4, R7, UR4, RZ ;  /* 0x0000000407047c24 */ /* 0x000fe4000f8e02ff */
[----:B------:R-:W-:-:S03]  /*163b0*/  VIADD R7, R0, 0x10 ;  /* 0x0000001000077836 */ /* 0x000fc60000000000 */
        /* <DEDUP_REMOVED lines=20> */
.L_x_1378:
[----:B------:R-:W-:Y:S02]  /*16500*/  IMAD.MOV.U32 R13, RZ, RZ, R6 ;  /* 0x000000ffff0d7224 */ /* 0x000fe400078e0006 */
[----:B------:R-:W-:-:S07]  /*16510*/  IMAD.MOV.U32 R2, RZ, RZ, R14 ;  /* 0x000000ffff027224 */ /* 0x000fce00078e000e */
[----:B------:R-:W-:Y:S05]  /*16520*/  WARPSYNC.COLLECTIVE R15, `(.L_x_1379) ;  /* 0x000000000f087348 */ /* 0x000fea0003c00000 */
[----:B------:R0:W1:Y:S02]  /*16530*/  SHFL.IDX P6, R14, R13, R12, R11 ;  /* 0x0000000c0d0e7389 */ /* 0x00006400000c000b */
[----:B01----:R-:W-:Y:S01]  /*16540*/  ENDCOLLECTIVE ;  /* 0x000000000000791b */ /* 0x003fe20003800000 */
.L_x_1379:
        /* <DEDUP_REMOVED lines=19> */
.L_x_1380:
[----:B------:R-:W-:-:S05]  /*16680*/  VIADD R2, R0, 0x20 ;  /* 0x0000002000027836 */ /* 0x000fca0000000000 */
[----:B------:R-:W-:Y:S01]  /*16690*/  ISETP.GE.AND P4, PT, R2, R4, PT ;  /* 0x000000040200720c */ /* 0x000fe20003f86270 */
[----:B------:R-:W-:Y:S02]  /*166a0*/  IMAD.MOV.U32 R13, RZ, RZ, R6 ;  /* 0x000000ffff0d7224 */ /* 0x000fe400078e0006 */
[----:B------:R-:W-:-:S10]  /*166b0*/  IMAD.MOV.U32 R2, RZ, RZ, R14 ;  /* 0x000000ffff027224 */ /* 0x000fd400078e000e */
[----:B------:R-:W-:Y:S05]  /*166c0*/  WARPSYNC.COLLECTIVE R15, `(.L_x_1381) ;  /* 0x000000000f087348 */ /* 0x000fea0003c00000 */
[----:B------:R0:W1:Y:S02]  /*166d0*/  SHFL.IDX P6, R14, R13, R12, R11 ;  /* 0x0000000c0d0e7389 */ /* 0x00006400000c000b */
[----:B01----:R-:W-:Y:S01]  /*166e0*/  ENDCOLLECTIVE ;  /* 0x000000000000791b */ /* 0x003fe20003800000 */
.L_x_1381:
        /* <DEDUP_REMOVED lines=19> */
.L_x_1382:
[----:B------:R-:W-:-:S05]  /*16820*/  VIADD R2, R0, 0x30 ;  /* 0x0000003000027836 */ /* 0x000fca0000000000 */
[----:B------:R-:W-:Y:S01]  /*16830*/  ISETP.GE.AND P4, PT, R2, R4, PT ;  /* 0x000000040200720c */ /* 0x000fe20003f86270 */
[----:B------:R-:W-:Y:S02]  /*16840*/  IMAD.MOV.U32 R13, RZ, RZ, R6 ;  /* 0x000000ffff0d7224 */ /* 0x000fe400078e0006 */
[----:B------:R-:W-:-:S10]  /*16850*/  IMAD.MOV.U32 R2, RZ, RZ, R14 ;  /* 0x000000ffff027224 */ /* 0x000fd400078e000e */
[----:B------:R-:W-:Y:S05]  /*16860*/  WARPSYNC.COLLECTIVE R15, `(.L_x_1383) ;  /* 0x000000000f087348 */ /* 0x000fea0003c00000 */
[----:B------:R0:W1:Y:S02]  /*16870*/  SHFL.IDX P6, R14, R13, R12, R11 ;  /* 0x0000000c0d0e7389 */ /* 0x00006400000c000b */
[----:B01----:R-:W-:Y:S01]  /*16880*/  ENDCOLLECTIVE ;  /* 0x000000000000791b */ /* 0x003fe20003800000 */
.L_x_1383:
        /* <DEDUP_REMOVED lines=19> */
.L_x_1384:
[----:B------:R-:W-:-:S05]  /*169c0*/  VIADD R2, R0, 0x40 ;  /* 0x0000004000027836 */ /* 0x000fca0000000000 */
[----:B------:R-:W-:Y:S01]  /*169d0*/  ISETP.GE.AND P4, PT, R2, R4, PT ;  /* 0x000000040200720c */ /* 0x000fe20003f86270 */
[----:B------:R-:W-:Y:S02]  /*169e0*/  IMAD.MOV.U32 R13, RZ, RZ, R6 ;  /* 0x000000ffff0d7224 */ /* 0x000fe400078e0006 */
[----:B------:R-:W-:-:S10]  /*169f0*/  IMAD.MOV.U32 R2, RZ, RZ, R14 ;  /* 0x000000ffff027224 */ /* 0x000fd400078e000e */
[----:B------:R-:W-:Y:S05]  /*16a00*/  WARPSYNC.COLLECTIVE R15, `(.L_x_1385) ;  /* 0x000000000f087348 */ /* 0x000fea0003c00000 */
[----:B------:R0:W1:Y:S02]  /*16a10*/  SHFL.IDX P6, R14, R13, R12, R11 ;  /* 0x0000000c0d0e7389 */ /* 0x00006400000c000b */
[----:B01----:R-:W-:Y:S01]  /*16a20*/  ENDCOLLECTIVE ;  /* 0x000000000000791b */ /* 0x003fe20003800000 */
.L_x_1385:
        /* <DEDUP_REMOVED lines=19> */
.L_x_1386:
[----:B------:R-:W-:-:S05]  /*16b60*/  VIADD R2, R0, 0x50 ;  /* 0x0000005000027836 */ /* 0x000fca0000000000 */
[----:B------:R-:W-:Y:S01]  /*16b70*/  ISETP.GE.AND P4, PT, R2, R4, PT ;  /* 0x000000040200720c */ /* 0x000fe20003f86270 */
[----:B------:R-:W-:Y:S02]  /*16b80*/  IMAD.MOV.U32 R13, RZ, RZ, R6 ;  /* 0x000000ffff0d7224 */ /* 0x000fe400078e0006 */
[----:B------:R-:W-:-:S10]  /*16b90*/  IMAD.MOV.U32 R2, RZ, RZ, R14 ;  /* 0x000000ffff027224 */ /* 0x000fd400078e000e */
[----:B------:R-:W-:Y:S05]  /*16ba0*/  WARPSYNC.COLLECTIVE R15, `(.L_x_1387) ;  /* 0x000000000f087348 */ /* 0x000fea0003c00000 */
[----:B------:R0:W1:Y:S02]  /*16bb0*/  SHFL.IDX P6, R14, R13, R12, R11 ;  /* 0x0000000c0d0e7389 */ /* 0x00006400000c000b */
[----:B01----:R-:W-:Y:S01]  /*16bc0*/  ENDCOLLECTIVE ;  /* 0x000000000000791b */ /* 0x003fe20003800000 */
.L_x_1387:
        /* <DEDUP_REMOVED lines=19> */
.L_x_1388:
[----:B------:R-:W-:-:S05]  /*16d00*/  VIADD R2, R0, 0x60 ;  /* 0x0000006000027836 */ /* 0x000fca0000000000 */
[----:B------:R-:W-:Y:S01]  /*16d10*/  ISETP.GE.AND P4, PT, R2, R4, PT ;  /* 0x000000040200720c */ /* 0x000fe20003f86270 */
[----:B------:R-:W-:Y:S02]  /*16d20*/  IMAD.MOV.U32 R13, RZ, RZ, R6 ;  /* 0x000000ffff0d7224 */ /* 0x000fe400078e0006 */
[----:B------:R-:W-:-:S10]  /*16d30*/  IMAD.MOV.U32 R2, RZ, RZ, R14 ;  /* 0x000000ffff027224 */ /* 0x000fd400078e000e */
[----:B------:R-:W-:Y:S05]  /*16d40*/  WARPSYNC.COLLECTIVE R15, `(.L_x_1389) ;  /* 0x000000000f087348 */ /* 0x000fea0003c00000 */
[----:B------:R0:W1:Y:S02]  /*16d50*/  SHFL.IDX P6, R14, R13, R12, R11 ;  /* 0x0000000c0d0e7389 */ /* 0x00006400000c000b */
[----:B01----:R-:W-:Y:S01]  /*16d60*/  ENDCOLLECTIVE ;  /* 0x000000000000791b */ /* 0x003fe20003800000 */
.L_x_1389:
        /* <DEDUP_REMOVED lines=19> */
.L_x_1390:
[----:B------:R-:W-:Y:S02]  /*16ea0*/  IMAD.MOV.U32 R13, RZ, RZ, R6 ;  /* 0x000000ffff0d7224 */ /* 0x000fe400078e0006 */
[----:B------:R-:W-:-:S07]  /*16eb0*/  IMAD.MOV.U32 R7, RZ, RZ, R14 ;  /* 0x000000ffff077224 */ /* 0x000fce00078e000e */
[----:B------:R-:W-:Y:S05]  /*16ec0*/  WARPSYNC.COLLECTIVE R15, `(.L_x_1391) ;  /* 0x000000000f087348 */ /* 0x000fea0003c00000 */
[----:B------:R0:W1:Y:S02]  /*16ed0*/  SHFL.IDX P6, R14, R13, R12, R11 ;  /* 0x0000000c0d0e7389 */ /* 0x00006400000c000b */
[----:B01----:R-:W-:Y:S01]  /*16ee0*/  ENDCOLLECTIVE ;  /* 0x000000000000791b */ /* 0x003fe20003800000 */
.L_x_1391:
[----:B------:R-:W-:Y:S01]  /*16ef0*/  IMAD.MOV.U32 R2, RZ, RZ, R14 ;  /* 0x000000ffff027224 */ /* 0x000fe200078e000e */
[----:B------:R-:W-:Y:S06]  /*16f00*/  BRA `(.L_x_1392) ;  /* 0xffffffb400b07947 */ /* 0x000fec000383ffff */
.L_x_1279:
[----:B0-----:R0:W1:Y:S02]  /*16f10*/  SYNCS.PHASECHK.TRANS64.TRYWAIT P0, [R17+URZ+0x30820], R0 ;  /* 0x03082000110075a7 */ /* 0x001064000800017f */
[----:B-1----:R-:W-:Y:S05]  /*16f20*/  @!P0 NANOSLEEP.SYNCS 0x989680 ;  /* 0x009896800000895d */ /* 0x002fea0003900000 */
[----:B------:R-:W1:Y:S02]  /*16f30*/  @!P0 SYNCS.PHASECHK.TRANS64 P0, [R17+URZ+0x30820], R0 ;  /* 0x03082000110085a7 */ /* 0x000e64000800007f */
[----:B-1----:R-:W-:Y:S05]  /*16f40*/  @!P0 BRA `(.L_x_1279) ;  /* 0xfffffffc00f08947 */ /* 0x002fea000383ffff */
[----:B------:R-:W-:Y:S05]  /*16f50*/  BRA `(.L_x_1393) ;  /* 0xffffffb8002c7947 */ /* 0x000fea000383ffff */
.L_x_1286:
[----:B0-----:R0:W1:Y:S02]  /*16f60*/  SYNCS.PHASECHK.TRANS64.TRYWAIT P0, [R3+URZ+0x30840], R2 ;  /* 0x03084002030075a7 */ /* 0x001064000800017f */
[----:B-1----:R-:W-:Y:S05]  /*16f70*/  @!P0 NANOSLEEP.SYNCS 0x989680 ;  /* 0x009896800000895d */ /* 0x002fea0003900000 */
[----:B------:R-:W1:Y:S02]  /*16f80*/  @!P0 SYNCS.PHASECHK.TRANS64 P0, [R3+URZ+0x30840], R2 ;  /* 0x03084002030085a7 */ /* 0x000e64000800007f */
[----:B-1----:R-:W-:Y:S05]  /*16f90*/  @!P0 BRA `(.L_x_1286) ;  /* 0xfffffffc00f08947 */ /* 0x002fea000383ffff */
[----:B------:R-:W-:Y:S05]  /*16fa0*/  BRA `(.L_x_1394) ;  /* 0xffffffb800e87947 */ /* 0x000fea000383ffff */
.L_x_1294:
[----:B0-----:R0:W1:Y:S02]  /*16fb0*/  SYNCS.PHASECHK.TRANS64.TRYWAIT P0, [R3+URZ+0x60], R2 ;  /* 0x00006002030075a7 */ /* 0x001064000800017f */
[----:B-1----:R-:W-:Y:S05]  /*16fc0*/  @!P0 NANOSLEEP.SYNCS 0x989680 ;  /* 0x009896800000895d */ /* 0x002fea0003900000 */
[----:B------:R-:W1:Y:S02]  /*16fd0*/  @!P0 SYNCS.PHASECHK.TRANS64 P0, [R3+URZ+0x60], R2 ;  /* 0x00006002030085a7 */ /* 0x000e64000800007f */
[----:B-1----:R-:W-:Y:S05]  /*16fe0*/  @!P0 BRA `(.L_x_1294) ;  /* 0xfffffffc00f08947 */ /* 0x002fea000383ffff */
[----:B------:R-:W-:Y:S05]  /*16ff0*/  BRA `(.L_x_1395) ;  /* 0xffffffc000387947 */ /* 0x000fea000383ffff */
.L_x_1306:
[----:B--2---:R2:W3:Y:S02]  /*17000*/  SYNCS.PHASECHK.TRANS64.TRYWAIT P0, [R3+URZ+0x30840], R2 ;  /* 0x03084002030075a7 */ /* 0x0044e4000800017f */
[----:B---3--:R-:W-:Y:S05]  /*17010*/  @!P0 NANOSLEEP.SYNCS 0x989680 ;  /* 0x009896800000895d */ /* 0x008fea0003900000 */
[----:B------:R-:W3:Y:S02]  /*17020*/  @!P0 SYNCS.PHASECHK.TRANS64 P0, [R3+URZ+0x30840], R2 ;  /* 0x03084002030085a7 */ /* 0x000ee4000800007f */
[----:B---3--:R-:W-:Y:S05]  /*17030*/  @!P0 BRA `(.L_x_1306) ;  /* 0xfffffffc00f08947 */ /* 0x008fea000383ffff */
[----:B------:R-:W-:Y:S05]  /*17040*/  BRA `(.L_x_1396) ;  /* 0xffffffc800387947 */ /* 0x000fea000383ffff */
.L_x_1314:
[----:B0-----:R0:W1:Y:S02]  /*17050*/  SYNCS.PHASECHK.TRANS64.TRYWAIT P0, [R9+URZ+0x60], R2 ;  /* 0x00006002090075a7 */ /* 0x001064000800017f */
[----:B-1----:R-:W-:Y:S05]  /*17060*/  @!P0 NANOSLEEP.SYNCS 0x989680 ;  /* 0x009896800000895d */ /* 0x002fea0003900000 */
[----:B------:R-:W1:Y:S02]  /*17070*/  @!P0 SYNCS.PHASECHK.TRANS64 P0, [R9+URZ+0x60], R2 ;  /* 0x00006002090085a7 */ /* 0x000e64000800007f */
[----:B-1----:R-:W-:Y:S05]  /*17080*/  @!P0 BRA `(.L_x_1314) ;  /* 0xfffffffc00f08947 */ /* 0x002fea000383ffff */
[----:B------:R-:W-:Y:S05]  /*17090*/  BRA `(.L_x_1397) ;  /* 0xffffffcc00887947 */ /* 0x000fea000383ffff */
.L_x_1325:
[----:B--2---:R2:W3:Y:S02]  /*170a0*/  SYNCS.PHASECHK.TRANS64.TRYWAIT P0, [R2+URZ+0x30840], R3 ;  /* 0x03084003020075a7 */ /* 0x0044e4000800017f */
[----:B---3--:R-:W-:Y:S05]  /*170b0*/  @!P0 NANOSLEEP.SYNCS 0x989680 ;  /* 0x009896800000895d */ /* 0x008fea0003900000 */
[----:B------:R-:W3:Y:S02]  /*170c0*/  @!P0 SYNCS.PHASECHK.TRANS64 P0, [R2+URZ+0x30840], R3 ;  /* 0x03084003020085a7 */ /* 0x000ee4000800007f */
[----:B---3--:R-:W-:Y:S05]  /*170d0*/  @!P0 BRA `(.L_x_1325) ;  /* 0xfffffffc00f08947 */ /* 0x008fea000383ffff */
[----:B------:R-:W-:Y:S05]  /*170e0*/  BRA `(.L_x_1398) ;  /* 0xffffffd400587947 */ /* 0x000fea000383ffff */
.L_x_1333:
[----:B0-----:R0:W1:Y:S02]  /*170f0*/  SYNCS.PHASECHK.TRANS64.TRYWAIT P0, [R2+URZ+0x60], R5 ;  /* 0x00006005020075a7 */ /* 0x001064000800017f */
[----:B-1----:R-:W-:Y:S05]  /*17100*/  @!P0 NANOSLEEP.SYNCS 0x989680 ;  /* 0x009896800000895d */ /* 0x002fea0003900000 */
[----:B------:R-:W1:Y:S02]  /*17110*/  @!P0 SYNCS.PHASECHK.TRANS64 P0, [R2+URZ+0x60], R5 ;  /* 0x00006005020085a7 */ /* 0x000e64000800007f */
[----:B-1----:R-:W-:Y:S05]  /*17120*/  @!P0 BRA `(.L_x_1333) ;  /* 0xfffffffc00f08947 */ /* 0x002fea000383ffff */
[----:B------:R-:W-:Y:S05]  /*17130*/  BRA `(.L_x_1399) ;  /* 0xffffffd800a87947 */ /* 0x000fea000383ffff */
.L_x_1346:
[----:B0-----:R0:W3:Y:S02]  /*17140*/  SYNCS.PHASECHK.TRANS64.TRYWAIT P0, [R0+URZ+0x30860], R3 ;  /* 0x03086003000075a7 */ /* 0x0010e4000800017f */
[----:B---3--:R-:W-:Y:S05]  /*17150*/  @!P0 NANOSLEEP.SYNCS 0x989680 ;  /* 0x009896800000895d */ /* 0x008fea0003900000 */
[----:B------:R-:W3:Y:S02]  /*17160*/  @!P0 SYNCS.PHASECHK.TRANS64 P0, [R0+URZ+0x30860], R3 ;  /* 0x03086003000085a7 */ /* 0x000ee4000800007f */
[----:B---3--:R-:W-:Y:S05]  /*17170*/  @!P0 BRA `(.L_x_1346) ;  /* 0xfffffffc00f08947 */ /* 0x008fea000383ffff */
[----:B------:R-:W-:Y:S05]  /*17180*/  BRA `(.L_x_1400) ;  /* 0xffffffe000647947 */ /* 0x000fea000383ffff */
.L_x_1355:
[----:B------:R-:W-:Y:S01]  /*17190*/  BSSY B0, `(.L_x_1401) ;  /* 0x0000008000007945 */ /* 0x000fe20003800000 */
[----:B-----5:R-:W-:Y:S02]  /*171a0*/  IMAD.MOV.U32 R13, RZ, RZ, R2 ;  /* 0x000000ffff0d7224 */ /* 0x020fe400078e0002 */
[----:B------:R-:W-:Y:S02]  /*171b0*/  IMAD.MOV.U32 R12, RZ, RZ, RZ ;  /* 0x000000ffff0c7224 */ /* 0x000fe400078e00ff */
[----:B------:R-:W-:Y:S02]  /*171c0*/  IMAD.MOV.U32 R11, RZ, RZ, 0x1f ;  /* 0x0000001fff0b7424 */ /* 0x000fe400078e00ff */
[----:B------:R-:W-:-:S07]  /*171d0*/  IMAD.MOV.U32 R15, RZ, RZ, -0x1 ;  /* 0xffffffffff0f7424 */ /* 0x000fce00078e00ff */
[----:B0123--:R-:W-:Y:S05]  /*171e0*/  WARPSYNC.COLLECTIVE R15, `(.L_x_1402) ;  /* 0x000000000f087348 */ /* 0x00ffea0003c00000 */
[----:B------:R4:W0:Y:S02]  /*171f0*/  SHFL.IDX P6, R14, R13, R12, R11 ;  /* 0x0000000c0d0e7389 */ /* 0x00082400000c000b */
[----:B01234-:R-:W-:Y:S01]  /*17200*/  ENDCOLLECTIVE ;  /* 0x000000000000791b */ /* 0x01ffe20003800000 */
.L_x_1402:
[----:B------:R-:W-:Y:S05]  /*17210*/  BSYNC B0 ;  /* 0x0000000000007941 */ /* 0x000fea0003800000 */
.L_x_1401:
[----:B------:R-:W-:Y:S05]  /*17220*/  BRA `(.L_x_1403) ;  /* 0xffffffe400d47947 */ /* 0x000fea000383ffff */
.L_x_1358:
[----:B0-----:R0:W3:Y:S02]  /*17230*/  SYNCS.PHASECHK.TRANS64.TRYWAIT P0, [R0+URZ+0x30820], R3 ;  /* 0x03082003000075a7 */ /* 0x0010e4000800017f */
[----:B---3--:R-:W-:Y:S05]  /*17240*/  @!P0 NANOSLEEP.SYNCS 0x989680 ;  /* 0x009896800000895d */ /* 0x008fea0003900000 */
[----:B------:R-:W3:Y:S02]  /*17250*/  @!P0 SYNCS.PHASECHK.TRANS64 P0, [R0+URZ+0x30820], R3 ;  /* 0x03082003000085a7 */ /* 0x000ee4000800007f */
[----:B---3--:R-:W-:Y:S05]  /*17260*/  @!P0 BRA `(.L_x_1358) ;  /* 0xfffffffc00f08947 */ /* 0x008fea000383ffff */
[----:B------:R-:W-:Y:S05]  /*17270*/  BRA `(.L_x_1404) ;  /* 0xffffffe800207947 */ /* 0x000fea000383ffff */
.L_x_1359:
        /* <DEDUP_REMOVED lines=8> */
[----:B012---:R-:W-:Y:S05]  /*17300*/  WARPSYNC.COLLECTIVE R15, `(.L_x_1406) ;  /* 0x000000000f087348 */ /* 0x007fea0003c00000 */
[----:B------:R3:W4:Y:S02]  /*17310*/  SHFL.IDX P6, R14, R13, R12, R11 ;  /* 0x0000000c0d0e7389 */ /* 0x00072400000c000b */
[----:B01234-:R-:W-:Y:S01]  /*17320*/  ENDCOLLECTIVE ;  /* 0x000000000000791b */ /* 0x01ffe20003800000 */
.L_x_1406:
[----:B------:R-:W-:Y:S05]  /*17330*/  BSYNC B0 ;  /* 0x0000000000007941 */ /* 0x000fea0003800000 */
.L_x_1405:
[----:B------:R-:W-:Y:S05]  /*17340*/  BRA `(.L_x_1407) ;  /* 0xffffffe800087947 */ /* 0x000fea000383ffff */
.L_x_1362:
[----:B------:R-:W-:Y:S01]  /*17350*/  BSSY B1, `(.L_x_1408) ;  /* 0x0000006000017945 */ /* 0x000fe20003800000 */
[----:B------:R-:W-:-:S07]  /*17360*/  IMAD.MOV.U32 R15, RZ, RZ, -0x1 ;  /* 0xffffffffff0f7424 */ /* 0x000fce00078e00ff */
[----:B0123--:R-:W-:Y:S05]  /*17370*/  WARPSYNC.COLLECTIVE R15, `(.L_x_1409) ;  /* 0x000000000f0c7348 */ /* 0x00ffea0003c00000 */
[----:B------:R-:W-:Y:S02]  /*17380*/  ELECT P6, UR62, PT ;  /* 0x00000000003e782f */ /* 0x000fe400038c0000 */
[----:B------:R-:W-:Y:S01]  /*17390*/  MOV R14, UR62 ;  /* 0x0000003e000e7c02 */ /* 0x000fe20008000f00 */
[----:B0123--:R-:W-:Y:S10]  /*173a0*/  ENDCOLLECTIVE ;  /* 0x000000000000791b */ /* 0x00fff40003800000 */
.L_x_1409:
[----:B------:R-:W-:Y:S05]  /*173b0*/  BSYNC B1 ;  /* 0x0000000000017941 */ /* 0x000fea0003800000 */
.L_x_1408:
[----:B------:R-:W-:Y:S05]  /*173c0*/  BRA `(.L_x_1410) ;  /* 0xffffffe800007947 */ /* 0x000fea000383ffff */
.L_x_1364:
[----:B0-----:R0:W3:Y:S02]  /*173d0*/  SYNCS.PHASECHK.TRANS64.TRYWAIT P0, [R6+URZ], R5 ;  /* 0x00000005060075a7 */ /* 0x0010e4000800017f */
[----:B---3--:R-:W-:Y:S05]  /*173e0*/  @!P0 NANOSLEEP.SYNCS 0x989680 ;  /* 0x009896800000895d */ /* 0x008fea0003900000 */
[----:B------:R-:W3:Y:S02]  /*173f0*/  @!P0 SYNCS.PHASECHK.TRANS64 P0, [R6+URZ], R5 ;  /* 0x00000005060085a7 */ /* 0x000ee4000800007f */
[----:B---3--:R-:W-:Y:S05]  /*17400*/  @!P0 BRA `(.L_x_1364) ;  /* 0xfffffffc00f08947 */ /* 0x008fea000383ffff */
[----:B------:R-:W-:Y:S05]  /*17410*/  BRA `(.L_x_1411) ;  /* 0xffffffe800407947 */ /* 0x000fea000383ffff */
.L_x_1365:
[----:B---3--:R3:W4:Y:S02]  /*17420*/  SYNCS.PHASECHK.TRANS64.TRYWAIT P0, [R3+URZ], R2 ;  /* 0x00000002030075a7 */ /* 0x008724000800017f */
[----:B----4-:R-:W-:Y:S05]  /*17430*/  @!P0 NANOSLEEP.SYNCS 0x989680 ;  /* 0x009896800000895d */ /* 0x010fea0003900000 */
[----:B------:R-:W4:Y:S02]  /*17440*/  @!P0 SYNCS.PHASECHK.TRANS64 P0, [R3+URZ], R2 ;  /* 0x00000002030085a7 */ /* 0x000f24000800007f */
[----:B----4-:R-:W-:Y:S05]  /*17450*/  @!P0 BRA `(.L_x_1365) ;  /* 0xfffffffc00f08947 */ /* 0x010fea000383ffff */
[----:B------:R-:W-:Y:S05]  /*17460*/  BRA `(.L_x_1412) ;  /* 0xffffffe800347947 */ /* 0x000fea000383ffff */
.L_x_1367:
[----:B---3--:R3:W4:Y:S02]  /*17470*/  SYNCS.PHASECHK.TRANS64.TRYWAIT P0, [R18+URZ], R5 ;  /* 0x00000005120075a7 */ /* 0x008724000800017f */
[----:B----4-:R-:W-:Y:S05]  /*17480*/  @!P0 NANOSLEEP.SYNCS 0x989680 ;  /* 0x009896800000895d */ /* 0x010fea0003900000 */
[----:B------:R-:W4:Y:S02]  /*17490*/  @!P0 SYNCS.PHASECHK.TRANS64 P0, [R18+URZ], R5 ;  /* 0x00000005120085a7 */ /* 0x000f24000800007f */
[----:B----4-:R-:W-:Y:S05]  /*174a0*/  @!P0 BRA `(.L_x_1367) ;  /* 0xfffffffc00f08947 */ /* 0x010fea000383ffff */
[----:B------:R-:W-:Y:S05]  /*174b0*/  BRA `(.L_x_1413) ;  /* 0xffffffe800387947 */ /* 0x000fea000383ffff */
.L_x_1414:
        /* <DEDUP_REMOVED lines=12> */
.L_x_3428:


//--------------------- .text._ZN7cutlass13device_kernelIN5flash11enable_sm90INS1_16FlashAttnFwdSm90INS1_25CollectiveMainloopFwdSm90ILi2EN4cute5tupleIJNS5_1CILi1EEES8_S8_EEENS6_IJNS7_ILi128EEENS7_ILi64EEENS7_ILi256EEEEEELi256ENS_6half_tEfNS_4arch4Sm90ELb0ELb1ELb1ELb1ELb0ELb0ELb0ELb1ELb1ELb1ELb0ELb0EEENS1_21CollectiveEpilogueFwdINS6_IJSA_SC_SB_EEES9_SE_SG_Li256ELb1ELb1ELb0ELb0EEENS1_36VarlenDynamicPersistentTileSchedulerILi128ELi64ELi256ELi128ELb0ELb1ELb1ELb1ELb0ELb1EEEEEEEEEvNT_6ParamsE --------------------------
	.section	.text._ZN7cutlass13device_kernelIN5flash11enable_sm90INS1_16FlashAttnFwdSm90INS1_25CollectiveMainloopFwdSm90ILi2EN4cute5tupleIJNS5_1CILi1EEES8_S8_EEENS6_IJNS7_ILi128EEENS7_ILi64EEENS7_ILi256EEEEEELi256ENS_6half_tEfNS_4arch4Sm90ELb0ELb1ELb1ELb1ELb0ELb0ELb0ELb1ELb1ELb1ELb0ELb0EEENS1_21CollectiveEpilogueFwdINS6_IJSA_SC_SB_EEES9_SE_SG_Li256ELb1ELb1ELb0ELb0EEENS1_36VarlenDynamicPersistentTileSchedulerILi128ELi64ELi256ELi128ELb0ELb1ELb1ELb1ELb0ELb1EEEEEEEEEvNT_6ParamsE,"ax",@progbits
	.align	128
.text._ZN7cutlass13device_kernelIN5flash11enable_sm90INS1_16FlashAttnFwdSm90INS1_25CollectiveMainloopFwdSm90ILi2EN4cute5tupleIJNS5_1CILi1EEES8_S8_EEENS6_IJNS7_ILi128EEENS7_ILi64EEENS7_ILi256EEEEEELi256ENS_6half_tEfNS_4arch4Sm90ELb0ELb1ELb1ELb1ELb0ELb0ELb0ELb1ELb1ELb1ELb0ELb0EEENS1_21CollectiveEpilogueFwdINS6_IJSA_SC_SB_EEES9_SE_SG_Li256ELb1ELb1ELb0ELb0EEENS1_36VarlenDynamicPersistentTileSchedulerILi128ELi64ELi256ELi128ELb0ELb1ELb1ELb1ELb0ELb1EEEEEEEEEvNT_6ParamsE:
        .type           _ZN7cutlass13device_kernelIN5flash11enable_sm90INS1_16FlashAttnFwdSm90INS1_25CollectiveMainloopFwdSm90ILi2EN4cute5tupleIJNS5_1CILi1EEES8_S8_EEENS6_IJNS7_ILi128EEENS7_ILi64EEENS7_ILi256EEEEEELi256ENS_6half_tEfNS_4arch4Sm90ELb0ELb1ELb1ELb1ELb0ELb0ELb0ELb1ELb1ELb1ELb0ELb0EEENS1_21CollectiveEpilogueFwdINS6_IJSA_SC_SB_EEES9_SE_SG_Li256ELb1ELb1ELb0ELb0EEENS1_36VarlenDynamicPersistentTileSchedulerILi128ELi64ELi256ELi128ELb0ELb1ELb1ELb1ELb0ELb1EEEEEEEEEvNT_6ParamsE,@function
        .size           _ZN7cutlass13device_kernelIN5flash11enable_sm90INS1_16FlashAttnFwdSm90INS1_25CollectiveMainloopFwdSm90ILi2EN4cute5tupleIJNS5_1CILi1EEES8_S8_EEENS6_IJNS7_ILi128EEENS7_ILi64EEENS7_ILi256EEEEEELi256ENS_6half_tEfNS_4arch4Sm90ELb0ELb1ELb1ELb1ELb0ELb0ELb0ELb1ELb1ELb1ELb0ELb0EEENS1_21CollectiveEpilogueFwdINS6_IJSA_SC_SB_EEES9_SE_SG_Li256ELb1ELb1ELb0ELb0EEENS1_36VarlenDynamicPersistentTileSchedulerILi128ELi64ELi256ELi128ELb0ELb1ELb1ELb1ELb0ELb1EEEEEEEEEvNT_6ParamsE,(.L_x_3429 - _ZN7cutlass13device_kernelIN5flash11enable_sm90INS1_16FlashAttnFwdSm90INS1_25CollectiveMainloopFwdSm90ILi2EN4cute5tupleIJNS5_1CILi1EEES8_S8_EEENS6_IJNS7_ILi128EEENS7_ILi64EEENS7_ILi256EEEEEELi256ENS_6half_tEfNS_4arch4Sm90ELb0ELb1ELb1ELb1ELb0ELb0ELb0ELb1ELb1ELb1ELb0ELb0EEENS1_21CollectiveEpilogueFwdINS6_IJSA_SC_SB_EEES9_SE_SG_Li256ELb1ELb1ELb0ELb0EEENS1_36VarlenDynamicPersistentTileSchedulerILi128ELi64ELi256ELi128ELb0ELb1ELb1ELb1ELb0ELb1EEEEEEEEEvNT_6ParamsE)
        .other          _ZN7cutlass13device_kernelIN5flash11enable_sm90INS1_16FlashAttnFwdSm90INS1_25CollectiveMainloopFwdSm90ILi2EN4cute5tupleIJNS5_1CILi1EEES8_S8_EEENS6_IJNS7_ILi128EEENS7_ILi64EEENS7_ILi256EEEEEELi256ENS_6half_tEfNS_4arch4Sm90ELb0ELb1ELb1ELb1ELb0ELb0ELb0ELb1ELb1ELb1ELb0ELb0EEENS1_21CollectiveEpilogueFwdINS6_IJSA_SC_SB_EEES9_SE_SG_Li256ELb1ELb1ELb0ELb0EEENS1_36VarlenDynamicPersistentTileSchedulerILi128ELi64ELi256ELi128ELb0ELb1ELb1ELb1ELb0ELb1EEEEEEEEEvNT_6ParamsE,@"STO_CUDA_ENTRY STV_DEFAULT"
_ZN7cutlass13device_kernelIN5flash11enable_sm90INS1_16FlashAttnFwdSm90INS1_25CollectiveMainloopFwdSm90ILi2EN4cute5tupleIJNS5_1CILi1EEES8_S8_EEENS6_IJNS7_ILi128EEENS7_ILi64EEENS7_ILi256EEEEEELi256ENS_6half_tEfNS_4arch4Sm90ELb0ELb1ELb1ELb1ELb0ELb0ELb0ELb1ELb1ELb1ELb0ELb0EEENS1_21CollectiveEpilogueFwdINS6_IJSA_SC_SB_EEES9_SE_SG_Li256ELb1ELb1ELb0ELb0EEENS1_36VarlenDynamicPersistentTileSchedulerILi128ELi64ELi256ELi128ELb0ELb1ELb1ELb1ELb0ELb1EEEEEEEEEvNT_6ParamsE:
        /* <DEDUP_REMOVED lines=18> */
.L_x_1416:
[----:B------:R-:W-:Y:S05]  /*0120*/  BSYNC B0 ;  /* 0x0000000000007941 */ /* 0x000fea0003800000 */
.L_x_1415:
        /* <DEDUP_REMOVED lines=41> */
.L_x_1417:
        /* <DEDUP_REMOVED lines=22> */
.L_x_1418:
        /* <DEDUP_REMOVED lines=18> */
.L_x_1419:
        /* <DEDUP_REMOVED lines=22> */
.L_x_1420:
        /* <DEDUP_REMOVED lines=22> */
.L_x_1421:
        /* <DEDUP_REMOVED lines=8> */
.L_x_1423:
        /* <DEDUP_REMOVED lines=16> */
[----:B------:R-:W-:Y:S01]  /*0a80*/  UMOV UR36, URZ ;  /* 0x0000003f00247c82 */ /* 0x000fe20008000000 */
[----:B------:R-:W-:Y:S01]  /*0a90*/  R2UR UR7, R10 ;  /* 0x000000000a0772ca */ /* 0x000fe200000e0000 */
[----:B------:R-:W0:Y:S01]  /*0aa0*/  S2R R0, SR_TID.X ;  /* 0x0000000000007919 */ /* 0x000e220000002100 */
[----:B------:R-:W-:Y:S01]  /*0ab0*/  R2UR UR6, R11 ;  /* 0x000000000b0672ca */ /* 0x000fe200000e0000 */
[----:B------:R-:W-:Y:S01]  /*0ac0*/  UMOV UR37, URZ ;  /* 0x0000003f00257c82 */ /* 0x000fe20008000000 */
[----:B0-----:R-:W-:-:S05]  /*0ad0*/  VIADD R218, R0, 0xffffff80 ;  /* 0xffffff8000da7836 */ /* 0x001fca0000000000 */
[----:B------:R-:W-:-:S04]  /*0ae0*/  SHF.R.S32.HI R3, RZ, 0x1f, R218 ;  /* 0x0000001fff037819 */ /* 0x000fc800000114da */
[CC--:B------:R-:W-:Y:S02]  /*0af0*/  LEA.HI R5, R3.reuse, R218.reuse, RZ, 0x7 ;  /* 0x000000da03057211 */ /* 0x0c0fe400078f38ff */
[----:B------:R-:W-:Y:S02]  /*0b00*/  LEA.HI R0, R3, R218, RZ, 0x4 ;  /* 0x000000da03007211 */ /* 0x000fe400078f20ff */
[----:B------:R-:W-:Y:S02]  /*0b10*/  LOP3.LUT R209, R5, 0xffffff80, RZ, 0xc0, !PT ;  /* 0xffffff8005d17812 */ /* 0x000fe400078ec0ff */
[----:B------:R-:W-:Y:S02]  /*0b20*/  SHF.R.S32.HI R9, RZ, 0x4, R0 ;  /* 0x00000004ff097819 */ /* 0x000fe40000011400 */
[----:B------:R-:W-:Y:S01]  /*0b30*/  LOP3.LUT R7, R0, 0x3fffff0, RZ, 0xc0, !PT ;  /* 0x03fffff000077812 */ /* 0x000fe200078ec0ff */
[----:B------:R-:W-:Y:S01]  /*0b40*/  IMAD.IADD R209, R218, 0x1, -R209 ;  /* 0x00000001dad17824 */ /* 0x000fe200078e0ad1 */
[----:B------:R-:W-:-:S02]  /*0b50*/  LEA.HI R0, R0, R9, RZ, 0x1 ;  /* 0x0000000900007211 */ /* 0x000fc400078f08ff */
[----:B------:R-:W-:Y:S01]  /*0b60*/  LEA.HI R10, R3, R218, RZ, 0x2 ;  /* 0x000000da030a7211 */ /* 0x000fe200078f10ff */
[----:B------:R-:W-:Y:S01]  /*0b70*/  IMAD.IADD R7, R218, 0x1, -R7 ;  /* 0x00000001da077824 */ /* 0x000fe200078e0a07 */
[----:B------:R-:W-:Y:S02]  /*0b80*/  SHF.R.S32.HI R4, RZ, 0x1f, R209 ;  /* 0x0000001fff047819 */ /* 0x000fe400000114d1 */
[----:B------:R-:W-:Y:S02]  /*0b90*/  LOP3.LUT R0, R0, 0x1ffffffe, RZ, 0xc0, !PT ;  /* 0x1ffffffe00007812 */ /* 0x000fe400078ec0ff */
[----:B------:R-:W-:Y:S02]  /*0ba0*/  LEA.HI R6, R4, R209, RZ, 0x2 ;  /* 0x000000d104067211 */ /* 0x000fe400078f10ff */
[----:B------:R-:W-:Y:S01]  /*0bb0*/  SHF.R.S32.HI R210, RZ, 0x7, R5 ;  /* 0x00000007ffd27819 */ /* 0x000fe20000011405 */
[----:B------:R-:W-:Y:S01]  /*0bc0*/  IMAD.IADD R0, R9, 0x1, -R0 ;  /* 0x0000000109007824 */ /* 0x000fe200078e0a00 */
[----:B------:R-:W-:-:S02]  /*0bd0*/  SHF.R.S32.HI R8, RZ, 0x2, R6 ;  /* 0x00000002ff087819 */ /* 0x000fc40000011406 */
[----:B------:R-:W-:Y:S02]  /*0be0*/  SHF.R.S32.HI R11, RZ, 0x1f, R6 ;  /* 0x0000001fff0b7819 */ /* 0x000fe40000011406 */
[----:B------:R-:W-:Y:S02]  /*0bf0*/  LOP3.LUT R9, R10, 0xfffffffc, RZ, 0xc0, !PT ;  /* 0xfffffffc0a097812 */ /* 0x000fe400078ec0ff */
[----:B------:R-:W-:Y:S02]  /*0c00*/  LEA.HI R11, R11, R8, RZ, 0x3 ;  /* 0x000000080b0b7211 */ /* 0x000fe400078f18ff */
[----:B------:R-:W-:Y:S02]  /*0c10*/  LEA.HI R5, R5, R210, RZ, 0x1 ;  /* 0x000000d205057211 */ /* 0x000fe400078f08ff */
[----:B------:R-:W-:Y:S02]  /*0c20*/  LOP3.LUT R11, R11, 0xfffffff8, RZ, 0xc0, !PT ;  /* 0xfffffff80b0b7812 */ /* 0x000fe400078ec0ff */
[----:B------:R-:W-:-:S02]  /*0c30*/  LEA.HI R4, R4, R209, RZ, 0x5 ;  /* 0x000000d104047211 */ /* 0x000fc400078f28ff */
[----:B------:R-:W-:Y:S01]  /*0c40*/  LOP3.LUT R6, R6, 0x7ffffffc, RZ, 0xc0, !PT ;  /* 0x7ffffffc06067812 */ /* 0x000fe200078ec0ff */
[----:B------:R-:W-:Y:S01]  /*0c50*/  IMAD.IADD R11, R8, 0x1, -R11 ;  /* 0x00000001080b7824 */ /* 0x000fe200078e0a0b */
[----:B------:R-:W-:-:S03]  /*0c60*/  SHF.R.S32.HI R4, RZ, 0x5, R4 ;  /* 0x00000005ff047819 */ /* 0x000fc60000011404 */
[----:B------:R-:W-:Y:S02]  /*0c70*/  IMAD.IADD R17, R209, 0x1, -R6 ;  /* 0x00000001d1117824 */ /* 0x000fe400078e0a06 */
[----:B------:R-:W-:Y:S01]  /*0c80*/  IMAD R4, R4, 0x10, R11 ;  /* 0x0000001004047824 */ /* 0x000fe200078e020b */
[----:B--2---:R-:W-:Y:S02]  /*0c90*/  R2UR UR4, R2 ;  /* 0x00000000020472ca */ /* 0x004fe400000e0000 */
[CC--:B------:R-:W-:Y:S02]  /*0ca0*/  LEA.HI R2, R3.reuse, R218.reuse, RZ, 0x5 ;  /* 0x000000da03027211 */ /* 0x0c0fe400078f28ff */
[----:B------:R-:W-:-:S03]  /*0cb0*/  LEA.HI R3, R3, R218, RZ, 0x3 ;  /* 0x000000da03037211 */ /* 0x000fc600078f18ff */
[----:B------:R-:W-:Y:S01]  /*0cc0*/  IMAD.SHL.U32 R2, R2, 0x20, RZ ;  /* 0x0000002002027824 */ /* 0x000fe200078e00ff */
[----:B------:R-:W-:-:S04]  /*0cd0*/  SHF.R.S32.HI R206, RZ, 0x3, R3 ;  /* 0x00000003ffce7819 */ /* 0x000fc80000011403 */
[----:B------:R-:W-:Y:S01]  /*0ce0*/  LOP3.LUT R2, R2, 0xfffffc00, RZ, 0xc0, !PT ;  /* 0xfffffc0002027812 */ /* 0x000fe200078ec0ff */
[----:B------:R-:W-:-:S03]  /*0cf0*/  ULOP3.LUT UR8, UR4, 0x1, URZ, 0xfc, !UPT ;  /* 0x0000000104087892 */ /* 0x000fc6000f8efc3f */
[----:B------:R-:W-:Y:S01]  /*0d00*/  UMOV UR4, URZ ;  /* 0x0000003f00047c82 */ /* 0x000fe20008000000 */
[----:B------:R-:W-:Y:S02]  /*0d10*/  IMAD R7, R7, 0x40, R2 ;  /* 0x0000004007077824 */ /* 0x000fe400078e0202 */
[----:B------:R-:W-:Y:S01]  /*0d20*/  IMAD.IADD R2, R218, 0x1, -R9 ;  /* 0x00000001da027824 */ /* 0x000fe200078e0a09 */
[----:B------:R-:W-:Y:S01]  /*0d30*/  LOP3.LUT R9, R5, 0x3fffffe, RZ, 0xc0, !PT ;  /* 0x03fffffe05097812 */ /* 0x000fe200078ec0ff */
[----:B------:R-:W-:Y:S01]  /*0d40*/  IMAD R212, R0, 0x8, R7 ;  /* 0x0000000800d47824 */ /* 0x000fe200078e0207 */
[----:B------:R-:W-:Y:S01]  /*0d50*/  LOP3.LUT R5, R3, 0xfffffff8, RZ, 0xc0, !PT ;  /* 0xfffffff803057812 */ /* 0x000fe200078ec0ff */
[----:B------:R-:W-:Y:S01]  /*0d60*/  IMAD.U32 R213, RZ, RZ, UR8 ;  /* 0x00000008ffd57e24 */ /* 0x000fe2000f8e00ff */
[----:B------:R-:W-:Y:S01]  /*0d70*/  LEA.HI R8, R2, R2, RZ, 0x1 ;  /* 0x0000000202087211 */ /* 0x000fe200078f08ff */
[----:B------:R-:W-:Y:S02]  /*0d80*/  IMAD.IADD R9, R210, 0x1, -R9 ;  /* 0x00000001d2097824 */ /* 0x000fe400078e0a09 */
[----:B------:R-:W-:Y:S01]  /*0d90*/  IMAD.IADD R204, R218, 0x1, -R5 ;  /* 0x00000001dacc7824 */ /* 0x000fe200078e0a05 */
[----:B------:R-:W-:Y:S01]  /*0da0*/  LOP3.LUT R11, R8, 0x1ffffffe, RZ, 0xc0, !PT ;  /* 0x1ffffffe080b7812 */ /* 0x000fe200078ec0ff */
[----:B------:R-:W-:-:S02]  /*0db0*/  IMAD R211, R9, 0x40, R4 ;  /* 0x0000004009d37824 */ /* 0x000fc400078e0204 */
[----:B------:R-:W-:Y:S02]  /*0dc0*/  IMAD.SHL.U32 R19, R204, 0x8, RZ ;  /* 0x00000008cc137824 */ /* 0x000fe400078e00ff */
[----:B------:R-:W-:Y:S02]  /*0dd0*/  IMAD.IADD R2, R2, 0x1, -R11 ;  /* 0x0000000102027824 */ /* 0x000fe400078e0a0b */
[C---:B------:R-:W-:Y:S01]  /*0de0*/  VIADD R202, R19.reuse, 0x40 ;  /* 0x0000004013ca7836 */ /* 0x040fe20000000000 */
[----:B------:R-:W-:Y:S01]  /*0df0*/  SHF.R.S32.HI R217, RZ, 0x1f, R19 ;  /* 0x0000001fffd97819 */ /* 0x000fe20000011413 */
[C---:B------:R-:W-:Y:S02]  /*0e00*/  VIADD R201, R19.reuse, 0x80 ;  /* 0x0000008013c97836 */ /* 0x040fe40000000000 */
[----:B------:R-:W-:Y:S01]  /*0e10*/  VIADD R203, R19, 0xc0 ;  /* 0x000000c013cb7836 */ /* 0x000fe20000000000 */
[----:B------:R-:W-:Y:S01]  /*0e20*/  SHF.R.S32.HI R216, RZ, 0x1f, R202 ;  /* 0x0000001fffd87819 */ /* 0x000fe200000114ca */
[----:B------:R-:W-:Y:S01]  /*0e30*/  IMAD.U32 R208, RZ, RZ, UR4 ;  /* 0x00000004ffd07e24 */ /* 0x000fe2000f8e00ff */
[----:B------:R-:W-:Y:S01]  /*0e40*/  SHF.R.S32.HI R215, RZ, 0x1f, R201 ;  /* 0x0000001fffd77819 */ /* 0x000fe200000114c9 */
[----:B------:R-:W-:Y:S01]  /*0e50*/  IMAD R23, R2, 0x8, R211 ;  /* 0x0000000802177824 */ /* 0x000fe200078e02d3 */
[----:B------:R-:W-:-:S07]  /*0e60*/  SHF.R.S32.HI R214, RZ, 0x1f, R203 ;  /* 0x0000001fffd67819 */ /* 0x000fce00000114cb */
.L_x_1523:
[----:B------:R-:W-:Y:S01]  /*0e70*/  ULDC.64 UR8, c[0x0][0xa28] ;  /* 0x00028a0000087ab9 */ /* 0x000fe20000000a00 */
[----:B------:R-:W-:Y:S01]  /*0e80*/  ULDC.64 UR12, c[0x0][0x208] ;  /* 0x00008200000c7ab9 */ /* 0x000fe20000000a00 */
[----:B------:R-:W-:Y:S01]  /*0e90*/  UISETP.NE.U32.AND UP0, UPT, UR8, URZ, UPT ;  /* 0x0000003f0800728c */ /* 0x000fe2000bf05070 */
[----:B------:R-:W-:-:S03]  /*0ea0*/  ULDC UR4, c[0x0][0x424] ;  /* 0x0001090000047ab9 */ /* 0x000fc60000000800 */
[----:B------:R-:W-:-:S03]  /*0eb0*/  UISETP.NE.AND.EX UP0, UPT, UR9, URZ, UPT, UP0 ;  /* 0x0000003f0900728c */ /* 0x000fc6000bf05300 */
[----:B------:R-:W-:Y:S02]  /*0ec0*/  ULDC.64 UR8, c[0x0][0xa18] ;  /* 0x0002860000087ab9 */ /* 0x000fe40000000a00 */
[----:B------:R-:W-:Y:S01]  /*0ed0*/  UISETP.NE.U32.AND UP1, UPT, UR8, URZ, UPT ;  /* 0x0000003f0800728c */ /* 0x000fe2000bf25070 */
[----:B------:R-:W-:-:S03]  /*0ee0*/  PLOP3.LUT P0, PT, PT, PT, UP0, 0x80, 0x0 ;  /* 0x000000000000781c */ /* 0x000fc60003f0f008 */
[----:B------:R-:W-:-:S03]  /*0ef0*/  UISETP.NE.AND.EX UP1, UPT, UR9, URZ, UPT, UP1 ;  /* 0x0000003f0900728c */ /* 0x000fc6000bf25310 */
[----:B------:R-:W-:Y:S02]  /*0f00*/  @UP0 ULDC.64 UR8, c[0x0][0xa28] ;  /* 0x00028a0000080ab9 */ /* 0x000fe40000000a00 */
[----:B------:R-:W-:Y:S01]  /*0f10*/  @UP0 UIMAD.WIDE UR8, UR6, 0x4, UR8 ;  /* 0x00000004060808a5 */ /* 0x000fe2000f8e0208 */
[----:B------:R-:W-:-:S05]  /*0f20*/  PLOP3.LUT P2, PT, PT, PT, UP1, 0x80, 0x0 ;  /* 0x000000000000781c */ /* 0x000fca0003f4f018 */
[----:B------:R-:W-:Y:S01]  /*0f30*/  @UP1 ULDC.64 UR10, c[0x0][0xa18] ;  /* 0x00028600000a1ab9 */ /* 0x000fe20000000a00 */
[----:B01--4-:R-:W-:Y:S02]  /*0f40*/  IMAD.U32 R2, RZ, RZ, UR8 ;  /* 0x00000008ff027e24 */ /* 0x013fe4000f8e00ff */
[----:B------:R-:W-:Y:S01]  /*0f50*/  IMAD.U32 R3, RZ, RZ, UR9 ;  /* 0x00000009ff037e24 */ /* 0x000fe2000f8e00ff */
[----:B------:R-:W-:-:S04]  /*0f60*/  @UP1 UIMAD.WIDE UR8, UR6, 0x4, UR10 ;  /* 0x00000004060818a5 */ /* 0x000fc8000f8e020a */
[----:B--2---:R-:W2:Y:S02]  /*0f70*/  @P0 LDG.E R2, desc[UR12][R2.64] ;  /* 0x0000000c02020981 */ /* 0x004ea4000c1e1900 */
[----:B------:R-:W-:Y:S02]  /*0f80*/  IMAD.U32 R4, RZ, RZ, UR8 ;  /* 0x00000008ff047e24 */ /* 0x000fe4000f8e00ff */
[----:B------:R-:W-:Y:S01]  /*0f90*/  IMAD.U32 R5, RZ, RZ, UR9 ;  /* 0x00000009ff057e24 */ /* 0x000fe2000f8e00ff */
[----:B------:R-:W-:-:S04]  /*0fa0*/  ULDC.64 UR8, c[0x0][0x418] ;  /* 0x0001060000087ab9 */ /* 0x000fc80000000a00 */
[----:B---3--:R-:W3:Y:S01]  /*0fb0*/  @P2 LDG.E R4, desc[UR12][R4.64] ;  /* 0x0000000c04042981 */ /* 0x008ee2000c1e1900 */
[----:B------:R-:W-:Y:S01]  /*0fc0*/  UISETP.NE.U32.AND UP0, UPT, UR8, URZ, UPT ;  /* 0x0000003f0800728c */ /* 0x000fe2000bf05070 */
[----:B------:R-:W-:Y:S01]  /*0fd0*/  IMAD.U32 R205, RZ, RZ, UR7 ;  /* 0x00000007ffcd7e24 */ /* 0x000fe2000f8e00ff */
[----:B------:R-:W-:Y:S01]  /*0fe0*/  UMOV UR61, URZ ;  /* 0x0000003f003d7c82 */ /* 0x000fe20008000000 */
[----:B------:R-:W-:Y:S01]  /*0ff0*/  ULDC UR60, c[0x0][0x288] ;  /* 0x0000a200003c7ab9 */ /* 0x000fe20000000800 */
[----:B------:R-:W-:-:S03]  /*1000*/  UISETP.NE.AND.EX UP0, UPT, UR9, URZ, UPT, UP0 ;  /* 0x0000003f0900728c */ /* 0x000fc6000bf05300 */
[----:B------:R-:W-:Y:S01]  /*1010*/  ULDC.64 UR8, c[0x0][0xa20] ;  /* 0x0002880000087ab9 */ /* 0x000fe20000000a00 */
[----:B------:R-:W-:Y:S01]  /*1020*/  USEL UR4, UR4, 0x1, UP0 ;  /* 0x0000000104047887 */ /* 0x000fe20008000000 */
[----:B------:R-:W-:Y:S01]  /*1030*/  ISETP.NE.U32.AND P1, PT, RZ, UR8, PT ;  /* 0x00000008ff007c0c */ /* 0x000fe2000bf25070 */
[----:B------:R-:W-:Y:S02]  /*1040*/  ULDC UR8, c[0x0][0x2f0] ;  /* 0x0000bc0000087ab9 */ /* 0x000fe40000000800 */
[----:B------:R-:W-:Y:S01]  /*1050*/  UIMAD UR4, UR4, UR8, URZ ;  /* 0x00000008040472a4 */ /* 0x000fe2000f8e023f */
[----:B------:R-:W-:Y:S02]  /*1060*/  ISETP.NE.AND.EX P1, PT, RZ, UR9, PT, P1 ;  /* 0x00000009ff007c0c */ /* 0x000fe4000bf25310 */
[----:B--2---:R-:W-:Y:S02]  /*1070*/  @P0 R2UR UR61, R2 ;  /* 0x00000000023d02ca */ /* 0x004fe400000e0000 */
[----:B---3--:R-:W-:Y:S01]  /*1080*/  @P2 R2UR UR60, R4 ;  /* 0x00000000043c22ca */ /* 0x008fe200000e0000 */
[----:B------:R-:W-:-:S14]  /*1090*/  @P2 BRA `(.L_x_1424) ;  /* 0x0000000000382947 */ /* 0x000fdc0003800000 */
[----:B------:R-:W-:Y:S02]  /*10a0*/  ULDC.64 UR8, c[0x0][0xa00] ;  /* 0x0002800000087ab9 */ /* 0x000fe40000000a00 */
[----:B------:R-:W-:-:S04]  /*10b0*/  ISETP.NE.U32.AND P0, PT, RZ, UR8, PT ;  /* 0x00000008ff007c0c */ /* 0x000fc8000bf05070 */
[----:B------:R-:W-:-:S13]  /*10c0*/  ISETP.NE.AND.EX P0, PT, RZ, UR9, PT, P0 ;  /* 0x00000009ff007c0c */ /* 0x000fda000bf05300 */
[----:B------:R-:W-:Y:S05]  /*10d0*/  @!P0 BRA `(.L_x_1424) ;  /* 0x0000000000288947 */ /* 0x000fea0003800000 */
[----:B------:R-:W-:Y:S01]  /*10e0*/  ULDC.64 UR8, c[0x0][0xa00] ;  /* 0x0002800000087ab9 */ /* 0x000fe20000000a00 */
[----:B------:R-:W-:Y:S01]  /*10f0*/  ULDC.64 UR10, c[0x0][0x208] ;  /* 0x00008200000a7ab9 */ /* 0x000fe20000000a00 */
        /* <DEDUP_REMOVED lines=8> */
.L_x_1424:
[----:B------:R-:W-:Y:S01]  /*1180*/  IMAD.U32 R207, RZ, RZ, UR6 ;  /* 0x00000006ffcf7e24 */ /* 0x000fe2000f8e00ff */
[----:B------:R-:W-:Y:S06]  /*1190*/  @!P1 BRA `(.L_x_1425) ;  /* 0x0000000000209947 */ /* 0x000fec0003800000 */
[----:B------:R-:W-:Y:S01]  /*11a0*/  ULDC.64 UR8, c[0x0][0xa20] ;  /* 0x0002880000087ab9 */ /* 0x000fe20000000a00 */
[----:B------:R-:W-:Y:S01]  /*11b0*/  ULDC.64 UR10, c[0x0][0x208] ;  /* 0x00008200000a7ab9 */ /* 0x000fe20000000a00 */
[----:B------:R-:W-:-:S06]  /*11c0*/  UIMAD.WIDE UR6, UR6, 0x4, UR8 ;  /* 0x00000004060678a5 */ /* 0x000fcc000f8e0208 */
[----:B------:R-:W-:Y:S02]  /*11d0*/  IMAD.U32 R2, RZ, RZ, UR6 ;  /* 0x00000006ff027e24 */ /* 0x000fe4000f8e00ff */
[----:B------:R-:W-:-:S05]  /*11e0*/  IMAD.U32 R3, RZ, RZ, UR7 ;  /* 0x00000007ff037e24 */ /* 0x000fca000f8e00ff */
[----:B------:R-:W2:Y:S02]  /*11f0*/  LDG.E R2, desc[UR10][R2.64] ;  /* 0x0000000a02027981 */ /* 0x000ea4000c1e1900 */
[----:B--2---:R-:W-:Y:S01]  /*1200*/  R2UR UR4, R2 ;  /* 0x00000000020472ca */ /* 0x004fe200000e0000 */
[----:B------:R-:W-:-:S14]  /*1210*/  BRA `(.L_x_1426) ;  /* 0x0000000000387947 */ /* 0x000fdc0003800000 */
.L_x_1425:
        /* <DEDUP_REMOVED lines=14> */
.L_x_1426:
[----:B------:R-:W-:Y:S01]  /*1300*/  ULDC UR6, c[0x0][0x448] ;  /* 0x0001120000067ab9 */ /* 0x000fe20000000800 */
[----:B------:R-:W-:Y:S02]  /*1310*/  USHF.L.U32 UR5, UR5, 0x7, URZ ;  /* 0x0000000705057899 */ /* 0x000fe4000800063f */
[----:B------:R-:W-:Y:S02]  /*1320*/  UISETP.NE.AND UP0, UPT, UR6, 0x1, UPT ;  /* 0x000000010600788c */ /* 0x000fe4000bf05270 */
[----:B------:R-:W-:Y:S02]  /*1330*/  UIADD3 UR8, UR5, 0x7f, URZ ;  /* 0x0000007f05087890 */ /* 0x000fe4000fffe03f */
[----:B------:R-:W-:Y:S01]  /*1340*/  IMAD.U32 R22, RZ, RZ, UR5 ;  /* 0x00000005ff167e24 */ /* 0x000fe2000f8e00ff */
[----:B------:R-:W-:-:S03]  /*1350*/  UIADD3 UR61, -UR61, UR4, URZ ;  /* 0x000000043d3d7290 */ /* 0x000fc6000fffe13f */
[----:B------:R-:W-:Y:S01]  /*1360*/  ULDC.64 UR4, c[0x0][0x9e0] ;  /* 0x0002780000047ab9 */ /* 0x000fe20000000a00 */
[----:B------:R-:W-:Y:S02]  /*1370*/  UIADD3 UR9, UR61, 0x1, -UR60 ;  /* 0x000000013d097890 */ /* 0x000fe4000fffe83c */
[----:B------:R-:W-:Y:S01]  /*1380*/  @UP0 ULDC UR6, c[0x0][0x44c] ;  /* 0x0001130000060ab9 */ /* 0x000fe20000000800 */
[----:B------:R-:W-:Y:S02]  /*1390*/  UISETP.GE.AND UP1, UPT, UR5, 0x1, UPT ;  /* 0x000000010500788c */ /* 0x000fe4000bf26270 */
[----:B------:R-:W-:Y:S01]  /*13a0*/  UIMAD.WIDE.U32 UR6, UR8, UR6, URZ ;  /* 0x00000006080672a5 */ /* 0x000fe2000f8e003f */
[----:B------:R-:W-:-:S03]  /*13b0*/  @UP0 ULDC UR10, c[0x0][0x450] ;  /* 0x00011400000a0ab9 */ /* 0x000fc60000000800 */
[----:B------:R-:W-:Y:S01]  /*13c0*/  @UP0 USHF.R.U32.HI UR8, URZ, UR10, UR7 ;  /* 0x0000000a3f080299 */ /* 0x000fe20008011607 */
[----:B------:R-:W-:-:S03]  /*13d0*/  PLOP3.LUT P1, PT, PT, PT, UP1, 0x80, 0x0 ;  /* 0x000000000000781c */ /* 0x000fc60003f2f018 */
[----:B------:R-:W-:-:S04]  /*13e0*/  UIADD3 UR8, UR9, UR8, URZ ;  /* 0x0000000809087290 */ /* 0x000fc8000fffe03f */
[----:B------:R-:W-:-:S06]  /*13f0*/  UIADD3 UR4, UR8, UR4, URZ ;  /* 0x0000000408047290 */ /* 0x000fcc000fffe03f */
        /* <DEDUP_REMOVED lines=12> */
.L_x_1428:
[----:B------:R-:W-:-:S11]  /*14c0*/  UISETP.NE.AND UP1, UPT, UR5, 0x1, UPT ;  /* 0x000000010500788c */ /* 0x000fd6000bf25270 */
[----:B------:R-:W-:Y:S02]  /*14d0*/  @UP1 ULDC.64 UR8, c[0x0][0x9e8] ;  /* 0x00027a0000081ab9 */ /* 0x000fe40000000a00 */
[----:B------:R-:W-:-:S04]  /*14e0*/  UIMAD.WIDE.U32 UR6, UR4, UR8, URZ ;  /* 0x00000008040672a5 */ /* 0x000fc8000f8e003f */
[----:B------:R-:W-:-:S12]  /*14f0*/  @UP1 USHF.R.U32.HI UR4, URZ, UR9, UR7 ;  /* 0x000000093f041299 */ /* 0x000fd80008011607 */
.L_x_1429:
[----:B------:R-:W-:-:S06]  /*1500*/  UIMAD UR4, UR4, UR5, UR5 ;  /* 0x00000005040472a4 */ /* 0x000fcc000f8e0205 */
[----:B------:R-:W-:-:S07]  /*1510*/  VIMNMX R0, R0, UR4, PT ;  /* 0x0000000400007c48 */ /* 0x000fce000bfe0100 */
.L_x_1427:
[----:B------:R-:W-:Y:S01]  /*1520*/  R2UR UR8, R22 ;  /* 0x00000000160872ca */ /* 0x000fe200000e0000 */
[----:B------:R-:W-:Y:S01]  /*1530*/  UIADD3 UR4, UR61, 0x3f, URZ ;  /* 0x0000003f3d047890 */ /* 0x000fe2000fffe03f */
[----:B------:R-:W-:Y:S01]  /*1540*/  VIADD R0, R0, 0x3f ;  /* 0x0000003f00007836 */ /* 0x000fe20000000000 */
[----:B------:R-:W-:Y:S01]  /*1550*/  @UP0 ULDC UR6, c[0x0][0x44c] ;  /* 0x0001130000060ab9 */ /* 0x000fe20000000800 */
[----:B------:R-:W-:Y:S01]  /*1560*/  @UP0 ULDC UR10, c[0x0][0x450] ;  /* 0x00011400000a0ab9 */ /* 0x000fe20000000800 */
[----:B------:R-:W-:Y:S02]  /*1570*/  UIADD3 UR39, UR61, -UR60, URZ ;  /* 0x8000003c3d277290 */ /* 0x000fe4000fffe03f */
[----:B------:R-:W-:-:S04]  /*1580*/  SHF.R.S32.HI R3, RZ, 0x1f, R0 ;  /* 0x0000001fff037819 */ /* 0x000fc80000011400 */
[----:B------:R-:W-:Y:S02]  /*1590*/  LEA.HI R3, R3, R0, RZ, 0x6 ;  /* 0x0000000003037211 */ /* 0x000fe400078f30ff */
[----:B------:R-:W-:Y:S02]  /*15a0*/  UIMAD.WIDE.U32 UR6, UR8, UR6, URZ ;  /* 0x00000006080672a5 */ /* 0x000fe4000f8e003f */
[----:B------:R-:W-:Y:S01]  /*15b0*/  UMOV UR9, UR8 ;  /* 0x0000000800097c82 */ /* 0x000fe20008000000 */
[----:B------:R-:W-:Y:S01]  /*15c0*/  USHF.R.S32.HI UR8, URZ, 0x1f, UR4 ;  /* 0x0000001f3f087899 */ /* 0x000fe20008011404 */
[----:B------:R-:W-:Y:S01]  /*15d0*/  SHF.R.S32.HI R3, RZ, 0x6, R3 ;  /* 0x00000006ff037819 */ /* 0x000fe20000011403 */
[----:B------:R-:W-:Y:S02]  /*15e0*/  @UP0 USHF.R.U32.HI UR9, URZ, UR10, UR7 ;  /* 0x0000000a3f090299 */ /* 0x000fe40008011607 */
[----:B------:R-:W-:Y:S02]  /*15f0*/  ULEA.HI UR8, UR8, UR4, URZ, 0x6 ;  /* 0x0000000408087291 */ /* 0x000fe4000f8f303f */
[----:B------:R-:W-:-:S02]  /*1600*/  UIADD3 UR4, UR39, UR9, URZ ;  /* 0x0000000927047290 */ /* 0x000fc4000fffe03f */
[----:B------:R-:W-:Y:S01]  /*1610*/  USHF.R.S32.HI UR8, URZ, 0x6, UR8 ;  /* 0x000000063f087899 */ /* 0x000fe20008011408 */
[----:B------:R-:W-:Y:S02]  /*1620*/  ULDC UR9, c[0x0][0x9dc] ;  /* 0x0002770000097ab9 */ /* 0x000fe40000000800 */
[----:B------:R-:W-:-:S03]  /*1630*/  UIADD3 UR9, UR4, -UR9, URZ ;  /* 0x8000000904097290 */ /* 0x000fc6000fffe03f */
[----:B------:R-:W-:Y:S01]  /*1640*/  VIMNMX R62, R3, UR8, PT ;  /* 0x00000008033e7c48 */ /* 0x000fe2000bfe0100 */
[----:B------:R-:W-:Y:S08]  /*1650*/  @!P1 BRA `(.L_x_1430) ;  /* 0x0000000000449947 */ /* 0x000ff00003800000 */
        /* <DEDUP_REMOVED lines=10> */
.L_x_1431:
[----:B------:R-:W-:-:S11]  /*1700*/  UISETP.NE.AND UP0, UPT, UR5, 0x1, UPT ;  /* 0x000000010500788c */ /* 0x000fd6000bf05270 */
[----:B------:R-:W-:Y:S02]  /*1710*/  @UP0 ULDC.64 UR10, c[0x0][0x9e8] ;  /* 0x00027a00000a0ab9 */ /* 0x000fe40000000a00 */
[----:B------:R-:W-:-:S04]  /*1720*/  UIMAD.WIDE.U32 UR6, UR4, UR10, URZ ;  /* 0x0000000a040672a5 */ /* 0x000fc8000f8e003f */
[----:B------:R-:W-:-:S12]  /*1730*/  @UP0 USHF.R.U32.HI UR4, URZ, UR11, UR7 ;  /* 0x0000000b3f040299 */ /* 0x000fd80008011607 */
.L_x_1432:
[----:B------:R-:W-:-:S04]  /*1740*/  UIMAD UR4, UR4, UR5, URZ ;  /* 0x00000005040472a4 */ /* 0x000fc8000f8e023f */
[----:B------:R-:W-:-:S04]  /*1750*/  UISETP.LT.AND UP0, UPT, UR9, UR4, UPT ;  /* 0x000000040900728c */ /* 0x000fc8000bf01270 */
[----:B------:R-:W-:-:S12]  /*1760*/  USEL UR9, UR9, UR4, !UP0 ;  /* 0x0000000409097287 */ /* 0x000fd8000c000000 */
.L_x_1430:
        /* <DEDUP_REMOVED lines=107> */
.L_x_1434:
        /* <DEDUP_REMOVED lines=11> */
.L_x_1667:
[----:B------:R-:W-:Y:S05]  /*1ed0*/  @!P0 BRA `(.L_x_1436) ;  /* 0x0000000000048947 */ /* 0x000fea0003800000 */
[----:B------:R-:W-:Y:S01]  /*1ee0*/  BPT.TRAP 0x1 ;  /* 0x000000040000795c */ /* 0x000fe20000300000 */
.L_x_1436:
[----:B------:R-:W-:Y:S02]  /*1ef0*/  IMAD.U32 R5, RZ, RZ, UR37 ;  /* 0x00000025ff057e24 */ /* 0x000fe4000f8e00ff */
[----:B0-----:R-:W-:-:S03]  /*1f00*/  IMAD.U32 R0, RZ, RZ, UR36 ;  /* 0x00000024ff007e24 */ /* 0x001fc6000f8e00ff */
[----:B------:R-:W-:Y:S02]  /*1f10*/  LEA R5, R5, UR38, 0x3 ;  /* 0x0000002605057c11 */ /* 0x000fe4000f8e18ff */
[----:B------:R-:W-:-:S04]  /*1f20*/  SHF.L.U32 R0, R0, 0x1f, RZ ;  /* 0x0000001f00007819 */ /* 0x000fc800000006ff */
[----:B------:R0:W1:Y:S01]  /*1f30*/  SYNCS.PHASECHK.TRANS64.TRYWAIT P2, [R5+URZ+0x30830], R0 ;  /* 0x03083000050075a7 */ /* 0x000062000804017f */
[----:B------:R-:W-:Y:S05]  /*1f40*/  @!P0 BRA `(.L_x_1437) ;  /* 0x0000000000048947 */ /* 0x000fea0003800000 */
[----:B------:R-:W-:Y:S01]  /*1f50*/  BPT.TRAP 0x1 ;  /* 0x000000040000795c */ /* 0x000fe20000300000 */
.L_x_1437:
[----:B------:R-:W2:Y:S02]  /*1f60*/  S2R R2, SR_TID.X ;  /* 0x0000000000027919 */ /* 0x000ea40000002100 */
[----:B--2---:R-:W-:Y:S01]  /*1f70*/  LOP3.LUT P1, RZ, R2, 0x7f, RZ, 0xc0, !PT ;  /* 0x0000007f02ff7812 */ /* 0x004fe2000782c0ff */
[----:B-1----:R-:W-:-:S12]  /*1f80*/  @P2 BRA `(.L_x_1438) ;  /* 0x0000000000082947 */ /* 0x002fd80003800000 */
[----:B------:R-:W1:Y:S02]  /*1f90*/  SYNCS.PHASECHK.TRANS64.TRYWAIT P2, [R5+URZ+0x30830], R0 ;  /* 0x03083000050075a7 */ /* 0x000e64000804017f */
[----:B-1----:R-:W-:Y:S05]  /*1fa0*/  @!P2 BRA `(.L_x_1439) ;  /* 0x000001600010a947 */ /* 0x002fea0003800000 */
.L_x_1438:
        /* <DEDUP_REMOVED lines=10> */
[----:B------:R-:W-:Y:S01]  /*2050*/  UMOV UR53, 0x40000040 ;  /* 0x4000004000357882 */ /* 0x000fe20000000000 */
[----:B------:R-:W-:-:S02]  /*2060*/  UMOV UR55, 0x40000040 ;  /* 0x4000004000377882 */ /* 0x000fc40000000000 */
[----:B------:R-:W-:Y:S02]  /*2070*/  ULOP3.LUT UR5, UR4, 0x10000, URZ, 0xfc, !UPT ;  /* 0x0001000004057892 */ /* 0x000fe4000f8efc3f */
[----:B------:R-:W-:Y:S01]  /*2080*/  ULOP3.LUT UR4, UR40, 0x10000, URZ, 0xfc, !UPT ;  /* 0x0001000028047892 */ /* 0x000fe2000f8efc3f */
[----:B------:R-:W-:Y:S01]  /*2090*/  UMOV UR13, 0x40000040 ;  /* 0x40000040000d7882 */ /* 0x000fe20000000000 */
[----:B------:R-:W-:Y:S02]  /*20a0*/  UMOV UR15, 0x40000040 ;  /* 0x40000040000f7882 */ /* 0x000fe40000000000 */
[----:B------:R-:W-:Y:S01]  /*20b0*/  IMAD.U32 R18, RZ, RZ, UR5 ;  /* 0x00000005ff127e24 */ /* 0x000fe2000f8e00ff */
[----:B------:R-:W-:Y:S02]  /*20c0*/  ULEA UR5, UR37, UR5, 0xb ;  /* 0x0000000525057291 */ /* 0x000fe4000f8e583f */
[----:B------:R-:W-:Y:S01]  /*20d0*/  UMOV UR8, UR4 ;  /* 0x0000000400087c82 */ /* 0x000fe20008000000 */
[----:B------:R-:W-:Y:S01]  /*20e0*/  UIADD3 UR6, UR4, 0x2, URZ ;  /* 0x0000000204067890 */ /* 0x000fe2000fffe03f */
[----:B------:R-:W-:Y:S01]  /*20f0*/  IMAD.U32 R14, RZ, RZ, UR8 ;  /* 0x00000008ff0e7e24 */ /* 0x000fe2000f8e00ff */
[----:B------:R-:W-:-:S02]  /*2100*/  UIADD3 UR7, UR5, 0x2, URZ ;  /* 0x0000000205077890 */ /* 0x000fc4000fffe03f */
        /* <DEDUP_REMOVED lines=74> */
[----:B------:R-:W-:Y:S01]  /*25b0*/  R2UR UR7, R22 ;  /* 0x00000000160772ca */ /* 0x000fe200000e0000 */
[----:B------:R-:W-:Y:S01]  /*25c0*/  IMAD.U32 R7, RZ, RZ, UR9 ;  /* 0x00000009ff077e24 */ /* 0x000fe2000f8e00ff */
[----:B------:R-:W-:-:S11]  /*25d0*/  ULDC UR6, c[0x0][0x9d8] ;  /* 0x0002760000067ab9 */ /* 0x000fd60000000800 */
[----:B01----:R-:W-:-:S04]  /*25e0*/  VIADD R0, R23, UR7 ;  /* 0x0000000717007c36 */ /* 0x003fc80008000000 */
[----:B------:R-:W-:Y:S01]  /*25f0*/  IMAD.MOV.U32 R2, RZ, RZ, R0 ;  /* 0x000000ffff027224 */ /* 0x000fe200078e0000 */
        /* <DEDUP_REMOVED lines=16> */
[----:B------:R-:W-:Y:S01]  /*2700*/  IMAD.MOV.U32 R3, RZ, RZ, -0x40 ;  /* 0xffffffc0ff037424 */ /* 0x000fe200078e00ff */
[----:B------:R-:W-:Y:S01]  /*2710*/  ULDC.64 UR4, c[0x0][0x9e0] ;  /* 0x0002780000047ab9 */ /* 0x000fe20000000a00 */
[----:B------:R-:W-:Y:S01]  /*2720*/  LEA R5, R62, 0xffffffc0, 0x6 ;  /* 0xffffffc03e057811 */ /* 0x000fe200078e30ff */
[----:B------:R-:W-:Y:S01]  /*2730*/  UISETP.GE.AND UP1, UPT, UR5, 0x1, UPT ;  /* 0x000000010500788c */ /* 0x000fe2000bf26270 */
[----:B------:R-:W-:Y:S01]  /*2740*/  @!P1 PRMT R0, RZ, 0x654, R0 ;  /* 0x00000654ff009816 */ /* 0x000fe20000000000 */
[----:B------:R-:W0:Y:S04]  /*2750*/  SHFL.IDX PT, R4, R2, RZ, 0x1c1f ;  /* 0x001c1fff02047589 */ /* 0x000e2800000e0000 */
        /* <DEDUP_REMOVED lines=39> */
[----:B------:R1:W-:Y:S01]  /*29d0*/  @!P1 SYNCS.ARRIVE.TRANS64.RED.A1T0 RZ, [R0+URZ], RZ ;  /* 0x000000ff00ff99a7 */ /* 0x0003e2000810043f */
[----:B------:R-:W-:Y:S01]  /*29e0*/  FMUL.FTZ R24, R24, UR6 ;  /* 0x0000000618187c20 */ /* 0x000fe20008410000 */
[----:B------:R2:W3:Y:S01]  /*29f0*/  MUFU.TANH R16, R30 ;  /* 0x0000001e00107308 */ /* 0x0004e20000002400 */
        /* <DEDUP_REMOVED lines=8> */
[----:B--2---:R-:W-:-:S02]  /*2a80*/  IMAD R30, R62, R3, 0x40 ;  /* 0x000000403e1e7424 */ /* 0x004fc400078e0203 */
[----:B------:R-:W-:Y:S01]  /*2a90*/  FMUL.FTZ R37, R37, UR6 ;  /* 0x0000000625257c20 */ /* 0x000fe20008410000 */
[----:B------:R-:W-:Y:S01]  /*2aa0*/  FMUL.FTZ R38, R38, UR6 ;  /* 0x0000000626267c20 */ /* 0x000fe20008410000 */
[----:B------:R-:W-:Y:S01]  /*2ab0*/  FMUL.FTZ R40, R40, UR6 ;  /* 0x0000000628287c20 */ /* 0x000fe20008410000 */
[----:B-1----:R-:W-:Y:S02]  /*2ac0*/  VIADD R0, R30, 0x1 ;  /* 0x000000011e007836 */ /* 0x002fe40000000000 */
        /* <DEDUP_REMOVED lines=15> */
[----:B------:R1:W2:Y:S01]  /*2bc0*/  MUFU.TANH R21, R34 ;  /* 0x0000002200157308 */ /* 0x0002a20000002400 */
[----:B------:R-:W-:-:S02]  /*2bd0*/  IMAD R3, R17, -0x2, R0 ;  /* 0xfffffffe11037824 */ /* 0x000fc400078e0200 */
[----:B------:R-:W-:Y:S01]  /*2be0*/  FMUL.FTZ R26, R26, UR6 ;  /* 0x000000061a1a7c20 */ /* 0x000fe20008410000 */
[----:B------:R-:W-:Y:S01]  /*2bf0*/  FMUL.FTZ R31, R31, UR6 ;  /* 0x000000061f1f7c20 */ /* 0x000fe20008410000 */
[----:B------:R-:W-:Y:S01]  /*2c00*/  FMUL.FTZ R39, R39, UR6 ;  /* 0x0000000627277c20 */ /* 0x000fe20008410000 */
[----:B------:R-:W-:Y:S02]  /*2c10*/  VIADD R0, R30, UR61 ;  /* 0x0000003d1e007c36 */ /* 0x000fe40008000000 */
[----:B------:R-:W4:Y:S01]  /*2c20*/  MUFU.TANH R24, R24 ;  /* 0x0000001800187308 */ /* 0x000f220000002400 */
[----:B-1----:R-:W-:-:S05]  /*2c30*/  IMAD.U32 R34, RZ, RZ, UR60 ;  /* 0x0000003cff227e24 */ /* 0x002fca000f8e00ff */
[----:B------:R-:W-:Y:S02]  /*2c40*/  IADD3 R3, -R34, UR61, R3 ;  /* 0x0000003d22037c10 */ /* 0x000fe4000fffe103 */
[----:B------:R-:W1:Y:S03]  /*2c50*/  MUFU.TANH R25, R25 ;  /* 0x0000001900197308 */ /* 0x000e660000002400 */
[----:B------:R-:W-:-:S05]  /*2c60*/  VIADD R34, R3, UR4 ;  /* 0x0000000403227c36 */ /* 0x000fca0008000000 */
        /* <DEDUP_REMOVED lines=26> */
[----:B------:R5:W1:Y:S08]  /*2e10*/  MUFU.TANH R20, R31 ;  /* 0x0000001f00147308 */ /* 0x000a700000002400 */
[----:B------:R3:W1:Y:S01]  /*2e20*/  MUFU.TANH R26, R39 ;  /* 0x00000027001a7308 */ /* 0x0006620000002400 */
[----:B-----5:R-:W-:-:S05]  /*2e30*/  IMAD R31, R17, -0x2, R0 ;  /* 0xfffffffe111f7824 */ /* 0x020fca00078e0200 */
[----:B0-----:R-:W-:Y:S01]  /*2e40*/  VIADDMNMX R0, R4, R34, R31, PT ;  /* 0x0000002204007246 */ /* 0x001fe2000380011f */
[----:B---3--:R-:W-:-:S04]  /*2e50*/  VIADD R39, R3, UR54 ;  /* 0x0000003603277c36 */ /* 0x008fc80008000000 */
[----:B------:R-:W-:Y:S01]  /*2e60*/  IMAD.IADD R3, R39, 0x1, R4 ;  /* 0x0000000127037824 */ /* 0x000fe200078e0204 */
[----:B--2-4-:R-:W-:Y:S06]  /*2e70*/  @P2 BRA `(.L_x_1440) ;  /* 0x00000000005c2947 */ /* 0x014fec0003800000 */
[----:B------:R-:W-:Y:S01]  /*2e80*/  IMAD.U32 R57, RZ, RZ, UR60 ;  /* 0x0000003cff397e24 */ /* 0x000fe2000f8e00ff */
[----:B------:R-:W-:Y:S04]  /*2e90*/  BSSY B0, `(.L_x_1441) ;  /* 0x0000011000007945 */ /* 0x000fe80003800000 */
[----:B------:R-:W-:-:S04]  /*2ea0*/  IADD3 R4, -R57, UR61, R4 ;  /* 0x0000003d39047c10 */ /* 0x000fc8000fffe104 */
        /* <DEDUP_REMOVED lines=10> */
.L_x_1442:
[----:B------:R-:W-:-:S06]  /*2f50*/  UISETP.NE.AND UP2, UPT, UR5, 0x1, UPT ;  /* 0x000000010500788c */ /* 0x000fcc000bf45270 */
[----:B------:R-:W-:-:S05]  /*2f60*/  PLOP3.LUT P2, PT, PT, PT, UP2, 0x80, 0x0 ;  /* 0x000000000000781c */ /* 0x000fca0003f4f028 */
[----:B------:R-:W-:-:S08]  /*2f70*/  @UP2 ULDC.64 UR6, c[0x0][0x9e8] ;  /* 0x00027a0000062ab9 */ /* 0x000fd00000000a00 */
[----:B------:R-:W-:-:S05]  /*2f80*/  @P2 IMAD.HI.U32 R57, R4, UR6, RZ ;  /* 0x0000000604392c27 */ /* 0x000fca000f8e00ff */
[----:B------:R-:W-:-:S07]  /*2f90*/  @P2 SHF.R.U32.HI R4, RZ, UR7, R57 ;  /* 0x00000007ff042c19 */ /* 0x000fce0008011639 */
.L_x_1443:
[----:B------:R-:W-:Y:S05]  /*2fa0*/  BSYNC B0 ;  /* 0x0000000000007941 */ /* 0x000fea0003800000 */
.L_x_1441:
[----:B------:R-:W-:-:S04]  /*2fb0*/  IMAD R4, R4, UR5, -R5 ;  /* 0x0000000504047c24 */ /* 0x000fc8000f8e0a05 */
[----:B------:R-:W-:-:S05]  /*2fc0*/  IMAD R4, R17, -0x2, R4 ;  /* 0xfffffffe11047824 */ /* 0x000fca00078e0204 */
[----:B------:R-:W-:Y:S02]  /*2fd0*/  VIMNMX R3, R3, R4, !PT ;  /* 0x0000000403037248 */ /* 0x000fe40007fe0100 */
[----:B------:R-:W-:-:S07]  /*2fe0*/  VIADDMNMX R0, R4, UR5, R0, PT ;  /* 0x0000000504007c46 */ /* 0x000fce000b800100 */
.L_x_1440:
[C---:B------:R-:W-:Y:S01]  /*2ff0*/  ISETP.GE.AND P2, PT, R30.reuse, 0x2, PT ;  /* 0x000000021e00780c */ /* 0x040fe20003f46270 */
[----:B------:R-:W0:Y:S01]  /*3000*/  SHFL.IDX PT, R2, R2, 0x1, 0x1c1f ;  /* 0x003c1f0002027f89 */ /* 0x000e2200000e0000 */
[C---:B------:R-:W-:Y:S02]  /*3010*/  ISETP.GE.AND P6, PT, R30.reuse, 0xa, PT ;  /* 0x0000000a1e00780c */ /* 0x040fe40003fc6270 */
[----:B------:R-:W-:Y:S02]  /*3020*/  ISETP.GT.AND P4, PT, R3, 0x1, !P2 ;  /* 0x000000010300780c */ /* 0x000fe40005784270 */
[----:B------:R-:W-:Y:S02]  /*3030*/  ISETP.GE.AND P3, PT, R30, 0x9, PT ;  /* 0x000000091e00780c */ /* 0x000fe40003f66270 */
[----:B------:R-:W-:Y:S02]  /*3040*/  ISETP.LT.OR P4, PT, R0, 0x2, P4 ;  /* 0x000000020000780c */ /* 0x000fe40002781670 */
[----:B------:R-:W-:-:S02]  /*3050*/  P2R R58, PR, RZ, 0x40 ;  /* 0x00000040ff3a7803 */ /* 0x000fc40000000000 */
[----:B-1----:R-:W-:Y:S02]  /*3060*/  FSEL R57, R25, -INF , !P4 ;  /* 0xff80000019397808 */ /* 0x002fe40006000000 */
[C---:B------:R-:W-:Y:S02]  /*3070*/  ISETP.GT.AND P4, PT, R3.reuse, 0x9, !P6 ;  /* 0x000000090300780c */ /* 0x040fe40007784270 */
[----:B------:R-:W-:Y:S02]  /*3080*/  ISETP.GT.AND P5, PT, R3, 0x8, !P3 ;  /* 0x000000080300780c */ /* 0x000fe40005fa4270 */
[----:B------:R-:W-:Y:S02]  /*3090*/  ISETP.LT.OR P4, PT, R0, 0xa, P4 ;  /* 0x0000000a0000780c */ /* 0x000fe40002781670 */
[----:B------:R-:W-:Y:S02]  /*30a0*/  ISETP.GE.AND P6, PT, R30, 0x11, PT ;  /* 0x000000111e00780c */ /* 0x000fe40003fc6270 */
[----:B------:R-:W-:-:S02]  /*30b0*/  FSEL R61, R29, -INF , !P4 ;  /* 0xff8000001d3d7808 */ /* 0x000fc40006000000 */
        /* <DEDUP_REMOVED lines=62> */
[----:B0-----:R-:W-:-:S03]  /*34a0*/  IMAD.IADD R3, R39, 0x1, R2 ;  /* 0x0000000127037824 */ /* 0x001fc600078e0202 */
[----:B------:R-:W-:Y:S02]  /*34b0*/  ISETP.LT.OR P6, PT, R0, 0x3a, P6 ;  /* 0x0000003a0000780c */ /* 0x000fe400037c1670 */
[----:B------:R-:W-:Y:S02]  /*34c0*/  VIADDMNMX R0, R2, R34, R31, PT ;  /* 0x0000002202007246 */ /* 0x000fe4000380011f */
[----:B------:R-:W-:Y:S02]  /*34d0*/  FSEL R53, R53, -INF , !P6 ;  /* 0xff80000035357808 */ /* 0x000fe40007000000 */
[----:B------:R-:W-:-:S13]  /*34e0*/  PLOP3.LUT P6, PT, PT, PT, UP1, 0x40, 0x0 ;  /* 0x000000000000781c */ /* 0x000fda0003fce818 */
[----:B------:R-:W-:Y:S05]  /*34f0*/  @P6 BRA `(.L_x_1444) ;  /* 0x0000000000646947 */ /* 0x000fea0003800000 */
        /* <DEDUP_REMOVED lines=14> */
.L_x_1446:
[----:B------:R-:W-:-:S06]  /*35e0*/  UISETP.NE.AND UP2, UPT, UR5, 0x1, UPT ;  /* 0x000000010500788c */ /* 0x000fcc000bf45270 */
[----:B------:R-:W-:-:S05]  /*35f0*/  PLOP3.LUT P6, PT, PT, PT, UP2, 0x80, 0x0 ;  /* 0x000000000000781c */ /* 0x000fca0003fcf028 */
[----:B------:R-:W-:-:S08]  /*3600*/  @UP2 ULDC.64 UR6, c[0x0][0x9e8] ;  /* 0x00027a0000062ab9 */ /* 0x000fd00000000a00 */
[----:B------:R-:W-:Y:S01]  /*3610*/  @P6 IMAD.HI.U32 R24, R2, UR6, RZ ;  /* 0x0000000602186c27 */ /* 0x000fe2000f8e00ff */
[----:B------:R-:W-:-:S13]  /*3620*/  PLOP3.LUT P6, PT, PT, PT, UP2, 0x80, 0x0 ;  /* 0x000000000000781c */ /* 0x000fda0003fcf028 */
[----:B------:R-:W-:-:S07]  /*3630*/  @P6 SHF.R.U32.HI R2, RZ, UR7, R24 ;  /* 0x00000007ff026c19 */ /* 0x000fce0008011618 */
.L_x_1447:
[----:B------:R-:W-:Y:S05]  /*3640*/  BSYNC B0 ;  /* 0x0000000000007941 */ /* 0x000fea0003800000 */
.L_x_1445:
[----:B------:R-:W-:-:S04]  /*3650*/  IMAD R2, R2, UR5, -R5 ;  /* 0x0000000502027c24 */ /* 0x000fc8000f8e0a05 */
[----:B------:R-:W-:-:S05]  /*3660*/  IMAD R2, R17, -0x2, R2 ;  /* 0xfffffffe11027824 */ /* 0x000fca00078e0202 */
[----:B------:R-:W-:Y:S02]  /*3670*/  VIMNMX R3, R3, R2, !PT ;  /* 0x0000000203037248 */ /* 0x000fe40007fe0100 */
[----:B------:R-:W-:-:S07]  /*3680*/  VIADDMNMX R0, R2, UR5, R0, PT ;  /* 0x0000000502007c46 */ /* 0x000fce000b800100 */
.L_x_1444:
[----:B------:R-:W-:Y:S01]  /*3690*/  ISETP.GT.AND P2, PT, R3, 0x1, !P2 ;  /* 0x000000010300780c */ /* 0x000fe20005744270 */
[----:B------:R-:W-:Y:S01]  /*36a0*/  ULDC UR6, c[0x0][0x988] ;  /* 0x0002620000067ab9 */ /* 0x000fe20000000800 */
[----:B------:R-:W-:Y:S01]  /*36b0*/  ISETP.NE.AND P6, PT, R4, RZ, PT ;  /* 0x000000ff0400720c */ /* 0x000fe20003fc5270 */
[----:B------:R-:W-:Y:S01]  /*36c0*/  @UP0 ULDC UR10, c[0x0][0x44c] ;  /* 0x00011300000a0ab9 */ /* 0x000fe20000000800 */
[----:B------:R-:W-:Y:S01]  /*36d0*/  ISETP.LT.OR P2, PT, R0, 0x2, P2 ;  /* 0x000000020000780c */ /* 0x000fe20001741670 */
[----:B------:R-:W-:Y:S01]  /*36e0*/  @UP0 ULDC UR14, c[0x0][0x450] ;  /* 0x00011400000e0ab9 */ /* 0x000fe20000000800 */
        /* <DEDUP_REMOVED lines=27> */
[----:B------:R-:W-:Y:S02]  /*38a0*/  ISETP.LT.OR P2, PT, R0, 0x19, P2 ;  /* 0x000000190000780c */ /* 0x000fe40001741670 */
[----:B------:R-:W-:Y:S02]  /*38b0*/  FMNMX.FTZ R4, R49, R4, !PT ;  /* 0x0000000431047209 */ /* 0x000fe40007810000 */
[----:B------:R-:W-:Y:S02]  /*38c0*/  FSEL R25, R38, -INF , !P2 ;  /* 0xff80000026197808 */ /* 0x000fe40005000000 */
[----:B------:R-:W-:Y:S02]  /*38d0*/  ISETP.NE.AND P2, PT, R33, RZ, PT ;  /* 0x000000ff2100720c */ /* 0x000fe40003f45270 */
[----:B------:R-:W-:Y:S02]  /*38e0*/  FMNMX.FTZ R4, R81, R4, !PT ;  /* 0x0000000451047209 */ /* 0x000fe40007810000 */
[----:B------:R-:W-:-:S02]  /*38f0*/  ISETP.GT.AND P2, PT, R3, 0x19, !P2 ;  /* 0x000000190300780c */ /* 0x000fc40005744270 */
[----:B------:R-:W-:Y:S02]  /*3900*/  ISETP.GT.AND P3, PT, R3, 0x8, !P3 ;  /* 0x000000080300780c */ /* 0x000fe40005f64270 */
[----:B------:R-:W-:Y:S02]  /*3910*/  ISETP.LT.OR P2, PT, R0, 0x1a, P2 ;  /* 0x0000001a0000780c */ /* 0x000fe40001741670 */
[----:B------:R-:W-:Y:S02]  /*3920*/  FMNMX.FTZ R32, R53, R4, !PT ;  /* 0x0000000435207209 */ /* 0x000fe40007810000 */
[----:B------:R-:W-:Y:S02]  /*3930*/  FSEL R26, R26, -INF , !P2 ;  /* 0xff8000001a1a7808 */ /* 0x000fe40005000000 */
[----:B------:R-:W-:Y:S01]  /*3940*/  ISETP.NE.AND P2, PT, R36, RZ, PT ;  /* 0x000000ff2400720c */ /* 0x000fe20003f45270 */
[----:B------:R-:W0:Y:S01]  /*3950*/  SHFL.BFLY PT, R31, R32, 0x2, 0x1f ;  /* 0x0c401f00201f7f89 */ /* 0x000e2200000e0000 */
[----:B------:R-:W-:-:S02]  /*3960*/  ISETP.LT.OR P3, PT, R0, 0x9, P3 ;  /* 0x000000090000780c */ /* 0x000fc40001f61670 */
[----:B------:R-:W-:Y:S02]  /*3970*/  ISETP.GT.AND P2, PT, R3, 0x20, !P2 ;  /* 0x000000200300780c */ /* 0x000fe40005744270 */
[----:B------:R-:W-:Y:S02]  /*3980*/  FSEL R16, R16, -INF , !P3 ;  /* 0xff80000010107808 */ /* 0x000fe40005800000 */
[----:B------:R-:W-:Y:S02]  /*3990*/  ISETP.LT.OR P2, PT, R0, 0x21, P2 ;  /* 0x000000210000780c */ /* 0x000fe40001741670 */
[----:B------:R-:W-:Y:S02]  /*39a0*/  ISETP.NE.AND P3, PT, R41, RZ, PT ;  /* 0x000000ff2900720c */ /* 0x000fe40003f65270 */
[----:B------:R-:W-:Y:S02]  /*39b0*/  FSEL R27, R42, -INF , !P2 ;  /* 0xff8000002a1b7808 */ /* 0x000fe40005000000 */
[----:B------:R-:W-:-:S02]  /*39c0*/  ISETP.NE.AND P2, PT, R40, RZ, PT ;  /* 0x000000ff2800720c */ /* 0x000fc40003f45270 */
[C---:B------:R-:W-:Y:S02]  /*39d0*/  ISETP.GT.AND P4, PT, R3.reuse, 0x31, !P4 ;  /* 0x000000310300780c */ /* 0x040fe40006784270 */
[C---:B------:R-:W-:Y:S02]  /*39e0*/  ISETP.GT.AND P2, PT, R3.reuse, 0x21, !P2 ;  /* 0x000000210300780c */ /* 0x040fe40005744270 */
[----:B------:R-:W-:Y:S02]  /*39f0*/  ISETP.GT.AND P5, PT, R3, 0x38, !P5 ;  /* 0x000000380300780c */ /* 0x000fe40006fa4270 */
[C---:B------:R-:W-:Y:S02]  /*3a00*/  ISETP.LT.OR P2, PT, R0.reuse, 0x22, P2 ;  /* 0x000000220000780c */ /* 0x040fe40001741670 */
[----:B------:R-:W-:Y:S02]  /*3a10*/  ISETP.LT.OR P4, PT, R0, 0x32, P4 ;  /* 0x000000320000780c */ /* 0x000fe40002781670 */
[----:B------:R-:W-:-:S02]  /*3a20*/  FSEL R28, R43, -INF , !P2 ;  /* 0xff8000002b1c7808 */ /* 0x000fc40005000000 */
[----:B------:R-:W-:Y:S02]  /*3a30*/  ISETP.GT.AND P2, PT, R3, 0x28, !P3 ;  /* 0x000000280300780c */ /* 0x000fe40005f44270 */
[----:B0-----:R-:W-:Y:S02]  /*3a40*/  FMNMX.FTZ R33, R32, R31, !PT ;  /* 0x0000001f20217209 */ /* 0x001fe40007810000 */
[----:B------:R-:W-:Y:S02]  /*3a50*/  ISETP.LT.OR P2, PT, R0, 0x29, P2 ;  /* 0x000000290000780c */ /* 0x000fe40001741670 */
[----:B------:R-:W-:Y:S01]  /*3a60*/  ISETP.NE.AND P3, PT, R45, RZ, PT ;  /* 0x000000ff2d00720c */ /* 0x000fe20003f65270 */
[----:B------:R-:W0:Y:S01]  /*3a70*/  SHFL.BFLY PT, R34, R33, 0x1, 0x1f ;  /* 0x0c201f0021227f89 */ /* 0x000e2200000e0000 */
[----:B------:R-:W-:Y:S02]  /*3a80*/  FSEL R29, R46, -INF , !P2 ;  /* 0xff8000002e1d7808 */ /* 0x000fe40005000000 */
[----:B------:R-:W-:-:S02]  /*3a90*/  ISETP.GT.AND P2, PT, R3, RZ, !P6 ;  /* 0x000000ff0300720c */ /* 0x000fc40007744270 */
[----:B------:R-:W-:Y:S02]  /*3aa0*/  ISETP.NE.AND P6, PT, R30, RZ, PT ;  /* 0x000000ff1e00720c */ /* 0x000fe40003fc5270 */
[----:B------:R-:W-:Y:S02]  /*3ab0*/  ISETP.LT.OR P2, PT, R0, 0x1, P2 ;  /* 0x000000010000780c */ /* 0x000fe40001741670 */
[----:B------:R-:W-:Y:S02]  /*3ac0*/  ISETP.GT.AND P3, PT, R3, 0x30, !P3 ;  /* 0x000000300300780c */ /* 0x000fe40005f64270 */
[----:B------:R-:W-:Y:S02]  /*3ad0*/  FSEL R2, R56, -INF , !P2 ;  /* 0xff80000038027808 */ /* 0x000fe40005000000 */
[----:B------:R-:W-:Y:S02]  /*3ae0*/  ISETP.NE.AND P2, PT, R44, RZ, PT ;  /* 0x000000ff2c00720c */ /* 0x000fe40003f45270 */
[----:B------:R-:W-:-:S02]  /*3af0*/  FMNMX.FTZ R31, R2, R5, !PT ;  /* 0x00000005021f7209 */ /* 0x000fc40007810000 */
[----:B------:R-:W-:Y:S02]  /*3b00*/  ISETP.GT.AND P2, PT, R3, 0x29, !P2 ;  /* 0x000000290300780c */ /* 0x000fe40005744270 */
[----:B------:R-:W-:Y:S02]  /*3b10*/  FMNMX.FTZ R31, R16, R31, !PT ;  /* 0x0000001f101f7209 */ /* 0x000fe40007810000 */
[----:B------:R-:W-:Y:S02]  /*3b20*/  ISETP.LT.OR P2, PT, R0, 0x2a, P2 ;  /* 0x0000002a0000780c */ /* 0x000fe40001741670 */
[----:B------:R-:W-:Y:S02]  /*3b30*/  FMNMX.FTZ R4, R20, R31, !PT ;  /* 0x0000001f14047209 */ /* 0x000fe40007810000 */
[----:B------:R-:W-:Y:S02]  /*3b40*/  ISETP.LT.OR P3, PT, R0, 0x31, P3 ;  /* 0x000000310000780c */ /* 0x000fe40001f61670 */
[----:B------:R-:W-:-:S02]  /*3b50*/  FMNMX.FTZ R31, R21, R4, !PT ;  /* 0x00000004151f7209 */ /* 0x000fc40007810000 */
[----:B0-----:R-:W-:Y:S02]  /*3b60*/  FMNMX.FTZ R4, R33, R34, !PT ;  /* 0x0000002221047209 */ /* 0x001fe40007810000 */
[----:B------:R-:W-:Y:S02]  /*3b70*/  FMNMX.FTZ R30, R24, R31, !PT ;  /* 0x0000001f181e7209 */ /* 0x000fe40007810000 */
[----:B------:R-:W-:Y:S01]  /*3b80*/  ISETP.LT.OR P5, PT, R0, 0x39, P5 ;  /* 0x000000390000780c */ /* 0x000fe20002fa1670 */
[----:B------:R-:W-:Y:S01]  /*3b90*/  FMUL.FTZ R33, R4, UR6 ;  /* 0x0000000604217c20 */ /* 0x000fe20008410000 */
[----:B------:R-:W-:Y:S02]  /*3ba0*/  FMNMX.FTZ R31, R25, R30, !PT ;  /* 0x0000001e191f7209 */ /* 0x000fe40007810000 */
[----:B------:R-:W-:Y:S02]  /*3bb0*/  FSEL R30, R47, -INF , !P2 ;  /* 0xff8000002f1e7808 */ /* 0x000fe40005000000 */
[----:B------:R-:W-:-:S02]  /*3bc0*/  FMNMX.FTZ R32, R26, R31, !PT ;  /* 0x0000001f1a207209 */ /* 0x000fc40007810000 */
[----:B------:R-:W-:Y:S02]  /*3bd0*/  FSETP.NEU.FTZ.AND P2, PT, R4, -INF , PT ;  /* 0xff8000000400780b */ /* 0x000fe40003f5d000 */
[----:B------:R-:W-:Y:S02]  /*3be0*/  FMNMX.FTZ R31, R27, R32, !PT ;  /* 0x000000201b1f7209 */ /* 0x000fe40007810000 */
        /* <DEDUP_REMOVED lines=15> */
[----:B------:R-:W-:Y:S01]  /*3ce0*/  MUFU.EX2 R37, R37 ;  /* 0x0000002500257308 */ /* 0x000fe20000000800 */
[----:B------:R-:W-:Y:S01]  /*3cf0*/  FSEL R0, R54, -INF , !P5 ;  /* 0xff80000036007808 */ /* 0x000fe20006800000 */
[--C-:B0-----:R-:W-:Y:S01]  /*3d00*/  FFMA.FTZ R35, R59, UR6, -R36.reuse ;  /* 0x000000063b237c23 */ /* 0x101fe20008010824 */
        /* <DEDUP_REMOVED lines=12> */
[----:B------:R-:W-:Y:S01]  /*3dd0*/  R2UR UR7, R22 ;  /* 0x00000000160772ca */ /* 0x000fe200000e0000 */
[----:B------:R-:W0:Y:S01]  /*3de0*/  SHFL.BFLY PT, R3, R34, 0x2, 0x1f ;  /* 0x0c401f0022037f89 */ /* 0x000e2200000e0000 */
[----:B------:R1:W-:Y:S08]  /*3df0*/  MUFU.EX2 R39, R38 ;  /* 0x0000002600277308 */ /* 0x0003f00000000800 */
[----:B------:R-:W-:Y:S01]  /*3e00*/  MUFU.EX2 R40, R40 ;  /* 0x0000002800287308 */ /* 0x000fe20000000800 */
[----:B-1----:R-:W-:-:S02]  /*3e10*/  FFMA.FTZ R38, R73, UR6, -R36 ;  /* 0x0000000649267c23 */ /* 0x002fc40008010824 */
[----:B------:R-:W-:-:S04]  /*3e20*/  UIMAD.WIDE.U32 UR10, UR7, UR10, URZ ;  /* 0x0000000a070a72a5 */ /* 0x000fc8000f8e003f */
[----:B------:R-:W-:Y:S01]  /*3e30*/  @UP0 USHF.R.U32.HI UR7, URZ, UR14, UR11 ;  /* 0x0000000e3f070299 */ /* 0x000fe2000801160b */
[----:B------:R-:W1:Y:S03]  /*3e40*/  MUFU.EX2 R41, R41 ;  /* 0x0000002900297308 */ /* 0x000e660000000800 */
[----:B------:R-:W-:Y:S01]  /*3e50*/  UIADD3 UR39, UR39, UR7, URZ ;  /* 0x0000000727277290 */ /* 0x000fe2000fffe03f */
[----:B0-----:R-:W-:-:S04]  /*3e60*/  FMNMX.FTZ R35, R34, R3, !PT ;  /* 0x0000000322237209 */ /* 0x001fc80007810000 */
[----:B------:R-:W-:Y:S01]  /*3e70*/  MUFU.EX2 R42, R42 ;  /* 0x0000002a002a7308 */ /* 0x000fe20000000800 */
[----:B------:R-:W-:Y:S01]  /*3e80*/  UIADD3 UR4, UR39, UR4, URZ ;  /* 0x0000000427047290 */ /* 0x000fe2000fffe03f */
[----:B------:R-:W0:Y:S06]  /*3e90*/  SHFL.BFLY PT, R34, R35, 0x1, 0x1f ;  /* 0x0c201f0023227f89 */ /* 0x000e2c00000e0000 */
[----:B------:R-:W2:Y:S01]  /*3ea0*/  MUFU.EX2 R43, R43 ;  /* 0x0000002b002b7308 */ /* 0x000ea20000000800 */
[----:B-1----:R-:W-:-:S07]  /*3eb0*/  F2FP.F16.F32.PACK_AB R192, R41, R40 ;  /* 0x0000002829c0723e */ /* 0x002fce00000000ff */
[----:B------:R-:W-:Y:S08]  /*3ec0*/  MUFU.EX2 R44, R44 ;  /* 0x0000002c002c7308 */ /* 0x000ff00000000800 */
[----:B------:R-:W1:Y:S01]  /*3ed0*/  MUFU.EX2 R45, R38 ;  /* 0x00000026002d7308 */ /* 0x000e620000000800 */
[----:B--2---:R-:W-:Y:S02]  /*3ee0*/  F2FP.F16.F32.PACK_AB R194, R43, R42 ;  /* 0x0000002a2bc2723e */ /* 0x004fe400000000ff */
[----:B0-----:R-:W-:Y:S01]  /*3ef0*/  FMNMX.FTZ R3, R35, R34, !PT ;  /* 0x0000002223037209 */ /* 0x001fe20007810000 */
[--C-:B------:R-:W-:Y:S01]  /*3f00*/  FFMA.FTZ R34, R81, UR6, -R36.reuse ;  /* 0x0000000651227c23 */ /* 0x100fe20008010824 */
[----:B------:R-:W-:Y:S01]  /*3f10*/  FFMA.FTZ R36, R53, UR6, -R36 ;  /* 0x0000000635247c23 */ /* 0x000fe20008010824 */
[----:B------:R-:W-:Y:S01]  /*3f20*/  FADD.FTZ R53, R196, R37 ;  /* 0x00000025c4357221 */ /* 0x000fe20000010000 */
[C---:B------:R-:W-:Y:S01]  /*3f30*/  FSETP.NEU.FTZ.AND P2, PT, R3.reuse, -INF , PT ;  /* 0xff8000000300780b */ /* 0x040fe20003f5d000 */
[----:B------:R-:W-:Y:S01]  /*3f40*/  FMUL.FTZ R35, R3, UR6 ;  /* 0x0000000603237c20 */ /* 0x000fe20008410000 */
[----:B------:R-:W-:Y:S01]  /*3f50*/  MUFU.EX2 R46, R46 ;  /* 0x0000002e002e7308 */ /* 0x000fe20000000800 */
[----:B------:R-:W-:-:S03]  /*3f60*/  F2FP.F16.F32.PACK_AB R196, R37, R196 ;  /* 0x000000c425c4723e */ /* 0x000fc600000000ff */
        /* <DEDUP_REMOVED lines=20> */
[----:B------:R-:W-:Y:S01]  /*40b0*/  FFMA.FTZ R33, R33, UR6, -R51 ;  /* 0x0000000621217c23 */ /* 0x000fe20008010833 */
[----:B-1----:R-:W-:-:S05]  /*40c0*/  F2FP.F16.F32.PACK_AB R188, R45, R44 ;  /* 0x0000002c2dbc723e */ /* 0x002fca00000000ff */
[----:B------:R1:W2:Y:S08]  /*40d0*/  MUFU.EX2 R199, R16 ;  /* 0x0000001000c77308 */ /* 0x0002b00000000800 */
[----:B------:R-:W3:Y:S01]  /*40e0*/  MUFU.EX2 R20, R20 ;  /* 0x0000001400147308 */ /* 0x000ee20000000800 */
[----:B-1----:R-:W-:Y:S01]  /*40f0*/  FADD.FTZ R16, R198, R53 ;  /* 0x00000035c6107221 */ /* 0x002fe20000010000 */
[----:B------:R-:W-:-:S02]  /*4100*/  F2FP.F16.F32.PACK_AB R198, R39, R198 ;  /* 0x000000c627c6723e */ /* 0x000fc400000000ff */
[----:B0-----:R-:W-:Y:S01]  /*4110*/  F2FP.F16.F32.PACK_AB R197, R5, R2 ;  /* 0x0000000205c5723e */ /* 0x001fe200000000ff */
[----:B------:R-:W-:-:S03]  /*4120*/  FADD.FTZ R53, R39, R16 ;  /* 0x0000001027357221 */ /* 0x000fc60000010000 */
[----:B------:R-:W0:Y:S01]  /*4130*/  MUFU.EX2 R21, R21 ;  /* 0x0000001500157308 */ /* 0x000e220000000800 */
[----:B------:R-:W-:-:S04]  /*4140*/  FADD.FTZ R16, R40, R53 ;  /* 0x0000003528107221 */ /* 0x000fc80000010000 */
[----:B------:R-:W-:Y:S01]  /*4150*/  FADD.FTZ R53, R41, R16 ;  /* 0x0000001029357221 */ /* 0x000fe20000010000 */
[----:B------:R-:W-:Y:S02]  /*4160*/  FADD.FTZ R16, R2, R5 ;  /* 0x0000000502107221 */ /* 0x000fe40000010000 */
[----:B------:R-:W1:Y:S01]  /*4170*/  MUFU.EX2 R24, R24 ;  /* 0x0000001800187308 */ /* 0x000e620000000800 */
[----:B------:R-:W-:Y:S01]  /*4180*/  FADD.FTZ R36, R42, R53 ;  /* 0x000000352a247221 */ /* 0x000fe20000010000 */
[----:B--2---:R-:W-:Y:S01]  /*4190*/  FADD.FTZ R53, R199, R16 ;  /* 0x00000010c7357221 */ /* 0x004fe20000010000 */
[C---:B---3--:R-:W-:Y:S02]  /*41a0*/  F2FP.F16.F32.PACK_AB R199, R20.reuse, R199 ;  /* 0x000000c714c7723e */ /* 0x048fe400000000ff */
[----:B------:R-:W-:Y:S01]  /*41b0*/  FADD.FTZ R55, R43, R36 ;  /* 0x000000242b377221 */ /* 0x000fe20000010000 */
[----:B------:R-:W-:Y:S01]  /*41c0*/  FADD.FTZ R16, R20, R53 ;  /* 0x0000003514107221 */ /* 0x000fe20000010000 */
[----:B------:R-:W-:Y:S01]  /*41d0*/  VIADD R20, R62, 0xfffffffe ;  /* 0xfffffffe3e147836 */ /* 0x000fe20000000000 */
[----:B------:R-:W2:Y:S01]  /*41e0*/  MUFU.EX2 R25, R25 ;  /* 0x0000001900197308 */ /* 0x000ea20000000800 */
[----:B------:R-:W-:Y:S01]  /*41f0*/  FADD.FTZ R36, R44, R55 ;  /* 0x000000372c247221 */ /* 0x000fe20000010000 */
[----:B0-----:R-:W-:-:S03]  /*4200*/  FADD.FTZ R51, R21, R16 ;  /* 0x0000001015337221 */ /* 0x001fc60000010000 */
[----:B------:R-:W-:-:S03]  /*4210*/  FADD.FTZ R53, R45, R36 ;  /* 0x000000242d357221 */ /* 0x000fc60000010000 */
[----:B------:R-:W0:Y:S01]  /*4220*/  MUFU.EX2 R47, R47 ;  /* 0x0000002f002f7308 */ /* 0x000e220000000800 */
[----:B-1----:R-:W-:Y:S01]  /*4230*/  FADD.FTZ R16, R24, R51 ;  /* 0x0000003318107221 */ /* 0x002fe20000010000 */
[----:B------:R-:W-:Y:S01]  /*4240*/  FADD.FTZ R36, R46, R53 ;  /* 0x000000352e247221 */ /* 0x000fe20000010000 */
[----:B------:R-:W-:-:S05]  /*4250*/  F2FP.F16.F32.PACK_AB R193, R24, R21 ;  /* 0x0000001518c1723e */ /* 0x000fca00000000ff */
        /* <DEDUP_REMOVED lines=11> */
[----:B0-----:R-:W-:-:S07]  /*4310*/  FADD.FTZ R37, R27, R16 ;  /* 0x000000101b257221 */ /* 0x001fce0000010000 */
[----:B------:R-:W0:Y:S01]  /*4320*/  MUFU.EX2 R29, R29 ;  /* 0x0000001d001d7308 */ /* 0x000e220000000800 */
[C---:B-1----:R-:W-:Y:S01]  /*4330*/  FADD.FTZ R39, R49.reuse, R36 ;  /* 0x0000002431277221 */ /* 0x042fe20000010000 */
[----:B------:R-:W-:-:S06]  /*4340*/  F2FP.F16.F32.PACK_AB R184, R49, R48 ;  /* 0x0000003031b8723e */ /* 0x000fcc00000000ff */
        /* <DEDUP_REMOVED lines=14> */
[----:B-1----:R-:W-:Y:S01]  /*4430*/  FADD.FTZ R16, R34, R39 ;  /* 0x0000002722107221 */ /* 0x002fe20000010000 */
[----:B------:R-:W-:-:S03]  /*4440*/  F2FP.F16.F32.PACK_AB R186, R35, R34 ;  /* 0x0000002223ba723e */ /* 0x000fc600000000ff */
[----:B------:R-:W-:Y:S01]  /*4450*/  FADD.FTZ R16, R35, R16 ;  /* 0x0000001023107221 */ /* 0x000fe20000010000 */
[----:B--2---:R-:W-:-:S04]  /*4460*/  FADD.FTZ R2, R0, R5 ;  /* 0x0000000500027221 */ /* 0x004fc80000010000 */
[C---:B0-----:R-:W-:Y:S01]  /*4470*/  FADD.FTZ R5, R33.reuse, R2 ;  /* 0x0000000221057221 */ /* 0x041fe20000010000 */
        /* <DEDUP_REMOVED lines=12> */
.L_x_1449:
[----:B------:R-:W-:-:S11]  /*4540*/  UISETP.NE.AND UP2, UPT, UR5, 0x1, UPT ;  /* 0x000000010500788c */ /* 0x000fd6000bf45270 */
[----:B------:R-:W-:Y:S02]  /*4550*/  @UP2 ULDC.64 UR10, c[0x0][0x9e8] ;  /* 0x00027a00000a2ab9 */ /* 0x000fe40000000a00 */
[----:B------:R-:W-:-:S04]  /*4560*/  UIMAD.WIDE.U32 UR14, UR7, UR10, URZ ;  /* 0x0000000a070e72a5 */ /* 0x000fc8000f8e003f */
[----:B------:R-:W-:-:S12]  /*4570*/  @UP2 USHF.R.U32.HI UR7, URZ, UR11, UR15 ;  /* 0x0000000b3f072299 */ /* 0x000fd8000801160f */
.L_x_1450:
[----:B------:R-:W-:-:S04]  /*4580*/  UIMAD UR5, UR7, UR5, UR5 ;  /* 0x00000005070572a4 */ /* 0x000fc8000f8e0205 */
[----:B------:R-:W-:-:S04]  /*4590*/  UISETP.LT.AND UP2, UPT, UR4, UR5, UPT ;  /* 0x000000050400728c */ /* 0x000fc8000bf41270 */
[----:B------:R-:W-:-:S12]  /*45a0*/  USEL UR4, UR4, UR5, UP2 ;  /* 0x0000000504047287 */ /* 0x000fd80009000000 */
.L_x_1448:
        /* <DEDUP_REMOVED lines=78> */
[----:B------:R-:W-:-:S05]  /*4a90*/  ULDC UR55, c[0x0][0x988] ;  /* 0x0002620000377ab9 */ /* 0x000fca0000000800 */
.L_x_1468:
[----:B------:R-:W-:-:S04]  /*4aa0*/  UIADD3 UR5, UR37, 0x1, URZ ;  /* 0x0000000125057890 */ /* 0x000fc8000fffe03f */
[----:B------:R-:W-:-:S04]  /*4ab0*/  UISETP.NE.AND UP2, UPT, UR5, 0x2, UPT ;  /* 0x000000020500788c */ /* 0x000fc8000bf45270 */
[----:B------:R-:W-:Y:S02]  /*4ac0*/  USEL UR39, URZ, 0x1, UP2 ;  /* 0x000000013f277887 */ /* 0x000fe40009000000 */
[----:B------:R-:W-:Y:S02]  /*4ad0*/  USEL UR5, UR5, URZ, UP2 ;  /* 0x0000003f05057287 */ /* 0x000fe40009000000 */
[----:B------:R-:W-:Y:S01]  /*4ae0*/  ULOP3.LUT UR39, UR36, UR39, URZ, 0x3c, !UPT ;  /* 0x0000002724277292 */ /* 0x000fe2000f8e3c3f */
[----:B------:R-:W-:Y:S11]  /*4af0*/  @!P0 BRA `(.L_x_1452) ;  /* 0x0000000000048947 */ /* 0x000ff60003800000 */
[----:B------:R-:W-:Y:S01]  /*4b00*/  BPT.TRAP 0x1 ;  /* 0x000000040000795c */ /* 0x000fe20000300000 */
.L_x_1452:
[----:B------:R-:W-:Y:S01]  /*4b10*/  ULEA UR7, UR5, UR38, 0x3 ;  /* 0x0000002605077291 */ /* 0x000fe2000f8e183f */
[----:B------:R-:W-:-:S05]  /*4b20*/  IMAD.U32 R21, RZ, RZ, UR39 ;  /* 0x00000027ff157e24 */ /* 0x000fca000f8e00ff */
[----:B------:R-:W-:-:S04]  /*4b30*/  SHF.L.U32 R21, R21, 0x1f, RZ ;  /* 0x0000001f15157819 */ /* 0x000fc800000006ff */
[----:B------:R0:W1:Y:S01]  /*4b40*/  SYNCS.PHASECHK.TRANS64.TRYWAIT P2, [UR7+0x30830], R21 ;  /* 0x03083015ff0075a7 */ /* 0x0000620008040147 */
[----:B------:R-:W-:Y:S05]  /*4b50*/  @!P0 BRA `(.L_x_1453) ;  /* 0x0000000000048947 */ /* 0x000fea0003800000 */
[----:B------:R-:W-:Y:S01]  /*4b60*/  BPT.TRAP 0x1 ;  /* 0x000000040000795c */ /* 0x000fe20000300000 */
.L_x_1453:
[----:B-1----:R-:W-:Y:S05]  /*4b70*/  @P2 BRA `(.L_x_1454) ;  /* 0x0000000000082947 */ /* 0x002fea0003800000 */
[----:B------:R-:W1:Y:S02]  /*4b80*/  SYNCS.PHASECHK.TRANS64.TRYWAIT P2, [UR7+0x30830], R21 ;  /* 0x03083015ff0075a7 */ /* 0x000e640008040147 */
[----:B-1----:R-:W-:Y:S05]  /*4b90*/  @!P2 BRA `(.L_x_1455) ;  /* 0x000001340028a947 */ /* 0x002fea0003800000 */
.L_x_1454:
        /* <DEDUP_REMOVED lines=228> */
.L_x_1456:
[----:B------:R-:W-:Y:S01]  /*59e0*/  ULEA UR14, UR37, UR38, 0x3 ;  /* 0x00000026250e7291 */ /* 0x000fe2000f8e183f */
[----:B------:R-:W-:-:S05]  /*59f0*/  IMAD.U32 R0, RZ, RZ, UR36 ;  /* 0x00000024ff007e24 */ /* 0x000fca000f8e00ff */
[----:B------:R-:W-:-:S04]  /*5a00*/  SHF.L.U32 R0, R0, 0x1f, RZ ;  /* 0x0000001f00007819 */ /* 0x000fc800000006ff */
[----:B------:R1:W2:Y:S01]  /*5a10*/  SYNCS.PHASECHK.TRANS64.TRYWAIT P2, [UR14+0x30850], R0 ;  /* 0x03085000ff0075a7 */ /* 0x0002a2000804014e */
[----:B------:R-:W-:Y:S05]  /*5a20*/  @!P0 BRA `(.L_x_1457) ;  /* 0x0000000000048947 */ /* 0x000fea0003800000 */
[----:B------:R-:W-:Y:S01]  /*5a30*/  BPT.TRAP 0x1 ;  /* 0x000000040000795c */ /* 0x000fe20000300000 */
.L_x_1457:
[----:B--2---:R-:W-:Y:S05]  /*5a40*/  @P2 BRA `(.L_x_1458) ;  /* 0x0000000000082947 */ /* 0x004fea0003800000 */
[----:B------:R-:W2:Y:S02]  /*5a50*/  SYNCS.PHASECHK.TRANS64.TRYWAIT P2, [UR14+0x30850], R0 ;  /* 0x03085000ff0075a7 */ /* 0x000ea4000804014e */
[----:B--2---:R-:W-:Y:S05]  /*5a60*/  @!P2 BRA `(.L_x_1459) ;  /* 0x00000124008ca947 */ /* 0x004fea0003800000 */
.L_x_1458:
[----:B------:R-:W-:Y:S01]  /*5a70*/  UIADD3 UR6, UR38, 0x400, URZ ;  /* 0x0000040026067890 */ /* 0x000fe2000fffe03f */
[----:B------:R-:W-:Y:S01]  /*5a80*/  WARPGROUP.ARRIVE ;  /* 0x00000000000079c5 */ /* 0x000fe20000000000 */
[----:B------:R-:W-:Y:S01]  /*5a90*/  UMOV UR11, 0x40000040 ;  /* 0x40000040000b7882 */ /* 0x000fe20000000000 */
[----:B------:R-:W-:Y:S01]  /*5aa0*/  R2UR UR15, R22 ;  /* 0x00000000160f72ca */ /* 0x000fe200000e0000 */
[----:B------:R-:W-:Y:S01]  /*5ab0*/  USHF.R.U32.HI UR6, URZ, 0x4, UR6 ;  /* 0x000000043f067899 */ /* 0x000fe20008011606 */
[----:B------:R-:W-:Y:S01]  /*5ac0*/  PLOP3.LUT P2, PT, PT, PT, UP0, 0x80, 0x0 ;  /* 0x000000000000781c */ /* 0x000fe20003f4f008 */
[----:B0-----:R-:W-:Y:S01]  /*5ad0*/  FMUL.FTZ R21, R158, UR4 ;  /* 0x000000049e157c20 */ /* 0x001fe20008410000 */
[----:B------:R-:W-:Y:S01]  /*5ae0*/  PLOP3.LUT P3, PT, PT, PT, UP0, 0x80, 0x0 ;  /* 0x000000000000781c */ /* 0x000fe20003f6f008 */
[----:B------:R-:W-:Y:S01]  /*5af0*/  ULOP3.LUT UR6, UR6, 0x3fff, URZ, 0xc0, !UPT ;  /* 0x00003fff06067892 */ /* 0x000fe2000f8ec03f */
[----:B------:R-:W-:Y:S01]  /*5b00*/  FMUL.FTZ R158, R167, UR4 ;  /* 0x00000004a79e7c20 */ /* 0x000fe20008410000 */
[----:B-1----:R-:W-:Y:S01]  /*5b10*/  FMUL.FTZ R0, R154, UR4 ;  /* 0x000000049a007c20 */ /* 0x002fe20008410000 */
[----:B------:R-:W-:Y:S01]  /*5b20*/  FMUL.FTZ R2, R155, UR4 ;  /* 0x000000049b027c20 */ /* 0x000fe20008410000 */
[----:B------:R-:W-:Y:S01]  /*5b30*/  ULOP3.LUT UR6, UR6, 0x2000000, URZ, 0xfc, !UPT ;  /* 0x0200000006067892 */ /* 0x000fe2000f8efc3f */
[----:B------:R-:W-:Y:S01]  /*5b40*/  FMUL.FTZ R154, R159, UR4 ;  /* 0x000000049f9a7c20 */ /* 0x000fe20008410000 */
[----:B------:R-:W-:Y:S01]  /*5b50*/  FMUL.FTZ R155, R162, UR4 ;  /* 0x00000004a29b7c20 */ /* 0x000fe20008410000 */
[----:B------:R-:W-:Y:S01]  /*5b60*/  FMUL.FTZ R159, R170, UR4 ;  /* 0x00000004aa9f7c20 */ /* 0x000fe20008410000 */
[----:B------:R-:W-:Y:S01]  /*5b70*/  ULEA UR6, UR37, UR6, 0xb ;  /* 0x0000000625067291 */ /* 0x000fe2000f8e583f */
[----:B------:R-:W-:-:S02]  /*5b80*/  VIADD R167, R23, UR15 ;  /* 0x0000000f17a77c36 */ /* 0x000fc40008000000 */
[----:B------:R-:W-:Y:S01]  /*5b90*/  FMUL.FTZ R162, R174, UR4 ;  /* 0x00000004aea27c20 */ /* 0x000fe20008410000 */
[----:B------:R-:W0:Y:S03]  /*5ba0*/  MUFU.TANH R0, R0 ;  /* 0x0000000000007308 */ /* 0x000e260000002400 */
[----:B------:R-:W-:Y:S02]  /*5bb0*/  UMOV UR10, UR6 ;  /* 0x00000006000a7c82 */ /* 0x000fe40008000000 */
[----:B------:R-:W-:Y:S01]  /*5bc0*/  HGMMA.64x256x16.F32 R24, R196, gdesc[UR8].tnspB, R24, gsb0 ;  /* 0x43e00008c4187df0 */ /* 0x000fe20008000818 */
[----:B------:R-:W-:Y:S02]  /*5bd0*/  UIADD3 UR10, UR6, 0x80, URZ ;  /* 0x00000080060a7890 */ /* 0x000fe4000fffe03f */
[----:B------:R-:W1:Y:S01]  /*5be0*/  MUFU.TANH R2, R2 ;  /* 0x0000000200027308 */ /* 0x000e620000002400 */
[----:B------:R-:W-:-:S07]  /*5bf0*/  UMOV UR11, 0x40000040 ;  /* 0x40000040000b7882 */ /* 0x000fce0000000000 */
[----:B------:R-:W2:Y:S08]  /*5c00*/  MUFU.TANH R21, R21 ;  /* 0x0000001500157308 */ /* 0x000eb00000002400 */
[----:B------:R-:W3:Y:S08]  /*5c10*/  MUFU.TANH R154, R154 ;  /* 0x0000009a009a7308 */ /* 0x000ef00000002400 */
[----:B------:R-:W4:Y:S08]  /*5c20*/  MUFU.TANH R155, R155 ;  /* 0x0000009b009b7308 */ /* 0x000f300000002400 */
[----:B------:R-:W0:Y:S08]  /*5c30*/  MUFU.TANH R158, R158 ;  /* 0x0000009e009e7308 */ /* 0x000e300000002400 */
[----:B------:R-:W0:Y:S08]  /*5c40*/  MUFU.TANH R159, R159 ;  /* 0x0000009f009f7308 */ /* 0x000e300000002400 */
[----:B------:R-:W0:Y:S01]  /*5c50*/  MUFU.TANH R162, R162 ;  /* 0x000000a200a27308 */ /* 0x000e220000002400 */
[----:B------:R-:W-:-:S02]  /*5c60*/  WARPGROUP.DEPBAR.LE gsb0, 0x0 ;  /* 0x00008000000079c5 */ /* 0x000fc40000010000 */
[----:B------:R-:W-:-:S06]  /*5c70*/  WARPGROUP.ARRIVE ;  /* 0x00000000000079c5 */ /* 0x000fcc0000000000 */
[----:B------:R-:W-:Y:S01]  /*5c80*/  HGMMA.64x256x16.F32 R24, R192, gdesc[UR8].tnspB, R24, gsb0 ;  /* 0x43e00008c0187df0 */ /* 0x000fe20008000818 */
[----:B------:R-:W-:Y:S01]  /*5c90*/  UIADD3 UR10, UR6, 0x100, URZ ;  /* 0x00000100060a7890 */ /* 0x000fe2000fffe03f */
[----:B------:R-:W-:Y:S01]  /*5ca0*/  UMOV UR11, 0x40000040 ;  /* 0x40000040000b7882 */ /* 0x000fe20000000000 */
[----:B------:R-:W-:Y:S02]  /*5cb0*/  WARPGROUP.DEPBAR.LE gsb0, 0x0 ;  /* 0x00008000000079c5 */ /* 0x000fe40000010000 */
[----:B------:R-:W-:Y:S01]  /*5cc0*/  WARPGROUP.ARRIVE ;  /* 0x00000000000079c5 */ /* 0x000fe20000000000 */
[----:B------:R-:W-:Y:S01]  /*5cd0*/  FMUL.FTZ R192, R168, UR4 ;  /* 0x00000004a8c07c20 */ /* 0x000fe20008410000 */
[----:B------:R-:W-:Y:S01]  /*5ce0*/  FMUL.FTZ R193, R169, UR4 ;  /* 0x00000004a9c17c20 */ /* 0x000fe20008410000 */
[----:B------:R-:W-:Y:S01]  /*5cf0*/  FMUL.FTZ R194, R172, UR4 ;  /* 0x00000004acc27c20 */ /* 0x000fe20008410000 */
[----:B------:R-:W-:Y:S01]  /*5d00*/  FMUL.FTZ R195, R173, UR4 ;  /* 0x00000004adc37c20 */ /* 0x000fe20008410000 */
[----:B------:R-:W-:-:S15]  /*5d10*/  IMAD.U32 R169, RZ, RZ, UR60 ;  /* 0x0000003cffa97e24 */ /* 0x000fde000f8e00ff */
[----:B------:R-:W-:-:S03]  /*5d20*/  NOP ;  /* 0x0000000000007918 */ /* 0x000fc60000000000 */
        /* <DEDUP_REMOVED lines=11> */
[----:B------:R-:W-:Y:S01]  /*5de0*/  @P2 IMAD.HI.U32 R152, R167, UR6, RZ ;  /* 0x00000006a7982c27 */ /* 0x000fe2000f8e00ff */
[----:B------:R-:W-:-:S03]  /*5df0*/  @UP0 ULDC UR6, c[0x0][0x450] ;  /* 0x0001140000060ab9 */ /* 0x000fc60000000800 */
[----:B------:R-:W-:Y:S01]  /*5e00*/  FMUL.FTZ R189, R153, UR4 ;  /* 0x0000000499bd7c20 */ /* 0x000fe20008410000 */
[----:B------:R-:W-:Y:S01]  /*5e10*/  FMUL.FTZ R191, R156, UR4 ;  /* 0x000000049cbf7c20 */ /* 0x000fe20008410000 */
[----:B------:R-:W-:Y:S01]  /*5e20*/  HGMMA.64x256x16.F32 R24, R184, gdesc[UR8].tnspB, R24, gsb0 ;  /* 0x43e00008b8187df0 */ /* 0x000fe20008000818 */
[----:B------:R-:W-:Y:S01]  /*5e30*/  @P3 SHF.R.U32.HI R167, RZ, UR6, R152 ;  /* 0x00000006ffa73c19 */ /* 0x000fe20008011698 */
[----:B------:R-:W-:Y:S01]  /*5e40*/  FMUL.FTZ R190, R157, UR4 ;  /* 0x000000049dbe7c20 */ /* 0x000fe20008410000 */
[----:B------:R-:W-:Y:S01]  /*5e50*/  FMUL.FTZ R156, R163, UR4 ;  /* 0x00000004a39c7c20 */ /* 0x000fe20008410000 */
[----:B------:R-:W-:Y:S01]  /*5e60*/  FMUL.FTZ R157, R166, UR4 ;  /* 0x00000004a69d7c20 */ /* 0x000fe20008410000 */
[----:B------:R-:W-:Y:S01]  /*5e70*/  FMUL.FTZ R163, R178, UR4 ;  /* 0x00000004b2a37c20 */ /* 0x000fe20008410000 */
[----:B------:R-:W5:Y:S01]  /*5e80*/  SHFL.IDX PT, R153, R167, RZ, 0x1c1f ;  /* 0x001c1fffa7997589 */ /* 0x000f6200000e0000 */
[----:B------:R-:W-:Y:S01]  /*5e90*/  FMUL.FTZ R178, R181, UR4 ;  /* 0x00000004b5b27c20 */ /* 0x000fe20008410000 */
[----:B------:R-:W-:Y:S01]  /*5ea0*/  FMUL.FTZ R166, R183, UR4 ;  /* 0x00000004b7a67c20 */ /* 0x000fe20008410000 */
[----:B------:R-:W-:Y:S01]  /*5eb0*/  IMAD.U32 R152, RZ, RZ, UR7 ;  /* 0x00000007ff987e24 */ /* 0x000fe2000f8e00ff */
[----:B------:R-:W-:Y:S01]  /*5ec0*/  PLOP3.LUT P2, PT, PT, PT, UP1, 0x40, 0x0 ;  /* 0x000000000000781c */ /* 0x000fe20003f4e818 */
[----:B------:R-:W0:Y:S01]  /*5ed0*/  MUFU.TANH R188, R188 ;  /* 0x000000bc00bc7308 */ /* 0x000e220000002400 */
[----:B------:R-:W-:Y:S01]  /*5ee0*/  ULDC UR6, c[0x0][0x9e0] ;  /* 0x0002780000067ab9 */ /* 0x000fe20000000800 */
        /* <DEDUP_REMOVED lines=13> */
[----:B------:R-:W-:Y:S02]  /*5fc0*/  IMAD.SHL.U32 R179, R20, 0x40, RZ ;  /* 0x0000004014b37824 */ /* 0x000fe400078e00ff */
[----:B------:R-:W-:Y:S01]  /*5fd0*/  FMUL.FTZ R185, R161, UR4 ;  /* 0x00000004a1b97c20 */ /* 0x000fe20008410000 */
[----:B------:R-:W-:Y:S01]  /*5fe0*/  FMUL.FTZ R161, R175, UR4 ;  /* 0x00000004afa17c20 */ /* 0x000fe20008410000 */
[----:B------:R-:W-:Y:S01]  /*5ff0*/  FMUL.FTZ R175, R176, UR4 ;  /* 0x00000004b0af7c20 */ /* 0x000fe20008410000 */
[----:B------:R-:W-:Y:S01]  /*6000*/  FMUL.FTZ R184, R160, UR4 ;  /* 0x00000004a0b87c20 */ /* 0x000fe20008410000 */
[----:B------:R-:W-:Y:S01]  /*6010*/  FMUL.FTZ R187, R165, UR4 ;  /* 0x00000004a5bb7c20 */ /* 0x000fe20008410000 */
[----:B------:R-:W-:Y:S01]  /*6020*/  FMUL.FTZ R176, R177, UR4 ;  /* 0x00000004b1b07c20 */ /* 0x000fe20008410000 */
[----:B------:R-:W-:Y:S01]  /*6030*/  IADD3 R168, -R179, 0x1, RZ ;  /* 0x00000001b3a87810 */ /* 0x000fe20007ffe1ff */
[----:B------:R-:W-:Y:S01]  /*6040*/  FMUL.FTZ R160, R171, UR4 ;  /* 0x00000004aba07c20 */ /* 0x000fe20008410000 */
[----:B------:R-:W-:Y:S01]  /*6050*/  FMUL.FTZ R177, R180, UR4 ;  /* 0x00000004b4b17c20 */ /* 0x000fe20008410000 */
[----:B------:R-:W-:Y:S01]  /*6060*/  FMUL.FTZ R165, R182, UR4 ;  /* 0x00000004b6a57c20 */ /* 0x000fe20008410000 */
[----:B------:R-:W0:Y:S01]  /*6070*/  MUFU.TANH R184, R184 ;  /* 0x000000b800b87308 */ /* 0x000e220000002400 */
[----:B------:R-:W-:Y:S01]  /*6080*/  IMAD R168, R17, -0x2, R168 ;  /* 0xfffffffe11a87824 */ /* 0x000fe200078e02a8 */
[----:B------:R0:W-:Y:S04]  /*6090*/  @!P1 SYNCS.ARRIVE.TRANS64.RED.A1T0 RZ, [R152+URZ], RZ ;  /* 0x000000ff98ff99a7 */ /* 0x0001e8000810043f */
[----:B------:R-:W-:-:S02]  /*60a0*/  IADD3 R168, -R169, UR61, R168 ;  /* 0x0000003da9a87c10 */ /* 0x000fc4000fffe1a8 */
[----:B------:R-:W0:Y:S03]  /*60b0*/  MUFU.TANH R185, R185 ;  /* 0x000000b900b97308 */ /* 0x000e260000002400 */
[C---:B------:R-:W-:Y:S02]  /*60c0*/  VIADD R183, R168.reuse, UR6 ;  /* 0x00000006a8b77c36 */ /* 0x040fe40008000000 */
[----:B------:R-:W-:Y:S02]  /*60d0*/  VIADD R196, R168, UR54 ;  /* 0x00000036a8c47c36 */ /* 0x000fe40008000000 */
[--C-:B-----5:R-:W-:Y:S01]  /*60e0*/  IMAD.IADD R180, R183, 0x1, R153.reuse ;  /* 0x00000001b7b47824 */ /* 0x120fe200078e0299 */
[----:B------:R-:W0:Y:S01]  /*60f0*/  MUFU.TANH R186, R186 ;  /* 0x000000ba00ba7308 */ /* 0x000e220000002400 */
[----:B------:R-:W-:-:S07]  /*6100*/  IMAD.IADD R182, R196, 0x1, R153 ;  /* 0x00000001c4b67824 */ /* 0x000fce00078e0299 */
        /* <DEDUP_REMOVED lines=9> */
[----:B------:R-:W-:Y:S01]  /*61a0*/  IMAD.U32 R168, RZ, RZ, UR60 ;  /* 0x0000003cffa87e24 */ /* 0x000fe2000f8e00ff */
[----:B------:R-:W-:Y:S04]  /*61b0*/  BSSY B0, `(.L_x_1461) ;  /* 0x0000011000007945 */ /* 0x000fe80003800000 */
[----:B------:R-:W-:-:S04]  /*61c0*/  IADD3 R168, -R168, UR61, R153 ;  /* 0x0000003da8a87c10 */ /* 0x000fc8000fffe199 */
[----:B------:R-:W-:-:S13]  /*61d0*/  ISETP.GT.AND P2, PT, R168, -0x1, PT ;  /* 0xffffffffa800780c */ /* 0x000fda0003f44270 */
[----:B------:R-:W-:Y:S05]  /*61e0*/  @P2 BRA `(.L_x_1462) ;  /* 0x0000000000202947 */ /* 0x000fea0003800000 */
[----:B------:R-:W-:Y:S01]  /*61f0*/  IMAD.U32 R170, RZ, RZ, UR51 ;  /* 0x00000033ffaa7e24 */ /* 0x000fe2000f8e00ff */
[----:B------:R-:W-:-:S04]  /*6200*/  LOP3.LUT R169, RZ, R168, RZ, 0x33, !PT ;  /* 0x000000a8ffa97212 */ /* 0x000fc800078e33ff */
[----:B------:R-:W-:-:S13]  /*6210*/  ISETP.NE.AND P2, PT, R170, 0x1, PT ;  /* 0x00000001aa00780c */ /* 0x000fda0003f45270 */
[----:B0-----:R-:W0:Y:S02]  /*6220*/  @P2 LDC.64 R152, c[0x0][0x9e8] ;  /* 0x00027a00ff982b82 */ /* 0x001e240000000a00 */
[----:B0-----:R-:W-:-:S05]  /*6230*/  @P2 IMAD.HI.U32 R152, R169, R152, RZ ;  /* 0x00000098a9982227 */ /* 0x001fca00078e00ff */
[----:B------:R-:W-:-:S04]  /*6240*/  @P2 SHF.R.U32.HI R169, RZ, R153, R152 ;  /* 0x00000099ffa92219 */ /* 0x000fc80000011698 */
[----:B------:R-:W-:Y:S01]  /*6250*/  LOP3.LUT R168, RZ, R169, RZ, 0x33, !PT ;  /* 0x000000a9ffa87212 */ /* 0x000fe200078e33ff */
[----:B------:R-:W-:Y:S06]  /*6260*/  BRA `(.L_x_1463) ;  /* 0x0000000000147947 */ /* 0x000fec0003800000 */
.L_x_1462:
[----:B------:R-:W-:-:S05]  /*6270*/  IMAD.U32 R170, RZ, RZ, UR51 ;  /* 0x00000033ffaa7e24 */ /* 0x000fca000f8e00ff */
[----:B------:R-:W-:-:S13]  /*6280*/  ISETP.NE.AND P2, PT, R170, 0x1, PT ;  /* 0x00000001aa00780c */ /* 0x000fda0003f45270 */
[----:B0-----:R-:W0:Y:S02]  /*6290*/  @P2 LDC.64 R152, c[0x0][0x9e8] ;  /* 0x00027a00ff982b82 */ /* 0x001e240000000a00 */
[----:B0-----:R-:W-:-:S05]  /*62a0*/  @P2 IMAD.HI.U32 R152, R168, R152, RZ ;  /* 0x00000098a8982227 */ /* 0x001fca00078e00ff */
[----:B------:R-:W-:-:S07]  /*62b0*/  @P2 SHF.R.U32.HI R168, RZ, R153, R152 ;  /* 0x00000099ffa82219 */ /* 0x000fce0000011698 */
.L_x_1463:
[----:B------:R-:W-:Y:S05]  /*62c0*/  BSYNC B0 ;  /* 0x0000000000007941 */ /* 0x000fea0003800000 */
.L_x_1461:
[----:B------:R-:W-:-:S04]  /*62d0*/  IMAD R168, R168, R170, -R179 ;  /* 0x000000aaa8a87224 */ /* 0x000fc800078e0ab3 */
[----:B------:R-:W-:-:S05]  /*62e0*/  IMAD R153, R17, -0x2, R168 ;  /* 0xfffffffe11997824 */ /* 0x000fca00078e02a8 */
[----:B------:R-:W-:Y:S02]  /*62f0*/  VIADDMNMX R180, R153, R170, R180, PT ;  /* 0x000000aa99b47246 */ /* 0x000fe400038001b4 */
[----:B------:R-:W-:-:S07]  /*6300*/  VIMNMX R182, R182, R153, !PT ;  /* 0x00000099b6b67248 */ /* 0x000fce0007fe0100 */
.L_x_1460:
[----:B------:R-:W-:Y:S01]  /*6310*/  ISETP.GT.AND P2, PT, R20, -0x1, PT ;  /* 0xffffffff1400780c */ /* 0x000fe20003f44270 */
[----:B0-----:R0:W1:Y:S03]  /*6320*/  SHFL.IDX PT, R152, R167, 0x1, 0x1c1f ;  /* 0x003c1f00a7987f89 */ /* 0x00106600000e0000 */
[C---:B------:R-:W-:Y:S02]  /*6330*/  ISETP.GT.AND P5, PT, R182.reuse, RZ, P2 ;  /* 0x000000ffb600720c */ /* 0x040fe400017a4270 */
[----:B------:R-:W-:Y:S02]  /*6340*/  ISETP.GT.AND P4, PT, R182, 0x1, P2 ;  /* 0x00000001b600780c */ /* 0x000fe40001784270 */
[----:B------:R-:W-:Y:S02]  /*6350*/  ISETP.LT.OR P5, PT, R180, 0x1, P5 ;  /* 0x00000001b400780c */ /* 0x000fe40002fa1670 */
[----:B------:R-:W-:-:S02]  /*6360*/  ISETP.GT.AND P6, PT, R182, 0x8, P2 ;  /* 0x00000008b600780c */ /* 0x000fc400017c4270 */
[----:B------:R-:W-:Y:S02]  /*6370*/  FSEL R181, R188, -INF , !P5 ;  /* 0xff800000bcb57808 */ /* 0x000fe40006800000 */
[C---:B------:R-:W-:Y:S02]  /*6380*/  ISETP.GT.AND P5, PT, R182.reuse, 0x10, P2 ;  /* 0x00000010b600780c */ /* 0x040fe400017a4270 */
[----:B------:R-:W-:Y:S02]  /*6390*/  ISETP.GT.AND P3, PT, R182, 0x9, P2 ;  /* 0x00000009b600780c */ /* 0x000fe40001764270 */
[C---:B------:R-:W-:Y:S02]  /*63a0*/  ISETP.LT.OR P5, PT, R180.reuse, 0x11, P5 ;  /* 0x00000011b400780c */ /* 0x040fe40002fa1670 */
[----:B------:R-:W-:Y:S02]  /*63b0*/  ISETP.LT.OR P4, PT, R180, 0x2, P4 ;  /* 0x00000002b400780c */ /* 0x000fe40002781670 */
[----:B0-----:R-:W-:-:S02]  /*63c0*/  FSEL R167, R184, -INF , !P5 ;  /* 0xff800000b8a77808 */ /* 0x001fc40006800000 */
[----:B------:R-:W-:Y:S02]  /*63d0*/  ISETP.GT.AND P5, PT, R182, 0x20, P2 ;  /* 0x00000020b600780c */ /* 0x000fe400017a4270 */
[C---:B------:R-:W-:Y:S02]  /*63e0*/  ISETP.LT.OR P6, PT, R180.reuse, 0x9, P6 ;  /* 0x00000009b400780c */ /* 0x040fe400037c1670 */
[C---:B------:R-:W-:Y:S02]  /*63f0*/  ISETP.LT.OR P3, PT, R180.reuse, 0xa, P3 ;  /* 0x0000000ab400780c */ /* 0x040fe40001f61670 */
[----:B------:R-:W-:Y:S02]  /*6400*/  ISETP.LT.OR P5, PT, R180, 0x21, P5 ;  /* 0x00000021b400780c */ /* 0x000fe40002fa1670 */
[----:B------:R-:W-:Y:S02]  /*6410*/  FSEL R189, R189, -INF , !P4 ;  /* 0xff800000bdbd7808 */ /* 0x000fe40006000000 */
[----:B------:R-:W-:-:S02]  /*6420*/  FSEL R191, R191, -INF , !P6 ;  /* 0xff800000bfbf7808 */ /* 0x000fc40007000000 */
[----:B------:R-:W-:Y:S02]  /*6430*/  FSEL R190, R190, -INF , !P3 ;  /* 0xff800000bebe7808 */ /* 0x000fe40005800000 */
[C---:B------:R-:W-:Y:S02]  /*6440*/  ISETP.GT.AND P4, PT, R182.reuse, 0x11, P2 ;  /* 0x00000011b600780c */ /* 0x040fe40001784270 */
[C---:B------:R-:W-:Y:S02]  /*6450*/  ISETP.GT.AND P6, PT, R182.reuse, 0x18, P2 ;  /* 0x00000018b600780c */ /* 0x040fe400017c4270 */
[----:B------:R-:W-:Y:S02]  /*6460*/  ISETP.GT.AND P3, PT, R182, 0x19, P2 ;  /* 0x00000019b600780c */ /* 0x000fe40001764270 */
[----:B------:R-:W-:Y:S02]  /*6470*/  FSEL R171, R192, -INF , !P5 ;  /* 0xff800000c0ab7808 */ /* 0x000fe40006800000 */
[----:B------:R-:W-:-:S02]  /*6480*/  ISETP.GT.AND P5, PT, R182, 0x30, P2 ;  /* 0x00000030b600780c */ /* 0x000fc400017a4270 */
[C---:B------:R-:W-:Y:S02]  /*6490*/  ISETP.LT.OR P4, PT, R180.reuse, 0x12, P4 ;  /* 0x00000012b400780c */ /* 0x040fe40002781670 */
        /* <DEDUP_REMOVED lines=10> */
[----:B------:R-:W-:-:S02]  /*6540*/  PLOP3.LUT P5, PT, PT, PT, UP1, 0x40, 0x0 ;  /* 0x000000000000781c */ /* 0x000fc40003fae818 */
[C---:B------:R-:W-:Y:S02]  /*6550*/  ISETP.LT.OR P4, PT, R180.reuse, 0x22, P4 ;  /* 0x00000022b400780c */ /* 0x040fe40002781670 */
[C---:B------:R-:W-:Y:S02]  /*6560*/  ISETP.LT.OR P6, PT, R180.reuse, 0x29, P6 ;  /* 0x00000029b400780c */ /* 0x040fe400037c1670 */
[----:B------:R-:W-:Y:S02]  /*6570*/  ISETP.LT.OR P3, PT, R180, 0x2a, P3 ;  /* 0x0000002ab400780c */ /* 0x000fe40001f61670 */
[----:B------:R-:W-:Y:S02]  /*6580*/  FSEL R172, R193, -INF , !P4 ;  /* 0xff800000c1ac7808 */ /* 0x000fe40006000000 */
[----:B------:R-:W-:Y:S02]  /*6590*/  FSEL R173, R194, -INF , !P6 ;  /* 0xff800000c2ad7808 */ /* 0x000fe40007000000 */
[----:B------:R-:W-:-:S02]  /*65a0*/  FSEL R174, R195, -INF , !P3 ;  /* 0xff800000c3ae7808 */ /* 0x000fc40005800000 */
[C---:B------:R-:W-:Y:S02]  /*65b0*/  ISETP.GT.AND P4, PT, R182.reuse, 0x31, P2 ;  /* 0x00000031b600780c */ /* 0x040fe40001784270 */
[C---:B------:R-:W-:Y:S02]  /*65c0*/  ISETP.GT.AND P6, PT, R182.reuse, 0x38, P2 ;  /* 0x00000038b600780c */ /* 0x040fe400017c4270 */
[----:B------:R-:W-:Y:S02]  /*65d0*/  ISETP.GT.AND P3, PT, R182, 0x39, P2 ;  /* 0x00000039b600780c */ /* 0x000fe40001764270 */
[C---:B------:R-:W-:Y:S02]  /*65e0*/  ISETP.LT.OR P4, PT, R180.reuse, 0x32, P4 ;  /* 0x00000032b400780c */ /* 0x040fe40002781670 */
[C---:B------:R-:W-:Y:S02]  /*65f0*/  ISETP.LT.OR P6, PT, R180.reuse, 0x39, P6 ;  /* 0x00000039b400780c */ /* 0x040fe400037c1670 */
[----:B------:R-:W-:Y:S01]  /*6600*/  ISETP.LT.OR P3, PT, R180, 0x3a, P3 ;  /* 0x0000003ab400780c */ /* 0x000fe20001f61670 */
[--C-:B-1----:R-:W-:Y:S01]  /*6610*/  IMAD.IADD R180, R183, 0x1, R152.reuse ;  /* 0x00000001b7b47824 */ /* 0x102fe200078e0298 */
[----:B------:R-:W-:Y:S01]  /*6620*/  FSEL R176, R176, -INF , !P4 ;  /* 0xff800000b0b07808 */ /* 0x000fe20006000000 */
[----:B------:R-:W-:Y:S01]  /*6630*/  IMAD.IADD R183, R196, 0x1, R152 ;  /* 0x00000001c4b77824 */ /* 0x000fe200078e0298 */
[----:B------:R-:W-:-:S02]  /*6640*/  FSEL R177, R177, -INF , !P6 ;  /* 0xff800000b1b17808 */ /* 0x000fc40007000000 */
[----:B------:R-:W-:Y:S01]  /*6650*/  FSEL R178, R178, -INF , !P3 ;  /* 0xff800000b2b27808 */ /* 0x000fe20005800000 */
[----:B------:R-:W-:Y:S06]  /*6660*/  @P5 BRA `(.L_x_1464) ;  /* 0x00000000005c5947 */ /* 0x000fec0003800000 */
        /* <DEDUP_REMOVED lines=13> */
.L_x_1466:
[----:B------:R-:W-:-:S05]  /*6740*/  IMAD.U32 R187, RZ, RZ, UR51 ;  /* 0x00000033ffbb7e24 */ /* 0x000fca000f8e00ff */
[----:B------:R-:W-:-:S13]  /*6750*/  ISETP.NE.AND P3, PT, R187, 0x1, PT ;  /* 0x00000001bb00780c */ /* 0x000fda0003f65270 */
[----:B------:R-:W0:Y:S02]  /*6760*/  @P3 LDC.64 R152, c[0x0][0x9e8] ;  /* 0x00027a00ff983b82 */ /* 0x000e240000000a00 */
[----:B0-----:R-:W-:-:S05]  /*6770*/  @P3 IMAD.HI.U32 R152, R182, R152, RZ ;  /* 0x00000098b6983227 */ /* 0x001fca00078e00ff */
[----:B------:R-:W-:-:S07]  /*6780*/  @P3 SHF.R.U32.HI R182, RZ, R153, R152 ;  /* 0x00000099ffb63219 */ /* 0x000fce0000011698 */
.L_x_1467:
[----:B------:R-:W-:Y:S05]  /*6790*/  BSYNC B0 ;  /* 0x0000000000007941 */ /* 0x000fea0003800000 */
.L_x_1465:
[----:B------:R-:W-:-:S04]  /*67a0*/  IMAD R182, R182, R187, -R179 ;  /* 0x000000bbb6b67224 */ /* 0x000fc800078e0ab3 */
[----:B------:R-:W-:-:S05]  /*67b0*/  IMAD R182, R17, -0x2, R182 ;  /* 0xfffffffe11b67824 */ /* 0x000fca00078e02b6 */
[----:B------:R-:W-:Y:S02]  /*67c0*/  VIADDMNMX R180, R182, R187, R180, PT ;  /* 0x000000bbb6b47246 */ /* 0x000fe400038001b4 */
[----:B------:R-:W-:-:S07]  /*67d0*/  VIMNMX R183, R183, R182, !PT ;  /* 0x000000b6b7b77248 */ /* 0x000fce0007fe0100 */
.L_x_1464:
        /* <DEDUP_REMOVED lines=94> */
[----:B------:R1:W-:Y:S01]  /*6dc0*/  MUFU.EX2 R179, R190 ;  /* 0x000000be00b37308 */ /* 0x0003e20000000800 */
[----:B0-----:R-:W-:Y:S01]  /*6dd0*/  FMNMX.FTZ R181, R165, R180, !PT ;  /* 0x000000b4a5b57209 */ /* 0x001fe20007810000 */
[--C-:B------:R-:W-:Y:S01]  /*6de0*/  FFMA.FTZ R194, R169, UR6, -R0.reuse ;  /* 0x00000006a9c27c23 */ /* 0x100fe20008010800 */
[----:B------:R-:W-:Y:S01]  /*6df0*/  FSEL R177, R152, RZ, P4 ;  /* 0x000000ff98b17208 */ /* 0x000fe20002000000 */
[--C-:B------:R-:W-:Y:S01]  /*6e00*/  FFMA.FTZ R188, R171, UR6, -R0.reuse ;  /* 0x00000006abbc7c23 */ /* 0x100fe20008010800 */
[----:B------:R-:W-:Y:S01]  /*6e10*/  FMNMX.FTZ R181, R166, R181, !PT ;  /* 0x000000b5a6b57209 */ /* 0x000fe20007810000 */
[--C-:B------:R-:W-:Y:S01]  /*6e20*/  FFMA.FTZ R184, R175, UR6, -R0.reuse ;  /* 0x00000006afb87c23 */ /* 0x100fe20008010800 */
[--C-:B------:R-:W-:Y:S01]  /*6e30*/  FFMA.FTZ R196, R189, UR6, -R0.reuse ;  /* 0x00000006bdc47c23 */ /* 0x100fe20008010800 */
[--C-:B------:R-:W-:Y:S01]  /*6e40*/  FFMA.FTZ R198, R191, UR6, -R0.reuse ;  /* 0x00000006bfc67c23 */ /* 0x100fe20008010800 */
[--C-:B-1----:R-:W-:Y:S01]  /*6e50*/  FFMA.FTZ R190, R173, UR6, -R0.reuse ;  /* 0x00000006adbe7c23 */ /* 0x102fe20008010800 */
[----:B------:R-:W0:Y:S01]  /*6e60*/  SHFL.BFLY PT, R168, R181, 0x2, 0x1f ;  /* 0x0c401f00b5a87f89 */ /* 0x000e2200000e0000 */
[--C-:B------:R-:W-:Y:S01]  /*6e70*/  FFMA.FTZ R169, R170, UR6, -R0.reuse ;  /* 0x00000006aaa97c23 */ /* 0x100fe20008010800 */
        /* <DEDUP_REMOVED lines=8> */
[----:B------:R-:W1:Y:S01]  /*6f00*/  MUFU.EX2 R0, R0 ;  /* 0x0000000000007308 */ /* 0x000e620000000800 */
[----:B0-----:R-:W-:-:S05]  /*6f10*/  FMNMX.FTZ R168, R181, R168, !PT ;  /* 0x000000a8b5a87209 */ /* 0x001fca0007810000 */
[----:B------:R-:W0:Y:S02]  /*6f20*/  SHFL.BFLY PT, R181, R168, 0x1, 0x1f ;  /* 0x0c201f00a8b57f89 */ /* 0x000e2400000e0000 */
[----:B------:R-:W2:Y:S08]  /*6f30*/  MUFU.EX2 R192, R192 ;  /* 0x000000c000c07308 */ /* 0x000eb00000000800 */
[----:B------:R-:W3:Y:S08]  /*6f40*/  MUFU.EX2 R167, R167 ;  /* 0x000000a700a77308 */ /* 0x000ef00000000800 */
[----:B------:R-:W-:Y:S01]  /*6f50*/  MUFU.EX2 R194, R194 ;  /* 0x000000c200c27308 */ /* 0x000fe20000000800 */
[----:B0-----:R-:W-:-:S07]  /*6f60*/  FMNMX.FTZ R168, R168, R181, !PT ;  /* 0x000000b5a8a87209 */ /* 0x001fce0007810000 */
        /* <DEDUP_REMOVED lines=13> */
[----:B-1----:R-:W-:Y:S01]  /*7040*/  FFMA.FTZ R3, R0, R16, R153 ;  /* 0x0000001000037223 */ /* 0x002fe20000010099 */
        /* <DEDUP_REMOVED lines=9> */
[----:B------:R-:W-:Y:S01]  /*70e0*/  FFMA.FTZ R160, R160, UR6, -R181 ;  /* 0x00000006a0a07c23 */ /* 0x000fe200080108b5 */
[----:B------:R-:W-:-:S02]  /*70f0*/  IMAD.U32 R21, RZ, RZ, UR14 ;  /* 0x0000000eff157e24 */ /* 0x000fc4000f8e00ff */
[----:B------:R-:W-:Y:S01]  /*7100*/  FADD.FTZ R3, R179, R16 ;  /* 0x00000010b3037221 */ /* 0x000fe20000010000 */
[--C-:B------:R-:W-:Y:S01]  /*7110*/  FFMA.FTZ R185, R163, UR6, -R181.reuse ;  /* 0x00000006a3b97c23 */ /* 0x100fe200080108b5 */
[----:B------:R-:W-:Y:S01]  /*7120*/  FFMA.FTZ R164, R164, UR6, -R181 ;  /* 0x00000006a4a47c23 */ /* 0x000fe200080108b5 */
[----:B------:R-:W0:Y:S01]  /*7130*/  MUFU.EX2 R2, R2 ;  /* 0x0000000200027308 */ /* 0x000e220000000800 */
[----:B--2---:R-:W-:Y:S01]  /*7140*/  FADD.FTZ R162, R192, R3 ;  /* 0x00000003c0a27221 */ /* 0x004fe20000010000 */
[----:B------:R-:W-:Y:S02]  /*7150*/  @!P1 VIADD R21, R21, 0x30860 ;  /* 0x0003086015159836 */ /* 0x000fe40000000000 */
[--C-:B------:R-:W-:Y:S01]  /*7160*/  FFMA.FTZ R165, R165, UR6, -R181.reuse ;  /* 0x00000006a5a57c23 */ /* 0x100fe200080108b5 */
[----:B------:R-:W-:Y:S01]  /*7170*/  FFMA.FTZ R166, R166, UR6, -R181 ;  /* 0x00000006a6a67c23 */ /* 0x000fe200080108b5 */
[C---:B------:R-:W-:Y:S01]  /*7180*/  ISETP.GT.AND P2, PT, R20.reuse, UR50, PT ;  /* 0x0000003214007c0c */ /* 0x040fe2000bf44270 */
[----:B------:R-:W-:Y:S01]  /*7190*/  VIADD R20, R20, 0xffffffff ;  /* 0xffffffff14147836 */ /* 0x000fe20000000000 */
[----:B------:R-:W-:Y:S01]  /*71a0*/  @!P1 PRMT R21, RZ, 0x654, R21 ;  /* 0x00000654ff159816 */ /* 0x000fe20000000015 */
[----:B------:R-:W1:Y:S01]  /*71b0*/  MUFU.EX2 R199, R199 ;  /* 0x000000c700c77308 */ /* 0x000e620000000800 */
[----:B------:R-:W-:-:S02]  /*71c0*/  F2FP.F16.F32.PACK_AB R196, R196, R153 ;  /* 0x00000099c4c4723e */ /* 0x000fc400000000ff */
[----:B------:R2:W-:Y:S01]  /*71d0*/  @!P1 SYNCS.ARRIVE.TRANS64.RED.A1T0 RZ, [R21+URZ], RZ ;  /* 0x000000ff15ff99a7 */ /* 0x0005e2000810043f */
[----:B------:R-:W-:Y:S02]  /*71e0*/  F2FP.F16.F32.PACK_AB R198, R179, R198 ;  /* 0x000000c6b3c6723e */ /* 0x000fe400000000ff */
[----:B---3--:R-:W-:Y:S02]  /*71f0*/  F2FP.F16.F32.PACK_AB R192, R167, R192 ;  /* 0x000000c0a7c0723e */ /* 0x008fe400000000ff */
[----:B------:R-:W3:Y:S01]  /*7200*/  MUFU.EX2 R154, R154 ;  /* 0x0000009a009a7308 */ /* 0x000ee20000000800 */
[----:B0-----:R-:W-:Y:S01]  /*7210*/  FFMA.FTZ R5, R2, R5, R197 ;  /* 0x0000000502057223 */ /* 0x001fe200000100c5 */
[----:B------:R-:W-:-:S03]  /*7220*/  F2FP.F16.F32.PACK_AB R197, R4, R197 ;  /* 0x000000c504c5723e */ /* 0x000fc600000000ff */
[----:B------:R-:W-:Y:S01]  /*7230*/  FADD.FTZ R16, R4, R5 ;  /* 0x0000000504107221 */ /* 0x000fe20000010000 */
[----:B------:R-:W-:Y:S01]  /*7240*/  FADD.FTZ R5, R167, R162 ;  /* 0x000000a2a7057221 */ /* 0x000fe20000010000 */
[----:B------:R-:W-:Y:S01]  /*7250*/  FFMA.FTZ R162, R161, UR6, -R181 ;  /* 0x00000006a1a27c23 */ /* 0x000fe200080108b5 */
[----:B------:R-:W0:Y:S01]  /*7260*/  MUFU.EX2 R193, R193 ;  /* 0x000000c100c17308 */ /* 0x000e220000000800 */
[----:B-1----:R-:W-:Y:S01]  /*7270*/  FADD.FTZ R3, R199, R16 ;  /* 0x00000010c7037221 */ /* 0x002fe20000010000 */
[----:B------:R-:W-:Y:S01]  /*7280*/  FADD.FTZ R170, R194, R5 ;  /* 0x00000005c2aa7221 */ /* 0x000fe20000010000 */
[C---:B------:R-:W-:Y:S01]  /*7290*/  F2FP.F16.F32.PACK_AB R194, R169.reuse, R194 ;  /* 0x000000c2a9c2723e */ /* 0x040fe200000000ff */
[----:B------:R-:W-:Y:S02]  /*72a0*/  IMAD.MOV.U32 R4, RZ, RZ, R152 ;  /* 0x000000ffff047224 */ /* 0x000fe400078e0098 */
[----:B------:R-:W-:Y:S02]  /*72b0*/  FADD.FTZ R5, R169, R170 ;  /* 0x000000aaa9057221 */ /* 0x000fe40000010000 */
[----:B------:R-:W1:Y:S01]  /*72c0*/  MUFU.EX2 R156, R156 ;  /* 0x0000009c009c7308 */ /* 0x000e620000000800 */
[----:B---3--:R-:W-:Y:S01]  /*72d0*/  FADD.FTZ R16, R154, R3 ;  /* 0x000000039a107221 */ /* 0x008fe20000010000 */
[----:B------:R-:W-:Y:S01]  /*72e0*/  FADD.FTZ R170, R188, R5 ;  /* 0x00000005bcaa7221 */ /* 0x000fe20000010000 */
[----:B------:R-:W-:-:S05]  /*72f0*/  F2FP.F16.F32.PACK_AB R199, R154, R199 ;  /* 0x000000c79ac7723e */ /* 0x000fca00000000ff */
        /* <DEDUP_REMOVED lines=16> */
[C---:B0-----:R-:W-:Y:S01]  /*7400*/  FADD.FTZ R16, R160.reuse, R3 ;  /* 0x00000003a0107221 */ /* 0x041fe20000010000 */
[----:B------:R-:W-:-:S06]  /*7410*/  F2FP.F16.F32.PACK_AB R189, R160, R189 ;  /* 0x000000bda0bd723e */ /* 0x000fcc00000000ff */
[----:B------:R-:W0:Y:S01]  /*7420*/  MUFU.EX2 R173, R173 ;  /* 0x000000ad00ad7308 */ /* 0x000e220000000800 */
[----:B-1----:R-:W-:-:S07]  /*7430*/  FADD.FTZ R170, R190, R5 ;  /* 0x00000005beaa7221 */ /* 0x002fce0000010000 */
[----:B------:R-:W1:Y:S01]  /*7440*/  MUFU.EX2 R162, R162 ;  /* 0x000000a200a27308 */ /* 0x000e620000000800 */
[----:B---3--:R-:W-:-:S07]  /*7450*/  FADD.FTZ R3, R191, R16 ;  /* 0x00000010bf037221 */ /* 0x008fce0000010000 */
[----:B------:R-:W3:Y:S01]  /*7460*/  MUFU.EX2 R184, R184 ;  /* 0x000000b800b87308 */ /* 0x000ee20000000800 */
[C---:B0-----:R-:W-:Y:S01]  /*7470*/  FADD.FTZ R5, R173.reuse, R170 ;  /* 0x000000aaad057221 */ /* 0x041fe20000010000 */
[----:B------:R-:W-:-:S06]  /*7480*/  F2FP.F16.F32.PACK_AB R190, R173, R190 ;  /* 0x000000beadbe723e */ /* 0x000fcc00000000ff */
[----:B------:R-:W-:Y:S01]  /*7490*/  MUFU.EX2 R185, R185 ;  /* 0x000000b900b97308 */ /* 0x000fe20000000800 */
[----:B-1----:R-:W-:-:S07]  /*74a0*/  F2FP.F16.F32.PACK_AB R191, R162, R191 ;  /* 0x000000bfa2bf723e */ /* 0x002fce00000000ff */
[----:B------:R-:W0:Y:S01]  /*74b0*/  MUFU.EX2 R175, R175 ;  /* 0x000000af00af7308 */ /* 0x000e220000000800 */
[----:B---3--:R-:W-:-:S07]  /*74c0*/  FADD.FTZ R170, R184, R5 ;  /* 0x00000005b8aa7221 */ /* 0x008fce0000010000 */
[----:B--2---:R1:W2:Y:S08]  /*74d0*/  MUFU.EX2 R21, R164 ;  /* 0x000000a400157308 */ /* 0x0042b00000000800 */
[----:B------:R-:W3:Y:S01]  /*74e0*/  MUFU.EX2 R186, R186 ;  /* 0x000000ba00ba7308 */ /* 0x000ee20000000800 */
[----:B-1----:R-:W-:Y:S01]  /*74f0*/  FADD.FTZ R164, R162, R3 ;  /* 0x00000003a2a47221 */ /* 0x002fe20000010000 */
[C---:B0-----:R-:W-:Y:S01]  /*7500*/  FADD.FTZ R5, R175.reuse, R170 ;  /* 0x000000aaaf057221 */ /* 0x041fe20000010000 */
[----:B------:R-:W-:Y:S01]  /*7510*/  F2FP.F16.F32.PACK_AB R184, R175, R184 ;  /* 0x000000b8afb8723e */ /* 0x000fe200000000ff */
[----:B------:R-:W-:-:S02]  /*7520*/  IMAD.MOV.U32 R3, RZ, RZ, R168 ;  /* 0x000000ffff037224 */ /* 0x000fc400078e00a8 */
[----:B------:R-:W-:Y:S02]  /*7530*/  FADD.FTZ R164, R185, R164 ;  /* 0x000000a4b9a47221 */ /* 0x000fe40000010000 */
[----:B------:R-:W0:Y:S02]  /*7540*/  MUFU.EX2 R165, R165 ;  /* 0x000000a500a57308 */ /* 0x000e240000000800 */
[C---:B--2---:R-:W-:Y:S01]  /*7550*/  FADD.FTZ R164, R21.reuse, R164 ;  /* 0x000000a415a47221 */ /* 0x044fe20000010000 */
[----:B------:R-:W-:-:S05]  /*7560*/  F2FP.F16.F32.PACK_AB R185, R21, R185 ;  /* 0x000000b915b9723e */ /* 0x000fca00000000ff */
[----:B------:R-:W1:Y:S01]  /*7570*/  MUFU.EX2 R177, R178 ;  /* 0x000000b200b17308 */ /* 0x000e620000000800 */
[----:B---3--:R-:W-:-:S07]  /*7580*/  FADD.FTZ R16, R186, R5 ;  /* 0x00000005ba107221 */ /* 0x008fce0000010000 */
[----:B------:R-:W2:Y:S01]  /*7590*/  MUFU.EX2 R166, R166 ;  /* 0x000000a600a67308 */ /* 0x000ea20000000800 */
[----:B0-----:R-:W-:Y:S01]  /*75a0*/  FADD.FTZ R164, R165, R164 ;  /* 0x000000a4a5a47221 */ /* 0x001fe20000010000 */
[C---:B-1----:R-:W-:Y:S01]  /*75b0*/  FADD.FTZ R16, R177.reuse, R16 ;  /* 0x00000010b1107221 */ /* 0x042fe20000010000 */
[----:B------:R-:W-:Y:S02]  /*75c0*/  F2FP.F16.F32.PACK_AB R186, R177, R186 ;  /* 0x000000bab1ba723e */ /* 0x000fe400000000ff */
[C---:B--2---:R-:W-:Y:S01]  /*75d0*/  FADD.FTZ R5, R166.reuse, R164 ;  /* 0x000000a4a6057221 */ /* 0x044fe20000010000 */
[----:B------:R-:W-:Y:S01]  /*75e0*/  F2FP.F16.F32.PACK_AB R187, R166, R165 ;  /* 0x000000a5a6bb723e */ /* 0x000fe200000000ff */
[----:B------:R-:W-:Y:S06]  /*75f0*/  @P2 BRA `(.L_x_1468) ;  /* 0xffffffd400282947 */ /* 0x000fec000383ffff */
[----:B------:R-:W-:Y:S01]  /*7600*/  IMAD.MOV.U32 R3, RZ, RZ, R168 ;  /* 0x000000ffff037224 */ /* 0x000fe200078e00a8 */
[----:B------:R-:W-:Y:S01]  /*7610*/  UMOV UR37, UR5 ;  /* 0x0000000500257c82 */ /* 0x000fe20008000000 */
[----:B------:R-:W-:Y:S01]  /*7620*/  IMAD.MOV.U32 R4, RZ, RZ, R152 ;  /* 0x000000ffff047224 */ /* 0x000fe200078e0098 */
[----:B------:R-:W-:-:S06]  /*7630*/  UMOV UR36, UR39 ;  /* 0x0000002700247c82 */ /* 0x000fcc0008000000 */
.L_x_1451:
[----:B------:R-:W-:Y:S01]  /*7640*/  R2UR UR5, R22 ;  /* 0x00000000160572ca */ /* 0x000fe200000e0000 */
[----:B------:R-:W-:Y:S01]  /*7650*/  ULDC UR4, c[0x0][0x448] ;  /* 0x0001120000047ab9 */ /* 0x000fe20000000800 */
[----:B------:R-:W-:Y:S01]  /*7660*/  ULDC UR7, c[0x0][0x9e4] ;  /* 0x0002790000077ab9 */ /* 0x000fe20000000800 */
[----:B------:R-:W-:Y:S02]  /*7670*/  UISETP.NE.AND UP0, UPT, UR4, 0x1, UPT ;  /* 0x000000010400788c */ /* 0x000fe4000bf05270 */
[----:B------:R-:W-:Y:S02]  /*7680*/  UISETP.GE.AND UP1, UPT, UR7, 0x1, UPT ;  /* 0x000000010700788c */ /* 0x000fe4000bf26270 */
[----:B------:R-:W-:-:S04]  /*7690*/  UIADD3 UR11, UR61, 0x1, -UR60 ;  /* 0x000000013d0b7890 */ /* 0x000fc8000fffe83c */
[----:B------:R-:W-:Y:S02]  /*76a0*/  PLOP3.LUT P6, PT, PT, PT, UP1, 0x80, 0x0 ;  /* 0x000000000000781c */ /* 0x000fe40003fcf018 */
[----:B------:R-:W-:Y:S01]  /*76b0*/  UIADD3 UR10, UR5, 0x7f, URZ ;  /* 0x0000007f050a7890 */ /* 0x000fe2000fffe03f */
[----:B------:R-:W-:Y:S01]  /*76c0*/  @UP0 ULDC UR4, c[0x0][0x44c] ;  /* 0x0001130000040ab9 */ /* 0x000fe20000000800 */
[----:B------:R-:W-:Y:S02]  /*76d0*/  @UP0 ULDC UR14, c[0x0][0x450] ;  /* 0x00011400000e0ab9 */ /* 0x000fe40000000800 */
[----:B------:R-:W-:-:S04]  /*76e0*/  UIMAD.WIDE.U32 UR4, UR10, UR4, URZ ;  /* 0x000000040a0472a5 */ /* 0x000fc8000f8e003f */
[----:B------:R-:W-:-:S03]  /*76f0*/  @UP0 USHF.R.U32.HI UR10, URZ, UR14, UR5 ;  /* 0x0000000e3f0a0299 */ /* 0x000fc60008011605 */
[----:B------:R-:W-:Y:S01]  /*7700*/  ULDC UR14, c[0x0][0x9dc] ;  /* 0x00027700000e7ab9 */ /* 0x000fe20000000800 */
[----:B------:R-:W-:-:S04]  /*7710*/  UIADD3 UR10, UR11, UR10, URZ ;  /* 0x0000000a0b0a7290 */ /* 0x000fc8000fffe03f */
[----:B------:R-:W-:Y:S01]  /*7720*/  UIADD3 UR14, UR10, -UR14, URZ ;  /* 0x8000000e0a0e7290 */ /* 0x000fe2000fffe03f */
[----:B------:R-:W-:Y:S11]  /*7730*/  @!P6 BRA `(.L_x_1469) ;  /* 0x000000000048e947 */ /* 0x000ff60003800000 */
[----:B------:R-:W-:Y:S02]  /*7740*/  UMOV UR15, UR10 ;  /* 0x0000000a000f7c82 */ /* 0x000fe40008000000 */
        /* <DEDUP_REMOVED lines=10> */
.L_x_1470:
[----:B------:R-:W-:-:S11]  /*77f0*/  UISETP.NE.AND UP1, UPT, UR7, 0x1, UPT ;  /* 0x000000010700788c */ /* 0x000fd6000bf25270 */
[----:B------:R-:W-:Y:S02]  /*7800*/  @UP1 ULDC.64 UR4, c[0x0][0x9e8] ;  /* 0x00027a0000041ab9 */ /* 0x000fe40000000a00 */
[----:B------:R-:W-:-:S04]  /*7810*/  UIMAD.WIDE.U32 UR10, UR15, UR4, URZ ;  /* 0x000000040f0a72a5 */ /* 0x000fc8000f8e003f */
[----:B------:R-:W-:-:S12]  /*7820*/  @UP1 USHF.R.U32.HI UR15, URZ, UR5, UR11 ;  /* 0x000000053f0f1299 */ /* 0x000fd8000801160b */
.L_x_1471:
[----:B------:R-:W-:-:S04]  /*7830*/  UIMAD UR7, UR15, UR7, URZ ;  /* 0x000000070f0772a4 */ /* 0x000fc8000f8e023f */
[----:B------:R-:W-:-:S04]  /*7840*/  UISETP.LT.AND UP1, UPT, UR14, UR7, UPT ;  /* 0x000000070e00728c */ /* 0x000fc8000bf21270 */
[----:B------:R-:W-:-:S12]  /*7850*/  USEL UR14, UR14, UR7, !UP1 ;  /* 0x000000070e0e7287 */ /* 0x000fd8000c800000 */
.L_x_1469:
[----:B------:R-:W-:Y:S01]  /*7860*/  UIADD3 UR14, UR14, 0x3f, URZ ;  /* 0x0000003f0e0e7890 */ /* 0x000fe2000fffe03f */
[----:B------:R-:W-:-:S03]  /*7870*/  R2UR UR5, R200 ;  /* 0x00000000c80572ca */ /* 0x000fc600000e0000 */
[----:B------:R-:W-:-:S04]  /*7880*/  USHF.R.S32.HI UR4, URZ, 0x1f, UR14 ;  /* 0x0000001f3f047899 */ /* 0x000fc8000801140e */
[----:B------:R-:W-:-:S04]  /*7890*/  ULEA.HI UR4, UR4, UR14, URZ, 0x6 ;  /* 0x0000000e04047291 */ /* 0x000fc8000f8f303f */
[----:B------:R-:W-:-:S04]  /*78a0*/  USHF.R.S32.HI UR4, URZ, 0x6, UR4 ;  /* 0x000000063f047899 */ /* 0x000fc80008011404 */
[----:B------:R-:W-:-:S04]  /*78b0*/  UISETP.LT.AND UP1, UPT, UR5, UR4, UPT ;  /* 0x000000040500728c */ /* 0x000fc8000bf21270 */
[----:B------:R-:W-:-:S06]  /*78c0*/  USEL UR39, UR5, UR4, !UP1 ;  /* 0x0000000405277287 */ /* 0x000fcc000c800000 */
[----:B------:R-:W-:-:S13]  /*78d0*/  ISETP.GE.AND P2, PT, R20, UR39, PT ;  /* 0x0000002714007c0c */ /* 0x000fda000bf46270 */
[----:B------:R-:W-:Y:S05]  /*78e0*/  @!P2 BRA `(.L_x_1472) ;  /* 0x000000200038a947 */ /* 0x000fea0003800000 */
[----:B------:R-:W-:Y:S01]  /*78f0*/  IMAD.MOV.U32 R220, RZ, RZ, R3 ;  /* 0x000000ffffdc7224 */ /* 0x000fe200078e0003 */
[----:B------:R-:W-:Y:S01]  /*7900*/  UMOV UR7, UR36 ;  /* 0x0000002400077c82 */ /* 0x000fe20008000000 */
[----:B------:R-:W-:Y:S01]  /*7910*/  IMAD.MOV.U32 R21, RZ, RZ, R4 ;  /* 0x000000ffff157224 */ /* 0x000fe200078e0004 */
[----:B------:R-:W-:Y:S01]  /*7920*/  UMOV UR4, UR37 ;  /* 0x0000002500047c82 */ /* 0x000fe20008000000 */
[----:B------:R-:W-:Y:S01]  /*7930*/  ULDC UR5, c[0x0][0x9d8] ;  /* 0x0002760000057ab9 */ /* 0x000fe20000000800 */
[----:B------:R-:W-:-:S05]  /*7940*/  ULDC UR50, c[0x0][0x988] ;  /* 0x0002620000327ab9 */ /* 0x000fca0000000800 */
.L_x_1481:
[----:B------:R-:W-:-:S04]  /*7950*/  UIADD3 UR37, UR4, 0x1, URZ ;  /* 0x0000000104257890 */ /* 0x000fc8000fffe03f */
[----:B------:R-:W-:-:S04]  /*7960*/  UISETP.NE.AND UP1, UPT, UR37, 0x2, UPT ;  /* 0x000000022500788c */ /* 0x000fc8000bf25270 */
[----:B------:R-:W-:Y:S02]  /*7970*/  USEL UR36, URZ, 0x1, UP1 ;  /* 0x000000013f247887 */ /* 0x000fe40008800000 */
[----:B------:R-:W-:Y:S02]  /*7980*/  USEL UR37, UR37, URZ, UP1 ;  /* 0x0000003f25257287 */ /* 0x000fe40008800000 */
[----:B------:R-:W-:Y:S01]  /*7990*/  ULOP3.LUT UR36, UR7, UR36, URZ, 0x3c, !UPT ;  /* 0x0000002407247292 */ /* 0x000fe2000f8e3c3f */
[----:B------:R-:W-:Y:S11]  /*79a0*/  @!P0 BRA `(.L_x_1473) ;  /* 0x0000000000048947 */ /* 0x000ff60003800000 */
[----:B------:R-:W-:Y:S01]  /*79b0*/  BPT.TRAP 0x1 ;  /* 0x000000040000795c */ /* 0x000fe20000300000 */
.L_x_1473:
[----:B------:R-:W-:Y:S01]  /*79c0*/  ULEA UR6, UR37, UR38, 0x3 ;  /* 0x0000002625067291 */ /* 0x000fe2000f8e183f */
[----:B------:R-:W-:-:S05]  /*79d0*/  IMAD.U32 R3, RZ, RZ, UR36 ;  /* 0x00000024ff037e24 */ /* 0x000fca000f8e00ff */
[----:B------:R-:W-:-:S04]  /*79e0*/  SHF.L.U32 R3, R3, 0x1f, RZ ;  /* 0x0000001f03037819 */ /* 0x000fc800000006ff */
[----:B------:R0:W1:Y:S01]  /*79f0*/  SYNCS.PHASECHK.TRANS64.TRYWAIT P2, [UR6+0x30830], R3 ;  /* 0x03083003ff0075a7 */ /* 0x0000620008040146 */
[----:B------:R-:W-:Y:S05]  /*7a00*/  @!P0 BRA `(.L_x_1474) ;  /* 0x0000000000048947 */ /* 0x000fea0003800000 */
[----:B------:R-:W-:Y:S01]  /*7a10*/  BPT.TRAP 0x1 ;  /* 0x000000040000795c */ /* 0x000fe20000300000 */
.L_x_1474:
[----:B-1----:R-:W-:Y:S05]  /*7a20*/  @P2 BRA `(.L_x_1475) ;  /* 0x0000000000082947 */ /* 0x002fea0003800000 */
[----:B------:R-:W1:Y:S02]  /*7a30*/  SYNCS.PHASECHK.TRANS64.TRYWAIT P2, [UR6+0x30830], R3 ;  /* 0x03083003ff0075a7 */ /* 0x000e640008040146 */
[----:B-1----:R-:W-:Y:S05]  /*7a40*/  @!P2 BRA `(.L_x_1476) ;  /* 0x0000010400aca947 */ /* 0x002fea0003800000 */
.L_x_1475:
        /* <DEDUP_REMOVED lines=228> */
.L_x_1477:
[----:B------:R-:W-:Y:S01]  /*8890*/  ULEA UR14, UR4, UR38, 0x3 ;  /* 0x00000026040e7291 */ /* 0x000fe2000f8e183f */
[----:B------:R-:W-:-:S05]  /*88a0*/  IMAD.U32 R0, RZ, RZ, UR7 ;  /* 0x00000007ff007e24 */ /* 0x000fca000f8e00ff */
[----:B------:R-:W-:-:S04]  /*88b0*/  SHF.L.U32 R0, R0, 0x1f, RZ ;  /* 0x0000001f00007819 */ /* 0x000fc800000006ff */
[----:B------:R2:W3:Y:S01]  /*88c0*/  SYNCS.PHASECHK.TRANS64.TRYWAIT P2, [UR14+0x30850], R0 ;  /* 0x03085000ff0075a7 */ /* 0x0004e2000804014e */
[----:B------:R-:W-:Y:S05]  /*88d0*/  @!P0 BRA `(.L_x_1478) ;  /* 0x0000000000048947 */ /* 0x000fea0003800000 */
[----:B------:R-:W-:Y:S01]  /*88e0*/  BPT.TRAP 0x1 ;  /* 0x000000040000795c */ /* 0x000fe20000300000 */
.L_x_1478:
[----:B---3--:R-:W-:Y:S05]  /*88f0*/  @P2 BRA `(.L_x_1479) ;  /* 0x0000000000082947 */ /* 0x008fea0003800000 */
[----:B------:R-:W3:Y:S02]  /*8900*/  SYNCS.PHASECHK.TRANS64.TRYWAIT P2, [UR14+0x30850], R0 ;  /* 0x03085000ff0075a7 */ /* 0x000ee4000804014e */
[----:B---3--:R-:W-:Y:S05]  /*8910*/  @!P2 BRA `(.L_x_1480) ;  /* 0x000000f80010a947 */ /* 0x008fea0003800000 */
.L_x_1479:
        /* <DEDUP_REMOVED lines=40> */
[C---:B------:R-:W-:Y:S01]  /*8ba0*/  ISETP.GT.AND P2, PT, R20.reuse, UR39, PT ;  /* 0x0000002714007c0c */ /* 0x040fe2000bf44270 */
        /* <DEDUP_REMOVED lines=44> */
[----:B------:R-:W-:-:S06]  /*8e70*/  FMUL.FTZ R173, R180, UR5 ;  /* 0x00000005b4ad7c20 */ /* 0x000fcc0008410000 */
[----:B------:R-:W0:Y:S01]  /*8e80*/  MUFU.TANH R161, R161 ;  /* 0x000000a100a17308 */ /* 0x000e220000002400 */
[----:B-1----:R-:W-:-:S04]  /*8e90*/  FMNMX.FTZ R0, R193, R0, !PT ;  /* 0x00000000c1007209 */ /* 0x002fc80007810000 */
[----:B------:R-:W-:-:S03]  /*8ea0*/  FMNMX.FTZ R177, R159, R0, !PT ;  /* 0x000000009fb17209 */ /* 0x000fc60007810000 */
[----:B------:R-:W1:Y:S01]  /*8eb0*/  MUFU.TANH R169, R169 ;  /* 0x000000a900a97308 */ /* 0x000e620000002400 */
[----:B------:R-:W-:-:S04]  /*8ec0*/  FMNMX.FTZ R177, R164, R177, !PT ;  /* 0x000000b1a4b17209 */ /* 0x000fc80007810000 */
[----:B--2---:R-:W-:-:S03]  /*8ed0*/  FMNMX.FTZ R0, R160, R177, !PT ;  /* 0x000000b1a0007209 */ /* 0x004fc60007810000 */
        /* <DEDUP_REMOVED lines=28> */
[----:B------:R-:W-:-:S03]  /*90a0*/  FMNMX.FTZ R21, R163, R0, !PT ;  /* 0x00000000a3157209 */ /* 0x000fc60007810000 */
        /* <DEDUP_REMOVED lines=81> */
[C---:B------:R-:W-:Y:S01]  /*95c0*/  FADD.FTZ R153, R196.reuse, R153 ;  /* 0x00000099c4997221 */ /* 0x040fe20000010000 */
        /* <DEDUP_REMOVED lines=55> */
[----:B0-----:R-:W-:Y:S01]  /*9940*/  FADD.FTZ R16, R186, R21 ;  /* 0x00000015ba107221 */ /* 0x001fe20000010000 */
[----:B------:R-:W-:-:S06]  /*9950*/  IMAD.MOV.U32 R21, RZ, RZ, R4 ;  /* 0x000000ffff157224 */ /* 0x000fcc00078e0004 */
[----:B------:R-:W0:Y:S01]  /*9960*/  MUFU.EX2 R173, R173 ;  /* 0x000000ad00ad7308 */ /* 0x000e220000000800 */
[----:B--2---:R-:W-:Y:S01]  /*9970*/  FADD.FTZ R5, R178, R5 ;  /* 0x00000005b2057221 */ /* 0x004fe20000010000 */
[C---:B-1----:R-:W-:Y:S01]  /*9980*/  FADD.FTZ R16, R169.reuse, R16 ;  /* 0x00000010a9107221 */ /* 0x042fe20000010000 */
[----:B------:R-:W-:Y:S02]  /*9990*/  F2FP.F16.F32.PACK_AB R186, R169, R186 ;  /* 0x000000baa9ba723e */ /* 0x000fe400000000ff */
[C---:B0-----:R-:W-:Y:S01]  /*99a0*/  FADD.FTZ R5, R173.reuse, R5 ;  /* 0x00000005ad057221 */ /* 0x041fe20000010000 */
[----:B------:R-:W-:Y:S01]  /*99b0*/  F2FP.F16.F32.PACK_AB R187, R173, R178 ;  /* 0x000000b2adbb723e */ /* 0x000fe200000000ff */
[----:B------:R-:W-:Y:S06]  /*99c0*/  @P2 BRA `(.L_x_1481) ;  /* 0xffffffdc00e02947 */ /* 0x000fec000383ffff */
.L_x_1472:
        /* <DEDUP_REMOVED lines=10> */
[----:B------:R-:W-:-:S05]  /*9a70*/  ULDC UR51, c[0x0][0x9e0] ;  /* 0x0002780000337ab9 */ /* 0x000fca0000000800 */
.L_x_1499:
[----:B------:R-:W-:-:S04]  /*9a80*/  UIADD3 UR37, UR4, 0x1, URZ ;  /* 0x0000000104257890 */ /* 0x000fc8000fffe03f */
[----:B------:R-:W-:-:S04]  /*9a90*/  UISETP.NE.AND UP1, UPT, UR37, 0x2, UPT ;  /* 0x000000022500788c */ /* 0x000fc8000bf25270 */
[----:B------:R-:W-:Y:S02]  /*9aa0*/  USEL UR36, URZ, 0x1, UP1 ;  /* 0x000000013f247887 */ /* 0x000fe40008800000 */
[----:B------:R-:W-:Y:S02]  /*9ab0*/  USEL UR37, UR37, URZ, UP1 ;  /* 0x0000003f25257287 */ /* 0x000fe40008800000 */
[----:B------:R-:W-:Y:S01]  /*9ac0*/  ULOP3.LUT UR36, UR7, UR36, URZ, 0x3c, !UPT ;  /* 0x0000002407247292 */ /* 0x000fe2000f8e3c3f */
[----:B------:R-:W-:Y:S11]  /*9ad0*/  @!P0 BRA `(.L_x_1483) ;  /* 0x0000000000048947 */ /* 0x000ff60003800000 */
[----:B------:R-:W-:Y:S01]  /*9ae0*/  BPT.TRAP 0x1 ;  /* 0x000000040000795c */ /* 0x000fe20000300000 */
.L_x_1483:
[----:B------:R-:W-:Y:S01]  /*9af0*/  ULEA UR6, UR37, UR38, 0x3 ;  /* 0x0000002625067291 */ /* 0x000fe2000f8e183f */
[----:B------:R-:W-:-:S05]  /*9b00*/  IMAD.U32 R3, RZ, RZ, UR36 ;  /* 0x00000024ff037e24 */ /* 0x000fca000f8e00ff */
[----:B------:R-:W-:-:S04]  /*9b10*/  SHF.L.U32 R3, R3, 0x1f, RZ ;  /* 0x0000001f03037819 */ /* 0x000fc800000006ff */
[----:B------:R0:W1:Y:S01]  /*9b20*/  SYNCS.PHASECHK.TRANS64.TRYWAIT P2, [UR6+0x30830], R3 ;  /* 0x03083003ff0075a7 */ /* 0x0000620008040146 */
[----:B------:R-:W-:Y:S05]  /*9b30*/  @!P0 BRA `(.L_x_1484) ;  /* 0x0000000000048947 */ /* 0x000fea0003800000 */
[----:B------:R-:W-:Y:S01]  /*9b40*/  BPT.TRAP 0x1 ;  /* 0x000000040000795c */ /* 0x000fe20000300000 */
.L_x_1484:
[----:B-1----:R-:W-:Y:S05]  /*9b50*/  @P2 BRA `(.L_x_1485) ;  /* 0x0000000000082947 */ /* 0x002fea0003800000 */
[----:B------:R-:W1:Y:S02]  /*9b60*/  SYNCS.PHASECHK.TRANS64.TRYWAIT P2, [UR6+0x30830], R3 ;  /* 0x03083003ff0075a7 */ /* 0x000e640008040146 */
[----:B-1----:R-:W-:Y:S05]  /*9b70*/  @!P2 BRA `(.L_x_1486) ;  /* 0x000000e40090a947 */ /* 0x002fea0003800000 */
.L_x_1485:
        /* <DEDUP_REMOVED lines=228> */
.L_x_1487:
[----:B------:R-:W-:Y:S01]  /*a9c0*/  ULEA UR10, UR4, UR38, 0x3 ;  /* 0x00000026040a7291 */ /* 0x000fe2000f8e183f */
[----:B------:R-:W-:-:S05]  /*a9d0*/  IMAD.U32 R0, RZ, RZ, UR7 ;  /* 0x00000007ff007e24 */ /* 0x000fca000f8e00ff */
[----:B------:R-:W-:-:S04]  /*a9e0*/  SHF.L.U32 R0, R0, 0x1f, RZ ;  /* 0x0000001f00007819 */ /* 0x000fc800000006ff */
[----:B------:R2:W3:Y:S01]  /*a9f0*/  SYNCS.PHASECHK.TRANS64.TRYWAIT P2, [UR10+0x30850], R0 ;  /* 0x03085000ff0075a7 */ /* 0x0004e2000804014a */
[----:B------:R-:W-:Y:S05]  /*aa00*/  @!P0 BRA `(.L_x_1488) ;  /* 0x0000000000048947 */ /* 0x000fea0003800000 */
[----:B------:R-:W-:Y:S01]  /*aa10*/  BPT.TRAP 0x1 ;  /* 0x000000040000795c */ /* 0x000fe20000300000 */
.L_x_1488:
[----:B---3--:R-:W-:Y:S05]  /*aa20*/  @P2 BRA `(.L_x_1489) ;  /* 0x0000000000082947 */ /* 0x008fea0003800000 */
[----:B------:R-:W3:Y:S02]  /*aa30*/  SYNCS.PHASECHK.TRANS64.TRYWAIT P2, [UR10+0x30850], R0 ;  /* 0x03085000ff0075a7 */ /* 0x000ee4000804014a */
[----:B---3--:R-:W-:Y:S05]  /*aa40*/  @!P2 BRA `(.L_x_1490) ;  /* 0x000000d400f4a947 */ /* 0x008fea0003800000 */
.L_x_1489:
[----:B------:R-:W-:Y:S01]  /*aa50*/  UIADD3 UR6, UR38, 0x400, URZ ;  /* 0x0000040026067890 */ /* 0x000fe2000fffe03f */
[----:B------:R-:W-:Y:S01]  /*aa60*/  WARPGROUP.ARRIVE ;  /* 0x00000000000079c5 */ /* 0x000fe20000000000 */
[----:B------:R-:W-:Y:S01]  /*aa70*/  UMOV UR7, 0x40000040 ;  /* 0x4000004000077882 */ /* 0x000fe20000000000 */
[----:B------:R-:W-:Y:S01]  /*aa80*/  R2UR UR11, R22 ;  /* 0x00000000160b72ca */ /* 0x000fe200000e0000 */
[----:B------:R-:W-:Y:S01]  /*aa90*/  USHF.R.U32.HI UR6, URZ, 0x4, UR6 ;  /* 0x000000043f067899 */ /* 0x000fe20008011606 */
[----:B------:R-:W-:Y:S01]  /*aaa0*/  PLOP3.LUT P2, PT, PT, PT, UP0, 0x80, 0x0 ;  /* 0x000000000000781c */ /* 0x000fe20003f4f008 */
[----:B0-2---:R-:W-:Y:S01]  /*aab0*/  FMUL.FTZ R0, R154, UR5 ;  /* 0x000000059a007c20 */ /* 0x005fe20008410000 */
[----:B------:R-:W-:Y:S01]  /*aac0*/  FMUL.FTZ R154, R159, UR5 ;  /* 0x000000059f9a7c20 */ /* 0x000fe20008410000 */
[----:B------:R-:W-:Y:S01]  /*aad0*/  ULOP3.LUT UR6, UR6, 0x3fff, URZ, 0xc0, !UPT ;  /* 0x00003fff06067892 */ /* 0x000fe2000f8ec03f */
[----:B------:R-:W-:Y:S01]  /*aae0*/  FMUL.FTZ R159, R170, UR5 ;  /* 0x00000005aa9f7c20 */ /* 0x000fe20008410000 */
[----:B-1----:R-:W-:-:S02]  /*aaf0*/  IMAD.U32 R3, RZ, RZ, UR37 ;  /* 0x00000025ff037e24 */ /* 0x002fc4000f8e00ff */
[----:B------:R-:W-:Y:S01]  /*ab00*/  FMUL.FTZ R4, R152, UR5 ;  /* 0x0000000598047c20 */ /* 0x000fe20008410000 */
[----:B------:R-:W-:Y:S01]  /*ab10*/  ULOP3.LUT UR6, UR6, 0x2000000, URZ, 0xfc, !UPT ;  /* 0x0200000006067892 */ /* 0x000fe2000f8efc3f */
[----:B------:R-:W-:Y:S01]  /*ab20*/  FMUL.FTZ R152, R155, UR5 ;  /* 0x000000059b987c20 */ /* 0x000fe20008410000 */
[----:B------:R-:W-:Y:S01]  /*ab30*/  FMUL.FTZ R155, R162, UR5 ;  /* 0x00000005a29b7c20 */ /* 0x000fe20008410000 */
[----:B------:R-:W-:Y:S01]  /*ab40*/  FMUL.FTZ R162, R174, UR5 ;  /* 0x00000005aea27c20 */ /* 0x000fe20008410000 */
[----:B------:R-:W-:Y:S01]  /*ab50*/  ULEA UR4, UR4, UR6, 0xb ;  /* 0x0000000604047291 */ /* 0x000fe2000f8e583f */
[----:B------:R-:W0:Y:S06]  /*ab60*/  MUFU.TANH R4, R4 ;  /* 0x0000000400047308 */ /* 0x000e2c0000002400 */
[----:B------:R-:W-:-:S02]  /*ab70*/  UMOV UR6, UR4 ;  /* 0x0000000400067c82 */ /* 0x000fc40008000000 */
[----:B------:R-:W-:Y:S01]  /*ab80*/  HGMMA.64x256x16.F32 R24, R196, gdesc[UR4].tnspB, R24, gsb0 ;  /* 0x43e00004c4187df0 */ /* 0x000fe20008000818 */
[----:B------:R-:W-:Y:S01]  /*ab90*/  UIADD3 UR6, UR4, 0x80, URZ ;  /* 0x0000008004067890 */ /* 0x000fe2000fffe03f */
[----:B------:R-:W1:Y:S01]  /*aba0*/  MUFU.TANH R0, R0 ;  /* 0x0000000000007308 */ /* 0x000e620000002400 */
[----:B------:R-:W-:-:S07]  /*abb0*/  UMOV UR7, 0x40000040 ;  /* 0x4000004000077882 */ /* 0x000fce0000000000 */
[----:B------:R-:W2:Y:S08]  /*abc0*/  MUFU.TANH R152, R152 ;  /* 0x0000009800987308 */ /* 0x000eb00000002400 */
[----:B------:R-:W3:Y:S08]  /*abd0*/  MUFU.TANH R154, R154 ;  /* 0x0000009a009a7308 */ /* 0x000ef00000002400 */
[----:B------:R-:W4:Y:S08]  /*abe0*/  MUFU.TANH R155, R155 ;  /* 0x0000009b009b7308 */ /* 0x000f300000002400 */
        /* <DEDUP_REMOVED lines=10> */
[----:B------:R-:W-:Y:S02]  /*ac90*/  VIADD R173, R23, UR11 ;  /* 0x0000000b17ad7c36 */ /* 0x000fe40008000000 */
[----:B------:R-:W-:Y:S01]  /*aca0*/  FMUL.FTZ R192, R169, UR5 ;  /* 0x00000005a9c07c20 */ /* 0x000fe20008410000 */
[----:B------:R-:W-:-:S15]  /*acb0*/  FMUL.FTZ R193, R172, UR5 ;  /* 0x00000005acc17c20 */ /* 0x000fde0008410000 */
[----:B------:R-:W-:-:S03]  /*acc0*/  NOP ;  /* 0x0000000000007918 */ /* 0x000fc60000000000 */
[----:B------:R-:W-:Y:S01]  /*acd0*/  HGMMA.64x256x16.F32 R24, R188, gdesc[UR4].tnspB, R24, gsb0 ;  /* 0x43e00004bc187df0 */ /* 0x000fe20008000818 */
[----:B------:R-:W-:Y:S01]  /*ace0*/  UIADD3 UR6, UR4, 0x180, URZ ;  /* 0x0000018004067890 */ /* 0x000fe2000fffe03f */
[----:B------:R-:W0:Y:S01]  /*acf0*/  MUFU.TANH R194, R194 ;  /* 0x000000c200c27308 */ /* 0x000e220000002400 */
[----:B------:R-:W-:Y:S01]  /*ad00*/  UMOV UR7, 0x40000040 ;  /* 0x4000004000077882 */ /* 0x000fe20000000000 */
[----:B------:R-:W-:Y:S02]  /*ad10*/  @UP0 ULDC UR4, c[0x0][0x44c] ;  /* 0x0001130000040ab9 */ /* 0x000fe40000000800 */
[----:B------:R-:W-:Y:S01]  /*ad20*/  @P2 IMAD.HI.U32 R2, R173, UR4, RZ ;  /* 0x00000004ad022c27 */ /* 0x000fe2000f8e00ff */
[----:B------:R-:W-:-:S03]  /*ad30*/  @UP0 ULDC UR4, c[0x0][0x450] ;  /* 0x0001140000040ab9 */ /* 0x000fc60000000800 */
[----:B------:R-:W0:Y:S01]  /*ad40*/  MUFU.TANH R192, R192 ;  /* 0x000000c000c07308 */ /* 0x000e220000002400 */
[----:B------:R-:W-:Y:S02]  /*ad50*/  @P2 SHF.R.U32.HI R173, RZ, UR4, R2 ;  /* 0x00000004ffad2c19 */ /* 0x000fe40008011602 */
[----:B------:R-:W-:Y:S01]  /*ad60*/  @!P1 LEA R2, R3, UR38, 0x3 ;  /* 0x0000002603029c11 */ /* 0x000fe2000f8e18ff */
[----:B------:R-:W-:Y:S02]  /*ad70*/  IMAD.U32 R3, RZ, RZ, UR60 ;  /* 0x0000003cff037e24 */ /* 0x000fe4000f8e00ff */
[----:B------:R-:W5:Y:S02]  /*ad80*/  SHFL.IDX PT, R170, R173, RZ, 0x1c1f ;  /* 0x001c1fffadaa7589 */ /* 0x000f6400000e0000 */
[----:B------:R-:W0:Y:S01]  /*ad90*/  MUFU.TANH R193, R193 ;  /* 0x000000c100c17308 */ /* 0x000e220000002400 */
[----:B------:R-:W-:-:S05]  /*ada0*/  @!P1 VIADD R2, R2, 0x30840 ;  /* 0x0003084002029836 */ /* 0x000fca0000000000 */
[----:B------:R-:W-:Y:S01]  /*adb0*/  @!P1 PRMT R2, RZ, 0x654, R2 ;  /* 0x00000654ff029816 */ /* 0x000fe20000000002 */
[----:B------:R-:W-:Y:S02]  /*adc0*/  WARPGROUP.DEPBAR.LE gsb0, 0x0 ;  /* 0x00008000000079c5 */ /* 0x000fe40000010000 */
[----:B------:R-:W-:Y:S01]  /*add0*/  WARPGROUP.ARRIVE ;  /* 0x00000000000079c5 */ /* 0x000fe20000000000 */
[----:B------:R-:W-:Y:S01]  /*ade0*/  FMUL.FTZ R190, R156, UR5 ;  /* 0x000000059cbe7c20 */ /* 0x000fe20008410000 */
[----:B------:R-:W-:Y:S01]  /*adf0*/  FMUL.FTZ R156, R163, UR5 ;  /* 0x00000005a39c7c20 */ /* 0x000fe20008410000 */
[----:B------:R-:W-:Y:S01]  /*ae00*/  FMUL.FTZ R163, R179, UR5 ;  /* 0x00000005b3a37c20 */ /* 0x000fe20008410000 */
[----:B------:R-:W-:Y:S02]  /*ae10*/  IMAD.SHL.U32 R179, R20, 0x40, RZ ;  /* 0x0000004014b37824 */ /* 0x000fe400078e00ff */
[----:B------:R-:W-:Y:S01]  /*ae20*/  FMUL.FTZ R188, R153, UR5 ;  /* 0x0000000599bc7c20 */ /* 0x000fe20008410000 */
[----:B------:R-:W-:Y:S01]  /*ae30*/  HGMMA.64x256x16.F32 R24, R184, gdesc[UR4].tnspB, R24, gsb0 ;  /* 0x43e00004b8187df0 */ /* 0x000fe20008000818 */
[----:B------:R-:W-:Y:S01]  /*ae40*/  FMUL.FTZ R189, R157, UR5 ;  /* 0x000000059dbd7c20 */ /* 0x000fe20008410000 */
[----:B------:R-:W-:Y:S01]  /*ae50*/  FMUL.FTZ R191, R168, UR5 ;  /* 0x00000005a8bf7c20 */ /* 0x000fe20008410000 */
[----:B------:R-:W-:Y:S01]  /*ae60*/  FMUL.FTZ R153, R158, UR5 ;  /* 0x000000059e997c20 */ /* 0x000fe20008410000 */
[----:B------:R-:W-:Y:S01]  /*ae70*/  FMUL.FTZ R157, R166, UR5 ;  /* 0x00000005a69d7c20 */ /* 0x000fe20008410000 */
[----:B------:R-:W-:Y:S01]  /*ae80*/  IADD3 R168, -R179, 0x1, RZ ;  /* 0x00000001b3a87810 */ /* 0x000fe20007ffe1ff */
[----:B------:R-:W-:Y:S01]  /*ae90*/  FMUL.FTZ R158, R167, UR5 ;  /* 0x00000005a79e7c20 */ /* 0x000fe20008410000 */
[----:B------:R-:W-:Y:S01]  /*aea0*/  FMUL.FTZ R166, R183, UR5 ;  /* 0x00000005b7a67c20 */ /* 0x000fe20008410000 */
[----:B------:R-:W0:Y:S02]  /*aeb0*/  MUFU.TANH R188, R188 ;  /* 0x000000bc00bc7308 */ /* 0x000e240000002400 */
[----:B------:R-:W-:-:S05]  /*aec0*/  IMAD R168, R17, -0x2, R168 ;  /* 0xfffffffe11a87824 */ /* 0x000fca00078e02a8 */
[----:B------:R-:W-:Y:S01]  /*aed0*/  IADD3 R168, -R3, UR61, R168 ;  /* 0x0000003d03a87c10 */ /* 0x000fe2000fffe1a8 */
[----:B------:R-:W0:Y:S04]  /*aee0*/  MUFU.TANH R190, R190 ;  /* 0x000000be00be7308 */ /* 0x000e280000002400 */
[C---:B------:R-:W-:Y:S02]  /*aef0*/  VIADD R183, R168.reuse, UR51 ;  /* 0x00000033a8b77c36 */ /* 0x040fe40008000000 */
[----:B------:R-:W-:Y:S02]  /*af00*/  VIADD R195, R168, UR54 ;  /* 0x00000036a8c37c36 */ /* 0x000fe40008000000 */
        /* <DEDUP_REMOVED lines=21> */
[----:B------:R-:W0:Y:S01]  /*b060*/  MUFU.TANH R184, R184 ;  /* 0x000000b800b87308 */ /* 0x000e220000002400 */
[----:B------:R0:W-:Y:S01]  /*b070*/  @!P1 SYNCS.ARRIVE.TRANS64.RED.A1T0 RZ, [R2+URZ], RZ ;  /* 0x000000ff02ff99a7 */ /* 0x0001e2000810043f */
[----:B-----5:R-:W-:-:S02]  /*b080*/  IMAD.IADD R181, R183, 0x1, R170 ;  /* 0x00000001b7b57824 */ /* 0x020fc400078e02aa */
[----:B------:R-:W-:-:S04]  /*b090*/  IMAD.IADD R182, R195, 0x1, R170 ;  /* 0x00000001c3b67824 */ /* 0x000fc800078e02aa */
        /* <DEDUP_REMOVED lines=25> */
.L_x_1493:
[----:B------:R-:W-:-:S05]  /*b230*/  IMAD.U32 R168, RZ, RZ, UR39 ;  /* 0x00000027ffa87e24 */ /* 0x000fca000f8e00ff */
[----:B------:R-:W-:-:S13]  /*b240*/  ISETP.NE.AND P2, PT, R168, 0x1, PT ;  /* 0x00000001a800780c */ /* 0x000fda0003f45270 */
[----:B0-----:R-:W0:Y:S02]  /*b250*/  @P2 LDC.64 R2, c[0x0][0x9e8] ;  /* 0x00027a00ff022b82 */ /* 0x001e240000000a00 */
[----:B0-----:R-:W-:-:S05]  /*b260*/  @P2 IMAD.HI.U32 R2, R167, R2, RZ ;  /* 0x00000002a7022227 */ /* 0x001fca00078e00ff */
[----:B------:R-:W-:-:S07]  /*b270*/  @P2 SHF.R.U32.HI R167, RZ, R3, R2 ;  /* 0x00000003ffa72219 */ /* 0x000fce0000011602 */
.L_x_1494:
[----:B------:R-:W-:Y:S05]  /*b280*/  BSYNC B0 ;  /* 0x0000000000007941 */ /* 0x000fea0003800000 */
.L_x_1492:
[----:B------:R-:W-:-:S04]  /*b290*/  IMAD R2, R167, R168, -R179 ;  /* 0x000000a8a7027224 */ /* 0x000fc800078e0ab3 */
[----:B------:R-:W-:-:S05]  /*b2a0*/  IMAD R2, R17, -0x2, R2 ;  /* 0xfffffffe11027824 */ /* 0x000fca00078e0202 */
[----:B------:R-:W-:Y:S02]  /*b2b0*/  VIADDMNMX R181, R2, R168, R181, PT ;  /* 0x000000a802b57246 */ /* 0x000fe400038001b5 */
[----:B------:R-:W-:-:S07]  /*b2c0*/  VIMNMX R182, R182, R2, !PT ;  /* 0x00000002b6b67248 */ /* 0x000fce0007fe0100 */
.L_x_1491:
[----:B------:R-:W-:-:S04]  /*b2d0*/  ISETP.GT.AND P2, PT, R20, -0x1, PT ;  /* 0xffffffff1400780c */ /* 0x000fc80003f44270 */
[C---:B------:R-:W-:Y:S02]  /*b2e0*/  ISETP.GT.AND P3, PT, R182.reuse, RZ, P2 ;  /* 0x000000ffb600720c */ /* 0x040fe40001764270 */
[C---:B------:R-:W-:Y:S02]  /*b2f0*/  ISETP.GT.AND P5, PT, R182.reuse, 0x1, P2 ;  /* 0x00000001b600780c */ /* 0x040fe400017a4270 */
[C---:B------:R-:W-:Y:S02]  /*b300*/  ISETP.LT.OR P4, PT, R181.reuse, 0x1, P3 ;  /* 0x00000001b500780c */ /* 0x040fe40001f81670 */
[----:B------:R-:W-:Y:S02]  /*b310*/  ISETP.GT.AND P3, PT, R182, 0x8, P2 ;  /* 0x00000008b600780c */ /* 0x000fe40001764270 */
[----:B0-----:R-:W-:Y:S02]  /*b320*/  FSEL R180, R4, -INF , !P4 ;  /* 0xff80000004b47808 */ /* 0x001fe40006000000 */
[----:B------:R-:W-:Y:S01]  /*b330*/  ISETP.GT.AND P4, PT, R182, 0x9, P2 ;  /* 0x00000009b600780c */ /* 0x000fe20001784270 */
[----:B------:R0:W1:Y:S01]  /*b340*/  SHFL.IDX PT, R4, R173, 0x1, 0x1c1f ;  /* 0x003c1f00ad047f89 */ /* 0x00006200000e0000 */
[----:B------:R-:W-:-:S02]  /*b350*/  ISETP.LT.OR P5, PT, R181, 0x2, P5 ;  /* 0x00000002b500780c */ /* 0x000fc40002fa1670 */
[C---:B------:R-:W-:Y:S02]  /*b360*/  ISETP.LT.OR P3, PT, R181.reuse, 0x9, P3 ;  /* 0x00000009b500780c */ /* 0x040fe40001f61670 */
[----:B------:R-:W-:Y:S02]  /*b370*/  ISETP.LT.OR P4, PT, R181, 0xa, P4 ;  /* 0x0000000ab500780c */ /* 0x000fe40002781670 */
[----:B------:R-:W-:Y:S02]  /*b380*/  FSEL R188, R188, -INF , !P5 ;  /* 0xff800000bcbc7808 */ /* 0x000fe40006800000 */
[----:B------:R-:W-:Y:S02]  /*b390*/  FSEL R190, R190, -INF , !P3 ;  /* 0xff800000bebe7808 */ /* 0x000fe40005800000 */
[----:B------:R-:W-:Y:S02]  /*b3a0*/  FSEL R189, R189, -INF , !P4 ;  /* 0xff800000bdbd7808 */ /* 0x000fe40006000000 */
[----:B------:R-:W-:-:S02]  /*b3b0*/  ISETP.GT.AND P5, PT, R182, 0x10, P2 ;  /* 0x00000010b600780c */ /* 0x000fc400017a4270 */
[C---:B------:R-:W-:Y:S02]  /*b3c0*/  ISETP.GT.AND P3, PT, R182.reuse, 0x11, P2 ;  /* 0x00000011b600780c */ /* 0x040fe40001764270 */
[----:B------:R-:W-:Y:S02]  /*b3d0*/  ISETP.GT.AND P4, PT, R182, 0x18, P2 ;  /* 0x00000018b600780c */ /* 0x000fe40001784270 */
[C---:B------:R-:W-:Y:S02]  /*b3e0*/  ISETP.LT.OR P5, PT, R181.reuse, 0x11, P5 ;  /* 0x00000011b500780c */ /* 0x040fe40002fa1670 */
[C---:B------:R-:W-:Y:S02]  /*b3f0*/  ISETP.LT.OR P3, PT, R181.reuse, 0x12, P3 ;  /* 0x00000012b500780c */ /* 0x040fe40001f61670 */
[----:B------:R-:W-:Y:S02]  /*b400*/  ISETP.LT.OR P4, PT, R181, 0x19, P4 ;  /* 0x00000019b500780c */ /* 0x000fe40002781670 */
[----:B------:R-:W-:-:S02]  /*b410*/  FSEL R167, R184, -INF , !P5 ;  /* 0xff800000b8a77808 */ /* 0x000fc40006800000 */
[----:B------:R-:W-:Y:S02]  /*b420*/  FSEL R168, R185, -INF , !P3 ;  /* 0xff800000b9a87808 */ /* 0x000fe40005800000 */
[----:B------:R-:W-:Y:S02]  /*b430*/  FSEL R169, R186, -INF , !P4 ;  /* 0xff800000baa97808 */ /* 0x000fe40006000000 */
[C---:B------:R-:W-:Y:S02]  /*b440*/  ISETP.GT.AND P5, PT, R182.reuse, 0x19, P2 ;  /* 0x00000019b600780c */ /* 0x040fe400017a4270 */
[C---:B------:R-:W-:Y:S02]  /*b450*/  ISETP.GT.AND P3, PT, R182.reuse, 0x20, P2 ;  /* 0x00000020b600780c */ /* 0x040fe40001764270 */
[----:B------:R-:W-:Y:S02]  /*b460*/  ISETP.GT.AND P4, PT, R182, 0x21, P2 ;  /* 0x00000021b600780c */ /* 0x000fe40001784270 */
        /* <DEDUP_REMOVED lines=12> */
[----:B0-----:R-:W-:-:S02]  /*b530*/  FSEL R173, R193, -INF , !P5 ;  /* 0xff800000c1ad7808 */ /* 0x001fc40006800000 */
[----:B------:R-:W-:Y:S02]  /*b540*/  FSEL R174, R194, -INF , !P3 ;  /* 0xff800000c2ae7808 */ /* 0x000fe40005800000 */
[----:B------:R-:W-:Y:S02]  /*b550*/  FSEL R175, R175, -INF , !P4 ;  /* 0xff800000afaf7808 */ /* 0x000fe40006000000 */
[C---:B------:R-:W-:Y:S02]  /*b560*/  ISETP.GT.AND P5, PT, R182.reuse, 0x31, P2 ;  /* 0x00000031b600780c */ /* 0x040fe400017a4270 */
[C---:B------:R-:W-:Y:S02]  /*b570*/  ISETP.GT.AND P3, PT, R182.reuse, 0x38, P2 ;  /* 0x00000038b600780c */ /* 0x040fe40001764270 */
[----:B------:R-:W-:Y:S01]  /*b580*/  ISETP.GT.AND P4, PT, R182, 0x39, P2 ;  /* 0x00000039b600780c */ /* 0x000fe20001784270 */
[----:B-1----:R-:W-:Y:S01]  /*b590*/  IMAD.IADD R182, R195, 0x1, R4 ;  /* 0x00000001c3b67824 */ /* 0x002fe200078e0204 */
[----:B------:R-:W-:-:S02]  /*b5a0*/  ISETP.LT.OR P5, PT, R181, 0x32, P5 ;  /* 0x00000032b500780c */ /* 0x000fc40002fa1670 */
[C---:B------:R-:W-:Y:S02]  /*b5b0*/  ISETP.LT.OR P3, PT, R181.reuse, 0x39, P3 ;  /* 0x00000039b500780c */ /* 0x040fe40001f61670 */
[----:B------:R-:W-:Y:S01]  /*b5c0*/  ISETP.LT.OR P4, PT, R181, 0x3a, P4 ;  /* 0x0000003ab500780c */ /* 0x000fe20002781670 */
[----:B------:R-:W-:Y:S01]  /*b5d0*/  IMAD.IADD R181, R183, 0x1, R4 ;  /* 0x00000001b7b57824 */ /* 0x000fe200078e0204 */
[----:B------:R-:W-:Y:S02]  /*b5e0*/  FSEL R176, R176, -INF , !P5 ;  /* 0xff800000b0b07808 */ /* 0x000fe40006800000 */
[----:B------:R-:W-:Y:S02]  /*b5f0*/  FSEL R177, R177, -INF , !P3 ;  /* 0xff800000b1b17808 */ /* 0x000fe40005800000 */
[----:B------:R-:W-:Y:S01]  /*b600*/  FSEL R178, R178, -INF , !P4 ;  /* 0xff800000b2b27808 */ /* 0x000fe20006000000 */
[----:B------:R-:W-:Y:S06]  /*b610*/  @!P6 BRA `(.L_x_1495) ;  /* 0x00000000005ce947 */ /* 0x000fec0003800000 */
        /* <DEDUP_REMOVED lines=13> */
.L_x_1497:
[----:B------:R-:W-:-:S05]  /*b6f0*/  IMAD.U32 R184, RZ, RZ, UR39 ;  /* 0x00000027ffb87e24 */ /* 0x000fca000f8e00ff */
[----:B------:R-:W-:-:S13]  /*b700*/  ISETP.NE.AND P3, PT, R184, 0x1, PT ;  /* 0x00000001b800780c */ /* 0x000fda0003f65270 */
[----:B------:R-:W0:Y:S02]  /*b710*/  @P3 LDC.64 R2, c[0x0][0x9e8] ;  /* 0x00027a00ff023b82 */ /* 0x000e240000000a00 */
[----:B0-----:R-:W-:-:S05]  /*b720*/  @P3 IMAD.HI.U32 R2, R4, R2, RZ ;  /* 0x0000000204023227 */ /* 0x001fca00078e00ff */
[----:B------:R-:W-:-:S07]  /*b730*/  @P3 SHF.R.U32.HI R4, RZ, R3, R2 ;  /* 0x00000003ff043219 */ /* 0x000fce0000011602 */
.L_x_1498:
[----:B------:R-:W-:Y:S05]  /*b740*/  BSYNC B0 ;  /* 0x0000000000007941 */ /* 0x000fea0003800000 */
.L_x_1496:
[----:B------:R-:W-:-:S04]  /*b750*/  IMAD R4, R4, R184, -R179 ;  /* 0x000000b804047224 */ /* 0x000fc800078e0ab3 */
[----:B------:R-:W-:-:S05]  /*b760*/  IMAD R4, R17, -0x2, R4 ;  /* 0xfffffffe11047824 */ /* 0x000fca00078e0204 */
[----:B------:R-:W-:Y:S02]  /*b770*/  VIADDMNMX R181, R4, R184, R181, PT ;  /* 0x000000b804b57246 */ /* 0x000fe400038001b5 */
[----:B------:R-:W-:-:S07]  /*b780*/  VIMNMX R182, R182, R4, !PT ;  /* 0x00000004b6b67248 */ /* 0x000fce0007fe0100 */
.L_x_1495:
[----:B------:R-:W-:Y:S01]  /*b790*/  FMNMX.FTZ R3, R180, R21, !PT ;  /* 0x00000015b4037209 */ /* 0x000fe20007810000 */
[----:B------:R-:W-:Y:S01]  /*b7a0*/  UMOV UR6, UR50 ;  /* 0x0000003200067c82 */ /* 0x000fe20008000000 */
[----:B------:R-:W-:Y:S01]  /*b7b0*/  ISETP.GT.AND P3, PT, R182, 0x1, P2 ;  /* 0x00000001b600780c */ /* 0x000fe20001764270 */
[----:B------:R-:W-:Y:S01]  /*b7c0*/  UMOV UR7, UR36 ;  /* 0x0000002400077c82 */ /* 0x000fe20008000000 */
[----:B------:R-:W-:Y:S02]  /*b7d0*/  FMNMX.FTZ R3, R188, R3, !PT ;  /* 0x00000003bc037209 */ /* 0x000fe40007810000 */
[----:B------:R-:W-:Y:S02]  /*b7e0*/  ISETP.LT.OR P3, PT, R181, 0x2, P3 ;  /* 0x00000002b500780c */ /* 0x000fe40001f61670 */
[----:B------:R-:W-:Y:S02]  /*b7f0*/  FMNMX.FTZ R2, R190, R3, !PT ;  /* 0x00000003be027209 */ /* 0x000fe40007810000 */
[----:B------:R-:W-:-:S02]  /*b800*/  FSEL R152, R152, -INF , !P3 ;  /* 0xff80000098987808 */ /* 0x000fc40005800000 */
[----:B------:R-:W-:Y:S02]  /*b810*/  FMNMX.FTZ R2, R189, R2, !PT ;  /* 0x00000002bd027209 */ /* 0x000fe40007810000 */
[C---:B------:R-:W-:Y:S02]  /*b820*/  ISETP.GT.AND P3, PT, R182.reuse, RZ, P2 ;  /* 0x000000ffb600720c */ /* 0x040fe40001764270 */
[----:B------:R-:W-:Y:S02]  /*b830*/  FMNMX.FTZ R3, R167, R2, !PT ;  /* 0x00000002a7037209 */ /* 0x000fe40007810000 */
        /* <DEDUP_REMOVED lines=8> */
[----:B------:R-:W-:-:S02]  /*b8c0*/  ISETP.LT.OR P4, PT, R181, 0x9, P4 ;  /* 0x00000009b500780c */ /* 0x000fc40002781670 */
[----:B------:R-:W-:Y:S02]  /*b8d0*/  FMNMX.FTZ R2, R172, R3, !PT ;  /* 0x00000003ac027209 */ /* 0x000fe40007810000 */
[----:B------:R-:W-:Y:S02]  /*b8e0*/  FSEL R154, R154, -INF , !P5 ;  /* 0xff8000009a9a7808 */ /* 0x000fe40006800000 */
[----:B------:R-:W-:Y:S02]  /*b8f0*/  FMNMX.FTZ R3, R173, R2, !PT ;  /* 0x00000002ad037209 */ /* 0x000fe40007810000 */
[----:B------:R-:W-:Y:S02]  /*b900*/  ISETP.GT.AND P5, PT, R182, 0x11, P2 ;  /* 0x00000011b600780c */ /* 0x000fe400017a4270 */
[----:B------:R-:W-:Y:S02]  /*b910*/  FMNMX.FTZ R2, R174, R3, !PT ;  /* 0x00000003ae027209 */ /* 0x000fe40007810000 */
[----:B------:R-:W-:-:S02]  /*b920*/  FSEL R153, R153, -INF , !P4 ;  /* 0xff80000099997808 */ /* 0x000fc40006000000 */
        /* <DEDUP_REMOVED lines=8> */
[C---:B------:R-:W-:Y:S01]  /*b9b0*/  ISETP.GT.AND P5, PT, R182.reuse, 0x20, P2 ;  /* 0x00000020b600780c */ /* 0x040fe200017a4270 */
[----:B------:R-:W0:Y:S01]  /*b9c0*/  SHFL.BFLY PT, R2, R3, 0x2, 0x1f ;  /* 0x0c401f0003027f89 */ /* 0x000e2200000e0000 */
[----:B------:R-:W-:Y:S02]  /*b9d0*/  FSEL R155, R155, -INF , !P4 ;  /* 0xff8000009b9b7808 */ /* 0x000fe40006000000 */
[----:B------:R-:W-:Y:S02]  /*b9e0*/  ISETP.LT.OR P5, PT, R181, 0x21, P5 ;  /* 0x00000021b500780c */ /* 0x000fe40002fa1670 */
[----:B------:R-:W-:-:S02]  /*b9f0*/  ISETP.GT.AND P4, PT, R182, 0x19, P2 ;  /* 0x00000019b600780c */ /* 0x000fc40001784270 */
[----:B------:R-:W-:Y:S02]  /*ba00*/  FSEL R159, R159, -INF , !P5 ;  /* 0xff8000009f9f7808 */ /* 0x000fe40006800000 */
[----:B------:R-:W-:Y:S02]  /*ba10*/  ISETP.LT.OR P4, PT, R181, 0x1a, P4 ;  /* 0x0000001ab500780c */ /* 0x000fe40002781670 */
[----:B------:R-:W-:Y:S02]  /*ba20*/  R2UR UR4, R200 ;  /* 0x00000000c80472ca */ /* 0x000fe400000e0000 */
[----:B------:R-:W-:Y:S02]  /*ba30*/  FSEL R158, R158, -INF , !P4 ;  /* 0xff8000009e9e7808 */ /* 0x000fe40006000000 */
[----:B------:R-:W-:-:S04]  /*ba40*/  ISETP.GT.AND P4, PT, R182, 0x28, P2 ;  /* 0x00000028b600780c */ /* 0x000fc80001784270 */
[----:B------:R-:W-:-:S04]  /*ba50*/  ISETP.LT.OR P4, PT, R181, 0x29, P4 ;  /* 0x00000029b500780c */ /* 0x000fc80002781670 */
[----:B------:R-:W-:Y:S02]  /*ba60*/  FSEL R162, R162, -INF , !P4 ;  /* 0xff800000a2a27808 */ /* 0x000fe40006000000 */
[----:B0-----:R-:W-:Y:S02]  /*ba70*/  FMNMX.FTZ R2, R3, R2, !PT ;  /* 0x0000000203027209 */ /* 0x001fe40007810000 */
[----:B------:R-:W-:-:S03]  /*ba80*/  ISETP.GT.AND P4, PT, R182, 0x30, P2 ;  /* 0x00000030b600780c */ /* 0x000fc60001784270 */
[----:B------:R-:W0:Y:S01]  /*ba90*/  SHFL.BFLY PT, R179, R2, 0x1, 0x1f ;  /* 0x0c201f0002b37f89 */ /* 0x000e2200000e0000 */
[----:B------:R-:W-:-:S04]  /*baa0*/  ISETP.LT.OR P4, PT, R181, 0x31, P4 ;  /* 0x00000031b500780c */ /* 0x000fc80002781670 */
[----:B------:R-:W-:Y:S02]  /*bab0*/  FSEL R164, R164, -INF , !P4 ;  /* 0xff800000a4a47808 */ /* 0x000fe40006000000 */
[----:B------:R-:W-:-:S04]  /*bac0*/  ISETP.GT.AND P4, PT, R182, 0x38, P2 ;  /* 0x00000038b600780c */ /* 0x000fc80001784270 */
[----:B------:R-:W-:-:S04]  /*bad0*/  ISETP.LT.OR P4, PT, R181, 0x39, P4 ;  /* 0x00000039b500780c */ /* 0x000fc80002781670 */
[----:B------:R-:W-:Y:S02]  /*bae0*/  FSEL R165, R165, -INF , !P4 ;  /* 0xff800000a5a57808 */ /* 0x000fe40006000000 */
[----:B0-----:R-:W-:Y:S02]  /*baf0*/  FMNMX.FTZ R4, R2, R179, !PT ;  /* 0x000000b302047209 */ /* 0x001fe40007810000 */
[----:B------:R-:W-:Y:S02]  /*bb00*/  FSEL R2, R0, -INF , !P3 ;  /* 0xff80000000027808 */ /* 0x000fe40005800000 */
[----:B------:R-:W-:Y:S01]  /*bb10*/  ISETP.GT.AND P3, PT, R182, 0x18, P2 ;  /* 0x00000018b600780c */ /* 0x000fe20001764270 */
[----:B------:R-:W-:Y:S01]  /*bb20*/  FMUL.FTZ R179, R4, UR6 ;  /* 0x0000000604b37c20 */ /* 0x000fe20008410000 */
[----:B------:R-:W-:Y:S02]  /*bb30*/  FMNMX.FTZ R3, R2, R219, !PT ;  /* 0x000000db02037209 */ /* 0x000fe40007810000 */
[----:B------:R-:W-:-:S02]  /*bb40*/  ISETP.LT.OR P3, PT, R181, 0x19, P3 ;  /* 0x00000019b500780c */ /* 0x000fc40001f61670 */
[----:B------:R-:W-:Y:S02]  /*bb50*/  FMNMX.FTZ R0, R152, R3, !PT ;  /* 0x0000000398007209 */ /* 0x000fe40007810000 */
[----:B------:R-:W-:Y:S02]  /*bb60*/  FSETP.NEU.FTZ.AND P5, PT, R4, -INF , PT ;  /* 0xff8000000400780b */ /* 0x000fe40003fbd000 */
[----:B------:R-:W-:Y:S02]  /*bb70*/  FMNMX.FTZ R3, R153, R0, !PT ;  /* 0x0000000099037209 */ /* 0x000fe40007810000 */
[----:B------:R-:W-:Y:S02]  /*bb80*/  FSEL R157, R157, -INF , !P3 ;  /* 0xff8000009d9d7808 */ /* 0x000fe40005800000 */
[----:B------:R-:W-:Y:S02]  /*bb90*/  FMNMX.FTZ R0, R154, R3, !PT ;  /* 0x000000039a007209 */ /* 0x000fe40007810000 */
[----:B------:R-:W-:-:S02]  /*bba0*/  ISETP.GT.AND P3, PT, R182, 0x21, P2 ;  /* 0x00000021b600780c */ /* 0x000fc40001764270 */
[----:B------:R-:W-:Y:S02]  /*bbb0*/  FMNMX.FTZ R3, R155, R0, !PT ;  /* 0x000000009b037209 */ /* 0x000fe40007810000 */
[----:B------:R-:W-:Y:S02]  /*bbc0*/  ISETP.LT.OR P3, PT, R181, 0x22, P3 ;  /* 0x00000022b500780c */ /* 0x000fe40001f61670 */
[----:B------:R-:W-:Y:S02]  /*bbd0*/  FMNMX.FTZ R0, R156, R3, !PT ;  /* 0x000000039c007209 */ /* 0x000fe40007810000 */
[----:B------:R-:W-:Y:S02]  /*bbe0*/  FSEL R3, R179, RZ, P5 ;  /* 0x000000ffb3037208 */ /* 0x000fe40002800000 */
[----:B------:R-:W-:Y:S02]  /*bbf0*/  FMNMX.FTZ R179, R157, R0, !PT ;  /* 0x000000009db37209 */ /* 0x000fe40007810000 */
[----:B------:R-:W-:Y:S01]  /*bc00*/  FSEL R160, R160, -INF , !P3 ;  /* 0xff800000a0a07808 */ /* 0x000fe20005800000 */
[--C-:B------:R-:W-:Y:S01]  /*bc10*/  FFMA.FTZ R196, R188, UR6, -R3.reuse ;  /* 0x00000006bcc47c23 */ /* 0x100fe20008010803 */
[----:B------:R-:W-:Y:S01]  /*bc20*/  FMNMX.FTZ R0, R158, R179, !PT ;  /* 0x000000b39e007209 */ /* 0x000fe20007810000 */
        /* <DEDUP_REMOVED lines=19> */
[----:B------:R-:W-:Y:S01]  /*bd60*/  ISETP.GT.AND P2, PT, R182, 0x39, P2 ;  /* 0x00000039b600780c */ /* 0x000fe20001744270 */
[--C-:B------:R-:W-:Y:S01]  /*bd70*/  FFMA.FTZ R173, R174, UR6, -R3.reuse ;  /* 0x00000006aead7c23 */ /* 0x100fe20008010803 */
[----:B------:R-:W-:Y:S01]  /*bd80*/  FSEL R163, R163, -INF , !P3 ;  /* 0xff800000a3a37808 */ /* 0x000fe20005800000 */
[--C-:B------:R-:W-:Y:S01]  /*bd90*/  FFMA.FTZ R175, R176, UR6, -R3.reuse ;  /* 0x00000006b0af7c23 */ /* 0x100fe20008010803 */
[----:B------:R-:W-:Y:S01]  /*bda0*/  FMNMX.FTZ R0, R164, R183, !PT ;  /* 0x000000b7a4007209 */ /* 0x000fe20007810000 */
[--C-:B------:R-:W-:Y:S01]  /*bdb0*/  FFMA.FTZ R186, R177, UR6, -R3.reuse ;  /* 0x00000006b1ba7c23 */ /* 0x100fe20008010803 */
[----:B------:R-:W-:Y:S01]  /*bdc0*/  ISETP.LT.OR P2, PT, R181, 0x3a, P2 ;  /* 0x0000003ab500780c */ /* 0x000fe20001741670 */
[--C-:B------:R-:W-:Y:S01]  /*bdd0*/  FFMA.FTZ R181, R189, UR6, -R3.reuse ;  /* 0x00000006bdb57c23 */ /* 0x100fe20008010803 */
[----:B------:R-:W-:Y:S01]  /*bde0*/  FMNMX.FTZ R0, R163, R0, !PT ;  /* 0x00000000a3007209 */ /* 0x000fe20007810000 */
[----:B------:R-:W-:Y:S01]  /*bdf0*/  FFMA.FTZ R178, R178, UR6, -R3 ;  /* 0x00000006b2b27c23 */ /* 0x000fe20008010803 */
[----:B------:R-:W-:Y:S01]  /*be00*/  FSEL R166, R166, -INF , !P2 ;  /* 0xff800000a6a67808 */ /* 0x000fe20005000000 */
[----:B------:R-:W-:Y:S01]  /*be10*/  MUFU.EX2 R179, R180 ;  /* 0x000000b400b37308 */ /* 0x000fe20000000800 */
[----:B------:R-:W-:-:S02]  /*be20*/  FMNMX.FTZ R183, R165, R0, !PT ;  /* 0x00000000a5b77209 */ /* 0x000fc40007810000 */
[----:B------:R-:W-:Y:S02]  /*be30*/  FSEL R168, R4, RZ, P5 ;  /* 0x000000ff04a87208 */ /* 0x000fe40002800000 */
[----:B------:R-:W-:-:S03]  /*be40*/  FMNMX.FTZ R183, R166, R183, !PT ;  /* 0x000000b7a6b77209 */ /* 0x000fc60007810000 */
[----:B------:R-:W-:Y:S01]  /*be50*/  FADD.FTZ R168, -R168, R21 ;  /* 0x00000015a8a87221 */ /* 0x000fe20000010100 */
[----:B------:R-:W-:Y:S01]  /*be60*/  MUFU.EX2 R196, R196 ;  /* 0x000000c400c47308 */ /* 0x000fe20000000800 */
[----:B------:R-:W0:Y:S02]  /*be70*/  SHFL.BFLY PT, R0, R183, 0x2, 0x1f ;  /* 0x0c401f00b7007f89 */ /* 0x000e2400000e0000 */
[----:B------:R-:W-:-:S05]  /*be80*/  FMUL.FTZ R168, R168, UR6 ;  /* 0x00000006a8a87c20 */ /* 0x000fca0008410000 */
        /* <DEDUP_REMOVED lines=9> */
[----:B------:R-:W0:Y:S01]  /*bf20*/  MUFU.EX2 R0, R168 ;  /* 0x000000a800007308 */ /* 0x000e220000000800 */
[C---:B------:R-:W-:Y:S01]  /*bf30*/  FSETP.NEU.FTZ.AND P2, PT, R3.reuse, -INF , PT ;  /* 0xff8000000300780b */ /* 0x040fe20003f5d000 */
[----:B------:R-:W-:-:S05]  /*bf40*/  FMUL.FTZ R177, R3, UR6 ;  /* 0x0000000603b17c20 */ /* 0x000fca0008410000 */
[----:B------:R-:W-:Y:S01]  /*bf50*/  FSEL R177, R177, RZ, P2 ;  /* 0x000000ffb1b17208 */ /* 0x000fe20001000000 */
[----:B------:R-:W1:Y:S04]  /*bf60*/  MUFU.EX2 R188, R188 ;  /* 0x000000bc00bc7308 */ /* 0x000e680000000800 */
[--C-:B------:R-:W-:Y:S01]  /*bf70*/  FFMA.FTZ R197, R2, UR6, -R177.reuse ;  /* 0x0000000602c57c23 */ /* 0x100fe200080108b1 */
[----:B------:R-:W-:Y:S01]  /*bf80*/  FSEL R2, R3, RZ, P2 ;  /* 0x000000ff03027208 */ /* 0x000fe20001000000 */
[--C-:B------:R-:W-:Y:S01]  /*bf90*/  FFMA.FTZ R152, R152, UR6, -R177.reuse ;  /* 0x0000000698987c23 */ /* 0x100fe200080108b1 */
[--C-:B------:R-:W-:Y:S01]  /*bfa0*/  FFMA.FTZ R199, R153, UR6, -R177.reuse ;  /* 0x0000000699c77c23 */ /* 0x100fe200080108b1 */
[----:B------:R-:W-:Y:S01]  /*bfb0*/  FFMA.FTZ R154, R154, UR6, -R177 ;  /* 0x000000069a9a7c23 */ /* 0x000fe200080108b1 */
[----:B0-----:R-:W-:Y:S01]  /*bfc0*/  FFMA.FTZ R153, R0, R16, R179 ;  /* 0x0000001000997223 */ /* 0x001fe200000100b3 */
[----:B------:R-:W-:Y:S01]  /*bfd0*/  FADD.FTZ R2, -R2, R219 ;  /* 0x000000db02027221 */ /* 0x000fe20000010100 */
[----:B------:R-:W-:Y:S01]  /*bfe0*/  MUFU.EX2 R197, R197 ;  /* 0x000000c500c57308 */ /* 0x000fe20000000800 */
[----:B------:R-:W-:Y:S01]  /*bff0*/  FFMA.FTZ R193, R155, UR6, -R177 ;  /* 0x000000069bc17c23 */ /* 0x000fe200080108b1 */
[----:B------:R-:W-:Y:S01]  /*c000*/  FADD.FTZ R153, R196, R153 ;  /* 0x00000099c4997221 */ /* 0x000fe20000010000 */
[----:B------:R-:W-:Y:S01]  /*c010*/  FMUL.FTZ R2, R2, UR6 ;  /* 0x0000000602027c20 */ /* 0x000fe20008410000 */
[--C-:B------:R-:W-:Y:S01]  /*c020*/  FFMA.FTZ R156, R156, UR6, -R177.reuse ;  /* 0x000000069c9c7c23 */ /* 0x100fe200080108b1 */
[----:B------:R-:W-:Y:S01]  /*c030*/  FFMA.FTZ R195, R157, UR6, -R177 ;  /* 0x000000069dc37c23 */ /* 0x000fe200080108b1 */
[----:B------:R-:W-:Y:S01]  /*c040*/  FADD.FTZ R16, R198, R153 ;  /* 0x00000099c6107221 */ /* 0x000fe20000010000 */
[--C-:B------:R-:W-:Y:S01]  /*c050*/  FFMA.FTZ R158, R158, UR6, -R177.reuse ;  /* 0x000000069e9e7c23 */ /* 0x100fe200080108b1 */
[----:B------:R-:W-:Y:S01]  /*c060*/  MUFU.EX2 R152, R152 ;  /* 0x0000009800987308 */ /* 0x000fe20000000800 */
[--C-:B------:R-:W-:Y:S01]  /*c070*/  FFMA.FTZ R191, R162, UR6, -R177.reuse ;  /* 0x00000006a2bf7c23 */ /* 0x100fe200080108b1 */
[----:B------:R-:W-:Y:S01]  /*c080*/  FADD.FTZ R153, R181, R16 ;  /* 0x00000010b5997221 */ /* 0x000fe20000010000 */
[--C-:B------:R-:W-:Y:S01]  /*c090*/  FFMA.FTZ R189, R159, UR6, -R177.reuse ;  /* 0x000000069fbd7c23 */ /* 0x100fe200080108b1 */
[--C-:B------:R-:W-:Y:S01]  /*c0a0*/  FFMA.FTZ R160, R160, UR6, -R177.reuse ;  /* 0x00000006a0a07c23 */ /* 0x100fe200080108b1 */
[----:B------:R-:W-:Y:S01]  /*c0b0*/  FFMA.FTZ R185, R164, UR6, -R177 ;  /* 0x00000006a4b97c23 */ /* 0x000fe200080108b1 */
[----:B------:R-:W-:Y:S01]  /*c0c0*/  FADD.FTZ R162, R192, R153 ;  /* 0x00000099c0a27221 */ /* 0x000fe20000010000 */
[--C-:B------:R-:W-:Y:S01]  /*c0d0*/  FFMA.FTZ R163, R163, UR6, -R177.reuse ;  /* 0x00000006a3a37c23 */ /* 0x100fe200080108b1 */
[----:B------:R-:W0:Y:S01]  /*c0e0*/  MUFU.EX2 R2, R2 ;  /* 0x0000000200027308 */ /* 0x000e220000000800 */
[--C-:B------:R-:W-:Y:S01]  /*c0f0*/  FFMA.FTZ R165, R165, UR6, -R177.reuse ;  /* 0x00000006a5a57c23 */ /* 0x100fe200080108b1 */
[----:B------:R-:W-:Y:S01]  /*c100*/  FADD.FTZ R153, R167, R162 ;  /* 0x000000a2a7997221 */ /* 0x000fe20000010000 */
[--C-:B------:R-:W-:Y:S01]  /*c110*/  FFMA.FTZ R162, R161, UR6, -R177.reuse ;  /* 0x00000006a1a27c23 */ /* 0x100fe200080108b1 */
[----:B------:R-:W-:Y:S01]  /*c120*/  FFMA.FTZ R166, R166, UR6, -R177 ;  /* 0x00000006a6a67c23 */ /* 0x000fe200080108b1 */
[----:B------:R-:W-:-:S02]  /*c130*/  IMAD.U32 R155, RZ, RZ, UR10 ;  /* 0x0000000aff9b7e24 */ /* 0x000fc4000f8e00ff */
[----:B------:R-:W-:Y:S01]  /*c140*/  FADD.FTZ R168, R194, R153 ;  /* 0x00000099c2a87221 */ /* 0x000fe20000010000 */
[----:B------:R-:W-:Y:S01]  /*c150*/  ISETP.GT.AND P2, PT, R20, UR4, PT ;  /* 0x0000000414007c0c */ /* 0x000fe2000bf44270 */
[----:B------:R-:W2:Y:S01]  /*c160*/  MUFU.EX2 R199, R199 ;  /* 0x000000c700c77308 */ /* 0x000ea20000000800 */
[----:B------:R-:W-:Y:S02]  /*c170*/  @!P1 VIADD R155, R155, 0x30860 ;  /* 0x000308609b9b9836 */ /* 0x000fe40000000000 */
[----:B------:R-:W-:Y:S01]  /*c180*/  FADD.FTZ R153, R169, R168 ;  /* 0x000000a8a9997221 */ /* 0x000fe20000010000 */
[----:B------:R-:W-:Y:S01]  /*c190*/  UMOV UR4, UR37 ;  /* 0x0000002500047c82 */ /* 0x000fe20008000000 */
[----:B------:R-:W-:Y:S01]  /*c1a0*/  F2FP.F16.F32.PACK_AB R196, R196, R179 ;  /* 0x000000b3c4c4723e */ /* 0x000fe200000000ff */
[----:B------:R-:W-:Y:S02]  /*c1b0*/  VIADD R20, R20, 0xffffffff ;  /* 0xffffffff14147836 */ /* 0x000fe40000000000 */
[----:B-1----:R-:W-:Y:S01]  /*c1c0*/  FADD.FTZ R164, R188, R153 ;  /* 0x00000099bca47221 */ /* 0x002fe20000010000 */
[----:B------:R-:W-:Y:S01]  /*c1d0*/  @!P1 PRMT R155, RZ, 0x654, R155 ;  /* 0x00000654ff9b9816 */ /* 0x000fe2000000009b */
[----:B------:R-:W1:Y:S01]  /*c1e0*/  MUFU.EX2 R154, R154 ;  /* 0x0000009a009a7308 */ /* 0x000e620000000800 */
[----:B0-----:R-:W-:Y:S01]  /*c1f0*/  FFMA.FTZ R5, R2, R5, R197 ;  /* 0x0000000502057223 */ /* 0x001fe200000100c5 */
[----:B------:R-:W-:Y:S01]  /*c200*/  F2FP.F16.F32.PACK_AB R198, R181, R198 ;  /* 0x000000c6b5c6723e */ /* 0x000fe200000000ff */
[----:B------:R0:W-:Y:S01]  /*c210*/  @!P1 SYNCS.ARRIVE.TRANS64.RED.A1T0 RZ, [R155+URZ], RZ ;  /* 0x000000ff9bff99a7 */ /* 0x0001e2000810043f */
[----:B------:R-:W-:Y:S01]  /*c220*/  F2FP.F16.F32.PACK_AB R192, R167, R192 ;  /* 0x000000c0a7c0723e */ /* 0x000fe200000000ff */
[C---:B------:R-:W-:Y:S01]  /*c230*/  FADD.FTZ R16, R152.reuse, R5 ;  /* 0x0000000598107221 */ /* 0x040fe20000010000 */
[----:B------:R-:W-:Y:S01]  /*c240*/  F2FP.F16.F32.PACK_AB R194, R169, R194 ;  /* 0x000000c2a9c2723e */ /* 0x000fe200000000ff */
[----:B------:R-:W-:Y:S01]  /*c250*/  IMAD.MOV.U32 R219, RZ, RZ, R3 ;  /* 0x000000ffffdb7224 */ /* 0x000fe200078e0003 */
[----:B------:R-:W3:Y:S01]  /*c260*/  MUFU.EX2 R193, R193 ;  /* 0x000000c100c17308 */ /* 0x000ee20000000800 */
[----:B--2---:R-:W-:Y:S01]  /*c270*/  FADD.FTZ R5, R199, R16 ;  /* 0x00000010c7057221 */ /* 0x004fe20000010000 */
[----:B------:R-:W-:-:S06]  /*c280*/  F2FP.F16.F32.PACK_AB R197, R152, R197 ;  /* 0x000000c598c5723e */ /* 0x000fcc00000000ff */
[----:B------:R-:W2:Y:S01]  /*c290*/  MUFU.EX2 R156, R156 ;  /* 0x0000009c009c7308 */ /* 0x000ea20000000800 */
[C---:B-1----:R-:W-:Y:S01]  /*c2a0*/  FADD.FTZ R16, R154.reuse, R5 ;  /* 0x000000059a107221 */ /* 0x042fe20000010000 */
[----:B------:R-:W-:-:S06]  /*c2b0*/  F2FP.F16.F32.PACK_AB R199, R154, R199 ;  /* 0x000000c79ac7723e */ /* 0x000fcc00000000ff */
[----:B------:R-:W1:Y:S01]  /*c2c0*/  MUFU.EX2 R195, R195 ;  /* 0x000000c300c37308 */ /* 0x000e620000000800 */
[----:B---3--:R-:W-:-:S07]  /*c2d0*/  FADD.FTZ R5, R193, R16 ;  /* 0x00000010c1057221 */ /* 0x008fce0000010000 */
[----:B------:R-:W3:Y:S01]  /*c2e0*/  MUFU.EX2 R171, R171 ;  /* 0x000000ab00ab7308 */ /* 0x000ee20000000800 */
[C---:B--2---:R-:W-:Y:S01]  /*c2f0*/  FADD.FTZ R16, R156.reuse, R5 ;  /* 0x000000059c107221 */ /* 0x044fe20000010000 */
[----:B------:R-:W-:-:S06]  /*c300*/  F2FP.F16.F32.PACK_AB R193, R156, R193 ;  /* 0x000000c19cc1723e */ /* 0x000fcc00000000ff */
[----:B------:R-:W2:Y:S01]  /*c310*/  MUFU.EX2 R158, R158 ;  /* 0x0000009e009e7308 */ /* 0x000ea20000000800 */
[----:B-1----:R-:W-:-:S07]  /*c320*/  FADD.FTZ R5, R195, R16 ;  /* 0x00000010c3057221 */ /* 0x002fce0000010000 */
[----:B------:R-:W1:Y:S01]  /*c330*/  MUFU.EX2 R190, R190 ;  /* 0x000000be00be7308 */ /* 0x000e620000000800 */
[C---:B---3--:R-:W-:Y:S01]  /*c340*/  FADD.FTZ R153, R171.reuse, R164 ;  /* 0x000000a4ab997221 */ /* 0x048fe20000010000 */
[----:B------:R-:W-:-:S06]  /*c350*/  F2FP.F16.F32.PACK_AB R188, R171, R188 ;  /* 0x000000bcabbc723e */ /* 0x000fcc00000000ff */
[----:B------:R-:W3:Y:S01]  /*c360*/  MUFU.EX2 R189, R189 ;  /* 0x000000bd00bd7308 */ /* 0x000ee20000000800 */
[C---:B--2---:R-:W-:Y:S01]  /*c370*/  FADD.FTZ R16, R158.reuse, R5 ;  /* 0x000000059e107221 */ /* 0x044fe20000010000 */
[----:B------:R-:W-:-:S06]  /*c380*/  F2FP.F16.F32.PACK_AB R195, R158, R195 ;  /* 0x000000c39ec3723e */ /* 0x000fcc00000000ff */
[----:B------:R-:W2:Y:S01]  /*c390*/  MUFU.EX2 R173, R173 ;  /* 0x000000ad00ad7308 */ /* 0x000ea20000000800 */
[----:B-1----:R-:W-:-:S07]  /*c3a0*/  FADD.FTZ R164, R190, R153 ;  /* 0x00000099bea47221 */ /* 0x002fce0000010000 */
[----:B------:R-:W1:Y:S01]  /*c3b0*/  MUFU.EX2 R160, R160 ;  /* 0x000000a000a07308 */ /* 0x000e620000000800 */
[----:B---3--:R-:W-:-:S07]  /*c3c0*/  FADD.FTZ R5, R189, R16 ;  /* 0x00000010bd057221 */ /* 0x008fce0000010000 */
[----:B------:R-:W3:Y:S01]  /*c3d0*/  MUFU.EX2 R184, R184 ;  /* 0x000000b800b87308 */ /* 0x000ee20000000800 */
[C---:B--2---:R-:W-:Y:S01]  /*c3e0*/  FADD.FTZ R153, R173.reuse, R164 ;  /* 0x000000a4ad997221 */ /* 0x044fe20000010000 */
[----:B------:R-:W-:-:S06]  /*c3f0*/  F2FP.F16.F32.PACK_AB R190, R173, R190 ;  /* 0x000000beadbe723e */ /* 0x000fcc00000000ff */
[----:B------:R-:W2:Y:S01]  /*c400*/  MUFU.EX2 R191, R191 ;  /* 0x000000bf00bf7308 */ /* 0x000ea20000000800 */
[C---:B-1----:R-:W-:Y:S01]  /*c410*/  FADD.FTZ R16, R160.reuse, R5 ;  /* 0x00000005a0107221 */ /* 0x042fe20000010000 */
[----:B------:R-:W-:-:S06]  /*c420*/  F2FP.F16.F32.PACK_AB R189, R160, R189 ;  /* 0x000000bda0bd723e */ /* 0x000fcc00000000ff */
[----:B------:R-:W1:Y:S01]  /*c430*/  MUFU.EX2 R175, R175 ;  /* 0x000000af00af7308 */ /* 0x000e620000000800 */
[----:B---3--:R-:W-:-:S07]  /*c440*/  FADD.FTZ R164, R184, R153 ;  /* 0x00000099b8a47221 */ /* 0x008fce0000010000 */
[----:B------:R-:W3:Y:S01]  /*c450*/  MUFU.EX2 R162, R162 ;  /* 0x000000a200a27308 */ /* 0x000ee20000000800 */
[----:B--2---:R-:W-:-:S07]  /*c460*/  FADD.FTZ R5, R191, R16 ;  /* 0x00000010bf057221 */ /* 0x004fce0000010000 */
[----:B------:R-:W2:Y:S01]  /*c470*/  MUFU.EX2 R185, R185 ;  /* 0x000000b900b97308 */ /* 0x000ea20000000800 */
[C---:B-1----:R-:W-:Y:S01]  /*c480*/  FADD.FTZ R153, R175.reuse, R164 ;  /* 0x000000a4af997221 */ /* 0x042fe20000010000 */
[----:B------:R-:W-:-:S06]  /*c490*/  F2FP.F16.F32.PACK_AB R184, R175, R184 ;  /* 0x000000b8afb8723e */ /* 0x000fcc00000000ff */
[----:B------:R-:W1:Y:S01]  /*c4a0*/  MUFU.EX2 R163, R163 ;  /* 0x000000a300a37308 */ /* 0x000e620000000800 */
[C---:B---3--:R-:W-:Y:S01]  /*c4b0*/  FADD.FTZ R164, R162.reuse, R5 ;  /* 0x00000005a2a47221 */ /* 0x048fe20000010000 */
[----:B------:R-:W-:-:S06]  /*c4c0*/  F2FP.F16.F32.PACK_AB R191, R162, R191 ;  /* 0x000000bfa2bf723e */ /* 0x000fcc00000000ff */
[----:B------:R-:W3:Y:S01]  /*c4d0*/  MUFU.EX2 R186, R186 ;  /* 0x000000ba00ba7308 */ /* 0x000ee20000000800 */
[----:B--2---:R-:W-:-:S07]  /*c4e0*/  FADD.FTZ R164, R185, R164 ;  /* 0x000000a4b9a47221 */ /* 0x004fce0000010000 */
[----:B------:R-:W2:Y:S01]  /*c4f0*/  MUFU.EX2 R165, R165 ;  /* 0x000000a500a57308 */ /* 0x000ea20000000800 */
[C---:B-1----:R-:W-:Y:S01]  /*c500*/  FADD.FTZ R164, R163.reuse, R164 ;  /* 0x000000a4a3a47221 */ /* 0x042fe20000010000 */
[----:B------:R-:W-:-:S06]  /*c510*/  F2FP.F16.F32.PACK_AB R185, R163, R185 ;  /* 0x000000b9a3b9723e */ /* 0x000fcc00000000ff */
[----:B------:R-:W1:Y:S01]  /*c520*/  MUFU.EX2 R21, R178 ;  /* 0x000000b200157308 */ /* 0x000e620000000800 */
[----:B---3--:R-:W-:-:S07]  /*c530*/  FADD.FTZ R16, R186, R153 ;  /* 0x00000099ba107221 */ /* 0x008fce0000010000 */
[----:B------:R-:W3:Y:S01]  /*c540*/  MUFU.EX2 R166, R166 ;  /* 0x000000a600a67308 */ /* 0x000ee20000000800 */
[----:B--2---:R-:W-:Y:S01]  /*c550*/  FADD.FTZ R164, R165, R164 ;  /* 0x000000a4a5a47221 */ /* 0x004fe20000010000 */
[C---:B-1----:R-:W-:Y:S01]  /*c560*/  FADD.FTZ R16, R21.reuse, R16 ;  /* 0x0000001015107221 */ /* 0x042fe20000010000 */
[----:B------:R-:W-:Y:S01]  /*c570*/  F2FP.F16.F32.PACK_AB R186, R21, R186 ;  /* 0x000000ba15ba723e */ /* 0x000fe200000000ff */
[----:B------:R-:W-:Y:S02]  /*c580*/  IMAD.MOV.U32 R21, RZ, RZ, R4 ;  /* 0x000000ffff157224 */ /* 0x000fe400078e0004 */
[C---:B---3--:R-:W-:Y:S01]  /*c590*/  FADD.FTZ R5, R166.reuse, R164 ;  /* 0x000000a4a6057221 */ /* 0x048fe20000010000 */
[----:B------:R-:W-:Y:S01]  /*c5a0*/  F2FP.F16.F32.PACK_AB R187, R166, R165 ;  /* 0x000000a5a6bb723e */ /* 0x000fe200000000ff */
[----:B0-----:R-:W-:Y:S06]  /*c5b0*/  @P2 BRA `(.L_x_1499) ;  /* 0xffffffd400302947 */ /* 0x001fec000383ffff */
.L_x_1482:
        /* <DEDUP_REMOVED lines=131> */
.L_x_1500:
[----:B------:R-:W-:Y:S01]  /*cdf0*/  ULEA UR5, UR37, UR38, 0x3 ;  /* 0x0000002625057291 */ /* 0x000fe2000f8e183f */
[----:B------:R-:W-:-:S05]  /*ce00*/  IMAD.U32 R0, RZ, RZ, UR36 ;  /* 0x00000024ff007e24 */ /* 0x000fca000f8e00ff */
[----:B------:R-:W-:-:S04]  /*ce10*/  SHF.L.U32 R0, R0, 0x1f, RZ ;  /* 0x0000001f00007819 */ /* 0x000fc800000006ff */
[----:B------:R0:W1:Y:S01]  /*ce20*/  SYNCS.PHASECHK.TRANS64.TRYWAIT P2, [UR5+0x30850], R0 ;  /* 0x03085000ff0075a7 */ /* 0x0000620008040145 */
[----:B------:R-:W-:Y:S05]  /*ce30*/  @!P0 BRA `(.L_x_1501) ;  /* 0x0000000000048947 */ /* 0x000fea0003800000 */
[----:B------:R-:W-:Y:S01]  /*ce40*/  BPT.TRAP 0x1 ;  /* 0x000000040000795c */ /* 0x000fe20000300000 */
.L_x_1501:
[----:B-1----:R-:W-:Y:S05]  /*ce50*/  @P2 BRA `(.L_x_1502) ;  /* 0x0000000000082947 */ /* 0x002fea0003800000 */
[----:B------:R-:W1:Y:S02]  /*ce60*/  SYNCS.PHASECHK.TRANS64.TRYWAIT P0, [UR5+0x30850], R0 ;  /* 0x03085000ff0075a7 */ /* 0x000e640008000145 */
[----:B-1----:R-:W-:Y:S05]  /*ce70*/  @!P0 BRA `(.L_x_1503) ;  /* 0x000000b400008947 */ /* 0x002fea0003800000 */
.L_x_1502:
        /* <DEDUP_REMOVED lines=197> */
.L_x_1433:
[----:B------:R-:W0:Y:S01]  /*dad0*/  S2R R5, SR_CgaCtaId ;  /* 0x0000000000057919 */ /* 0x000e220000008800 */
[----:B------:R-:W-:Y:S01]  /*dae0*/  MOV R168, 0x400 ;  /* 0x0000040000a87802 */ /* 0x000fe20000000f00 */
[----:B------:R-:W-:Y:S01]  /*daf0*/  BSSY B0, `(.L_x_1504) ;  /* 0x00002ef000007945 */ /* 0x000fe20003800000 */
[----:B------:R-:W-:Y:S02]  /*db00*/  BAR.SYNC.DEFER_BLOCKING 0x5, 0x180 ;  /* 0x0146000000007b1d */ /* 0x000fe40000010000 */
[----:B0-----:R-:W-:-:S05]  /*db10*/  LEA R168, R5, R168, 0x18 ;  /* 0x000000a805a87211 */ /* 0x001fca00078ec0ff */
[----:B------:R-:W0:Y:S02]  /*db20*/  LDS.128 R4, [R168+0x308d0] ;  /* 0x0308d000a8047984 */ /* 0x000e240000000c00 */
[----:B0-----:R-:W-:Y:S02]  /*db30*/  R2UR UR5, R5 ;  /* 0x00000000050572ca */ /* 0x001fe400000e0000 */
[----:B------:R-:W-:Y:S02]  /*db40*/  R2UR UR7, R6 ;  /* 0x00000000060772ca */ /* 0x000fe400000e0000 */
        /* <DEDUP_REMOVED lines=13> */
[----:B------:R-:W-:Y:S01]  /*dc20*/  F2FP.F16.F32.PACK_AB R33, R162, R34 ;  /* 0x00000022a221723e */ /* 0x000fe200000000ff */
[----:B------:R-:W-:Y:S01]  /*dc30*/  ULDC.64 UR8, c[0x0][0xc00] ;  /* 0x0003000000087ab9 */ /* 0x000fe20000000a00 */
        /* <DEDUP_REMOVED lines=10> */
[----:B------:R-:W-:Y:S02]  /*dce0*/  MOV R4, R168 ;  /* 0x000000a800047202 */ /* 0x000fe40000000f00 */
[----:B0-----:R-:W-:Y:S02]  /*dcf0*/  MOV R5, R7 ;  /* 0x0000000700057202 */ /* 0x001fe40000000f00 */
[----:B------:R-:W-:-:S02]  /*dd00*/  F2FP.F16.F32.PACK_AB R51, R157, R51 ;  /* 0x000000339d33723e */ /* 0x000fc400000000ff */
[----:B------:R-:W-:Y:S01]  /*dd10*/  F2FP.F16.F32.PACK_AB R57, R156, R58 ;  /* 0x0000003a9c39723e */ /* 0x000fe200000000ff */
[----:B------:R-:W-:Y:S01]  /*dd20*/  IMAD.WIDE R98, R212, 0x2, R4 ;  /* 0x00000002d4627825 */ /* 0x000fe200078e0204 */
[----:B------:R-:W-:Y:S02]  /*dd30*/  F2FP.F16.F32.PACK_AB R64, R65, R64 ;  /* 0x000000404140723e */ /* 0x000fe400000000ff */
[----:B------:R-:W-:Y:S02]  /*dd40*/  F2FP.F16.F32.PACK_AB R58, R61, R60 ;  /* 0x0000003c3d3a723e */ /* 0x000fe400000000ff */
[C---:B------:R-:W-:Y:S02]  /*dd50*/  IADD3 R171, P1, R98.reuse, 0x20, RZ ;  /* 0x0000002062ab7810 */ /* 0x040fe40007f3e0ff */
[C---:B------:R-:W-:Y:S02]  /*dd60*/  IADD3 R173, P0, R98.reuse, 0x40, RZ ;  /* 0x0000004062ad7810 */ /* 0x040fe40007f1e0ff */
[C---:B------:R-:W-:Y:S01]  /*dd70*/  LOP3.LUT R7, R98.reuse, 0x380, RZ, 0xc0, !PT ;  /* 0x0000038062077812 */ /* 0x040fe200078ec0ff */
        /* <DEDUP_REMOVED lines=16> */
[----:B------:R-:W-:-:S02]  /*de80*/  SHF.R.U64 R7, R7, 0x3, RZ ;  /* 0x0000000307077819 */ /* 0x000fc400000012ff */
[----:B------:R-:W-:Y:S02]  /*de90*/  LOP3.LUT R14, R175, 0x380, RZ, 0xc0, !PT ;  /* 0x00000380af0e7812 */ /* 0x000fe400078ec0ff */
[----:B------:R-:W-:Y:S02]  /*dea0*/  LOP3.LUT R20, R177, 0x380, RZ, 0xc0, !PT ;  /* 0x00000380b1147812 */ /* 0x000fe400078ec0ff */
[----:B------:R-:W-:Y:S02]  /*deb0*/  IADD3 R187, P0, R98, 0x8020, RZ ;  /* 0x0000802062bb7810 */ /* 0x000fe40007f1e0ff */
[----:B------:R-:W-:Y:S02]  /*dec0*/  SHF.R.U64 R10, R10, 0x3, RZ ;  /* 0x000000030a0a7819 */ /* 0x000fe400000012ff */
[----:B------:R-:W-:Y:S01]  /*ded0*/  LOP3.LUT R30, R179, 0x380, RZ, 0xc0, !PT ;  /* 0x00000380b31e7812 */ /* 0x000fe200078ec0ff */
        /* <DEDUP_REMOVED lines=10> */
[----:B------:R-:W-:Y:S01]  /*df80*/  IMAD.X R95, RZ, RZ, R99, P5 ;  /* 0x000000ffff5f7224 */ /* 0x000fe200028e0663 */
[----:B------:R-:W-:-:S02]  /*df90*/  SHF.R.U64 R12, R12, 0x3, RZ ;  /* 0x000000030c0c7819 */ /* 0x000fc400000012ff */
[----:B------:R-:W-:Y:S01]  /*dfa0*/  LOP3.LUT R38, R181, 0x380, RZ, 0xc0, !PT ;  /* 0x00000380b5267812 */ /* 0x000fe200078ec0ff */
[--C-:B------:R-:W-:Y:S01]  /*dfb0*/  IMAD.X R9, RZ, RZ, R99.reuse, P1 ;  /* 0x000000ffff097224 */ /* 0x100fe200008e0663 */
[----:B------:R-:W-:Y:S01]  /*dfc0*/  LOP3.LUT R98, R7, R98, RZ, 0x3c, !PT ;  /* 0x0000006207627212 */ /* 0x000fe200078e3cff */
[----:B------:R-:W-:Y:S01]  /*dfd0*/  IMAD.X R7, RZ, RZ, R99, P2 ;  /* 0x000000ffff077224 */ /* 0x000fe200010e0663 */
[----:B------:R-:W-:Y:S02]  /*dfe0*/  SHF.R.U64 R14, R14, 0x3, RZ ;  /* 0x000000030e0e7819 */ /* 0x000fe400000012ff */
[----:B------:R-:W-:Y:S02]  /*dff0*/  LOP3.LUT R46, R183, 0x380, RZ, 0xc0, !PT ;  /* 0x00000380b72e7812 */ /* 0x000fe400078ec0ff */
[----:B------:R-:W-:Y:S02]  /*e000*/  SHF.R.U64 R20, R20, 0x3, RZ ;  /* 0x0000000314147819 */ /* 0x000fe400000012ff */
[----:B------:R-:W-:-:S02]  /*e010*/  LOP3.LUT R54, R185, 0x380, RZ, 0xc0, !PT ;  /* 0x00000380b9367812 */ /* 0x000fc400078ec0ff */
[----:B------:R-:W-:Y:S02]  /*e020*/  LOP3.LUT R10, R10, R171, RZ, 0x3c, !PT ;  /* 0x000000ab0a0a7212 */ /* 0x000fe400078e3cff */
[----:B------:R-:W-:Y:S02]  /*e030*/  SHF.R.U64 R30, R30, 0x3, RZ ;  /* 0x000000031e1e7819 */ /* 0x000fe400000012ff */
[----:B------:R-:W-:Y:S02]  /*e040*/  LOP3.LUT R62, R187, 0x380, RZ, 0xc0, !PT ;  /* 0x00000380bb3e7812 */ /* 0x000fe400078ec0ff */
[----:B------:R-:W-:Y:S02]  /*e050*/  LOP3.LUT R12, R12, R173, RZ, 0x3c, !PT ;  /* 0x000000ad0c0c7212 */ /* 0x000fe400078e3cff */
[----:B------:R-:W-:Y:S02]  /*e060*/  SHF.R.U64 R38, R38, 0x3, RZ ;  /* 0x0000000326267819 */ /* 0x000fe400000012ff */
[----:B------:R-:W-:-:S02]  /*e070*/  LOP3.LUT R70, R189, 0x380, RZ, 0xc0, !PT ;  /* 0x00000380bd467812 */ /* 0x000fc400078ec0ff */
[----:B------:R-:W-:Y:S02]  /*e080*/  LOP3.LUT R14, R14, R175, RZ, 0x3c, !PT ;  /* 0x000000af0e0e7212 */ /* 0x000fe400078e3cff */
[----:B------:R-:W-:Y:S02]  /*e090*/  SHF.R.U64 R46, R46, 0x3, RZ ;  /* 0x000000032e2e7819 */ /* 0x000fe400000012ff */
[----:B------:R-:W-:Y:S02]  /*e0a0*/  LOP3.LUT R78, R191, 0x380, RZ, 0xc0, !PT ;  /* 0x00000380bf4e7812 */ /* 0x000fe400078ec0ff */
[----:B------:R-:W-:Y:S01]  /*e0b0*/  MOV R98, R98 ;  /* 0x0000006200627202 */ /* 0x000fe20000000f00 */
[----:B------:R-:W-:Y:S01]  /*e0c0*/  BAR.SYNC.DEFER_BLOCKING 0x1, 0x100 ;  /* 0x0044000000007b1d */ /* 0x000fe20000010000 */
[----:B------:R-:W-:Y:S02]  /*e0d0*/  LOP3.LUT R94, R6, 0x380, RZ, 0xc0, !PT ;  /* 0x00000380065e7812 */ /* 0x000fe400078ec0ff */
[----:B------:R-:W-:-:S02]  /*e0e0*/  LOP3.LUT R20, R20, R177, RZ, 0x3c, !PT ;  /* 0x000000b114147212 */ /* 0x000fc400078e3cff */
[----:B------:R-:W-:Y:S02]  /*e0f0*/  SHF.R.U64 R54, R54, 0x3, RZ ;  /* 0x0000000336367819 */ /* 0x000fe400000012ff */
[----:B------:R-:W-:Y:S02]  /*e100*/  LOP3.LUT R86, R193, 0x380, RZ, 0xc0, !PT ;  /* 0x00000380c1567812 */ /* 0x000fe400078ec0ff */
[----:B------:R-:W-:Y:S02]  /*e110*/  LOP3.LUT R99, R170, 0x380, RZ, 0xc0, !PT ;  /* 0x00000380aa637812 */ /* 0x000fe400078ec0ff */
[----:B------:R-:W-:Y:S02]  /*e120*/  LOP3.LUT R30, R30, R179, RZ, 0x3c, !PT ;  /* 0x000000b31e1e7212 */ /* 0x000fe400078e3cff */
[----:B------:R-:W-:Y:S02]  /*e130*/  SHF.R.U64 R62, R62, 0x3, RZ ;  /* 0x000000033e3e7819 */ /* 0x000fe400000012ff */
[----:B------:R-:W-:-:S02]  /*e140*/  MOV R11, R10 ;  /* 0x0000000a000b7202 */ /* 0x000fc40000000f00 */
[----:B------:R-:W-:Y:S02]  /*e150*/  LOP3.LUT R38, R38, R181, RZ, 0x3c, !PT ;  /* 0x000000b526267212 */ /* 0x000fe400078e3cff */
[----:B------:R-:W-:Y:S02]  /*e160*/  SHF.R.U64 R70, R70, 0x3, RZ ;  /* 0x0000000346467819 */ /* 0x000fe400000012ff */
[----:B------:R-:W-:Y:S02]  /*e170*/  MOV R12, R12 ;  /* 0x0000000c000c7202 */ /* 0x000fe40000000f00 */
[----:B------:R-:W-:Y:S01]  /*e180*/  LOP3.LUT R46, R46, R183, RZ, 0x3c, !PT ;  /* 0x000000b72e2e7212 */ /* 0x000fe200078e3cff */
[----:B------:R0:W-:Y:S01]  /*e190*/  STSM.16.M88.4 [R98], R24 ;  /* 0x0000001862007844 */ /* 0x0001e20000000200 */
[----:B------:R-:W-:Y:S02]  /*e1a0*/  SHF.R.U64 R78, R78, 0x3, RZ ;  /* 0x000000034e4e7819 */ /* 0x000fe400000012ff */
[----:B------:R-:W-:Y:S01]  /*e1b0*/  LOP3.LUT R163, R169, 0x380, RZ, 0xc0, !PT ;  /* 0x00000380a9a37812 */ /* 0x000fe200078ec0ff */
[----:B------:R-:W-:Y:S01]  /*e1c0*/  STSM.16.M88.4 [R11], R32 ;  /* 0x000000200b007844 */ /* 0x000fe20000000200 */
[----:B------:R-:W-:-:S02]  /*e1d0*/  SHF.R.U64 R29, R94, 0x3, RZ ;  /* 0x000000035e1d7819 */ /* 0x000fc400000012ff */
[----:B------:R-:W-:Y:S01]  /*e1e0*/  MOV R14, R14 ;  /* 0x0000000e000e7202 */ /* 0x000fe20000000f00 */
[----:B------:R1:W-:Y:S01]  /*e1f0*/  STSM.16.M88.4 [R12], R40 ;  /* 0x000000280c007844 */ /* 0x0003e20000000200 */
[----:B------:R-:W-:Y:S02]  /*e200*/  LOP3.LUT R54, R54, R185, RZ, 0x3c, !PT ;  /* 0x000000b936367212 */ /* 0x000fe400078e3cff */
[----:B------:R-:W-:Y:S01]  /*e210*/  SHF.R.U64 R86, R86, 0x3, RZ ;  /* 0x0000000356567819 */ /* 0x000fe200000012ff */
[----:B------:R-:W-:Y:S01]  /*e220*/  STSM.16.M88.4 [R14], R48 ;  /* 0x000000300e007844 */ /* 0x000fe20000000200 */
[----:B------:R-:W-:Y:S02]  /*e230*/  SHF.R.U64 R99, R99, 0x3, RZ ;  /* 0x0000000363637819 */ /* 0x000fe400000012ff */
[----:B------:R-:W-:Y:S02]  /*e240*/  MOV R20, R20 ;  /* 0x0000001400147202 */ /* 0x000fe40000000f00 */
[----:B------:R-:W-:-:S02]  /*e250*/  F2FP.F16.F32.PACK_AB R59, R155, R59 ;  /* 0x0000003b9b3b723e */ /* 0x000fc400000000ff */
[----:B------:R-:W-:Y:S02]  /*e260*/  F2FP.F16.F32.PACK_AB R65, R154, R66 ;  /* 0x000000429a41723e */ /* 0x000fe400000000ff */
[----:B------:R-:W-:Y:S01]  /*e270*/  F2FP.F16.F32.PACK_AB R72, R73, R72 ;  /* 0x000000484948723e */ /* 0x000fe200000000ff */
[----:B------:R-:W-:Y:S01]  /*e280*/  STSM.16.M88.4 [R20], R56 ;  /* 0x0000003814007844 */ /* 0x000fe20000000200 */
[----:B------:R-:W-:Y:S02]  /*e290*/  LOP3.LUT R62, R62, R187, RZ, 0x3c, !PT ;  /* 0x000000bb3e3e7212 */ /* 0x000fe400078e3cff */
[----:B------:R-:W-:Y:S02]  /*e2a0*/  MOV R30, R30 ;  /* 0x0000001e001e7202 */ /* 0x000fe40000000f00 */
[----:B------:R-:W-:Y:S02]  /*e2b0*/  F2FP.F16.F32.PACK_AB R66, R69, R68 ;  /* 0x000000444542723e */ /* 0x000fe400000000ff */
        /* <DEDUP_REMOVED lines=11> */
[----:B------:R-:W-:Y:S01]  /*e370*/  LOP3.LUT R78, R78, R191, RZ, 0x3c, !PT ;  /* 0x000000bf4e4e7212 */ /* 0x000fe200078e3cff */
[----:B------:R-:W2:Y:S01]  /*e380*/  LDC R16, c[0x0][0xbe8] ;  /* 0x0002fa00ff107b82 */ /* 0x000ea20000000800 */
[----:B------:R-:W-:Y:S02]  /*e390*/  SHF.R.U64 R28, R163, 0x3, RZ ;  /* 0x00000003a31c7819 */ /* 0x000fe400000012ff */
[----:B------:R-:W-:Y:S02]  /*e3a0*/  LOP3.LUT R94, R29, R6, RZ, 0x3c, !PT ;  /* 0x000000061d5e7212 */ /* 0x000fe400078e3cff */
[----:B------:R-:W-:-:S02]  /*e3b0*/  MOV R46, R46 ;  /* 0x0000002e002e7202 */ /* 0x000fc40000000f00 */
[----:B------:R-:W-:Y:S02]  /*e3c0*/  F2FP.F16.F32.PACK_AB R82, R85, R84 ;  /* 0x000000545552723e */ /* 0x000fe400000000ff */
[----:B------:R-:W-:Y:S02]  /*e3d0*/  F2FP.F16.F32.PACK_AB R83, R3, R83 ;  /* 0x000000530353723e */ /* 0x000fe400000000ff */
[----:B------:R-:W-:Y:S02]  /*e3e0*/  F2FP.F16.F32.PACK_AB R89, R91, R90 ;  /* 0x0000005a5b59723e */ /* 0x000fe400000000ff */
[----:B------:R-:W-:Y:S01]  /*e3f0*/  LOP3.LUT R86, R86, R193, RZ, 0x3c, !PT ;  /* 0x000000c156567212 */ /* 0x000fe200078e3cff */
[----:B------:R-:W-:Y:S01]  /*e400*/  STSM.16.M88.4 [R46], R80 ;  /* 0x000000502e007844 */ /* 0x000fe20000000200 */
[----:B------:R-:W-:Y:S02]  /*e410*/  LOP3.LUT R6, R99, R170, RZ, 0x3c, !PT ;  /* 0x000000aa63067212 */ /* 0x000fe400078e3cff */
[----:B------:R-:W-:-:S02]  /*e420*/  MOV R54, R54 ;  /* 0x0000003600367202 */ /* 0x000fc40000000f00 */
[----:B------:R-:W-:Y:S02]  /*e430*/  F2FP.F16.F32.PACK_AB R90, R93, R92 ;  /* 0x0000005c5d5a723e */ /* 0x000fe400000000ff */
[----:B------:R-:W-:Y:S02]  /*e440*/  F2FP.F16.F32.PACK_AB R91, R165, R164 ;  /* 0x000000a4a55b723e */ /* 0x000fe400000000ff */
[----:B------:R-:W-:Y:S02]  /*e450*/  F2FP.F16.F32.PACK_AB R96, R97, R96 ;  /* 0x000000606160723e */ /* 0x000fe400000000ff */
[----:B------:R-:W-:Y:S01]  /*e460*/  F2FP.F16.F32.PACK_AB R104, R105, R104 ;  /* 0x000000686968723e */ /* 0x000fe200000000ff */
[----:B------:R-:W-:Y:S01]  /*e470*/  STSM.16.M88.4 [R54], R88 ;  /* 0x0000005836007844 */ /* 0x000fe20000000200 */
[----:B------:R-:W-:Y:S02]  /*e480*/  MOV R62, R62 ;  /* 0x0000003e003e7202 */ /* 0x000fe40000000f00 */
[----:B------:R-:W-:-:S02]  /*e490*/  F2FP.F16.F32.PACK_AB R97, R167, R166 ;  /* 0x000000a6a761723e */ /* 0x000fc400000000ff */
[----:B0-----:R-:W-:Y:S02]  /*e4a0*/  F2FP.F16.F32.PACK_AB R98, R101, R100 ;  /* 0x000000646562723e */ /* 0x001fe400000000ff */
[----:B------:R-:W-:Y:S02]  /*e4b0*/  F2FP.F16.F32.PACK_AB R99, R103, R102 ;  /* 0x000000666763723e */ /* 0x000fe400000000ff */
[----:B------:R-:W-:Y:S02]  /*e4c0*/  F2FP.F16.F32.PACK_AB R105, R107, R106 ;  /* 0x0000006a6b69723e */ /* 0x000fe400000000ff */
[----:B------:R-:W-:Y:S01]  /*e4d0*/  F2FP.F16.F32.PACK_AB R112, R113, R112 ;  /* 0x000000707170723e */ /* 0x000fe200000000ff */
[----:B------:R-:W-:Y:S01]  /*e4e0*/  STSM.16.M88.4 [R62], R96 ;  /* 0x000000603e007844 */ /* 0x000fe20000000200 */
[----:B------:R-:W-:Y:S02]  /*e4f0*/  MOV R70, R70 ;  /* 0x0000004600467202 */ /* 0x000fe40000000f00 */
[----:B------:R-:W-:-:S02]  /*e500*/  F2FP.F16.F32.PACK_AB R106, R109, R108 ;  /* 0x0000006c6d6a723e */ /* 0x000fc400000000ff */
[----:B------:R-:W-:Y:S02]  /*e510*/  F2FP.F16.F32.PACK_AB R107, R111, R110 ;  /* 0x0000006e6f6b723e */ /* 0x000fe400000000ff */
[----:B------:R-:W-:Y:S02]  /*e520*/  F2FP.F16.F32.PACK_AB R113, R115, R114 ;  /* 0x000000727371723e */ /* 0x000fe400000000ff */
[----:B------:R-:W-:Y:S01]  /*e530*/  F2FP.F16.F32.PACK_AB R120, R121, R120 ;  /* 0x000000787978723e */ /* 0x000fe200000000ff */
[----:B------:R-:W-:Y:S01]  /*e540*/  STSM.16.M88.4 [R70], R104 ;  /* 0x0000006846007844 */ /* 0x000fe20000000200 */
[----:B------:R-:W-:Y:S02]  /*e550*/  LOP3.LUT R8, R28, R169, RZ, 0x3c, !PT ;  /* 0x000000a91c087212 */ /* 0x000fe400078e3cff */
[----:B------:R-:W-:Y:S02]  /*e560*/  MOV R78, R78 ;  /* 0x0000004e004e7202 */ /* 0x000fe40000000f00 */
[----:B------:R-:W-:-:S02]  /*e570*/  F2FP.F16.F32.PACK_AB R114, R117, R116 ;  /* 0x000000747572723e */ /* 0x000fc400000000ff */
[----:B------:R-:W-:Y:S02]  /*e580*/  F2FP.F16.F32.PACK_AB R115, R119, R118 ;  /* 0x000000767773723e */ /* 0x000fe400000000ff */
[----:B------:R-:W-:Y:S02]  /*e590*/  F2FP.F16.F32.PACK_AB R121, R123, R122 ;  /* 0x0000007a7b79723e */ /* 0x000fe400000000ff */
[----:B------:R-:W-:Y:S01]  /*e5a0*/  F2FP.F16.F32.PACK_AB R128, R129, R128 ;  /* 0x000000808180723e */ /* 0x000fe200000000ff */
[----:B------:R-:W-:Y:S01]  /*e5b0*/  STSM.16.M88.4 [R78], R112 ;  /* 0x000000704e007844 */ /* 0x000fe20000000200 */
[----:B------:R-:W-:Y:S02]  /*e5c0*/  MOV R86, R86 ;  /* 0x0000005600567202 */ /* 0x000fe40000000f00 */
[----:B------:R-:W-:Y:S02]  /*e5d0*/  F2FP.F16.F32.PACK_AB R122, R125, R124 ;  /* 0x0000007c7d7a723e */ /* 0x000fe400000000ff */
[----:B------:R-:W-:-:S02]  /*e5e0*/  F2FP.F16.F32.PACK_AB R123, R127, R126 ;  /* 0x0000007e7f7b723e */ /* 0x000fc400000000ff */
[----:B------:R-:W-:Y:S02]  /*e5f0*/  F2FP.F16.F32.PACK_AB R129, R131, R130 ;  /* 0x000000828381723e */ /* 0x000fe400000000ff */
[----:B------:R-:W-:Y:S01]  /*e600*/  F2FP.F16.F32.PACK_AB R136, R137, R136 ;  /* 0x000000888988723e */ /* 0x000fe200000000ff */
[----:B------:R-:W-:Y:S01]  /*e610*/  STSM.16.M88.4 [R86], R120 ;  /* 0x0000007856007844 */ /* 0x000fe20000000200 */
[----:B------:R-:W-:Y:S02]  /*e620*/  MOV R94, R94 ;  /* 0x0000005e005e7202 */ /* 0x000fe40000000f00 */
[----:B------:R-:W-:Y:S02]  /*e630*/  F2FP.F16.F32.PACK_AB R130, R133, R132 ;  /* 0x000000848582723e */ /* 0x000fe400000000ff */
[----:B------:R-:W-:Y:S02]  /*e640*/  F2FP.F16.F32.PACK_AB R131, R135, R134 ;  /* 0x000000868783723e */ /* 0x000fe400000000ff */
[----:B------:R-:W-:-:S02]  /*e650*/  F2FP.F16.F32.PACK_AB R137, R139, R138 ;  /* 0x0000008a8b89723e */ /* 0x000fc400000000ff */
[----:B------:R-:W-:Y:S01]  /*e660*/  F2FP.F16.F32.PACK_AB R144, R145, R144 ;  /* 0x000000909190723e */ /* 0x000fe200000000ff */
[----:B------:R-:W-:Y:S01]  /*e670*/  STSM.16.M88.4 [R94], R128 ;  /* 0x000000805e007844 */ /* 0x000fe20000000200 */
[----:B------:R-:W-:Y:S02]  /*e680*/  MOV R10, R6 ;  /* 0x00000006000a7202 */ /* 0x000fe40000000f00 */
[----:B------:R-:W-:Y:S02]  /*e690*/  F2FP.F16.F32.PACK_AB R138, R141, R140 ;  /* 0x0000008c8d8a723e */ /* 0x000fe400000000ff */
[----:B------:R-:W-:Y:S02]  /*e6a0*/  F2FP.F16.F32.PACK_AB R139, R143, R142 ;  /* 0x0000008e8f8b723e */ /* 0x000fe400000000ff */
[----:B------:R-:W-:Y:S02]  /*e6b0*/  F2FP.F16.F32.PACK_AB R145, R147, R146 ;  /* 0x000000929391723e */ /* 0x000fe400000000ff */
[----:B------:R-:W-:Y:S01]  /*e6c0*/  MOV R8, R8 ;  /* 0x0000000800087202 */ /* 0x000fe20000000f00 */
[----:B------:R0:W-:Y:S01]  /*e6d0*/  STSM.16.M88.4 [R10], R136 ;  /* 0x000000880a007844 */ /* 0x0001e20000000200 */
[----:B------:R-:W-:-:S02]  /*e6e0*/  F2FP.F16.F32.PACK_AB R146, R149, R148 ;  /* 0x000000949592723e */ /* 0x000fc400000000ff */
[----:B------:R-:W-:Y:S02]  /*e6f0*/  F2FP.F16.F32.PACK_AB R147, R151, R150 ;  /* 0x000000969793723e */ /* 0x000fe400000000ff */
[----:B------:R-:W-:Y:S02]  /*e700*/  R2UR UR4, R207 ;  /* 0x00000000cf0472ca */ /* 0x000fe400000e0000 */
[----:B------:R-:W-:Y:S01]  /*e710*/  PLOP3.LUT P0, PT, PT, PT, UP0, 0x80, 0x0 ;  /* 0x000000000000781c */ /* 0x000fe20003f0f008 */
[----:B------:R3:W-:Y:S10]  /*e720*/  STSM.16.M88.4 [R8], R144 ;  /* 0x0000009008007844 */ /* 0x0007f40000000200 */
[----:B------:R-:W-:-:S06]  /*e730*/  UIMAD.WIDE UR8, UR4, 0x4, UR8 ;  /* 0x00000004040878a5 */ /* 0x000fcc000f8e0208 */
[----:B------:R-:W-:Y:S02]  /*e740*/  IMAD.U32 R6, RZ, RZ, UR8 ;  /* 0x00000008ff067e24 */ /* 0x000fe4000f8e00ff */
[----:B------:R-:W-:Y:S01]  /*e750*/  IMAD.U32 R7, RZ, RZ, UR9 ;  /* 0x00000009ff077e24 */ /* 0x000fe2000f8e00ff */
[----:B------:R-:W-:Y:S01]  /*e760*/  BAR.SYNC.DEFER_BLOCKING 0x1, 0x100 ;  /* 0x0044000000007b1d */ /* 0x000fe20000010000 */
[----:B--2---:R-:W-:-:S05]  /*e770*/  ISETP.NE.AND P1, PT, R16, 0x1, PT ;  /* 0x000000011000780c */ /* 0x004fca0003f25270 */
[----:B------:R-:W-:Y:S01]  /*e780*/  ULDC.64 UR8, c[0x0][0xc08] ;  /* 0x0003020000087ab9 */ /* 0x000fe20000000a00 */
[----:B------:R-:W2:Y:S01]  /*e790*/  @P0 LDG.E R3, desc[UR12][R6.64] ;  /* 0x0000000c06030981 */ /* 0x000ea2000c1e1900 */
[----:B------:R-:W-:-:S06]  /*e7a0*/  UISETP.NE.U32.AND UP1, UPT, UR8, URZ, UPT ;  /* 0x0000003f0800728c */ /* 0x000fcc000bf25070 */
[----:B------:R-:W4:Y:S01]  /*e7b0*/  @P1 LDC R9, c[0x0][0xbec] ;  /* 0x0002fb00ff091b82 */ /* 0x000f220000000800 */
[----:B------:R-:W-:Y:S01]  /*e7c0*/  ULDC UR10, c[0x0][0xa88] ;  /* 0x0002a200000a7ab9 */ /* 0x000fe20000000800 */
[----:B------:R-:W-:-:S06]  /*e7d0*/  UISETP.NE.AND.EX UP1, UPT, UR9, URZ, UPT, UP1 ;  /* 0x0000003f0900728c */ /* 0x000fcc000bf25310 */
[----:B-1----:R-:W1:Y:S01]  /*e7e0*/  @P1 LDC R12, c[0x0][0xbf0] ;  /* 0x0002fc00ff0c1b82 */ /* 0x002e620000000800 */
[----:B------:R-:W-:-:S04]  /*e7f0*/  PLOP3.LUT P2, PT, PT, PT, UP1, 0x80, 0x0 ;  /* 0x000000000000781c */ /* 0x000fc80003f4f018 */
[----:B------:R-:W-:Y:S02]  /*e800*/  @UP1 ULDC.64 UR8, c[0x0][0xc08] ;  /* 0x0003020000081ab9 */ /* 0x000fe40000000a00 */
[----:B------:R-:W-:-:S03]  /*e810*/  @UP1 UIMAD.WIDE UR8, UR4, 0x4, UR8 ;  /* 0x00000004040818a5 */ /* 0x000fc6000f8e0208 */
[----:B------:R-:W-:-:S03]  /*e820*/  UMOV UR4, URZ ;  /* 0x0000003f00047c82 */ /* 0x000fc60008000000 */
[----:B0-----:R-:W-:Y:S02]  /*e830*/  IMAD.U32 R10, RZ, RZ, UR8 ;  /* 0x00000008ff0a7e24 */ /* 0x001fe4000f8e00ff */
[----:B------:R-:W-:Y:S01]  /*e840*/  IMAD.U32 R11, RZ, RZ, UR9 ;  /* 0x00000009ff0b7e24 */ /* 0x000fe2000f8e00ff */
[----:B--2---:R-:W-:Y:S01]  /*e850*/  @P0 R2UR UR4, R3 ;  /* 0x00000000030402ca */ /* 0x004fe200000e0000 */
[----:B------:R-:W-:-:S06]  /*e860*/  IMAD.U32 R3, RZ, RZ, UR10 ;  /* 0x0000000aff037e24 */ /* 0x000fcc000f8e00ff */
[----:B------:R3:W5:Y:S01]  /*e870*/  @P2 LDG.E R3, desc[UR12][R10.64] ;  /* 0x0000000c0a032981 */ /* 0x000762000c1e1900 */
[----:B-1--4-:R-:W-:Y:S07]  /*e880*/  @P2 BRA `(.L_x_1506) ;  /* 0x0000000000142947 */ /* 0x012fee0003800000 */
[----:B------:R-:W-:Y:S05]  /*e890*/  @!P0 BRA `(.L_x_1506) ;  /* 0x0000000000108947 */ /* 0x000fea0003800000 */
[----:B------:R-:W-:Y:S02]  /*e8a0*/  ULDC.64 UR8, c[0x0][0x208] ;  /* 0x0000820000087ab9 */ /* 0x000fe40000000a00 */
[----:B---3--:R-:W2:Y:S04]  /*e8b0*/  LDG.E R8, desc[UR8][R6.64] ;  /* 0x0000000806087981 */ /* 0x008ea8000c1e1900 */
[----:B-----5:R-:W2:Y:S02]  /*e8c0*/  LDG.E R3, desc[UR8][R6.64+0x4] ;  /* 0x0000040806037981 */ /* 0x020ea4000c1e1900 */
[----:B--2---:R-:W-:-:S07]  /*e8d0*/  IMAD.IADD R3, R3, 0x1, -R8 ;  /* 0x0000000103037824 */ /* 0x004fce00078e0a08 */
.L_x_1506:
[----:B------:R-:W-:Y:S01]  /*e8e0*/  R2UR UR20, R205 ;  /* 0x00000000cd1472ca */ /* 0x000fe200000e0000 */
[----:B------:R-:W-:Y:S01]  /*e8f0*/  USHF.R.S32.HI UR9, URZ, 0x1f, UR4 ;  /* 0x0000001f3f097899 */ /* 0x000fe20008011404 */
[----:B------:R-:W-:Y:S01]  /*e900*/  R2UR UR19, R22 ;  /* 0x00000000161372ca */ /* 0x000fe200000e0000 */
[----:B------:R-:W-:Y:S01]  /*e910*/  ULDC.64 UR14, c[0x0][0xb90] ;  /* 0x0002e400000e7ab9 */ /* 0x000fe20000000a00 */
[----:B------:R-:W-:Y:S01]  /*e920*/  R2UR UR13, R207 ;  /* 0x00000000cf0d72ca */ /* 0x000fe200000e0000 */
[----:B------:R-:W-:Y:S01]  /*e930*/  UMOV UR8, UR4 ;  /* 0x0000000400087c82 */ /* 0x000fe20008000000 */
[----:B-----5:R-:W-:Y:S01]  /*e940*/  IMAD R81, R3, R16, RZ ;  /* 0x0000001003517224 */ /* 0x020fe200078e02ff */
[----:B------:R-:W0:Y:S01]  /*e950*/  @P1 LDC R77, c[0x0][0xbf0] ;  /* 0x0002fc00ff4d1b82 */ /* 0x000e220000000800 */
[----:B------:R-:W-:-:S05]  /*e960*/  ULDC.64 UR22, c[0x0][0x208] ;  /* 0x0000820000167ab9 */ /* 0x000fca0000000a00 */
[----:B------:R-:W-:Y:S02]  /*e970*/  USHF.R.S32.HI UR16, URZ, 0x1f, UR20 ;  /* 0x0000001f3f107899 */ /* 0x000fe40008011414 */
[----:B---3--:R-:W-:Y:S01]  /*e980*/  VIADD R8, R23, UR19 ;  /* 0x0000001317087c36 */ /* 0x008fe20008000000 */
[----:B------:R-:W-:Y:S01]  /*e990*/  UIMAD.WIDE.U32 UR10, UR20, UR14, UR8 ;  /* 0x0000000e140a72a5 */ /* 0x000fe2000f8e0008 */
[----:B------:R-:W-:Y:S01]  /*e9a0*/  VIADD R18, R211, UR19 ;  /* 0x00000013d3127c36 */ /* 0x000fe20008000000 */
[----:B------:R-:W-:Y:S01]  /*e9b0*/  USHF.R.S32.HI UR8, URZ, 0x1f, UR13 ;  /* 0x0000001f3f087899 */ /* 0x000fe2000801140d */
[----:B------:R-:W-:Y:S01]  /*e9c0*/  @P1 IMAD.HI.U32 R7, R8, R9, RZ ;  /* 0x0000000908071227 */ /* 0x000fe200078e00ff */
[----:B------:R-:W-:Y:S02]  /*e9d0*/  UIMAD UR12, UR16, UR14, URZ ;  /* 0x0000000e100c72a4 */ /* 0x000fe4000f8e023f */
[----:B------:R-:W-:Y:S01]  /*e9e0*/  USEL UR18, UR8, URZ, !UP0 ;  /* 0x0000003f08127287 */ /* 0x000fe2000c000000 */
[----:B------:R-:W-:Y:S01]  /*e9f0*/  IMAD.MOV.U32 R6, RZ, RZ, R8 ;  /* 0x000000ffff067224 */ /* 0x000fe200078e0008 */
[----:B------:R-:W-:Y:S01]  /*ea00*/  UIMAD UR12, UR20, UR15, UR12 ;  /* 0x0000000f140c72a4 */ /* 0x000fe2000f8e020c */
[----:B------:R-:W-:Y:S01]  /*ea10*/  @P1 SHF.R.U32.HI R6, RZ, R12, R7 ;  /* 0x0000000cff061219 */ /* 0x000fe20000011607 */
[----:B------:R-:W-:Y:S01]  /*ea20*/  USEL UR17, UR13, URZ, !UP0 ;  /* 0x0000003f0d117287 */ /* 0x000fe2000c000000 */
[----:B------:R-:W-:Y:S01]  /*ea30*/  IMAD R7, R206, 0x40, R19 ;  /* 0x00000040ce077824 */ /* 0x000fe200078e0213 */
[----:B------:R-:W-:Y:S01]  /*ea40*/  ULDC.64 UR14, c[0x0][0xb98] ;  /* 0x0002e600000e7ab9 */ /* 0x000fe20000000a00 */
[----:B------:R-:W-:Y:S01]  /*ea50*/  UIADD3 UR11, UR11, UR12, URZ ;  /* 0x0000000c0b0b7290 */ /* 0x000fe2000fffe03f */
[----:B------:R-:W-:Y:S01]  /*ea60*/  IMAD.MOV R9, RZ, RZ, -R6 ;  /* 0x000000ffff097224 */ /* 0x000fe200078e0a06 */
[----:B------:R-:W-:Y:S01]  /*ea70*/  UIMAD UR8, UR18, UR14, URZ ;  /* 0x0000000e120872a4 */ /* 0x000fe2000f8e023f */
[----:B------:R-:W-:Y:S01]  /*ea80*/  IMAD.WIDE R4, R7, 0x2, R4 ;  /* 0x0000000207047825 */ /* 0x000fe200078e0204 */
[----:B------:R-:W-:Y:S01]  /*ea90*/  UIMAD.WIDE.U32 UR10, UR17, UR14, UR10 ;  /* 0x0000000e110a72a5 */ /* 0x000fe2000f8e000a */
[----:B------:R-:W-:Y:S01]  /*eaa0*/  SHF.R.S32.HI R7, RZ, 0x1f, R6 ;  /* 0x0000001fff077819 */ /* 0x000fe20000011406 */
[----:B------:R-:W-:Y:S01]  /*eab0*/  UIMAD UR8, UR17, UR15, UR8 ;  /* 0x0000000f110872a4 */ /* 0x000fe2000f8e0208 */
[----:B------:R-:W-:Y:S01]  /*eac0*/  IMAD R9, R16, R9, R8 ;  /* 0x0000000910097224 */ /* 0x000fe200078e0208 */
[----:B------:R-:W-:Y:S01]  /*ead0*/  IADD3 R11, P5, R4, 0x1000, RZ ;  /* 0x00001000040b7810 */ /* 0x000fe20007fbe0ff */
[----:B------:R-:W-:Y:S01]  /*eae0*/  ULDC.64 UR12, c[0x0][0xaa0] ;  /* 0x0002a800000c7ab9 */ /* 0x000fe20000000a00 */
[----:B------:R-:W-:-:S02]  /*eaf0*/  IADD3 R6, P0, R6, UR10, RZ ;  /* 0x0000000a06067c10 */ /* 0x000fc4000ff1e0ff */
[----:B------:R-:W-:Y:S01]  /*eb00*/  IMAD.U32 R10, RZ, RZ, UR8 ;  /* 0x00000008ff0a7e24 */ /* 0x000fe2000f8e00ff */
[----:B------:R-:W-:Y:S02]  /*eb10*/  SHF.R.S32.HI R8, RZ, 0x1f, R9 ;  /* 0x0000001fff087819 */ /* 0x000fe40000011409 */
[----:B------:R-:W-:Y:S02]  /*eb20*/  IADD3 R53, P3, R4, 0x4000, RZ ;  /* 0x0000400004357810 */ /* 0x000fe40007f7e0ff */
[----:B------:R-:W-:Y:S01]  /*eb30*/  IADD3.X R7, R7, UR11, R10, P0, !PT ;  /* 0x0000000b07077c10 */ /* 0x000fe200087fe40a */
[----:B------:R-:W-:Y:S01]  /*eb40*/  ULDC.64 UR10, c[0x0][0xb88] ;  /* 0x0002e200000a7ab9 */ /* 0x000fe20000000a00 */
[----:B------:R-:W-:Y:S01]  /*eb50*/  LOP3.LUT R52, R53, 0x380, RZ, 0xc0, !PT ;  /* 0x0000038035347812 */ /* 0x000fe200078ec0ff */
[----:B------:R-:W-:Y:S01]  /*eb60*/  IMAD R10, R8, UR10, RZ ;  /* 0x0000000a080a7c24 */ /* 0x000fe2000f8e02ff */
[----:B------:R-:W-:Y:S01]  /*eb70*/  LOP3.LUT R8, R11, 0x380, RZ, 0xc0, !PT ;  /* 0x000003800b087812 */ /* 0x000fe200078ec0ff */
[----:B------:R-:W-:Y:S01]  /*eb80*/  IMAD.WIDE.U32 R6, R9, UR10, R6 ;  /* 0x0000000a09067c25 */ /* 0x000fe2000f8e0006 */
[----:B------:R-:W-:-:S02]  /*eb90*/  SHF.R.U64 R52, R52, 0x3, RZ ;  /* 0x0000000334347819 */ /* 0x000fc400000012ff */
[----:B------:R-:W-:Y:S01]  /*eba0*/  SHF.R.U64 R8, R8, 0x3, RZ ;  /* 0x0000000308087819 */ /* 0x000fe200000012ff */
[----:B------:R-:W-:Y:S01]  /*ebb0*/  IMAD R15, R9, UR11, R10 ;  /* 0x0000000b090f7c24 */ /* 0x000fe2000f8e020a */
[----:B------:R-:W-:Y:S01]  /*ebc0*/  ULDC.64 UR10, c[0x0][0xb50] ;  /* 0x0002d400000a7ab9 */ /* 0x000fe20000000a00 */
[----:B------:R-:W-:Y:S01]  /*ebd0*/  LOP3.LUT R52, R52, R53, RZ, 0x3c, !PT ;  /* 0x0000003534347212 */ /* 0x000fe200078e3cff */
[----:B------:R-:W-:Y:S01]  /*ebe0*/  IMAD.X R53, RZ, RZ, R5, P3 ;  /* 0x000000ffff357224 */ /* 0x000fe200018e0605 */
[----:B------:R-:W-:Y:S01]  /*ebf0*/  LEA R14, P0, R6, UR10, 0x2 ;  /* 0x0000000a060e7c11 */ /* 0x000fe2000f8010ff */
[----:B------:R-:W-:Y:S01]  /*ec00*/  IMAD.IADD R7, R7, 0x1, R15 ;  /* 0x0000000107077824 */ /* 0x000fe200078e020f */
[----:B------:R-:W-:Y:S01]  /*ec10*/  LOP3.LUT R8, R8, R11, RZ, 0x3c, !PT ;  /* 0x0000000b08087212 */ /* 0x000fe200078e3cff */
[----:B------:R-:W-:Y:S01]  /*ec20*/  IMAD.X R9, RZ, RZ, R5, P5 ;  /* 0x000000ffff097224 */ /* 0x000fe200028e0605 */
[----:B------:R-:W-:Y:S01]  /*ec30*/  IADD3 R41, P3, R4, 0xa000, RZ ;  /* 0x0000a00004297810 */ /* 0x000fe20007f7e0ff */
[----:B------:R-:W-:Y:S01]  /*ec40*/  SHFL.IDX PT, R20, R14, RZ, 0x1c1f ;  /* 0x001c1fff0e147589 */ /* 0x000fe200000e0000 */
[----:B------:R-:W-:-:S02]  /*ec50*/  LEA.HI.X R11, R6, UR11, R7, 0x2, P0 ;  /* 0x0000000b060b7c11 */ /* 0x000fc400080f1407 */
[C---:B------:R-:W-:Y:S02]  /*ec60*/  IADD3 R29, P2, R4.reuse, 0x5000, RZ ;  /* 0x00005000041d7810 */ /* 0x040fe40007f5e0ff */
[C---:B------:R-:W-:Y:S01]  /*ec70*/  IADD3 R13, P4, R4.reuse, 0x2000, RZ ;  /* 0x00002000040d7810 */ /* 0x040fe20007f9e0ff */
[----:B------:R-:W1:Y:S01]  /*ec80*/  SHFL.IDX PT, R21, R11, RZ, 0x1c1f ;  /* 0x001c1fff0b157589 */ /* 0x000e6200000e0000 */
[----:B------:R-:W-:Y:S01]  /*ec90*/  IADD3 R25, P0, R4, 0x3000, RZ ;  /* 0x0000300004197810 */ /* 0x000fe20007f1e0ff */
[----:B------:R-:W-:Y:S01]  /*eca0*/  UIMAD UR10, UR9, UR12, URZ ;  /* 0x0000000c090a72a4 */ /* 0x000fe2000f8e023f */
[----:B------:R-:W-:Y:S01]  /*ecb0*/  LOP3.LUT R40, R41, 0x380, RZ, 0xc0, !PT ;  /* 0x0000038029287812 */ /* 0x000fe200078ec0ff */
[----:B------:R-:W-:Y:S01]  /*ecc0*/  SHFL.IDX PT, R42, R14, 0x1, 0x1c1f ;  /* 0x003c1f000e2a7f89 */ /* 0x000fe200000e0000 */
[----:B------:R-:W-:Y:S01]  /*ecd0*/  LOP3.LUT R24, R25, 0x380, RZ, 0xc0, !PT ;  /* 0x0000038019187812 */ /* 0x000fe200078ec0ff */
[----:B------:R-:W-:Y:S01]  /*ece0*/  VIADD R6, R18, 0x8 ;  /* 0x0000000812067836 */ /* 0x000fe20000000000 */
[----:B------:R-:W-:Y:S01]  /*ecf0*/  LOP3.LUT R28, R29, 0x380, RZ, 0xc0, !PT ;  /* 0x000003801d1c7812 */ /* 0x000fe200078ec0ff */
[----:B------:R-:W2:Y:S01]  /*ed00*/  SHFL.IDX PT, R43, R11, 0x1, 0x1c1f ;  /* 0x003c1f000b2b7f89 */ /* 0x000ea200000e0000 */
[----:B------:R-:W-:-:S02]  /*ed10*/  SHF.R.U64 R24, R24, 0x3, RZ ;  /* 0x0000000318187819 */ /* 0x000fc400000012ff */
[----:B------:R-:W-:Y:S02]  /*ed20*/  SHF.R.U64 R40, R40, 0x3, RZ ;  /* 0x0000000328287819 */ /* 0x000fe400000012ff */
[----:B------:R-:W-:Y:S02]  /*ed30*/  SHF.R.U64 R28, R28, 0x3, RZ ;  /* 0x000000031c1c7819 */ /* 0x000fe400000012ff */
[----:B------:R-:W-:Y:S01]  /*ed40*/  LOP3.LUT R24, R24, R25, RZ, 0x3c, !PT ;  /* 0x0000001918187212 */ /* 0x000fe200078e3cff */
[--C-:B------:R-:W-:Y:S01]  /*ed50*/  IMAD.X R25, RZ, RZ, R5.reuse, P0 ;  /* 0x000000ffff197224 */ /* 0x100fe200000e0605 */
[----:B------:R-:W-:Y:S02]  /*ed60*/  IADD3 R57, P0, R4, 0x9000, RZ ;  /* 0x0000900004397810 */ /* 0x000fe40007f1e0ff */
[----:B------:R-:W-:Y:S01]  /*ed70*/  LOP3.LUT R40, R40, R41, RZ, 0x3c, !PT ;  /* 0x0000002928287212 */ /* 0x000fe200078e3cff */
[--C-:B------:R-:W-:Y:S01]  /*ed80*/  IMAD.X R41, RZ, RZ, R5.reuse, P3 ;  /* 0x000000ffff297224 */ /* 0x100fe200018e0605 */
[----:B------:R-:W-:Y:S01]  /*ed90*/  LOP3.LUT R28, R28, R29, RZ, 0x3c, !PT ;  /* 0x0000001d1c1c7212 */ /* 0x000fe200078e3cff */
[----:B------:R-:W-:Y:S01]  /*eda0*/  IMAD.X R29, RZ, RZ, R5, P2 ;  /* 0x000000ffff1d7224 */ /* 0x000fe200010e0605 */
[----:B------:R-:W-:-:S02]  /*edb0*/  IADD3 R10, P3, R4, 0xf000, RZ ;  /* 0x0000f000040a7810 */ /* 0x000fc40007f7e0ff */
[----:B------:R-:W-:Y:S02]  /*edc0*/  LOP3.LUT R56, R57, 0x380, RZ, 0xc0, !PT ;  /* 0x0000038039387812 */ /* 0x000fe400078ec0ff */
[C---:B------:R-:W-:Y:S02]  /*edd0*/  IADD3 R45, P2, R4.reuse, 0xb000, RZ ;  /* 0x0000b000042d7810 */ /* 0x040fe40007f5e0ff */
[----:B------:R-:W-:Y:S02]  /*ede0*/  LOP3.LUT R12, R13, 0x380, RZ, 0xc0, !PT ;  /* 0x000003800d0c7812 */ /* 0x000fe400078ec0ff */
[C---:B------:R-:W-:Y:S02]  /*edf0*/  IADD3 R33, P6, R4.reuse, 0x6000, RZ ;  /* 0x0000600004217810 */ /* 0x040fe40007fde0ff */
[----:B------:R-:W-:Y:S01]  /*ee00*/  IADD3 R37, P5, R4, 0x7000, RZ ;  /* 0x0000700004257810 */ /* 0x000fe20007fbe0ff */
[----:B------:R-:W-:Y:S01]  /*ee10*/  UIMAD.WIDE.U32 UR8, UR4, UR12, URZ ;  /* 0x0000000c040872a5 */ /* 0x000fe2000f8e003f */
[----:B------:R-:W-:Y:S01]  /*ee20*/  LOP3.LUT R3, R10, 0x380, RZ, 0xc0, !PT ;  /* 0x000003800a037812 */ /* 0x000fe200078ec0ff */
[----:B------:R-:W-:Y:S01]  /*ee30*/  UIMAD UR10, UR4, UR13, UR10 ;  /* 0x0000000d040a72a4 */ /* 0x000fe2000f8e020a */
[----:B------:R-:W-:Y:S01]  /*ee40*/  SHF.R.U64 R56, R56, 0x3, RZ ;  /* 0x0000000338387819 */ /* 0x000fe200000012ff */
[----:B------:R-:W-:Y:S01]  /*ee50*/  IMAD.X R49, RZ, RZ, R5, P3 ;  /* 0x000000ffff317224 */ /* 0x000fe200018e0605 */
[----:B------:R-:W-:Y:S01]  /*ee60*/  LOP3.LUT R44, R45, 0x380, RZ, 0xc0, !PT ;  /* 0x000003802d2c7812 */ /* 0x000fe200078ec0ff */
[----:B------:R-:W-:Y:S01]  /*ee70*/  ULDC.64 UR12, c[0x0][0xae8] ;  /* 0x0002ba00000c7ab9 */ /* 0x000fe20000000a00 */
[----:B------:R-:W-:-:S02]  /*ee80*/  SHF.R.U64 R3, R3, 0x3, RZ ;  /* 0x0000000303037819 */ /* 0x000fc400000012ff */
[----:B------:R-:W-:Y:S01]  /*ee90*/  LOP3.LUT R56, R56, R57, RZ, 0x3c, !PT ;  /* 0x0000003938387212 */ /* 0x000fe200078e3cff */
[--C-:B------:R-:W-:Y:S01]  /*eea0*/  IMAD.X R57, RZ, RZ, R5.reuse, P0 ;  /* 0x000000ffff397224 */ /* 0x100fe200000e0605 */
[----:B------:R-:W-:Y:S02]  /*eeb0*/  SHF.R.U64 R44, R44, 0x3, RZ ;  /* 0x000000032c2c7819 */ /* 0x000fe400000012ff */
[----:B------:R-:W-:Y:S02]  /*eec0*/  LOP3.LUT P0, RZ, R209, 0x3, RZ, 0xc0, !PT ;  /* 0x00000003d1ff7812 */ /* 0x000fe4000780c0ff */
[----:B------:R-:W-:Y:S02]  /*eed0*/  LOP3.LUT R48, R3, R10, RZ, 0x3c, !PT ;  /* 0x0000000a03307212 */ /* 0x000fe400078e3cff */
[----:B------:R-:W-:Y:S01]  /*eee0*/  LOP3.LUT R44, R44, R45, RZ, 0x3c, !PT ;  /* 0x0000002d2c2c7212 */ /* 0x000fe200078e3cff */
[----:B------:R-:W3:Y:S01]  /*eef0*/  @P1 LDC R3, c[0x0][0xbec] ;  /* 0x0002fb00ff031b82 */ /* 0x000ee20000000800 */
[----:B------:R-:W-:Y:S01]  /*ef00*/  IMAD.X R45, RZ, RZ, R5, P2 ;  /* 0x000000ffff2d7224 */ /* 0x000fe200010e0605 */
[----:B------:R-:W-:-:S02]  /*ef10*/  SHF.R.U64 R12, R12, 0x3, RZ ;  /* 0x000000030c0c7819 */ /* 0x000fc400000012ff */
[----:B------:R-:W-:Y:S02]  /*ef20*/  ISETP.GE.OR P2, PT, R18, R81, P0 ;  /* 0x000000511200720c */ /* 0x000fe40000746670 */
[----:B------:R-:W-:Y:S01]  /*ef30*/  LOP3.LUT R12, R12, R13, RZ, 0x3c, !PT ;  /* 0x0000000d0c0c7212 */ /* 0x000fe200078e3cff */
[--C-:B------:R-:W-:Y:S01]  /*ef40*/  IMAD.X R13, RZ, RZ, R5.reuse, P4 ;  /* 0x000000ffff0d7224 */ /* 0x100fe200020e0605 */
[----:B------:R-:W-:Y:S02]  /*ef50*/  IADD3 R65, P4, R4, 0x8000, RZ ;  /* 0x0000800004417810 */ /* 0x000fe40007f9e0ff */
[----:B------:R-:W-:Y:S02]  /*ef60*/  LOP3.LUT R32, R33, 0x380, RZ, 0xc0, !PT ;  /* 0x0000038021207812 */ /* 0x000fe400078ec0ff */
[----:B------:R-:W-:Y:S02]  /*ef70*/  LOP3.LUT R36, R37, 0x380, RZ, 0xc0, !PT ;  /* 0x0000038025247812 */ /* 0x000fe400078ec0ff */
[----:B------:R-:W-:Y:S01]  /*ef80*/  LOP3.LUT R64, R65, 0x380, RZ, 0xc0, !PT ;  /* 0x0000038041407812 */ /* 0x000fe200078ec0ff */
[----:B------:R-:W-:Y:S01]  /*ef90*/  UIADD3 UR9, UR9, UR10, URZ ;  /* 0x0000000a09097290 */ /* 0x000fe2000fffe03f */
[----:B------:R-:W-:Y:S01]  /*efa0*/  SHF.R.U64 R32, R32, 0x3, RZ ;  /* 0x0000000320207819 */ /* 0x000fe200000012ff */
[----:B-1----:R1:W-:Y:S01]  /*efb0*/  @!P2 ST.E desc[UR22][R20.64], R0 ;  /* 0x000000001400a985 */ /* 0x0023e2000c101916 */
[----:B------:R-:W-:Y:S01]  /*efc0*/  SHF.R.U64 R36, R36, 0x3, RZ ;  /* 0x0000000324247819 */ /* 0x000fe200000012ff */
[----:B------:R-:W-:Y:S01]  /*efd0*/  UIMAD UR4, UR16, UR12, URZ ;  /* 0x0000000c100472a4 */ /* 0x000fe2000f8e023f */
[----:B------:R-:W-:Y:S01]  /*efe0*/  SHF.R.U64 R64, R64, 0x3, RZ ;  /* 0x0000000340407819 */ /* 0x000fe200000012ff */
[----:B------:R-:W-:Y:S01]  /*eff0*/  UIMAD.WIDE.U32 UR8, UR20, UR12, UR8 ;  /* 0x0000000c140872a5 */ /* 0x000fe2000f8e0008 */
[----:B------:R-:W-:Y:S01]  /*f000*/  LOP3.LUT R32, R32, R33, RZ, 0x3c, !PT ;  /* 0x0000002120207212 */ /* 0x000fe200078e3cff */
[--C-:B------:R-:W-:Y:S01]  /*f010*/  IMAD.X R33, RZ, RZ, R5.reuse, P6 ;  /* 0x000000ffff217224 */ /* 0x100fe200030e0605 */
[----:B------:R-:W-:Y:S01]  /*f020*/  LOP3.LUT R36, R36, R37, RZ, 0x3c, !PT ;  /* 0x0000002524247212 */ /* 0x000fe200078e3cff */
[--C-:B------:R-:W-:Y:S01]  /*f030*/  IMAD.X R37, RZ, RZ, R5.reuse, P5 ;  /* 0x000000ffff257224 */ /* 0x100fe200028e0605 */
[----:B------:R-:W-:Y:S01]  /*f040*/  LOP3.LUT R64, R64, R65, RZ, 0x3c, !PT ;  /* 0x0000004140407212 */ /* 0x000fe200078e3cff */
[----:B------:R-:W-:Y:S01]  /*f050*/  IMAD.X R65, RZ, RZ, R5, P4 ;  /* 0x000000ffff417224 */ /* 0x000fe200020e0605 */
[----:B------:R-:W-:Y:S01]  /*f060*/  ULDC.64 UR10, c[0x0][0xaf0] ;  /* 0x0002bc00000a7ab9 */ /* 0x000fe20000000a00 */
[----:B-1----:R-:W-:Y:S01]  /*f070*/  IMAD R0, R204, 0x20, R206 ;  /* 0x00000020cc007824 */ /* 0x002fe200078e02ce */
[----:B------:R-:W-:Y:S01]  /*f080*/  UIMAD UR4, UR20, UR13, UR4 ;  /* 0x0000000d140472a4 */ /* 0x000fe2000f8e0204 */
[----:B------:R-:W-:-:S02]  /*f090*/  IADD3 R73, P6, R4, 0xc000, RZ ;  /* 0x0000c00004497810 */ /* 0x000fc40007fde0ff */
[----:B------:R-:W-:Y:S01]  /*f0a0*/  VIADD R18, R0, UR19 ;  /* 0x0000001300127c36 */ /* 0x000fe20008000000 */
[C---:B------:R-:W-:Y:S02]  /*f0b0*/  IADD3 R69, P5, R4.reuse, 0xd000, RZ ;  /* 0x0000d00004457810 */ /* 0x040fe40007fbe0ff */
[----:B------:R-:W-:Y:S01]  /*f0c0*/  IADD3 R61, P4, R4, 0xe000, RZ ;  /* 0x0000e000043d7810 */ /* 0x000fe20007f9e0ff */
[----:B---3--:R-:W-:Y:S01]  /*f0d0*/  @P1 IMAD.HI.U32 R0, R18, R3, RZ ;  /* 0x0000000312001227 */ /* 0x008fe200078e00ff */
[----:B------:R-:W-:Y:S01]  /*f0e0*/  UIADD3 UR9, UR9, UR4, URZ ;  /* 0x0000000409097290 */ /* 0x000fe2000fffe03f */
[----:B------:R-:W-:Y:S01]  /*f0f0*/  LOP3.LUT R72, R73, 0x380, RZ, 0xc0, !PT ;  /* 0x0000038049487812 */ /* 0x000fe200078ec0ff */
[----:B------:R-:W-:Y:S01]  /*f100*/  UIMAD UR4, UR18, UR10, URZ ;  /* 0x0000000a120472a4 */ /* 0x000fe2000f8e023f */
[----:B------:R-:W-:Y:S02]  /*f110*/  LOP3.LUT R68, R69, 0x380, RZ, 0xc0, !PT ;  /* 0x0000038045447812 */ /* 0x000fe400078ec0ff */
[----:B------:R-:W-:-:S02]  /*f120*/  LOP3.LUT R60, R61, 0x380, RZ, 0xc0, !PT ;  /* 0x000003803d3c7812 */ /* 0x000fc400078ec0ff */
[----:B------:R-:W-:Y:S01]  /*f130*/  ISETP.GE.OR P0, PT, R6, R81, P0 ;  /* 0x000000510600720c */ /* 0x000fe20000706670 */
[----:B------:R-:W-:Y:S01]  /*f140*/  IMAD.MOV.U32 R21, RZ, RZ, R18 ;  /* 0x000000ffff157224 */ /* 0x000fe200078e0012 */
[----:B------:R-:W-:Y:S01]  /*f150*/  LOP3.LUT R7, R4, 0x380, RZ, 0xc0, !PT ;  /* 0x0000038004077812 */ /* 0x000fe200078ec0ff */
[----:B------:R-:W-:Y:S01]  /*f160*/  UIMAD UR4, UR17, UR11, UR4 ;  /* 0x0000000b110472a4 */ /* 0x000fe2000f8e0204 */
[----:B0-----:R-:W-:Y:S01]  /*f170*/  @P1 SHF.R.U32.HI R21, RZ, R77, R0 ;  /* 0x0000004dff151219 */ /* 0x001fe20000011600 */
[----:B------:R-:W-:Y:S01]  /*f180*/  UIMAD.WIDE.U32 UR8, UR17, UR10, UR8 ;  /* 0x0000000a110872a5 */ /* 0x000fe2000f8e0008 */
[----:B------:R-:W-:Y:S02]  /*f190*/  SHF.R.U64 R72, R72, 0x3, RZ ;  /* 0x0000000348487819 */ /* 0x000fe400000012ff */
[----:B------:R-:W-:Y:S02]  /*f1a0*/  SHF.R.U64 R68, R68, 0x3, RZ ;  /* 0x0000000344447819 */ /* 0x000fe400000012ff */
[----:B------:R-:W-:-:S02]  /*f1b0*/  SHF.R.U64 R60, R60, 0x3, RZ ;  /* 0x000000033c3c7819 */ /* 0x000fc400000012ff */
[----:B------:R-:W-:Y:S01]  /*f1c0*/  SHF.R.U64 R7, R7, 0x3, RZ ;  /* 0x0000000307077819 */ /* 0x000fe200000012ff */
[----:B------:R-:W-:Y:S01]  /*f1d0*/  UIADD3 UR4, UR9, UR4, URZ ;  /* 0x0000000409047290 */ /* 0x000fe2000fffe03f */
[--C-:B------:R-:W-:Y:S01]  /*f1e0*/  SHF.R.S32.HI R0, RZ, 0x1f, R21.reuse ;  /* 0x0000001fff007819 */ /* 0x100fe20000011415 */
[----:B------:R-:W-:Y:S01]  /*f1f0*/  IMAD.MOV R77, RZ, RZ, -R21 ;  /* 0x000000ffff4d7224 */ /* 0x000fe200078e0a15 */
[----:B------:R-:W-:Y:S01]  /*f200*/  LOP3.LUT R72, R72, R73, RZ, 0x3c, !PT ;  /* 0x0000004948487212 */ /* 0x000fe200078e3cff */
[--C-:B------:R-:W-:Y:S01]  /*f210*/  IMAD.X R73, RZ, RZ, R5.reuse, P6 ;  /* 0x000000ffff497224 */ /* 0x100fe200030e0605 */
[----:B------:R-:W-:Y:S01]  /*f220*/  LOP3.LUT R68, R68, R69, RZ, 0x3c, !PT ;  /* 0x0000004544447212 */ /* 0x000fe200078e3cff */
[--C-:B------:R-:W-:Y:S01]  /*f230*/  IMAD.X R69, RZ, RZ, R5.reuse, P5 ;  /* 0x000000ffff457224 */ /* 0x100fe200028e0605 */
[----:B------:R-:W-:Y:S01]  /*f240*/  LOP3.LUT R60, R60, R61, RZ, 0x3c, !PT ;  /* 0x0000003d3c3c7212 */ /* 0x000fe200078e3cff */
[----:B------:R-:W-:Y:S01]  /*f250*/  IMAD.X R61, RZ, RZ, R5, P4 ;  /* 0x000000ffff3d7224 */ /* 0x000fe200020e0605 */
[----:B------:R-:W-:Y:S01]  /*f260*/  LOP3.LUT R4, R7, R4, RZ, 0x3c, !PT ;  /* 0x0000000407047212 */ /* 0x000fe200078e3cff */
[----:B------:R-:W-:Y:S01]  /*f270*/  ULDC.64 UR10, c[0x0][0xae0] ;  /* 0x0002b800000a7ab9 */ /* 0x000fe20000000a00 */
[----:B------:R-:W-:Y:S01]  /*f280*/  IMAD R77, R16, R77, R18 ;  /* 0x0000004d104d7224 */ /* 0x000fe200078e0212 */
[----:B--2---:R0:W-:Y:S01]  /*f290*/  @!P0 ST.E desc[UR22][R42.64], R2 ;  /* 0x000000022a008985 */ /* 0x0041e2000c101916 */
[----:B------:R-:W-:-:S02]  /*f2a0*/  IMAD R0, R0, UR10, RZ ;  /* 0x0000000a00007c24 */ /* 0x000fc4000f8e02ff */
[----:B------:R-:W-:Y:S01]  /*f2b0*/  IMAD.U32 R3, RZ, RZ, UR9 ;  /* 0x00000009ff037e24 */ /* 0x000fe2000f8e00ff */
[----:B------:R-:W5:Y:S01]  /*f2c0*/  LD.E.128 R4, desc[UR22][R4.64] ;  /* 0x0000001604047980 */ /* 0x000f62000c101d00 */
[----:B------:R-:W-:Y:S02]  /*f2d0*/  IMAD.U32 R3, RZ, RZ, UR4 ;  /* 0x00000004ff037e24 */ /* 0x000fe4000f8e00ff */
[----:B------:R-:W-:Y:S01]  /*f2e0*/  IMAD R79, R21, UR11, R0 ;  /* 0x0000000b154f7c24 */ /* 0x000fe2000f8e0200 */
[----:B------:R-:W5:Y:S01]  /*f2f0*/  LD.E.128 R8, desc[UR22][R8.64] ;  /* 0x0000001608087980 */ /* 0x000f62000c101d00 */
[----:B------:R-:W-:Y:S01]  /*f300*/  SHF.R.S32.HI R0, RZ, 0x1f, R77 ;  /* 0x0000001fff007819 */ /* 0x000fe2000001144d */
[----:B0-----:R-:W-:Y:S02]  /*f310*/  IMAD.U32 R2, RZ, RZ, UR8 ;  /* 0x00000008ff027e24 */ /* 0x001fe4000f8e00ff */
[----:B------:R-:W5:Y:S01]  /*f320*/  LD.E.128 R12, desc[UR22][R12.64] ;  /* 0x000000160c0c7980 */ /* 0x000f62000c101d00 */
[----:B------:R-:W-:-:S03]  /*f330*/  ULDC.64 UR8, c[0x0][0xad8] ;  /* 0x0002b60000087ab9 */ /* 0x000fc60000000a00 */
[----:B------:R-:W5:Y:S01]  /*f340*/  LD.E.128 R24, desc[UR22][R24.64] ;  /* 0x0000001618187980 */ /* 0x000f62000c101d00 */
[----:B------:R-:W-:-:S03]  /*f350*/  IMAD.WIDE.U32 R2, R21, UR10, R2 ;  /* 0x0000000a15027c25 */ /* 0x000fc6000f8e0002 */
[----:B------:R-:W5:Y:S04]  /*f360*/  LD.E.128 R52, desc[UR22][R52.64] ;  /* 0x0000001634347980 */ /* 0x000f68000c101d00 */
        /* <DEDUP_REMOVED lines=10> */
[----:B------:R-:W5:Y:S01]  /*f410*/  LD.E.128 R48, desc[UR22][R48.64] ;  /* 0x0000001630307980 */ /* 0x000f62000c101d00 */
[----:B------:R-:W-:Y:S01]  /*f420*/  IMAD.IADD R3, R3, 0x1, R79 ;  /* 0x0000000103037824 */ /* 0x000fe200078e024f */
[----:B------:R-:W-:Y:S01]  /*f430*/  BSSY B1, `(.L_x_1507) ;  /* 0x000002c000017945 */ /* 0x000fe20003800000 */
[----:B------:R-:W-:Y:S01]  /*f440*/  IMAD R16, R0, UR8, RZ ;  /* 0x0000000800107c24 */ /* 0x000fe2000f8e02ff */
[----:B------:R-:W-:Y:S01]  /*f450*/  @!PT LDS RZ, [RZ] ;  /* 0x00000000fffff984 */ /* 0x000fe20000000800 */
[----:B------:R-:W-:Y:S01]  /*f460*/  @!PT LDS RZ, [RZ] ;  /* 0x00000000fffff984 */ /* 0x000fe20000000800 */
[----:B------:R-:W-:Y:S01]  /*f470*/  @!PT LDS RZ, [RZ] ;  /* 0x00000000fffff984 */ /* 0x000fe20000000800 */
[----:B------:R-:W-:Y:S01]  /*f480*/  @!PT LDS RZ, [RZ] ;  /* 0x00000000fffff984 */ /* 0x000fe20000000800 */
[----:B------:R0:W-:Y:S06]  /*f490*/  MEMBAR.ALL.CTA ;  /* 0x0000000000007992 */ /* 0x0001ec0000008000 */
[----:B0-----:R-:W0:Y:S01]  /*f4a0*/  FENCE.VIEW.ASYNC.S ;  /* 0x00000000000073c6 */ /* 0x001e220000000000 */
[----:B------:R-:W-:-:S02]  /*f4b0*/  VIADD R22, R206, UR19 ;  /* 0x00000013ce167c36 */ /* 0x000fc40008000000 */
[C---:B------:R-:W-:Y:S02]  /*f4c0*/  IMAD R21, R77.reuse, UR9, R16 ;  /* 0x000000094d157c24 */ /* 0x040fe4000f8e0210 */
[----:B------:R-:W-:Y:S01]  /*f4d0*/  IMAD.WIDE.U32 R2, R77, UR8, R2 ;  /* 0x000000084d027c25 */ /* 0x000fe2000f8e0002 */
[CC--:B------:R-:W-:Y:S01]  /*f4e0*/  ISETP.GE.AND P2, PT, R22.reuse, R81.reuse, PT ;  /* 0x000000511600720c */ /* 0x0c0fe20003f46270 */
[----:B------:R-:W-:Y:S02]  /*f4f0*/  ULDC.64 UR8, c[0x0][0xa80] ;  /* 0x0002a00000087ab9 */ /* 0x000fe40000000a00 */
[----:B------:R-:W-:Y:S01]  /*f500*/  VIADD R0, R22, 0x20 ;  /* 0x0000002016007836 */ /* 0x000fe20000000000 */
[----:B------:R-:W-:Y:S01]  /*f510*/  LEA R16, P3, R2, UR8, 0x1 ;  /* 0x0000000802107c11 */ /* 0x000fe2000f8608ff */
[----:B------:R-:W-:Y:S02]  /*f520*/  IMAD.IADD R3, R3, 0x1, R21 ;  /* 0x0000000103037824 */ /* 0x000fe400078e0215 */
[----:B------:R-:W-:Y:S01]  /*f530*/  VIADD R168, R168, 0x30820 ;  /* 0x00030820a8a87836 */ /* 0x000fe20000000000 */
[----:B------:R-:W-:Y:S01]  /*f540*/  ISETP.GE.AND P1, PT, R0, R81, PT ;  /* 0x000000510000720c */ /* 0x000fe20003f26270 */
[----:B------:R-:W-:Y:S01]  /*f550*/  VIADD R0, R22, 0x40 ;  /* 0x0000004016007836 */ /* 0x000fe20000000000 */
[----:B------:R-:W-:Y:S01]  /*f560*/  LEA.HI.X R18, R2, UR9, R3, 0x1, P3 ;  /* 0x0000000902127c11 */ /* 0x000fe200098f0c03 */
[----:B0-----:R0:W1:Y:S01]  /*f570*/  SHFL.IDX PT, R78, R16, RZ, 0x181f ;  /* 0x00181fff104e7589 */ /* 0x00106200000e0000 */
[----:B------:R-:W-:-:S02]  /*f580*/  PRMT R168, RZ, 0x654, R168 ;  /* 0x00000654ffa87816 */ /* 0x000fc400000000a8 */
[----:B------:R-:W-:Y:S02]  /*f590*/  ISETP.GE.AND P0, PT, R0, R81, PT ;  /* 0x000000510000720c */ /* 0x000fe40003f06270 */
[----:B------:R0:W2:Y:S01]  /*f5a0*/  SHFL.IDX PT, R0, R18, RZ, 0x181f ;  /* 0x00181fff12007589 */ /* 0x0000a200000e0000 */
[----:B------:R0:W-:Y:S01]  /*f5b0*/  SYNCS.ARRIVE.TRANS64.RED.A1T0 RZ, [R168+URZ], RZ ;  /* 0x000000ffa8ff79a7 */ /* 0x0001e2000810043f */
[----:B------:R-:W-:Y:S09]  /*f5c0*/  @P2 BRA `(.L_x_1508) ;  /* 0x0000000000482947 */ /* 0x000ff20003800000 */
        /* <DEDUP_REMOVED lines=18> */
.L_x_1508:
[----:B------:R-:W-:Y:S05]  /*f6f0*/  BSYNC B1 ;  /* 0x0000000000017941 */ /* 0x000fea0003800000 */
.L_x_1507:
[----:B--2---:R2:W4:Y:S01]  /*f700*/  SHFL.IDX PT, R0, R18, 0x1, 0x181f ;  /* 0x00381f0012007f89 */ /* 0x00452200000e0000 */
[----:B------:R-:W-:Y:S03]  /*f710*/  BSSY B1, `(.L_x_1509) ;  /* 0x0000015000017945 */ /* 0x000fe60003800000 */
[----:B---3--:R2:W3:Y:S01]  /*f720*/  SHFL.IDX PT, R20, R16, 0x1, 0x181f ;  /* 0x00381f0010147f89 */ /* 0x0084e200000e0000 */
[----:B------:R-:W-:Y:S05]  /*f730*/  @P1 BRA `(.L_x_1510) ;  /* 0x0000000000481947 */ /* 0x000fea0003800000 */
[----:B------:R-:W-:Y:S01]  /*f740*/  ULDC UR4, c[0x0][0xac8] ;  /* 0x0002b20000047ab9 */ /* 0x000fe20000000800 */
[----:B------:R-:W-:Y:S01]  /*f750*/  ULDC.64 UR8, c[0x0][0x208] ;  /* 0x0000820000087ab9 */ /* 0x000fe20000000a00 */
[----:B------:R-:W-:Y:S02]  /*f760*/  ISETP.GE.AND P4, PT, R19, UR4, PT ;  /* 0x0000000413007c0c */ /* 0x000fe4000bf86270 */
[----:B------:R-:W-:Y:S02]  /*f770*/  ISETP.GE.AND P3, PT, R202, UR4, PT ;  /* 0x00000004ca007c0c */ /* 0x000fe4000bf66270 */
[----:B------:R-:W-:Y:S02]  /*f780*/  ISETP.GE.AND P2, PT, R201, UR4, PT ;  /* 0x00000004c9007c0c */ /* 0x000fe4000bf46270 */
[----:B------:R-:W-:-:S07]  /*f790*/  ISETP.GE.AND P1, PT, R203, UR4, PT ;  /* 0x00000004cb007c0c */ /* 0x000fce000bf26270 */
[CC--:B---3--:R-:W-:Y:S02]  /*f7a0*/  @!P4 LEA R2, P6, R19.reuse, R20.reuse, 0x1 ;  /* 0x000000141302c211 */ /* 0x0c8fe400078c08ff */
[C---:B-----5:R-:W-:Y:S02]  /*f7b0*/  @!P3 LEA R4, P5, R202.reuse, R20, 0x1 ;  /* 0x00000014ca04b211 */ /* 0x060fe400078a08ff */
        /* <DEDUP_REMOVED lines=10> */
.L_x_1510:
[----:B------:R-:W-:Y:S05]  /*f860*/  BSYNC B1 ;  /* 0x0000000000017941 */ /* 0x000fea0003800000 */
.L_x_1509:
[----:B----4-:R4:W0:Y:S01]  /*f870*/  SHFL.IDX PT, R0, R18, 0x2, 0x181f ;  /* 0x00581f0012007f89 */ /* 0x01082200000e0000 */
[----:B------:R-:W-:Y:S03]  /*f880*/  BSSY B1, `(.L_x_1511) ;  /* 0x0000015000017945 */ /* 0x000fe60003800000 */
[----:B---3-5:R4:W3:Y:S01]  /*f890*/  SHFL.IDX PT, R8, R16, 0x2, 0x181f ;  /* 0x00581f0010087f89 */ /* 0x0288e200000e0000 */
[----:B------:R-:W-:Y:S05]  /*f8a0*/  @P0 BRA `(.L_x_1512) ;  /* 0x0000000000480947 */ /* 0x000fea0003800000 */
[----:B------:R-:W-:Y:S01]  /*f8b0*/  ULDC UR4, c[0x0][0xac8] ;  /* 0x0002b20000047ab9 */ /* 0x000fe20000000800 */
[----:B------:R-:W-:Y:S01]  /*f8c0*/  ULDC.64 UR8, c[0x0][0x208] ;  /* 0x0000820000087ab9 */ /* 0x000fe20000000a00 */
[----:B------:R-:W-:Y:S02]  /*f8d0*/  ISETP.GE.AND P3, PT, R19, UR4, PT ;  /* 0x0000000413007c0c */ /* 0x000fe4000bf66270 */
[----:B------:R-:W-:Y:S02]  /*f8e0*/  ISETP.GE.AND P2, PT, R202, UR4, PT ;  /* 0x00000004ca007c0c */ /* 0x000fe4000bf46270 */
[----:B------:R-:W-:Y:S02]  /*f8f0*/  ISETP.GE.AND P1, PT, R201, UR4, PT ;  /* 0x00000004c9007c0c */ /* 0x000fe4000bf26270 */
[----:B------:R-:W-:-:S07]  /*f900*/  ISETP.GE.AND P0, PT, R203, UR4, PT ;  /* 0x00000004cb007c0c */ /* 0x000fce000bf06270 */
[-C--:B---3--:R-:W-:Y:S02]  /*f910*/  @!P3 LEA R2, P6, R19, R8.reuse, 0x1 ;  /* 0x000000081302b211 */ /* 0x088fe400078c08ff */
[CC--:B------:R-:W-:Y:S02]  /*f920*/  @!P2 LEA R4, P5, R202.reuse, R8.reuse, 0x1 ;  /* 0x00000008ca04a211 */ /* 0x0c0fe400078a08ff */
        /* <DEDUP_REMOVED lines=10> */
.L_x_1512:
[----:B------:R-:W-:Y:S05]  /*f9d0*/  BSYNC B1 ;  /* 0x0000000000017941 */ /* 0x000fea0003800000 */
.L_x_1511:
[----:B0-----:R-:W-:Y:S01]  /*f9e0*/  VIADD R0, R22, 0x60 ;  /* 0x0000006016007836 */ /* 0x001fe20000000000 */
[----:B--2-4-:R-:W0:Y:S04]  /*f9f0*/  SHFL.IDX PT, R18, R18, 0x3, 0x181f ;  /* 0x00781f0012127f89 */ /* 0x014e2800000e0000 */
[----:B------:R-:W-:Y:S01]  /*fa00*/  ISETP.GE.AND P0, PT, R0, R81, PT ;  /* 0x000000510000720c */ /* 0x000fe20003f06270 */
[----:B------:R-:W2:-:S12]  /*fa10*/  SHFL.IDX PT, R16, R16, 0x3, 0x181f ;  /* 0x00781f0010107f89 */ /* 0x000e9800000e0000 */
[----:B------:R-:W-:Y:S05]  /*fa20*/  @P0 BRA `(.L_x_1513) ;  /* 0x0000000c00ec0947 */ /* 0x000fea0003800000 */
[----:B------:R-:W-:Y:S01]  /*fa30*/  ULDC UR4, c[0x0][0xac8] ;  /* 0x0002b20000047ab9 */ /* 0x000fe20000000800 */
[----:B------:R-:W-:Y:S01]  /*fa40*/  ULDC.64 UR8, c[0x0][0x208] ;  /* 0x0000820000087ab9 */ /* 0x000fe20000000a00 */
[----:B------:R-:W-:Y:S02]  /*fa50*/  ISETP.GE.AND P3, PT, R19, UR4, PT ;  /* 0x0000000413007c0c */ /* 0x000fe4000bf66270 */
[----:B------:R-:W-:Y:S02]  /*fa60*/  ISETP.GE.AND P4, PT, R202, UR4, PT ;  /* 0x00000004ca007c0c */ /* 0x000fe4000bf86270 */
[----:B------:R-:W-:-:S09]  /*fa70*/  ISETP.GE.AND P5, PT, R201, UR4, PT ;  /* 0x00000004c9007c0c */ /* 0x000fd2000bfa6270 */
[CC--:B--2---:R-:W-:Y:S02]  /*fa80*/  @!P3 LEA R2, P0, R19.reuse, R16.reuse, 0x1 ;  /* 0x000000101302b211 */ /* 0x0c4fe400078008ff */
        /* <DEDUP_REMOVED lines=10> */
[----:B----4-:R-:W-:Y:S01]  /*fb30*/  LEA R2, P0, R203, R16, 0x1 ;  /* 0x00000010cb027211 */ /* 0x010fe200078008ff */
[----:B------:R-:W-:-:S03]  /*fb40*/  ULDC.64 UR8, c[0x0][0x208] ;  /* 0x0000820000087ab9 */ /* 0x000fc60000000a00 */
[----:B------:R-:W-:-:S05]  /*fb50*/  LEA.HI.X R3, R203, R18, R214, 0x1, P0 ;  /* 0x00000012cb037211 */ /* 0x000fca00000f0cd6 */
[----:B------:R0:W-:Y:S01]  /*fb60*/  ST.E.128 desc[UR8][R2.64], R48 ;  /* 0x0000003002007985 */ /* 0x0001e2000c101d08 */
[----:B------:R-:W-:Y:S05]  /*fb70*/  BRA `(.L_x_1513) ;  /* 0x0000000c00987947 */ /* 0x000fea0003800000 */
.L_x_1505:
        /* <DEDUP_REMOVED lines=14> */
[----:B0-----:R-:W-:Y:S01]  /*fc60*/  ISETP.NE.AND P0, PT, R11, 0x1, PT ;  /* 0x000000010b00780c */ /* 0x001fe20003f05270 */
[----:B------:R-:W-:-:S04]  /*fc70*/  UISETP.NE.U32.AND UP1, UPT, UR8, URZ, UPT ;  /* 0x0000003f0800728c */ /* 0x000fc8000bf25070 */
[----:B------:R-:W-:-:S06]  /*fc80*/  UISETP.NE.AND.EX UP1, UPT, UR9, URZ, UPT, UP1 ;  /* 0x0000003f0900728c */ /* 0x000fcc000bf25310 */
[----:B------:R-:W-:Y:S02]  /*fc90*/  PLOP3.LUT P3, PT, PT, PT, UP1, 0x80, 0x0 ;  /* 0x000000000000781c */ /* 0x000fe40003f6f018 */
[----:B------:R-:W0:Y:S03]  /*fca0*/  @P0 LDC R9, c[0x0][0xbec] ;  /* 0x0002fb00ff090b82 */ /* 0x000e260000000800 */
[----:B------:R-:W-:Y:S02]  /*fcb0*/  @UP1 ULDC.64 UR8, c[0x0][0xc08] ;  /* 0x0003020000081ab9 */ /* 0x000fe40000000a00 */
[----:B------:R-:W-:-:S03]  /*fcc0*/  @UP1 UIMAD.WIDE UR8, UR4, 0x4, UR8 ;  /* 0x00000004040818a5 */ /* 0x000fc6000f8e0208 */
[----:B------:R-:W-:Y:S02]  /*fcd0*/  ULDC UR4, c[0x0][0xa88] ;  /* 0x0002a20000047ab9 */ /* 0x000fe40000000800 */
[----:B------:R-:W-:Y:S02]  /*fce0*/  IMAD.U32 R0, RZ, RZ, UR4 ;  /* 0x00000004ff007e24 */ /* 0x000fe4000f8e00ff */
[----:B------:R-:W-:Y:S02]  /*fcf0*/  IMAD.U32 R4, RZ, RZ, UR8 ;  /* 0x00000008ff047e24 */ /* 0x000fe4000f8e00ff */
[----:B------:R-:W-:Y:S01]  /*fd00*/  IMAD.U32 R5, RZ, RZ, UR9 ;  /* 0x00000009ff057e24 */ /* 0x000fe2000f8e00ff */
[----:B------:R-:W-:-:S04]  /*fd10*/  UMOV UR4, URZ ;  /* 0x0000003f00047c82 */ /* 0x000fc80008000000 */
[----:B------:R1:W5:Y:S01]  /*fd20*/  @P3 LDG.E R0, desc[UR12][R4.64] ;  /* 0x0000000c04003981 */ /* 0x000362000c1e1900 */
[----:B------:R-:W-:Y:S01]  /*fd30*/  USHF.R.S32.HI UR12, URZ, 0x1f, UR10 ;  /* 0x0000001f3f0c7899 */ /* 0x000fe2000801140a */
[----:B------:R-:W-:Y:S02]  /*fd40*/  ISETP.GE.AND P1, PT, R218, 0x80, PT ;  /* 0x00000080da00780c */ /* 0x000fe40003f26270 */
[----:B--2---:R-:W-:Y:S01]  /*fd50*/  @P2 R2UR UR4, R6 ;  /* 0x00000000060422ca */ /* 0x004fe200000e0000 */
[----:B01----:R-:W-:-:S14]  /*fd60*/  @P3 BRA `(.L_x_1514) ;  /* 0x0000000000143947 */ /* 0x003fdc0003800000 */
[----:B------:R-:W-:Y:S05]  /*fd70*/  @!P2 BRA `(.L_x_1514) ;  /* 0x000000000010a947 */ /* 0x000fea0003800000 */
[----:B------:R-:W-:Y:S02]  /*fd80*/  ULDC.64 UR8, c[0x0][0x208] ;  /* 0x0000820000087ab9 */ /* 0x000fe40000000a00 */
[----:B------:R-:W2:Y:S04]  /*fd90*/  LDG.E R5, desc[UR8][R2.64] ;  /* 0x0000000802057981 */ /* 0x000ea8000c1e1900 */
[----:B-----5:R-:W2:Y:S02]  /*fda0*/  LDG.E R0, desc[UR8][R2.64+0x4] ;  /* 0x0000040802007981 */ /* 0x020ea4000c1e1900 */
[----:B--2---:R-:W-:-:S07]  /*fdb0*/  IMAD.IADD R0, R0, 0x1, -R5 ;  /* 0x0000000100007824 */ /* 0x004fce00078e0a05 */
.L_x_1514:
[----:B------:R-:W-:Y:S01]  /*fdc0*/  R2UR UR9, R207 ;  /* 0x00000000cf0972ca */ /* 0x000fe200000e0000 */
[----:B------:R-:W-:Y:S01]  /*fdd0*/  USHF.R.S32.HI UR11, URZ, 0x1f, UR4 ;  /* 0x0000001f3f0b7899 */ /* 0x000fe20008011404 */
[----:B------:R-:W-:Y:S11]  /*fde0*/  BSSY B1, `(.L_x_1515) ;  /* 0x0000031000017945 */ /* 0x000ff60003800000 */
[----:B------:R-:W-:-:S02]  /*fdf0*/  USHF.R.S32.HI UR8, URZ, 0x1f, UR9 ;  /* 0x0000001f3f087899 */ /* 0x000fc40008011409 */
[----:B------:R-:W-:Y:S02]  /*fe00*/  USEL UR13, UR9, URZ, !UP0 ;  /* 0x0000003f090d7287 */ /* 0x000fe4000c000000 */
[----:B------:R-:W-:Y:S01]  /*fe10*/  USEL UR14, UR8, URZ, !UP0 ;  /* 0x0000003f080e7287 */ /* 0x000fe2000c000000 */
[----:B------:R-:W-:Y:S11]  /*fe20*/  @P1 BRA `(.L_x_1516) ;  /* 0x0000000000b01947 */ /* 0x000ff60003800000 */
[----:B------:R-:W0:Y:S01]  /*fe30*/  S2R R3, SR_TID.X ;  /* 0x0000000000037919 */ /* 0x000e220000002100 */
[----:B------:R-:W1:Y:S01]  /*fe40*/  LDC R7, c[0x0][0xbe8] ;  /* 0x0002fa00ff077b82 */ /* 0x000e620000000800 */
[----:B------:R-:W-:-:S13]  /*fe50*/  R2UR UR8, R22 ;  /* 0x00000000160872ca */ /* 0x000fda00000e0000 */
[----:B------:R-:W-:Y:S02]  /*fe60*/  IMAD.U32 R4, RZ, RZ, UR8 ;  /* 0x00000008ff047e24 */ /* 0x000fe4000f8e00ff */
[----:B-1---5:R-:W-:-:S03]  /*fe70*/  IMAD R2, R0, R7, RZ ;  /* 0x0000000700027224 */ /* 0x022fc600078e02ff */
[----:B0-----:R-:W-:-:S04]  /*fe80*/  IADD3 R4, R4, -0x80, R3 ;  /* 0xffffff8004047810 */ /* 0x001fc80007ffe003 */
        /* <DEDUP_REMOVED lines=8> */
[----:B------:R-:W-:Y:S01]  /*ff10*/  UMOV UR9, UR11 ;  /* 0x0000000b00097c82 */ /* 0x000fe20008000000 */
[----:B------:R-:W-:-:S06]  /*ff20*/  ULDC.64 UR18, c[0x0][0x208] ;  /* 0x0000820000127ab9 */ /* 0x000fcc0000000a00 */
        /* <DEDUP_REMOVED lines=8> */
[----:B------:R-:W-:-:S03]  /*ffb0*/  UIMAD UR10, UR13, UR17, UR10 ;  /* 0x000000110d0a72a4 */ /* 0x000fc6000f8e020a */
        /* <DEDUP_REMOVED lines=19> */
.L_x_1516:
[----:B------:R-:W-:Y:S05]  /*100f0*/  BSYNC B1 ;  /* 0x0000000000017941 */ /* 0x000fea0003800000 */
.L_x_1515:
[----:B0-----:R-:W0:Y:S01]  /*10100*/  @P0 LDC R3, c[0x0][0xbf0] ;  /* 0x0002fc00ff030b82 */ /* 0x001e220000000800 */
[----:B------:R-:W-:Y:S01]  /*10110*/  R2UR UR15, R22 ;  /* 0x00000000160f72ca */ /* 0x000fe200000e0000 */
        /* <DEDUP_REMOVED lines=8> */
[----:B------:R-:W-:Y:S02]  /*101a0*/  UIADD3 UR9, UR9, UR10, URZ ;  /* 0x0000000a09097290 */ /* 0x000fe4000fffe03f */
[----:B------:R-:W-:Y:S01]  /*101b0*/  UIMAD UR4, UR12, UR16, URZ ;  /* 0x000000100c0472a4 */ /* 0x000fe2000f8e023f */
[----:B------:R-:W-:Y:S01]  /*101c0*/  VIADD R6, R2, UR15 ;  /* 0x0000000f02067c36 */ /* 0x000fe20008000000 */
[----:B------:R-:W-:Y:S01]  /*101d0*/  UIMAD.WIDE.U32 UR8, UR18, UR16, UR8 ;  /* 0x00000010120872a5 */ /* 0x000fe2000f8e0008 */
[----:B------:R-:W-:Y:S01]  /*101e0*/  VIADD R8, R206, UR15 ;  /* 0x0000000fce087c36 */ /* 0x000fe20008000000 */
[----:B------:R-:W-:Y:S01]  /*101f0*/  UIMAD UR4, UR18, UR17, UR4 ;  /* 0x00000011120472a4 */ /* 0x000fe2000f8e0204 */
[----:B------:R-:W-:Y:S01]  /*10200*/  @P0 IMAD.HI.U32 R2, R6, R9, RZ ;  /* 0x0000000906020227 */ /* 0x000fe200078e00ff */
[----:B------:R-:W-:Y:S02]  /*10210*/  ULDC.64 UR10, c[0x0][0xaf0] ;  /* 0x0002bc00000a7ab9 */ /* 0x000fe40000000a00 */
[----:B------:R-:W-:Y:S01]  /*10220*/  UIADD3 UR9, UR9, UR4, URZ ;  /* 0x0000000409097290 */ /* 0x000fe2000fffe03f */
[----:B------:R-:W-:Y:S01]  /*10230*/  IMAD.MOV.U32 R5, RZ, RZ, R6 ;  /* 0x000000ffff057224 */ /* 0x000fe200078e0006 */
[----:B------:R-:W-:Y:S01]  /*10240*/  UIMAD UR4, UR14, UR10, URZ ;  /* 0x0000000a0e0472a4 */ /* 0x000fe2000f8e023f */
[----:B0-----:R-:W-:Y:S01]  /*10250*/  @P0 SHF.R.U32.HI R5, RZ, R3, R2 ;  /* 0x00000003ff050219 */ /* 0x001fe20000011602 */
[----:B------:R-:W-:-:S02]  /*10260*/  UIMAD.WIDE.U32 UR8, UR13, UR10, UR8 ;  /* 0x0000000a0d0872a5 */ /* 0x000fc4000f8e0008 */
[----:B------:R-:W-:Y:S01]  /*10270*/  UIMAD UR4, UR13, UR11, UR4 ;  /* 0x0000000b0d0472a4 */ /* 0x000fe2000f8e0204 */
[--C-:B------:R-:W-:Y:S01]  /*10280*/  SHF.R.S32.HI R2, RZ, 0x1f, R5.reuse ;  /* 0x0000001fff027819 */ /* 0x100fe20000011405 */
[----:B------:R-:W-:Y:S01]  /*10290*/  IMAD.MOV R7, RZ, RZ, -R5 ;  /* 0x000000ffff077224 */ /* 0x000fe200078e0a05 */
[----:B------:R-:W-:Y:S01]  /*102a0*/  ULDC.64 UR10, c[0x0][0xae0] ;  /* 0x0002b800000a7ab9 */ /* 0x000fe20000000a00 */
[----:B------:R-:W-:Y:S02]  /*102b0*/  UIADD3 UR4, UR9, UR4, URZ ;  /* 0x0000000409047290 */ /* 0x000fe4000fffe03f */
[----:B------:R-:W-:Y:S02]  /*102c0*/  IMAD.U32 R3, RZ, RZ, UR9 ;  /* 0x00000009ff037e24 */ /* 0x000fe4000f8e00ff */
[----:B------:R-:W-:Y:S02]  /*102d0*/  IMAD R4, R2, UR10, RZ ;  /* 0x0000000a02047c24 */ /* 0x000fe4000f8e02ff */
[----:B------:R-:W-:-:S02]  /*102e0*/  IMAD R7, R11, R7, R6 ;  /* 0x000000070b077224 */ /* 0x000fc400078e0206 */
        /* <DEDUP_REMOVED lines=8> */
[----:B-----5:R-:W-:Y:S02]  /*10370*/  IMAD R11, R0, R11, RZ ;  /* 0x0000000b000b7224 */ /* 0x020fe400078e02ff */
        /* <DEDUP_REMOVED lines=32> */
.L_x_1518:
[----:B------:R-:W-:Y:S05]  /*10580*/  BSYNC B1 ;  /* 0x0000000000017941 */ /* 0x000fea0003800000 */
.L_x_1517:
        /* <DEDUP_REMOVED lines=22> */
.L_x_1520:
[----:B------:R-:W-:Y:S05]  /*106f0*/  BSYNC B1 ;  /* 0x0000000000017941 */ /* 0x000fea0003800000 */
.L_x_1519:
        /* <DEDUP_REMOVED lines=22> */
.L_x_1522:
[----:B------:R-:W-:Y:S05]  /*10860*/  BSYNC B1 ;  /* 0x0000000000017941 */ /* 0x000fea0003800000 */
.L_x_1521:
[----:B0-----:R-:W-:Y:S01]  /*10870*/  VIADD R0, R8, 0x60 ;  /* 0x0000006008007836 */ /* 0x001fe20000000000 */
[----:B---3--:R0:W3:Y:S04]  /*10880*/  SHFL.IDX PT, R6, R5, 0x3, 0x181f ;  /* 0x00781f0005067f89 */ /* 0x0080e800000e0000 */
[----:B------:R-:W-:Y:S01]  /*10890*/  ISETP.GE.AND P0, PT, R0, R11, PT ;  /* 0x0000000b0000720c */ /* 0x000fe20003f06270 */
[----:B-1----:R0:W1:-:S12]  /*108a0*/  SHFL.IDX PT, R2, R4, 0x3, 0x181f ;  /* 0x00781f0004027f89 */ /* 0x00205800000e0000 */
[----:B0-----:R-:W-:Y:S05]  /*108b0*/  @P0 BRA `(.L_x_1513) ;  /* 0x0000000000480947 */ /* 0x001fea0003800000 */
[----:B------:R-:W-:Y:S01]  /*108c0*/  ULDC UR4, c[0x0][0xac8] ;  /* 0x0002b20000047ab9 */ /* 0x000fe20000000800 */
[----:B------:R-:W-:Y:S01]  /*108d0*/  ULDC.64 UR8, c[0x0][0x208] ;  /* 0x0000820000087ab9 */ /* 0x000fe20000000a00 */
[----:B------:R-:W-:Y:S02]  /*108e0*/  ISETP.GE.AND P3, PT, R19, UR4, PT ;  /* 0x0000000413007c0c */ /* 0x000fe4000bf66270 */
[----:B------:R-:W-:Y:S02]  /*108f0*/  ISETP.GE.AND P2, PT, R202, UR4, PT ;  /* 0x00000004ca007c0c */ /* 0x000fe4000bf46270 */
[----:B------:R-:W-:Y:S02]  /*10900*/  ISETP.GE.AND P1, PT, R201, UR4, PT ;  /* 0x00000004c9007c0c */ /* 0x000fe4000bf26270 */
[----:B------:R-:W-:-:S07]  /*10910*/  ISETP.GE.AND P0, PT, R203, UR4, PT ;  /* 0x00000004cb007c0c */ /* 0x000fce000bf06270 */
[-C--:B-12-4-:R-:W-:Y:S02]  /*10920*/  @!P3 LEA R4, P6, R19, R2.reuse, 0x1 ;  /* 0x000000021304b211 */ /* 0x096fe400078c08ff */
[CC--:B------:R-:W-:Y:S02]  /*10930*/  @!P2 LEA R8, P5, R202.reuse, R2.reuse, 0x1 ;  /* 0x00000002ca08a211 */ /* 0x0c0fe400078a08ff */
[----:B------:R-:W-:Y:S02]  /*10940*/  @!P1 LEA R10, P4, R201, R2, 0x1 ;  /* 0x00000002c90a9211 */ /* 0x000fe400078808ff */
[----:B---3--:R-:W-:Y:S02]  /*10950*/  @!P3 LEA.HI.X R5, R19, R6, R217, 0x1, P6 ;  /* 0x000000061305b211 */ /* 0x008fe400030f0cd9 */
        /* <DEDUP_REMOVED lines=8> */
.L_x_1513:
[----:B------:R-:W-:Y:S05]  /*109e0*/  BSYNC B0 ;  /* 0x0000000000007941 */ /* 0x000fea0003800000 */
.L_x_1504:
[----:B------:R-:W-:Y:S02]  /*109f0*/  ULDC UR4, c[0x0][0xc3c] ;  /* 0x00030f0000047ab9 */ /* 0x000fe40000000800 */
[----:B------:R-:W-:-:S06]  /*10a00*/  UISETP.GE.AND UP0, UPT, UR6, UR4, UPT ;  /* 0x000000040600728c */ /* 0x000fcc000bf06270 */
[----:B------:R-:W-:-:S13]  /*10a10*/  PLOP3.LUT P0, PT, PT, PT, UP0, 0x80, 0x0 ;  /* 0x000000000000781c */ /* 0x000fda0003f0f008 */
[----:B------:R-:W-:Y:S05]  /*10a20*/  @!P0 BRA `(.L_x_1523) ;  /* 0xffffff0400108947 */ /* 0x000fea000383ffff */
[----:B------:R-:W-:Y:S05]  /*10a30*/  EXIT ;  /* 0x000000000000794d */ /* 0x000fea0003800000 */
.L_x_1422:
[----:B------:R-:W-:-:S08]  /*10a40*/  NOP ;  /* 0x0000000000007918 */ /* 0x000fd00000000000 */
[----:B0-----:R-:W0:-:S00]  /*10a50*/  USETMAXREG.DEALLOC.CTAPOOL 0x18 ;  /* 0x00000018000079c8 */ /* 0x001e0000080e0500 */
[----:B0-----:R-:W2:Y:S01]  /*10a60*/  LDL.LU R2, [R1+0x18] ;  /* 0x0000180001027983 */ /* 0x001ea20000300800 */
[----:B------:R-:W-:Y:S01]  /*10a70*/  LOP3.LUT R0, R0, 0x3, RZ, 0xc0, !PT ;  /* 0x0000000300007812 */ /* 0x000fe200078ec0ff */
[----:B------:R-:W-:-:S05]  /*10a80*/  IMAD.MOV.U32 R5, RZ, RZ, RZ ;  /* 0x000000ffff057224 */ /* 0x000fca00078e00ff */
        /* <DEDUP_REMOVED lines=10> */
[----:B------:R-:W2:Y:S01]  /*10b30*/  LDS.128 R16, [UR4+0x308d0] ;  /* 0x0308d004ff107984 */ /* 0x000ea20008000c00 */
[----:B------:R-:W-:Y:S06]  /*10b40*/  BAR.ARV 0x4, 0x180 ;  /* 0x0106000000007b1d */ /* 0x000fec0000002000 */
[----:B------:R-:W-:Y:S05]  /*10b50*/  BRA `(.L_x_1525) ;  /* 0x0000000800947947 */ /* 0x000fea0003800000 */
.L_x_1524:
[----:B------:R-:W1:Y:S01]  /*10b60*/  S2R R0, SR_TID.X ;  /* 0x0000000000007919 */ /* 0x000e620000002100 */
[----:B------:R-:W-:Y:S01]  /*10b70*/  ULDC UR4, c[0x0][0xc3c] ;  /* 0x00030f0000047ab9 */ /* 0x000fe20000000800 */
[----:B------:R-:W-:Y:S01]  /*10b80*/  ULDC.64 UR6, c[0x0][0x208] ;  /* 0x0000820000067ab9 */ /* 0x000fe20000000a00 */
[----:B------:R-:W-:Y:S01]  /*10b90*/  ULDC UR5, c[0x0][0xc38] ;  /* 0x00030e0000057ab9 */ /* 0x000fe20000000800 */
[----:B-1----:R-:W-:-:S04]  /*10ba0*/  LOP3.LUT R0, R0, 0x1f, RZ, 0xc0, !PT ;  /* 0x0000001f00007812 */ /* 0x002fc800078ec0ff */
        /* <DEDUP_REMOVED lines=38> */
.L_x_1530:
        /* <DEDUP_REMOVED lines=13> */
.L_x_1529:
[----:B------:R-:W-:Y:S05]  /*10ee0*/  BSYNC B0 ;  /* 0x0000000000007941 */ /* 0x000fea0003800000 */
.L_x_1528:
        /* <DEDUP_REMOVED lines=20> */
[----:B------:R-:W-:-:S07]  /*11030*/  IMAD.MOV.U32 R4, RZ, RZ, R10 ;  /* 0x000000ffff047224 */ /* 0x000fce00078e000a */
.L_x_1526:
[----:B------:R-:W-:Y:S01]  /*11040*/  IMAD.IADD R7, R6, 0x1, -R7 ;  /* 0x0000000106077824 */ /* 0x000fe200078e0a07 */
[----:B------:R-:W-:-:S03]  /*11050*/  ULDC.64 UR8, c[0x0][0x208] ;  /* 0x0000820000087ab9 */ /* 0x000fc60000000a00 */
[----:B------:R-:W-:-:S05]  /*11060*/  IMAD R2, R4, UR5, R7 ;  /* 0x0000000504027c24 */ /* 0x000fca000f8e0207 */
[----:B------:R-:W-:Y:S02]  /*11070*/  ISETP.GT.AND P0, PT, R2, UR6, PT ;  /* 0x0000000602007c0c */ /* 0x000fe4000bf04270 */
[----:B------:R-:W0:Y:S11]  /*11080*/  LDC.64 R2, c[0x0][0xc90] ;  /* 0x00032400ff027b82 */ /* 0x000e360000000a00 */
[----:B------:R-:W-:-:S04]  /*11090*/  VOTE.ANY R11, PT, !P0 ;  /* 0x00000000000b7806 */ /* 0x000fc800040e0100 */
[----:B------:R-:W1:Y:S02]  /*110a0*/  POPC R6, R11 ;  /* 0x0000000b00067309 */ /* 0x000e640000000000 */
[----:B-1----:R-:W-:-:S04]  /*110b0*/  VIADD R19, R6, UR4 ;  /* 0x0000000406137c36 */ /* 0x002fc80008000000 */
[----:B0-----:R-:W-:-:S05]  /*110c0*/  IMAD.WIDE R2, R19, 0x4, R2 ;  /* 0x0000000413027825 */ /* 0x001fca00078e0202 */
[----:B------:R-:W2:Y:S01]  /*110d0*/  LDG.E R10, desc[UR8][R2.64] ;  /* 0x00000008020a7981 */ /* 0x000ea2000c1e1900 */
[----:B------:R-:W-:-:S03]  /*110e0*/  ISETP.NE.AND P0, PT, R11, RZ, PT ;  /* 0x000000ff0b00720c */ /* 0x000fc60003f05270 */
[----:B------:R-:W2:Y:S02]  /*110f0*/  SHFL.IDX PT, R5, R5, R6, 0x1f ;  /* 0x00001f0605057589 */ /* 0x000ea400000e0000 */
[----:B--2---:R-:W-:-:S05]  /*11100*/  IMAD R8, R5, R10, RZ ;  /* 0x0000000a05087224 */ /* 0x004fca00078e02ff */
[----:B------:R-:W-:-:S04]  /*11110*/  IABS R9, R8 ;  /* 0x0000000800097213 */ /* 0x000fc80000000000 */
[----:B------:R-:W0:Y:S08]  /*11120*/  I2F.RP R12, R9 ;  /* 0x00000009000c7306 */ /* 0x000e300000209400 */
[----:B0-----:R-:W0:Y:S02]  /*11130*/  MUFU.RCP R12, R12 ;  /* 0x0000000c000c7308 */ /* 0x001e240000001000 */
[----:B0-----:R-:W-:-:S06]  /*11140*/  VIADD R13, R12, 0xffffffe ;  /* 0x0ffffffe0c0d7836 */ /* 0x001fcc0000000000 */
[----:B------:R0:W1:Y:S01]  /*11150*/  F2I.FTZ.U32.TRUNC.NTZ R3, R13 ;  /* 0x0000000d00037305 */ /* 0x000062000021f000 */
[----:B------:R-:W-:Y:S05]  /*11160*/  @!P0 BRA `(.L_x_1531) ;  /* 0x0000000000088947 */ /* 0x000fea0003800000 */
[----:B------:R-:W-:-:S05]  /*11170*/  VIADD R11, R6, 0xffffffff ;  /* 0xffffffff060b7836 */ /* 0x000fca0000000000 */
[----:B------:R2:W3:Y:S02]  /*11180*/  SHFL.IDX PT, R16, R4, R11, 0x1f ;  /* 0x00001f0b04107589 */ /* 0x0004e400000e0000 */
.L_x_1531:
[----:B-1----:R-:W-:Y:S01]  /*11190*/  IMAD.MOV R2, RZ, RZ, -R3 ;  /* 0x000000ffff027224 */ /* 0x002fe200078e0a03 */
[----:B--2---:R-:W-:Y:S01]  /*111a0*/  IABS R4, R8 ;  /* 0x0000000800047213 */ /* 0x004fe20000000000 */
[----:B---3--:R-:W-:Y:S02]  /*111b0*/  IMAD R16, R16, UR5, R7 ;  /* 0x0000000510107c24 */ /* 0x008fe4000f8e0207 */
[----:B------:R-:W-:Y:S02]  /*111c0*/  IMAD R7, R2, R9, RZ ;  /* 0x0000000902077224 */ /* 0x000fe400078e02ff */
[----:B------:R-:W-:Y:S02]  /*111d0*/  IMAD.MOV.U32 R2, RZ, RZ, RZ ;  /* 0x000000ffff027224 */ /* 0x000fe400078e00ff */
[----:B------:R-:W-:Y:S02]  /*111e0*/  IMAD.MOV R4, RZ, RZ, -R4 ;  /* 0x000000ffff047224 */ /* 0x000fe400078e0a04 */
[----:B------:R-:W-:Y:S01]  /*111f0*/  IMAD.HI.U32 R2, R3, R7, R2 ;  /* 0x0000000703027227 */ /* 0x000fe200078e0002 */
[----:B------:R-:W-:-:S04]  /*11200*/  IADD3 R7, -R16, UR6, RZ ;  /* 0x0000000610077c10 */ /* 0x000fc8000fffe1ff */
[----:B------:R-:W-:-:S05]  /*11210*/  IABS R3, R7 ;  /* 0x0000000700037213 */ /* 0x000fca0000000000 */
[----:B------:R-:W-:-:S04]  /*11220*/  IMAD.HI.U32 R2, R2, R3, RZ ;  /* 0x0000000302027227 */ /* 0x000fc800078e00ff */
[----:B------:R-:W-:Y:S01]  /*11230*/  IMAD R4, R2, R4, R3 ;  /* 0x0000000402047224 */ /* 0x000fe200078e0203 */
[----:B------:R-:W-:-:S04]  /*11240*/  LOP3.LUT R3, R7, R8, RZ, 0x3c, !PT ;  /* 0x0000000807037212 */ /* 0x000fc800078e3cff */
[----:B------:R-:W-:Y:S02]  /*11250*/  ISETP.GT.U32.AND P1, PT, R9, R4, PT ;  /* 0x000000040900720c */ /* 0x000fe40003f24070 */
[----:B------:R-:W-:-:S11]  /*11260*/  ISETP.GE.AND P2, PT, R3, RZ, PT ;  /* 0x000000ff0300720c */ /* 0x000fd60003f46270 */
[----:B------:R-:W-:Y:S02]  /*11270*/  @!P1 IMAD.IADD R4, R4, 0x1, -R9 ;  /* 0x0000000104049824 */ /* 0x000fe400078e0a09 */
[----:B------:R-:W-:Y:S01]  /*11280*/  @!P1 VIADD R2, R2, 0x1 ;  /* 0x0000000102029836 */ /* 0x000fe20000000000 */
[----:B------:R-:W-:Y:S02]  /*11290*/  ISETP.NE.AND P1, PT, R8, RZ, PT ;  /* 0x000000ff0800720c */ /* 0x000fe40003f25270 */
[----:B------:R-:W-:-:S13]  /*112a0*/  ISETP.GE.U32.AND P0, PT, R4, R9, PT ;  /* 0x000000090400720c */ /* 0x000fda0003f06070 */
[----:B------:R-:W-:-:S04]  /*112b0*/  @P0 VIADD R2, R2, 0x1 ;  /* 0x0000000102020836 */ /* 0x000fc80000000000 */
[----:B------:R-:W-:-:S04]  /*112c0*/  IMAD.MOV.U32 R9, RZ, RZ, R2 ;  /* 0x000000ffff097224 */ /* 0x000fc800078e0002 */
[----:B------:R-:W-:Y:S01]  /*112d0*/  @!P2 IMAD.MOV R9, RZ, RZ, -R9 ;  /* 0x000000ffff09a224 */ /* 0x000fe200078e0a09 */
[----:B------:R-:W-:-:S05]  /*112e0*/  @!P1 LOP3.LUT R9, RZ, R8, RZ, 0x33, !PT ;  /* 0x00000008ff099212 */ /* 0x000fca00078e33ff */
[----:B------:R-:W-:Y:S02]  /*112f0*/  IMAD R4, R10, R9, RZ ;  /* 0x000000090a047224 */ /* 0x000fe400078e02ff */
[----:B------:R-:W-:Y:S02]  /*11300*/  IMAD.MOV R9, RZ, RZ, -R9 ;  /* 0x000000ffff097224 */ /* 0x000fe400078e0a09 */
[----:B------:R-:W-:Y:S02]  /*11310*/  IMAD.MOV R3, RZ, RZ, -R4 ;  /* 0x000000ffff037224 */ /* 0x000fe400078e0a04 */
[----:B------:R-:W-:-:S03]  /*11320*/  IMAD R7, R8, R9, R7 ;  /* 0x0000000908077224 */ /* 0x000fc600078e0207 */
[----:B------:R-:W-:Y:S01]  /*11330*/  VIADDMNMX R10, R3, UR5, R10, PT ;  /* 0x00000005030a7c46 */ /* 0x000fe2000b80010a */
[----:B------:R-:W-:Y:S01]  /*11340*/  IMAD.IADD R4, R7, 0x1, R4 ;  /* 0x0000000107047824 */ /* 0x000fe200078e0204 */
[----:B------:R-:W-:Y:S02]  /*11350*/  IABS R8, R7 ;  /* 0x0000000700087213 */ /* 0x000fe40000000000 */
[----:B------:R-:W-:-:S04]  /*11360*/  IABS R6, R10 ;  /* 0x0000000a00067213 */ /* 0x000fc80000000000 */
[----:B------:R-:W1:Y:S08]  /*11370*/  I2F.RP R11, R6 ;  /* 0x00000006000b7306 */ /* 0x000e700000209400 */
[----:B-1----:R-:W1:Y:S02]  /*11380*/  MUFU.RCP R11, R11 ;  /* 0x0000000b000b7308 */ /* 0x002e640000001000 */
[----:B-1----:R-:W-:-:S06]  /*11390*/  VIADD R2, R11, 0xffffffe ;  /* 0x0ffffffe0b027836 */ /* 0x002fcc0000000000 */
[----:B------:R1:W2:Y:S02]  /*113a0*/  F2I.FTZ.U32.TRUNC.NTZ R3, R2 ;  /* 0x0000000200037305 */ /* 0x0002a4000021f000 */
[----:B-1----:R-:W-:Y:S02]  /*113b0*/  IMAD.MOV.U32 R2, RZ, RZ, RZ ;  /* 0x000000ffff027224 */ /* 0x002fe400078e00ff */
[----:B--2---:R-:W-:-:S04]  /*113c0*/  IMAD.MOV R9, RZ, RZ, -R3 ;  /* 0x000000ffff097224 */ /* 0x004fc800078e0a03 */
[----:B------:R-:W-:-:S04]  /*113d0*/  IMAD R9, R9, R6, RZ ;  /* 0x0000000609097224 */ /* 0x000fc800078e02ff */
[----:B------:R-:W-:Y:S01]  /*113e0*/  IMAD.HI.U32 R3, R3, R9, R2 ;  /* 0x0000000903037227 */ /* 0x000fe200078e0002 */
[-C--:B------:R-:W-:Y:S02]  /*113f0*/  IABS R9, R10.reuse ;  /* 0x0000000a00097213 */ /* 0x080fe40000000000 */
[----:B------:R-:W-:-:S03]  /*11400*/  LOP3.LUT R2, R7, R10, RZ, 0x3c, !PT ;  /* 0x0000000a07027212 */ /* 0x000fc600078e3cff */
[----:B------:R-:W-:Y:S01]  /*11410*/  IMAD.MOV R9, RZ, RZ, -R9 ;  /* 0x000000ffff097224 */ /* 0x000fe200078e0a09 */
[----:B------:R-:W-:Y:S01]  /*11420*/  ISETP.GE.AND P2, PT, R2, RZ, PT ;  /* 0x000000ff0200720c */ /* 0x000fe20003f46270 */
[----:B------:R-:W-:-:S04]  /*11430*/  IMAD.HI.U32 R3, R3, R8, RZ ;  /* 0x0000000803037227 */ /* 0x000fc800078e00ff */
[----:B------:R-:W-:-:S05]  /*11440*/  IMAD R9, R3, R9, R8 ;  /* 0x0000000903097224 */ /* 0x000fca00078e0208 */
[----:B------:R-:W-:-:S13]  /*11450*/  ISETP.GT.U32.AND P1, PT, R6, R9, PT ;  /* 0x000000090600720c */ /* 0x000fda0003f24070 */
[----:B------:R-:W-:Y:S02]  /*11460*/  @!P1 IMAD.IADD R9, R9, 0x1, -R6 ;  /* 0x0000000109099824 */ /* 0x000fe400078e0a06 */
[----:B------:R-:W-:Y:S01]  /*11470*/  @!P1 VIADD R3, R3, 0x1 ;  /* 0x0000000103039836 */ /* 0x000fe20000000000 */
[----:B------:R-:W-:Y:S02]  /*11480*/  ISETP.NE.AND P1, PT, R10, RZ, PT ;  /* 0x000000ff0a00720c */ /* 0x000fe40003f25270 */
[----:B------:R-:W-:-:S13]  /*11490*/  ISETP.GE.U32.AND P0, PT, R9, R6, PT ;  /* 0x000000060900720c */ /* 0x000fda0003f06070 */
[----:B------:R-:W-:-:S04]  /*114a0*/  @P0 VIADD R3, R3, 0x1 ;  /* 0x0000000103030836 */ /* 0x000fc80000000000 */
[----:B------:R-:W-:Y:S01]  /*114b0*/  @!P2 IMAD.MOV R3, RZ, RZ, -R3 ;  /* 0x000000ffff03a224 */ /* 0x000fe200078e0a03 */
[----:B------:R-:W-:Y:S01]  /*114c0*/  @!P1 LOP3.LUT R3, RZ, R10, RZ, 0x33, !PT ;  /* 0x0000000aff039212 */ /* 0x000fe200078e33ff */
[----:B------:R-:W-:-:S03]  /*114d0*/  IMAD.MOV R10, RZ, RZ, -R10 ;  /* 0x000000ffff0a7224 */ /* 0x000fc600078e0a0a */
[----:B------:R-:W-:Y:S01]  /*114e0*/  LOP3.LUT R2, RZ, R3, RZ, 0x33, !PT ;  /* 0x00000003ff027212 */ /* 0x000fe200078e33ff */
[----:B------:R-:W-:-:S04]  /*114f0*/  IMAD R18, R3, R10, R4 ;  /* 0x0000000a03127224 */ /* 0x000fc800078e0204 */
[----:B------:R-:W-:Y:S01]  /*11500*/  IMAD.IADD R17, R5, 0x1, R2 ;  /* 0x0000000105117824 */ /* 0x000fe200078e0202 */
[----:B------:R-:W-:Y:S06]  /*11510*/  BRA `(.L_x_1532) ;  /* 0x00000000000c7947 */ /* 0x000fec0003800000 */
.L_x_1527:
[----:B------:R-:W-:Y:S02]  /*11520*/  IMAD.MOV.U32 R17, RZ, RZ, RZ ;  /* 0x000000ffff117224 */ /* 0x000fe400078e00ff */
[----:B------:R-:W-:Y:S02]  /*11530*/  IMAD.U32 R16, RZ, RZ, UR6 ;  /* 0x00000006ff107e24 */ /* 0x000fe4000f8e00ff */
[----:B------:R-:W-:-:S07]  /*11540*/  IMAD.MOV.U32 R18, RZ, RZ, RZ ;  /* 0x000000ffff127224 */ /* 0x000fce00078e00ff */
.L_x_1532:
[----:B------:R-:W-:-:S13]  /*11550*/  ISETP.NE.AND P0, PT, R0, RZ, PT ;  /* 0x000000ff0000720c */ /* 0x000fda0003f05270 */
[----:B------:R-:W1:Y:S01]  /*11560*/  @!P0 S2R R3, SR_CgaCtaId ;  /* 0x0000000000038919 */ /* 0x000e620000008800 */
[----:B------:R-:W-:-:S04]  /*11570*/  @!P0 MOV R0, 0x400 ;  /* 0x0000040000008802 */ /* 0x000fc80000000f00 */
[----:B-1----:R-:W-:-:S05]  /*11580*/  @!P0 LEA R0, R3, R0, 0x18 ;  /* 0x0000000003008211 */ /* 0x002fca00078ec0ff */
[----:B------:R1:W-:Y:S01]  /*11590*/  @!P0 STS.128 [R0+0x308d0], R16 ;  /* 0x0308d01000008388 */ /* 0x0003e20000000c00 */
[----:B------:R-:W-:Y:S06]  /*115a0*/  BAR.ARV 0x5, 0x180 ;  /* 0x0146000000007b1d */ /* 0x000fec0000002000 */
.L_x_1525:
[----:B-1----:R-:W-:Y:S01]  /*115b0*/  IMAD.MOV.U32 R0, RZ, RZ, 0x1 ;  /* 0x00000001ff007424 */ /* 0x002fe200078e00ff */
[----:B------:R1:W-:Y:S01]  /*115c0*/  STL [R1+0x4], RZ ;  /* 0x000004ff01007387 */ /* 0x0003e20000100800 */
[----:B------:R-:W-:Y:S02]  /*115d0*/  ULDC UR4, c[0x0][0xc3c] ;  /* 0x00030f0000047ab9 */ /* 0x000fe40000000800 */
[----:B--2---:R-:W-:Y:S01]  /*115e0*/  ISETP.GE.AND P0, PT, R19, UR4, PT ;  /* 0x0000000413007c0c */ /* 0x004fe2000bf06270 */
[----:B------:R1:W-:Y:S04]  /*115f0*/  STL [R1+0x10], R0 ;  /* 0x0000100001007387 */ /* 0x0003e80000100800 */
[----:B------:R1:W-:Y:S08]  /*11600*/  STL [R1+0x38], RZ ;  /* 0x000038ff01007387 */ /* 0x0003f00000100800 */
[----:B-1----:R-:W-:Y:S05]  /*11610*/  @P0 BRA `(.L_x_1533) ;  /* 0x0000006400600947 */ /* 0x002fea0003800000 */
[----:B------:R-:W1:Y:S01]  /*11620*/  S2R R5, SR_TID.X ;  /* 0x0000000000057919 */ /* 0x000e620000002100 */
[----:B------:R-:W2:Y:S01]  /*11630*/  S2UR UR5, SR_CgaCtaId ;  /* 0x00000000000579c3 */ /* 0x000ea20000008800 */
[----:B------:R-:W-:Y:S01]  /*11640*/  UMOV UR4, 0x400 ;  /* 0x0000040000047882 */ /* 0x000fe20000000000 */
[----:B------:R-:W-:Y:S01]  /*11650*/  BSSY B8, `(.L_x_1533) ;  /* 0x0000654000087945 */ /* 0x000fe20003800000 */
[----:B------:R-:W-:Y:S01]  /*11660*/  ULDC UR38, c[0x0][0xc] ;  /* 0x0000030000267ab9 */ /* 0x000fe20000000800 */
[----:B------:R-:W-:Y:S01]  /*11670*/  ULDC.64 UR36, c[0x0][0x198] ;  /* 0x0000660000247ab9 */ /* 0x000fe20000000a00 */
[----:B--2---:R-:W-:Y:S01]  /*11680*/  ULEA UR4, UR5, UR4, 0x18 ;  /* 0x0000000405047291 */ /* 0x004fe2000f8ec03f */
[C---:B-1----:R-:W-:Y:S01]  /*11690*/  IMAD.SHL.U32 R0, R5.reuse, 0x8, RZ ;  /* 0x0000000805007824 */ /* 0x042fe200078e00ff */
[----:B------:R-:W-:-:S04]  /*116a0*/  LOP3.LUT R4, R5, 0x7f, RZ, 0xc0, !PT ;  /* 0x0000007f05047812 */ /* 0x000fc800078ec0ff */
[C---:B0-----:R-:W-:Y:S02]  /*116b0*/  LOP3.LUT R2, R0.reuse, 0x1f8, RZ, 0xc0, !PT ;  /* 0x000001f800027812 */ /* 0x041fe400078ec0ff */
        /* <DEDUP_REMOVED lines=9> */
[----:B------:R-:W-:Y:S01]  /*11750*/  STL [R1], R4 ;  /* 0x0000000401007387 */ /* 0x000fe20000100800 */
        /* <DEDUP_REMOVED lines=8> */
.L_x_1654:
[----:B------:R-:W-:Y:S05]  /*117e0*/  YIELD ;  /* 0x0000000000007946 */ /* 0x000fea0003800000 */
[----:B------:R-:W-:Y:S01]  /*117f0*/  ULDC.64 UR4, c[0x0][0xa28] ;  /* 0x00028a0000047ab9 */ /* 0x000fe20000000a00 */
[----:B----4-:R-:W-:Y:S01]  /*11800*/  IMAD.MOV.U32 R0, RZ, RZ, RZ ;  /* 0x000000ffff007224 */ /* 0x010fe200078e00ff */
[----:B------:R-:W-:Y:S01]  /*11810*/  ISETP.NE.U32.AND P0, PT, RZ, UR4, PT ;  /* 0x00000004ff007c0c */ /* 0x000fe2000bf05070 */
[----:B-1----:R-:W1:Y:S01]  /*11820*/  LDC.64 R4, c[0x0][0xa00] ;  /* 0x00028000ff047b82 */ /* 0x002e620000000a00 */
[----:B------:R-:W-:Y:S01]  /*11830*/  ULDC.64 UR8, c[0x0][0x208] ;  /* 0x0000820000087ab9 */ /* 0x000fe20000000a00 */
[----:B0-2---:R-:W-:-:S02]  /*11840*/  CS2R R8, SRZ ;  /* 0x0000000000087805 */ /* 0x005fc4000001ff00 */
[----:B------:R-:W-:Y:S01]  /*11850*/  ISETP.NE.AND.EX P0, PT, RZ, UR5, PT, P0 ;  /* 0x00000005ff007c0c */ /* 0x000fe2000bf05300 */
[----:B------:R-:W-:Y:S01]  /*11860*/  ULDC.64 UR4, c[0x0][0xa18] ;  /* 0x0002860000047ab9 */ /* 0x000fe20000000a00 */
[----:B------:R-:W-:-:S11]  /*11870*/  ULDC.64 UR6, c[0x0][0xa08] ;  /* 0x0002820000067ab9 */ /* 0x000fd60000000a00 */
[----:B------:R-:W2:Y:S02]  /*11880*/  @P0 LDC.64 R2, c[0x0][0xa28] ;  /* 0x00028a00ff020b82 */ /* 0x000ea40000000a00 */
[----:B--2---:R-:W-:-:S05]  /*11890*/  @P0 IMAD.WIDE R2, R19, 0x4, R2 ;  /* 0x0000000413020825 */ /* 0x004fca00078e0202 */
[----:B------:R2:W5:Y:S01]  /*118a0*/  @P0 LDG.E R0, desc[UR8][R2.64] ;  /* 0x0000000802000981 */ /* 0x000562000c1e1900 */
[----:B------:R-:W-:Y:S01]  /*118b0*/  ISETP.NE.U32.AND P0, PT, RZ, UR4, PT ;  /* 0x00000004ff007c0c */ /* 0x000fe2000bf05070 */
[----:B-1----:R-:W-:Y:S01]  /*118c0*/  IMAD.WIDE R4, R19, 0x4, R4 ;  /* 0x0000000413047825 */ /* 0x002fe200078e0204 */
[----:B------:R-:W-:Y:S02]  /*118d0*/  ISETP.NE.U32.AND P1, PT, RZ, UR6, PT ;  /* 0x00000006ff007c0c */ /* 0x000fe4000bf25070 */
[----:B------:R-:W-:Y:S01]  /*118e0*/  ISETP.NE.AND.EX P2, PT, RZ, UR5, PT, P0 ;  /* 0x00000005ff007c0c */ /* 0x000fe2000bf45300 */
[----:B------:R-:W-:Y:S01]  /*118f0*/  ULDC.64 UR4, c[0x0][0xa00] ;  /* 0x0002800000047ab9 */ /* 0x000fe20000000a00 */
[----:B------:R-:W-:Y:S02]  /*11900*/  ISETP.NE.AND.EX P1, PT, RZ, UR7, PT, P1 ;  /* 0x00000007ff007c0c */ /* 0x000fe4000bf25310 */
[----:B------:R-:W-:Y:S01]  /*11910*/  ISETP.NE.U32.AND P0, PT, RZ, UR4, PT ;  /* 0x00000004ff007c0c */ /* 0x000fe2000bf05070 */
[----:B--2---:R-:W1:Y:S03]  /*11920*/  LDC.64 R2, c[0x0][0xa08] ;  /* 0x00028200ff027b82 */ /* 0x004e660000000a00 */
[----:B------:R-:W-:-:S05]  /*11930*/  ISETP.NE.AND.EX P0, PT, RZ, UR5, PT, P0 ;  /* 0x00000005ff007c0c */ /* 0x000fca000bf05300 */
[----:B------:R-:W2:Y:S08]  /*11940*/  @P2 LDC.64 R6, c[0x0][0xa18] ;  /* 0x00028600ff062b82 */ /* 0x000eb00000000a00 */
[----:B------:R-:W3:Y:S01]  /*11950*/  @P0 LDG.E R9, desc[UR8][R4.64] ;  /* 0x0000000804090981 */ /* 0x000ee2000c1e1900 */
[----:B------:R-:W-:Y:S01]  /*11960*/  ULDC UR4, c[0x0][0x288] ;  /* 0x0000a20000047ab9 */ /* 0x000fe20000000800 */
[----:B-1----:R-:W-:-:S05]  /*11970*/  IMAD.WIDE R2, R19, 0x4, R2 ;  /* 0x0000000413027825 */ /* 0x002fca00078e0202 */
[----:B------:R-:W5:Y:S01]  /*11980*/  @P1 LDG.E R8, desc[UR8][R2.64] ;  /* 0x0000000802081981 */ /* 0x000f62000c1e1900 */
[----:B--2---:R-:W-:-:S03]  /*11990*/  @P2 IMAD.WIDE R6, R19, 0x4, R6 ;  /* 0x0000000413062825 */ /* 0x004fc600078e0206 */
[----:B---3--:R1:W-:Y:S02]  /*119a0*/  STL [R1+0x34], R9 ;  /* 0x0000340901007387 */ /* 0x0083e40000100800 */
[----:B-1----:R-:W-:Y:S01]  /*119b0*/  IMAD.U32 R9, RZ, RZ, UR4 ;  /* 0x00000004ff097e24 */ /* 0x002fe2000f8e00ff */
[----:B------:R-:W-:-:S05]  /*119c0*/  ULDC.64 UR4, c[0x0][0x418] ;  /* 0x0001060000047ab9 */ /* 0x000fca0000000a00 */
        /* <DEDUP_REMOVED lines=12> */
[----:B------:R-:W1:Y:S04]  /*11a90*/  LDG.E R7, desc[UR4][R4.64] ;  /* 0x0000000404077981 */ /* 0x000e68000c1e1900 */
[----:B------:R-:W1:Y:S02]  /*11aa0*/  LDG.E R4, desc[UR4][R4.64+0x4] ;  /* 0x0000040404047981 */ /* 0x000e64000c1e1900 */
[----:B-1----:R-:W-:-:S05]  /*11ab0*/  IMAD.IADD R9, R4, 0x1, -R7 ;  /* 0x0000000104097824 */ /* 0x002fca00078e0a07 */
[----:B------:R2:W-:Y:S02]  /*11ac0*/  STL [R1+0x30], R9 ;  /* 0x0000300901007387 */ /* 0x0005e40000100800 */
.L_x_1534:
[----:B-----5:R-:W-:Y:S01]  /*11ad0*/  IMAD.IADD R4, R8, 0x1, R0 ;  /* 0x0000000108047824 */ /* 0x020fe200078e0200 */
[----:B------:R-:W-:Y:S02]  /*11ae0*/  ULDC.64 UR4, c[0x0][0xa20] ;  /* 0x0002880000047ab9 */ /* 0x000fe40000000a00 */
[----:B------:R-:W-:Y:S02]  /*11af0*/  ISETP.NE.U32.AND P0, PT, RZ, UR4, PT ;  /* 0x00000004ff007c0c */ /* 0x000fe4000bf05070 */
[----:B------:R3:W-:Y:S02]  /*11b00*/  STL [R1+0x14], R4 ;  /* 0x0000140401007387 */ /* 0x0007e40000100800 */
[----:B------:R-:W-:-:S13]  /*11b10*/  ISETP.NE.AND.EX P0, PT, RZ, UR5, PT, P0 ;  /* 0x00000005ff007c0c */ /* 0x000fda000bf05300 */
[----:B---3--:R-:W-:Y:S05]  /*11b20*/  @!P0 BRA `(.L_x_1535) ;  /* 0x0000000000148947 */ /* 0x008fea0003800000 */
[----:B------:R-:W3:Y:S01]  /*11b30*/  LDC.64 R2, c[0x0][0xa20] ;  /* 0x00028800ff027b82 */ /* 0x000ee20000000a00 */
[----:B------:R-:W-:Y:S01]  /*11b40*/  ULDC.64 UR4, c[0x0][0x208] ;  /* 0x0000820000047ab9 */ /* 0x000fe20000000a00 */
[----:B---3--:R-:W-:-:S05]  /*11b50*/  IMAD.WIDE R2, R19, 0x4, R2 ;  /* 0x0000000413027825 */ /* 0x008fca00078e0202 */
[----:B------:R3:W5:Y:S01]  /*11b60*/  LDG.E R6, desc[UR4][R2.64] ;  /* 0x0000000402067981 */ /* 0x000762000c1e1900 */
[----:B------:R-:W-:Y:S05]  /*11b70*/  BRA `(.L_x_1536) ;  /* 0x0000000000147947 */ /* 0x000fea0003800000 */
.L_x_1535:
[----:B------:R-:W-:Y:S05]  /*11b80*/  @!P1 BRA `(.L_x_1536) ;  /* 0x0000000000109947 */ /* 0x000fea0003800000 */
[----:B------:R-:W-:Y:S02]  /*11b90*/  ULDC.64 UR4, c[0x0][0x208] ;  /* 0x0000820000047ab9 */ /* 0x000fe40000000a00 */
[----:B------:R-:W3:Y:S04]  /*11ba0*/  LDG.E R6, desc[UR4][R2.64] ;  /* 0x0000000402067981 */ /* 0x000ee8000c1e1900 */
[----:B------:R-:W3:Y:S02]  /*11bb0*/  LDG.E R2, desc[UR4][R2.64+0x4] ;  /* 0x0000040402027981 */ /* 0x000ee4000c1e1900 */
[----:B---3--:R-:W-:-:S07]  /*11bc0*/  IMAD.IADD R6, R2, 0x1, -R6 ;  /* 0x0000000102067824 */ /* 0x008fce00078e0a06 */
.L_x_1536:
[----:B---3--:R-:W3:Y:S01]  /*11bd0*/  LDC R2, c[0x0][0x448] ;  /* 0x00011200ff027b82 */ /* 0x008ee20000000800 */
[----:B------:R-:W-:Y:S02]  /*11be0*/  IMAD.SHL.U32 R8, R17, 0x80, RZ ;  /* 0x0000008011087824 */ /* 0x000fe400078e00ff */
[----:B-----5:R-:W-:Y:S02]  /*11bf0*/  IMAD.IADD R0, R6, 0x1, -R0 ;  /* 0x0000000106007824 */ /* 0x020fe400078e0a00 */
[----:B------:R-:W-:Y:S01]  /*11c00*/  VIADD R4, R8, 0x7f ;  /* 0x0000007f08047836 */ /* 0x000fe20000000000 */
[----:B------:R4:W-:Y:S03]  /*11c10*/  STL [R1+0x2c], R8 ;  /* 0x00002c0801007387 */ /* 0x0009e60000100800 */
[----:B------:R-:W-:Y:S01]  /*11c20*/  IMAD.MOV.U32 R6, RZ, RZ, R4 ;  /* 0x000000ffff067224 */ /* 0x000fe200078e0004 */
[----:B---3--:R-:W-:-:S13]  /*11c30*/  ISETP.NE.AND P1, PT, R2, 0x1, PT ;  /* 0x000000010200780c */ /* 0x008fda0003f25270 */
[----:B------:R-:W3:Y:S08]  /*11c40*/  @P1 LDC R3, c[0x0][0x44c] ;  /* 0x00011300ff031b82 */ /* 0x000ef00000000800 */
[----:B------:R-:W0:Y:S01]  /*11c50*/  @P1 LDC R2, c[0x0][0x450] ;  /* 0x00011400ff021b82 */ /* 0x000e220000000800 */
[----:B---3--:R-:W-:-:S05]  /*11c60*/  @P1 IMAD.HI.U32 R3, R4, R3, RZ ;  /* 0x0000000304031227 */ /* 0x008fca00078e00ff */
[----:B0-----:R-:W-:Y:S02]  /*11c70*/  @P1 SHF.R.U32.HI R6, RZ, R2, R3 ;  /* 0x00000002ff061219 */ /* 0x001fe40000011603 */
[----:B------:R-:W-:-:S05]  /*11c80*/  IADD3 R2, R0, 0x1, -R9 ;  /* 0x0000000100027810 */ /* 0x000fca0007ffe809 */
[----:B------:R-:W-:Y:S02]  /*11c90*/  IMAD.IADD R6, R2, 0x1, R6 ;  /* 0x0000000102067824 */ /* 0x000fe400078e0206 */
[----:B------:R-:W0:Y:S02]  /*11ca0*/  LDC.64 R2, c[0x0][0x9e0] ;  /* 0x00027800ff027b82 */ /* 0x000e240000000a00 */
[----:B0-----:R-:W-:Y:S01]  /*11cb0*/  ISETP.GE.AND P2, PT, R3, 0x1, PT ;  /* 0x000000010300780c */ /* 0x001fe20003f46270 */
[----:B------:R-:W-:-:S12]  /*11cc0*/  IMAD.IADD R2, R6, 0x1, R2 ;  /* 0x0000000106027824 */ /* 0x000fd800078e0202 */
[----:B----4-:R-:W-:Y:S05]  /*11cd0*/  @!P2 BRA `(.L_x_1537) ;  /* 0x000000000048a947 */ /* 0x010fea0003800000 */
[C---:B------:R-:W-:Y:S01]  /*11ce0*/  ISETP.GT.AND P0, PT, R6.reuse, RZ, PT ;  /* 0x000000ff0600720c */ /* 0x040fe20003f04270 */
[----:B------:R-:W-:Y:S01]  /*11cf0*/  BSSY B0, `(.L_x_1538) ;  /* 0x000000e000007945 */ /* 0x000fe20003800000 */
[----:B------:R-:W-:-:S11]  /*11d00*/  VIADD R7, R6, 0xffffffff ;  /* 0xffffffff06077836 */ /* 0x000fd60000000000 */
[----:B------:R-:W-:Y:S05]  /*11d10*/  @P0 BRA `(.L_x_1539) ;  /* 0x00000000001c0947 */ /* 0x000fea0003800000 */
[----:B------:R-:W-:Y:S01]  /*11d20*/  ISETP.NE.AND P0, PT, R3, 0x1, PT ;  /* 0x000000010300780c */ /* 0x000fe20003f05270 */
[----:B------:R-:W-:-:S12]  /*11d30*/  IMAD.MOV R6, RZ, RZ, -R6 ;  /* 0x000000ffff067224 */ /* 0x000fd800078e0a06 */
[----:B------:R-:W0:Y:S02]  /*11d40*/  @P0 LDC.64 R4, c[0x0][0x9e8] ;  /* 0x00027a00ff040b82 */ /* 0x000e240000000a00 */
[----:B0-----:R-:W-:-:S05]  /*11d50*/  @P0 IMAD.HI.U32 R4, R6, R4, RZ ;  /* 0x0000000406040227 */ /* 0x001fca00078e00ff */
[----:B------:R-:W-:-:S04]  /*11d60*/  @P0 SHF.R.U32.HI R6, RZ, R5, R4 ;  /* 0x00000005ff060219 */ /* 0x000fc80000011604 */
[----:B------:R-:W-:Y:S01]  /*11d70*/  LOP3.LUT R7, RZ, R6, RZ, 0x33, !PT ;  /* 0x00000006ff077212 */ /* 0x000fe200078e33ff */
[----:B------:R-:W-:Y:S06]  /*11d80*/  BRA `(.L_x_1540) ;  /* 0x0000000000107947 */ /* 0x000fec0003800000 */
.L_x_1539:
[----:B------:R-:W-:-:S13]  /*11d90*/  ISETP.NE.AND P0, PT, R3, 0x1, PT ;  /* 0x000000010300780c */ /* 0x000fda0003f05270 */
[----:B------:R-:W0:Y:S02]  /*11da0*/  @P0 LDC.64 R4, c[0x0][0x9e8] ;  /* 0x00027a00ff040b82 */ /* 0x000e240000000a00 */
[----:B0-----:R-:W-:-:S05]  /*11db0*/  @P0 IMAD.HI.U32 R4, R7, R4, RZ ;  /* 0x0000000407040227 */ /* 0x001fca00078e00ff */
[----:B------:R-:W-:-:S07]  /*11dc0*/  @P0 SHF.R.U32.HI R7, RZ, R5, R4 ;  /* 0x00000005ff070219 */ /* 0x000fce0000011604 */
.L_x_1540:
[----:B------:R-:W-:Y:S05]  /*11dd0*/  BSYNC B0 ;  /* 0x0000000000007941 */ /* 0x000fea0003800000 */
.L_x_1538:
[----:B------:R-:W-:-:S05]  /*11de0*/  IMAD R7, R7, R3, R3 ;  /* 0x0000000307077224 */ /* 0x000fca00078e0203 */
[----:B------:R-:W-:-:S07]  /*11df0*/  VIMNMX R2, R2, R7, PT ;  /* 0x0000000702027248 */ /* 0x000fce0003fe0100 */
.L_x_1537:
[----:B------:R-:W0:Y:S01]  /*11e00*/  @P1 LDC R5, c[0x0][0x44c] ;  /* 0x00011300ff051b82 */ /* 0x000e220000000800 */
[----:B------:R-:W-:Y:S01]  /*11e10*/  IMAD.MOV.U32 R6, RZ, RZ, R8 ;  /* 0x000000ffff067224 */ /* 0x000fe200078e0008 */
[----:B------:R-:W-:-:S06]  /*11e20*/  ULDC UR4, c[0x0][0x9dc] ;  /* 0x0002770000047ab9 */ /* 0x000fcc0000000800 */
[----:B------:R-:W3:Y:S01]  /*11e30*/  @P1 LDC R4, c[0x0][0x450] ;  /* 0x00011400ff041b82 */ /* 0x000ee20000000800 */
[----:B0-----:R-:W-:-:S05]  /*11e40*/  @P1 IMAD.HI.U32 R5, R8, R5, RZ ;  /* 0x0000000508051227 */ /* 0x001fca00078e00ff */
[----:B---3--:R-:W-:Y:S01]  /*11e50*/  @P1 SHF.R.U32.HI R6, RZ, R4, R5 ;  /* 0x00000004ff061219 */ /* 0x008fe20000011605 */
[----:B------:R-:W-:-:S03]  /*11e60*/  VIADD R4, R2, 0x3f ;  /* 0x0000003f02047836 */ /* 0x000fc60000000000 */
[----:B------:R-:W-:Y:S01]  /*11e70*/  IADD3 R2, R6, R0, -R9 ;  /* 0x0000000006027210 */ /* 0x000fe20007ffe809 */
[----:B------:R-:W-:Y:S01]  /*11e80*/  VIADD R0, R0, 0x3f ;  /* 0x0000003f00007836 */ /* 0x000fe20000000000 */
[----:B------:R-:W-:-:S04]  /*11e90*/  SHF.R.S32.HI R5, RZ, 0x1f, R4 ;  /* 0x0000001fff057819 */ /* 0x000fc80000011404 */
[----:B------:R-:W-:Y:S02]  /*11ea0*/  LEA.HI R5, R5, R4, RZ, 0x6 ;  /* 0x0000000405057211 */ /* 0x000fe400078f30ff */
[----:B------:R-:W-:Y:S02]  /*11eb0*/  SHF.R.S32.HI R4, RZ, 0x1f, R0 ;  /* 0x0000001fff047819 */ /* 0x000fe40000011400 */
[----:B------:R-:W-:Y:S02]  /*11ec0*/  SHF.R.S32.HI R5, RZ, 0x6, R5 ;  /* 0x00000006ff057819 */ /* 0x000fe40000011405 */
[----:B------:R-:W-:Y:S01]  /*11ed0*/  LEA.HI R4, R4, R0, RZ, 0x6 ;  /* 0x0000000004047211 */ /* 0x000fe200078f30ff */
[----:B------:R-:W-:-:S03]  /*11ee0*/  VIADD R0, R2, -UR4 ;  /* 0x8000000402007c36 */ /* 0x000fc60008000000 */
[----:B------:R-:W-:-:S04]  /*11ef0*/  SHF.R.S32.HI R4, RZ, 0x6, R4 ;  /* 0x00000006ff047819 */ /* 0x000fc80000011404 */
[----:B------:R-:W-:-:S05]  /*11f00*/  VIMNMX R7, R4, R5, PT ;  /* 0x0000000504077248 */ /* 0x000fca0003fe0100 */
[----:B------:R0:W-:Y:S01]  /*11f10*/  STL [R1+0x28], R7 ;  /* 0x0000280701007387 */ /* 0x0001e20000100800 */
[----:B------:R-:W-:Y:S05]  /*11f20*/  @!P2 BRA `(.L_x_1541) ;  /* 0x000000000044a947 */ /* 0x000fea0003800000 */
[----:B------:R-:W-:Y:S01]  /*11f30*/  ISETP.GT.AND P0, PT, R2, -0x1, PT ;  /* 0xffffffff0200780c */ /* 0x000fe20003f04270 */
[----:B------:R-:W-:-:S12]  /*11f40*/  BSSY B0, `(.L_x_1542) ;  /* 0x000000d000007945 */ /* 0x000fd80003800000 */
[----:B------:R-:W-:Y:S05]  /*11f50*/  @P0 BRA `(.L_x_1543) ;  /* 0x00000000001c0947 */ /* 0x000fea0003800000 */
[----:B------:R-:W-:Y:S02]  /*11f60*/  ISETP.NE.AND P0, PT, R3, 0x1, PT ;  /* 0x000000010300780c */ /* 0x000fe40003f05270 */
[----:B------:R-:W-:-:S11]  /*11f70*/  LOP3.LUT R2, RZ, R2, RZ, 0x33, !PT ;  /* 0x00000002ff027212 */ /* 0x000fd600078e33ff */
[----:B------:R-:W3:Y:S02]  /*11f80*/  @P0 LDC.64 R4, c[0x0][0x9e8] ;  /* 0x00027a00ff040b82 */ /* 0x000ee40000000a00 */
[----:B---3--:R-:W-:-:S05]  /*11f90*/  @P0 IMAD.HI.U32 R4, R2, R4, RZ ;  /* 0x0000000402040227 */ /* 0x008fca00078e00ff */
[----:B------:R-:W-:-:S04]  /*11fa0*/  @P0 SHF.R.U32.HI R2, RZ, R5, R4 ;  /* 0x00000005ff020219 */ /* 0x000fc80000011604 */
[----:B------:R-:W-:Y:S01]  /*11fb0*/  LOP3.LUT R2, RZ, R2, RZ, 0x33, !PT ;  /* 0x00000002ff027212 */ /* 0x000fe200078e33ff */
[----:B------:R-:W-:Y:S06]  /*11fc0*/  BRA `(.L_x_1544) ;  /* 0x0000000000107947 */ /* 0x000fec0003800000 */
.L_x_1543:
[----:B------:R-:W-:-:S13]  /*11fd0*/  ISETP.NE.AND P0, PT, R3, 0x1, PT ;  /* 0x000000010300780c */ /* 0x000fda0003f05270 */
[----:B------:R-:W3:Y:S02]  /*11fe0*/  @P0 LDC.64 R4, c[0x0][0x9e8] ;  /* 0x00027a00ff040b82 */ /* 0x000ee40000000a00 */
[----:B---3--:R-:W-:-:S05]  /*11ff0*/  @P0 IMAD.HI.U32 R4, R2, R4, RZ ;  /* 0x0000000402040227 */ /* 0x008fca00078e00ff */
[----:B------:R-:W-:-:S07]  /*12000*/  @P0 SHF.R.U32.HI R2, RZ, R5, R4 ;  /* 0x00000005ff020219 */ /* 0x000fce0000011604 */
.L_x_1544:
[----:B------:R-:W-:Y:S05]  /*12010*/  BSYNC B0 ;  /* 0x0000000000007941 */ /* 0x000fea0003800000 */
.L_x_1542:
[----:B------:R-:W-:-:S05]  /*12020*/  IMAD R2, R2, R3, RZ ;  /* 0x0000000302027224 */ /* 0x000fca00078e02ff */
[----:B------:R-:W-:-:S07]  /*12030*/  VIMNMX R0, R0, R2, !PT ;  /* 0x0000000200007248 */ /* 0x000fce0007fe0100 */
.L_x_1541:
[----:B------:R-:W-:Y:S01]  /*12040*/  SHF.R.S32.HI R2, RZ, 0x1f, R0 ;  /* 0x0000001fff027819 */ /* 0x000fe20000011400 */
[----:B------:R-:W-:Y:S03]  /*12050*/  BSSY B7, `(.L_x_1545) ;  /* 0x00004ea000077945 */ /* 0x000fe60003800000 */
[----:B------:R-:W-:-:S04]  /*12060*/  LEA.HI R2, R2, R0, RZ, 0x6 ;  /* 0x0000000002027211 */ /* 0x000fc800078f30ff */
[----:B------:R-:W-:-:S04]  /*12070*/  SHF.R.S32.HI R2, RZ, 0x6, R2 ;  /* 0x00000006ff027819 */ /* 0x000fc80000011402 */
[----:B------:R-:W-:-:S04]  /*12080*/  VIMNMX R3, RZ, R2, !PT ;  /* 0x00000002ff037248 */ /* 0x000fc80007fe0100 */
[----:B------:R-:W-:Y:S01]  /*12090*/  ISETP.GT.AND P0, PT, R7, R3, PT ;  /* 0x000000030700720c */ /* 0x000fe20003f04270 */
[----:B------:R3:W-:-:S12]  /*120a0*/  STL [R1+0x24], R3 ;  /* 0x0000240301007387 */ /* 0x0007d80000100800 */
[----:B---3--:R-:W-:Y:S05]  /*120b0*/  @P0 BRA `(.L_x_1546) ;  /* 0x0000000000480947 */ /* 0x008fea0003800000 */
[----:B------:R-:W3:Y:S02]  /*120c0*/  S2R R3, SR_TID.X ;  /* 0x0000000000037919 */ /* 0x000ee40000002100 */
[----:B---3--:R-:W-:-:S04]  /*120d0*/  LOP3.LUT R3, R3, 0x7f, RZ, 0xc0, !PT ;  /* 0x0000007f03037812 */ /* 0x008fc800078ec0ff */
[----:B------:R-:W-:-:S13]  /*120e0*/  ISETP.NE.AND P0, PT, R3, RZ, PT ;  /* 0x000000ff0300720c */ /* 0x000fda0003f05270 */
[----:B------:R-:W-:Y:S05]  /*120f0*/  @P0 BRA `(.L_x_1547) ;  /* 0x0000004c007c0947 */ /* 0x000fea0003800000 */
[----:B------:R-:W3:Y:S01]  /*12100*/  S2R R3, SR_LANEID ;  /* 0x0000000000037919 */ /* 0x000ee20000000000 */
[----:B------:R-:W-:Y:S01]  /*12110*/  VOTEU.ANY UR4, UPT, PT ;  /* 0x0000000000047886 */ /* 0x000fe200038e0100 */
[----:B------:R-:W-:Y:S01]  /*12120*/  ULDC.64 UR6, c[0x0][0x208] ;  /* 0x0000820000067ab9 */ /* 0x000fe20000000a00 */
[----:B------:R-:W3:Y:S08]  /*12130*/  FLO.U32 R0, UR4 ;  /* 0x0000000400007d00 */ /* 0x000ef000080e0000 */
[----:B------:R-:W4:Y:S01]  /*12140*/  POPC R5, UR4 ;  /* 0x0000000400057d09 */ /* 0x000f220008000000 */
[----:B---3--:R-:W-:-:S02]  /*12150*/  ISETP.EQ.U32.AND P0, PT, R0, R3, PT ;  /* 0x000000030000720c */ /* 0x008fc40003f02070 */
[----:B------:R-:W4:Y:S11]  /*12160*/  LDC.64 R2, c[0x0][0xc60] ;  /* 0x00031800ff027b82 */ /* 0x000f360000000a00 */
[----:B----4-:R-:W3:Y:S01]  /*12170*/  @P0 ATOMG.E.ADD.STRONG.GPU PT, R3, desc[UR6][R2.64], R5 ;  /* 0x00000005020309a8 */ /* 0x010ee200081ee1c6 */
[----:B------:R-:W4:Y:S02]  /*12180*/  S2R R4, SR_LTMASK ;  /* 0x0000000000047919 */ /* 0x000f240000003900 */
[----:B----4-:R-:W-:-:S04]  /*12190*/  LOP3.LUT R4, R4, UR4, RZ, 0xc0, !PT ;  /* 0x0000000404047c12 */ /* 0x010fc8000f8ec0ff */
[----:B0-----:R-:W0:Y:S01]  /*121a0*/  POPC R7, R4 ;  /* 0x0000000400077309 */ /* 0x001e220000000000 */
[----:B---3--:R-:W0:Y:S02]  /*121b0*/  SHFL.IDX PT, R0, R3, R0, 0x1f ;  /* 0x00001f0003007589 */ /* 0x008e2400000e0000 */
[----:B0-----:R-:W-:Y:S01]  /*121c0*/  IADD3 R16, R0, UR38, R7 ;  /* 0x0000002600107c10 */ /* 0x001fe2000fffe007 */
[----:B------:R-:W-:Y:S06]  /*121d0*/  BRA `(.L_x_1547) ;  /* 0x0000004c00447947 */ /* 0x000fec0003800000 */
.L_x_1546:
[----:B------:R-:W3:Y:S01]  /*121e0*/  LDL R17, [R1] ;  /* 0x0000000001117983 */ /* 0x000ee20000100800 */
        /* <DEDUP_REMOVED lines=8> */
[----:B------:R-:W-:Y:S02]  /*12270*/  IMAD.U32 R4, RZ, RZ, UR6 ;  /* 0x00000006ff047e24 */ /* 0x000fe4000f8e00ff */
[----:B------:R-:W3:Y:S01]  /*12280*/  LDC.64 R2, c[0x4][R2] ;  /* 0x0100000002027b82 */ /* 0x000ee20000000a00 */
        /* <DEDUP_REMOVED lines=9> */
[----:B-123--:R-:W-:Y:S05]  /*12320*/  CALL.ABS.NOINC R2 ;  /* 0x0000000002007343 */ /* 0x00efea0003c00000 */
.L_x_1549:
[----:B------:R-:W-:Y:S05]  /*12330*/  BSYNC B6 ;  /* 0x0000000000067941 */ /* 0x000fea0003800000 */
.L_x_1548:
        /* <DEDUP_REMOVED lines=12> */
[----:B0-----:R-:W-:-:S02]  /*12400*/  IMAD.U32 R7, RZ, RZ, UR9 ;  /* 0x00000009ff077e24 */ /* 0x001fc4000f8e00ff */
[----:B------:R-:W-:Y:S02]  /*12410*/  IMAD.U32 R10, RZ, RZ, UR4 ;  /* 0x00000004ff0a7e24 */ /* 0x000fe4000f8e00ff */
[----:B------:R-:W-:Y:S02]  /*12420*/  IMAD.U32 R11, RZ, RZ, UR5 ;  /* 0x00000005ff0b7e24 */ /* 0x000fe4000f8e00ff */
[----:B------:R-:W-:Y:S02]  /*12430*/  IMAD.MOV.U32 R8, RZ, RZ, 0x70 ;  /* 0x00000070ff087424 */ /* 0x000fe400078e00ff */
[----:B------:R-:W-:Y:S02]  /*12440*/  IMAD.MOV.U32 R12, RZ, RZ, 0x1 ;  /* 0x00000001ff0c7424 */ /* 0x000fe400078e00ff */
[----:B---3--:R-:W-:-:S07]  /*12450*/  IMAD.MOV.U32 R13, RZ, RZ, RZ ;  /* 0x000000ffff0d7224 */ /* 0x008fce00078e00ff */
[----:B------:R-:W-:-:S07]  /*12460*/  LEPC R20, `(.L_x_1552) ;  /* 0x000000001014794e */ /* 0x000fce0000000000 */
[----:B-12-4-:R-:W-:Y:S05]  /*12470*/  CALL.ABS.NOINC R2 ;  /* 0x0000000002007343 */ /* 0x016fea0003c00000 */
.L_x_1552:
        /* <DEDUP_REMOVED lines=15> */
.L_x_1551:
[----:B------:R-:W-:Y:S05]  /*12570*/  BSYNC B6 ;  /* 0x0000000000067941 */ /* 0x000fea0003800000 */
.L_x_1550:
[----:B------:R-:W-:Y:S01]  /*12580*/  ULDC.64 UR4, c[0x0][0x9f8] ;  /* 0x00027e0000047ab9 */ /* 0x000fe20000000a00 */
[----:B------:R-:W3:Y:S01]  /*12590*/  LDL R17, [R1+0x28] ;  /* 0x0000280001117983 */ /* 0x000ee20000100800 */
[----:B------:R-:W-:Y:S01]  /*125a0*/  ISETP.NE.U32.AND P0, PT, RZ, UR4, PT ;  /* 0x00000004ff007c0c */ /* 0x000fe2000bf05070 */
[----:B0-----:R-:W-:Y:S01]  /*125b0*/  IMAD.MOV.U32 R7, RZ, RZ, R19 ;  /* 0x000000ffff077224 */ /* 0x001fe200078e0013 */
[----:B------:R-:W-:Y:S02]  /*125c0*/  ULDC.64 UR6, c[0x0][0x208] ;  /* 0x0000820000067ab9 */ /* 0x000fe40000000a00 */
[----:B------:R-:W-:Y:S01]  /*125d0*/  ISETP.NE.AND.EX P0, PT, RZ, UR5, PT, P0 ;  /* 0x00000005ff007c0c */ /* 0x000fe2000bf05300 */
[----:B------:R-:W-:-:S12]  /*125e0*/  ULDC.64 UR4, c[0x0][0xa08] ;  /* 0x0002820000047ab9 */ /* 0x000fd80000000a00 */
[----:B------:R-:W0:Y:S02]  /*125f0*/  @P0 LDC.64 R2, c[0x0][0x9f8] ;  /* 0x00027e00ff020b82 */ /* 0x000e240000000a00 */
[----:B0-----:R-:W-:-:S05]  /*12600*/  @P0 IMAD.WIDE R2, R19, 0x4, R2 ;  /* 0x0000000413020825 */ /* 0x001fca00078e0202 */
[----:B------:R0:W4:Y:S02]  /*12610*/  @P0 LDG.E R7, desc[UR6][R2.64] ;  /* 0x0000000602070981 */ /* 0x000124000c1e1900 */
[----:B0-----:R-:W0:Y:S02]  /*12620*/  LDC.64 R2, c[0x0][0x418] ;  /* 0x00010600ff027b82 */ /* 0x001e240000000a00 */
[----:B0-----:R-:W-:Y:S01]  /*12630*/  LOP3.LUT P0, RZ, R2, UR4, RZ, 0xfc, !PT ;  /* 0x0000000402ff7c12 */ /* 0x001fe2000f80fcff */
[----:B------:R-:W-:-:S03]  /*12640*/  UMOV UR4, 0xffffffff ;  /* 0xffffffff00047882 */ /* 0x000fc60000000000 */
[----:B------:R-:W-:Y:S01]  /*12650*/  LOP3.LUT P0, RZ, R3, UR5, RZ, 0xfc, P0 ;  /* 0x0000000503ff7c12 */ /* 0x000fe2000800fcff */
[----:B---3--:R-:W-:Y:S01]  /*12660*/  VIADD R0, R17, 0xffffffff ;  /* 0xffffffff11007836 */ /* 0x008fe20000000000 */
[----:B----4-:R-:W-:Y:S01]  /*12670*/  SHF.R.S32.HI R8, RZ, 0x1f, R7 ;  /* 0x0000001fff087819 */ /* 0x010fe20000011407 */
[----:B------:R0:W-:Y:S01]  /*12680*/  STL [R1+0xc], R7 ;  /* 0x00000c0701007387 */ /* 0x0001e20000100800 */
[----:B------:R-:W-:-:S03]  /*12690*/  SEL R17, R7, RZ, !P0 ;  /* 0x000000ff07117207 */ /* 0x000fc60004000000 */
[----:B------:R0:W-:Y:S01]  /*126a0*/  STL [R1+0x1c], R8 ;  /* 0x00001c0801007387 */ /* 0x0001e20000100800 */
[----:B------:R-:W-:Y:S05]  /*126b0*/  BRA.DIV UR4, `(.L_x_1553) ;  /* 0x0000005e04087947 */ /* 0x000fea000b800000 */
[----:B------:R-:W3:Y:S02]  /*126c0*/  S2R R4, SR_TID.X ;  /* 0x0000000000047919 */ /* 0x000ee40000002100 */
[----:B---3--:R-:W-:-:S04]  /*126d0*/  SHF.R.U32.HI R4, RZ, 0x5, R4 ;  /* 0x00000005ff047819 */ /* 0x008fc80000011604 */
[----:B------:R-:W-:-:S05]  /*126e0*/  LOP3.LUT R4, R4, 0x3, RZ, 0xc0, !PT ;  /* 0x0000000304047812 */ /* 0x000fca00078ec0ff */
[----:B------:R3:W4:Y:S02]  /*126f0*/  SHFL.IDX PT, R14, R4, RZ, 0x1f ;  /* 0x00001fff040e7589 */ /* 0x00072400000e0000 */
.L_x_1670:
[----:B---3--:R-:W3:Y:S01]  /*12700*/  LDL.LU R4, [R1+0x18] ;  /* 0x0000180001047983 */ /* 0x008ee20000300800 */
[----:B------:R-:W-:Y:S02]  /*12710*/  PLOP3.LUT P1, PT, PT, PT, PT, 0x8, 0x0 ;  /* 0x000000000000781c */ /* 0x000fe40003f2e170 */
[----:B----4-:R-:W-:Y:S01]  /*12720*/  ISETP.NE.AND P0, PT, R14, RZ, PT ;  /* 0x000000ff0e00720c */ /* 0x010fe20003f05270 */
[----:B------:R4:W-:Y:S01]  /*12730*/  STL [R1+0x8], R0 ;  /* 0x0000080001007387 */ /* 0x0009e20000100800 */
[----:B---3--:R-:W-:-:S09]  /*12740*/  LOP3.LUT R4, R4, 0xfffffffe, RZ, 0xc0, !PT ;  /* 0xfffffffe04047812 */ /* 0x008fd200078ec0ff */
[----:B------:R-:W-:-:S05]  /*12750*/  @P1 LOP3.LUT R4, R4, 0x1, RZ, 0xfc, !PT ;  /* 0x0000000104041812 */ /* 0x000fca00078efcff */
[----:B------:R4:W-:Y:S01]  /*12760*/  STL [R1+0x18], R4 ;  /* 0x0000180401007387 */ /* 0x0009e20000100800 */
[----:B------:R-:W-:Y:S05]  /*12770*/  @P0 BRA `(.L_x_1554) ;  /* 0x00000004005c0947 */ /* 0x000fea0003800000 */
[----:B------:R-:W-:-:S03]  /*12780*/  UMOV UR4, 0xffffffff ;  /* 0xffffffff00047882 */ /* 0x000fc60000000000 */
[----:B------:R-:W-:Y:S05]  /*12790*/  BRA.DIV UR4, `(.L_x_1555) ;  /* 0x0000005e04047947 */ /* 0x000fea000b800000 */
[----:B------:R-:W-:-:S13]  /*127a0*/  ELECT P6, URZ, PT ;  /* 0x00000000003f782f */ /* 0x000fda00038c0000 */
.L_x_1673:
[----:B------:R-:W-:Y:S05]  /*127b0*/  @!P6 BRA `(.L_x_1554) ;  /* 0x00000004004ce947 */ /* 0x000fea0003800000 */
[----:B------:R-:W-:-:S04]  /*127c0*/  ISETP.NE.U32.AND P0, PT, R2, RZ, PT ;  /* 0x000000ff0200720c */ /* 0x000fc80003f05070 */
[----:B------:R-:W-:-:S13]  /*127d0*/  ISETP.NE.AND.EX P0, PT, R3, RZ, PT, P0 ;  /* 0x000000ff0300720c */ /* 0x000fda0003f05300 */
[----:B------:R-:W-:Y:S05]  /*127e0*/  @!P0 BRA `(.L_x_1556) ;  /* 0x0000000000548947 */ /* 0x000fea0003800000 */
[----:B------:R-:W3:Y:S01]  /*127f0*/  LDC R6, c[0x0][0x43c] ;  /* 0x00010f00ff067b82 */ /* 0x000ee20000000800 */
[----:B-12---:R-:W-:Y:S01]  /*12800*/  IMAD.MOV.U32 R9, RZ, RZ, R0 ;  /* 0x000000ffff097224 */ /* 0x006fe200078e0000 */
[----:B------:R-:W-:Y:S01]  /*12810*/  ULDC.64 UR4, c[0x0][0x428] ;  /* 0x00010a0000047ab9 */ /* 0x000fe20000000a00 */
[----:B------:R-:W-:Y:S02]  /*12820*/  ULDC.64 UR6, c[0x0][0x208] ;  /* 0x0000820000067ab9 */ /* 0x000fe40000000a00 */
[----:B----4-:R-:W-:Y:S01]  /*12830*/  IMAD.MOV.U32 R0, RZ, RZ, R9 ;  /* 0x000000ffff007224 */ /* 0x010fe200078e0009 */
[----:B---3--:R-:W-:-:S13]  /*12840*/  ISETP.NE.AND P0, PT, R6, 0x1, PT ;  /* 0x000000010600780c */ /* 0x008fda0003f05270 */
[----:B------:R-:W1:Y:S02]  /*12850*/  @P0 LDC.64 R4, c[0x0][0x440] ;  /* 0x00011000ff040b82 */ /* 0x000e640000000a00 */
[----:B-1----:R-:W-:-:S05]  /*12860*/  @P0 IMAD.HI.U32 R4, R9, R4, RZ ;  /* 0x0000000409040227 */ /* 0x002fca00078e00ff */
[----:B------:R-:W-:-:S04]  /*12870*/  @P0 SHF.R.U32.HI R0, RZ, R5, R4 ;  /* 0x00000005ff000219 */ /* 0x000fc80000011604 */
[--C-:B------:R-:W-:Y:S01]  /*12880*/  SHF.R.S32.HI R5, RZ, 0x1f, R0.reuse ;  /* 0x0000001fff057819 */ /* 0x100fe20000011400 */
[----:B------:R-:W-:-:S04]  /*12890*/  IMAD.MOV R4, RZ, RZ, -R0 ;  /* 0x000000ffff047224 */ /* 0x000fc800078e0a00 */
[----:B------:R-:W-:Y:S02]  /*128a0*/  IMAD R9, R6, R4, R9 ;  /* 0x0000000406097224 */ /* 0x000fe400078e0209 */
[----:B------:R-:W-:Y:S02]  /*128b0*/  IMAD R6, R8, UR4, RZ ;  /* 0x0000000408067c24 */ /* 0x000fe4000f8e02ff */
[----:B------:R-:W-:Y:S01]  /*128c0*/  IMAD.MOV.U32 R4, RZ, RZ, R0 ;  /* 0x000000ffff047224 */ /* 0x000fe200078e0000 */
[----:B------:R3:W-:Y:S01]  /*128d0*/  STL [R1+0x8], R9 ;  /* 0x0000080901007387 */ /* 0x0007e20000100800 */
[C---:B------:R-:W-:Y:S02]  /*128e0*/  IMAD R0, R7.reuse, UR5, R6 ;  /* 0x0000000507007c24 */ /* 0x040fe4000f8e0206 */
[----:B------:R-:W-:-:S04]  /*128f0*/  IMAD.WIDE.U32 R4, R7, UR4, R4 ;  /* 0x0000000407047c25 */ /* 0x000fc8000f8e0004 */
[----:B------:R-:W-:Y:S01]  /*12900*/  IMAD.IADD R0, R5, 0x1, R0 ;  /* 0x0000000105007824 */ /* 0x000fe200078e0200 */
[----:B------:R-:W-:-:S04]  /*12910*/  LEA R2, P0, R4, R2, 0x2 ;  /* 0x0000000204027211 */ /* 0x000fc800078010ff */
[----:B------:R-:W-:-:S05]  /*12920*/  LEA.HI.X R3, R4, R3, R0, 0x2, P0 ;  /* 0x0000000304037211 */ /* 0x000fca00000f1400 */
[----:B------:R3:W5:Y:S04]  /*12930*/  LDG.E R17, desc[UR6][R2.64] ;  /* 0x0000000602117981 */ /* 0x000768000c1e1900 */
.L_x_1556:
[----:B0-----:R-:W2:Y:S04]  /*12940*/  LDL R7, [R1] ;  /* 0x0000000001077983 */ /* 0x001ea80000100800 */
[----:B----4-:R-:W2:Y:S04]  /*12950*/  LDL R0, [R1+0x4] ;  /* 0x0000040001007983 */ /* 0x010ea80000100800 */
[----:B---3--:R-:W3:Y:S01]  /*12960*/  LDL R2, [R1+0x10] ;  /* 0x0000100001027983 */ /* 0x008ee20000100800 */
[----:B--2---:R-:W-:Y:S01]  /*12970*/  IMAD R0, R0, 0x8, R7 ;  /* 0x0000000800007824 */ /* 0x004fe200078e0207 */
[----:B---3--:R-:W-:-:S04]  /*12980*/  SHF.L.U32 R2, R2, 0x1f, RZ ;  /* 0x0000001f02027819 */ /* 0x008fc800000006ff */
[----:B------:R-:W0:Y:S02]  /*12990*/  SYNCS.PHASECHK.TRANS64.TRYWAIT P0, [R0+URZ+0x30840], R2 ;  /* 0x03084002000075a7 */ /* 0x000e24000800017f */
[----:B0-----:R-:W-:Y:S05]  /*129a0*/  @!P0 BRA `(.L_x_1557) ;  /* 0x0000005800a08947 */ /* 0x001fea0003800000 */
.L_x_1674:
        /* <DEDUP_REMOVED lines=11> */
.L_x_1558:
[----:B0-----:R-:W2:Y:S04]  /*12a60*/  LDL R2, [R1+0x14] ;  /* 0x0000140001027983 */ /* 0x001ea80000100800 */
[----:B------:R-:W3:Y:S04]  /*12a70*/  LDL R4, [R1] ;  /* 0x0000000001047983 */ /* 0x000ee80000100800 */
[----:B------:R-:W3:Y:S04]  /*12a80*/  LDL R3, [R1+0x4] ;  /* 0x0000040001037983 */ /* 0x000ee80000100800 */
[----:B------:R-:W4:Y:S01]  /*12a90*/  LDL R5, [R1+0x8] ;  /* 0x0000080001057983 */ /* 0x000f220000100800 */
        /* <DEDUP_REMOVED lines=11> */
[----:B------:R-:W-:-:S04]  /*12b50*/  ULEA UR11, UR11, UR5, 0x6 ;  /* 0x000000050b0b7291 */ /* 0x000fc8000f8e303f */
        /* <DEDUP_REMOVED lines=10> */
[----:B------:R-:W-:Y:S01]  /*12c00*/  UMOV UR14, 0x80 ;  /* 0x00000080000e7882 */ /* 0x000fe20000000000 */
[----:B0-----:R-:W-:Y:S01]  /*12c10*/  UMOV UR8, UR15 ;  /* 0x0000000f00087c82 */ /* 0x001fe20008000000 */
[----:B------:R-:W-:-:S02]  /*12c20*/  UMOV UR10, UR16 ;  /* 0x00000010000a7c82 */ /* 0x000fc40008000000 */
[----:B------:R0:W-:Y:S02]  /*12c30*/  UTMALDG.4D [UR8], [UR4], desc[UR6] ;  /* 0x00000608040075b4 */ /* 0x0001e40008019000 */
[----:B0-----:R-:W-:Y:S01]  /*12c40*/  UMOV UR8, UR17 ;  /* 0x0000001100087c82 */ /* 0x001fe20008000000 */
[----:B------:R-:W-:Y:S01]  /*12c50*/  UMOV UR10, UR14 ;  /* 0x0000000e000a7c82 */ /* 0x000fe20008000000 */
[----:B------:R-:W-:Y:S01]  /*12c60*/  UMOV UR14, 0xc0 ;  /* 0x000000c0000e7882 */ /* 0x000fe20000000000 */
[----:B------:R0:W-:Y:S02]  /*12c70*/  UTMALDG.4D [UR8], [UR4], desc[UR6] ;  /* 0x00000608040075b4 */ /* 0x0001e40008019000 */
[----:B0-----:R-:W-:Y:S01]  /*12c80*/  UMOV UR8, UR18 ;  /* 0x0000001200087c82 */ /* 0x001fe20008000000 */
[----:B------:R-:W-:Y:S02]  /*12c90*/  UMOV UR10, UR14 ;  /* 0x0000000e000a7c82 */ /* 0x000fe40008000000 */
[----:B------:R3:W-:Y:S01]  /*12ca0*/  UTMALDG.4D [UR8], [UR4], desc[UR6] ;  /* 0x00000608040075b4 */ /* 0x0007e20008019000 */
[----:B--2---:R-:W-:-:S04]  /*12cb0*/  LOP3.LUT R2, R2, 0xfffffffe, RZ, 0xc0, !PT ;  /* 0xfffffffe02027812 */ /* 0x004fc800078ec0ff */
[----:B------:R-:W-:-:S05]  /*12cc0*/  @P0 LOP3.LUT R2, R2, 0x1, RZ, 0xfc, !PT ;  /* 0x0000000102020812 */ /* 0x000fca00078efcff */
[----:B------:R3:W-:Y:S01]  /*12cd0*/  STL [R1+0x18], R2 ;  /* 0x0000180201007387 */ /* 0x0007e20000100800 */
[----:B------:R-:W-:Y:S01]  /*12ce0*/  NOP ;  /* 0x0000000000007918 */ /* 0x000fe20000000000 */
.L_x_1554:
[----:B---3--:R-:W3:Y:S04]  /*12cf0*/  LDL R2, [R1] ;  /* 0x0000000001027983 */ /* 0x008ee80000100800 */
[----:B------:R-:W4:Y:S01]  /*12d00*/  LDL.LU R3, [R1+0x34] ;  /* 0x0000340001037983 */ /* 0x000f220000300800 */
[----:B------:R-:W-:Y:S05]  /*12d10*/  WARPSYNC.ALL ;  /* 0x0000000000007948 */ /* 0x000fea0003800000 */
[----:B------:R-:W-:Y:S01]  /*12d20*/  ULDC.64 UR4, c[0x0][0x298] ;  /* 0x0000a60000047ab9 */ /* 0x000fe20000000a00 */
[----:B------:R-:W-:Y:S01]  /*12d30*/  BSSY B6, `(.L_x_1559) ;  /* 0x000001c000067945 */ /* 0x000fe20003800000 */
[----:B------:R-:W-:Y:S01]  /*12d40*/  BAR.SYNC.DEFER_BLOCKING 0x8, 0x180 ;  /* 0x0206000000007b1d */ /* 0x000fe20000010000 */
[----:B---3--:R-:W-:Y:S01]  /*12d50*/  VIADD R2, R2, 0x10400 ;  /* 0x0001040002027836 */ /* 0x008fe20000000000 */
[----:B----4-:R-:W-:-:S04]  /*12d60*/  SHF.R.S32.HI R0, RZ, 0x1f, R3 ;  /* 0x0000001fff007819 */ /* 0x010fc80000011403 */
[----:B------:R-:W-:Y:S01]  /*12d70*/  LOP3.LUT P0, RZ, R2, 0x3ff, RZ, 0xc0, !PT ;  /* 0x000003ff02ff7812 */ /* 0x000fe2000780c0ff */
[----:B------:R-:W-:-:S04]  /*12d80*/  IMAD R0, R0, UR4, RZ ;  /* 0x0000000400007c24 */ /* 0x000fc8000f8e02ff */
[C---:B------:R-:W-:Y:S02]  /*12d90*/  IMAD R0, R3.reuse, UR5, R0 ;  /* 0x0000000503007c24 */ /* 0x040fe4000f8e0200 */
[----:B------:R-:W-:-:S04]  /*12da0*/  IMAD.WIDE.U32 R2, R3, UR4, RZ ;  /* 0x0000000403027c25 */ /* 0x000fc8000f8e00ff */
[----:B------:R-:W-:Y:S01]  /*12db0*/  IMAD.IADD R0, R3, 0x1, R0 ;  /* 0x0000000103007824 */ /* 0x000fe200078e0200 */
[----:B------:R3:W-:Y:S04]  /*12dc0*/  STL.64 [R1+0x40], R2 ;  /* 0x0000400201007387 */ /* 0x0007e80000100a00 */
[----:B------:R3:W-:Y:S01]  /*12dd0*/  STL [R1+0x34], R0 ;  /* 0x0000340001007387 */ /* 0x0007e20000100800 */
[----:B------:R-:W-:Y:S05]  /*12de0*/  @!P0 BRA `(.L_x_1560) ;  /* 0x0000000000408947 */ /* 0x000fea0003800000 */
[----:B---3--:R-:W-:Y:S01]  /*12df0*/  MOV R2, 0x0 ;  /* 0x0000000000027802 */ /* 0x008fe20000000f00 */
        /* <DEDUP_REMOVED lines=15> */
.L_x_1560:
[----:B------:R-:W-:Y:S05]  /*12ef0*/  BSYNC B6 ;  /* 0x0000000000067941 */ /* 0x000fea0003800000 */
.L_x_1559:
[----:B---3--:R-:W3:Y:S01]  /*12f00*/  LDL.LU R0, [R1+0x34] ;  /* 0x0000340001007983 */ /* 0x008ee20000300800 */
[----:B0-----:R-:W0:Y:S01]  /*12f10*/  LDC R7, c[0x0][0x448] ;  /* 0x00011200ff077b82 */ /* 0x001e220000000800 */
[----:B------:R-:W-:Y:S02]  /*12f20*/  ULDC.64 UR4, c[0x0][0x2d8] ;  /* 0x0000b60000047ab9 */ /* 0x000fe40000000a00 */
[----:B------:R-:W3:Y:S04]  /*12f30*/  LDL.LU.64 R2, [R1+0x40] ;  /* 0x0000400001027983 */ /* 0x000ee80000300a00 */
[----:B-12---:R-:W2:Y:S01]  /*12f40*/  LDL R9, [R1+0x2c] ;  /* 0x00002c0001097983 */ /* 0x006ea20000100800 */
[----:B------:R-:W1:Y:S01]  /*12f50*/  S2R R5, SR_TID.X ;  /* 0x0000000000057919 */ /* 0x000e620000002100 */
[----:B------:R-:W4:Y:S01]  /*12f60*/  S2R R6, SR_TID.X ;  /* 0x0000000000067919 */ /* 0x000f220000002100 */
[----:B------:R-:W-:-:S02]  /*12f70*/  SHF.R.S32.HI R4, RZ, 0x1f, R19 ;  /* 0x0000001fff047819 */ /* 0x000fc40000011413 */
[----:B-1----:R-:W-:-:S04]  /*12f80*/  LOP3.LUT R5, R5, 0x7f, RZ, 0xc0, !PT ;  /* 0x0000007f05057812 */ /* 0x002fc800078ec0ff */
[----:B------:R-:W-:Y:S01]  /*12f90*/  SHF.R.U32.HI R5, RZ, 0x3, R5 ;  /* 0x00000003ff057819 */ /* 0x000fe20000011605 */
[----:B----4-:R-:W-:-:S05]  /*12fa0*/  IMAD.SHL.U32 R8, R6, 0x10, RZ ;  /* 0x0000001006087824 */ /* 0x010fca00078e00ff */
[----:B------:R-:W-:Y:S01]  /*12fb0*/  LOP3.LUT R8, R5, 0x70, R8, 0xf8, !PT ;  /* 0x0000007005087812 */ /* 0x000fe200078ef808 */
[----:B---3--:R-:W-:Y:S01]  /*12fc0*/  IMAD.MOV.U32 R3, RZ, RZ, R0 ;  /* 0x000000ffff037224 */ /* 0x008fe200078e0000 */
[----:B------:R-:W-:-:S05]  /*12fd0*/  SHF.R.S32.HI R0, RZ, 0x1f, R18 ;  /* 0x0000001fff007819 */ /* 0x000fca0000011412 */
[----:B------:R-:W-:Y:S02]  /*12fe0*/  IMAD R0, R0, UR4, RZ ;  /* 0x0000000400007c24 */ /* 0x000fe4000f8e02ff */
[----:B------:R-:W-:-:S04]  /*12ff0*/  IMAD.WIDE.U32 R2, R18, UR4, R2 ;  /* 0x0000000412027c25 */ /* 0x000fc8000f8e0002 */
[----:B------:R-:W-:Y:S01]  /*13000*/  IMAD R0, R18, UR5, R0 ;  /* 0x0000000512007c24 */ /* 0x000fe2000f8e0200 */
[----:B------:R-:W-:Y:S02]  /*13010*/  ULDC.64 UR4, c[0x0][0xa00] ;  /* 0x0002800000047ab9 */ /* 0x000fe40000000a00 */
[----:B------:R-:W-:Y:S01]  /*13020*/  ISETP.NE.U32.AND P0, PT, RZ, UR4, PT ;  /* 0x00000004ff007c0c */ /* 0x000fe2000bf05070 */
[----:B------:R-:W-:-:S03]  /*13030*/  IMAD.IADD R3, R3, 0x1, R0 ;  /* 0x0000000103037824 */ /* 0x000fc600078e0200 */
[----:B------:R-:W-:Y:S01]  /*13040*/  ISETP.NE.AND.EX P0, PT, RZ, UR5, PT, P0 ;  /* 0x00000005ff007c0c */ /* 0x000fe2000bf05300 */
[----:B------:R-:W-:-:S03]  /*13050*/  ULDC.64 UR4, c[0x0][0x2e0] ;  /* 0x0000b80000047ab9 */ /* 0x000fc60000000a00 */
[----:B------:R-:W-:Y:S02]  /*13060*/  SEL R4, R4, RZ, !P0 ;  /* 0x000000ff04047207 */ /* 0x000fe40004000000 */
[----:B------:R-:W-:Y:S02]  /*13070*/  SEL R0, R19, RZ, !P0 ;  /* 0x000000ff13007207 */ /* 0x000fe40004000000 */
[----:B0-----:R-:W-:-:S13]  /*13080*/  ISETP.NE.AND P0, PT, R7, 0x1, PT ;  /* 0x000000010700780c */ /* 0x001fda0003f05270 */
[----:B------:R-:W0:Y:S08]  /*13090*/  @P0 LDC R5, c[0x0][0x44c] ;  /* 0x00011300ff050b82 */ /* 0x000e300000000800 */
[----:B------:R-:W1:Y:S01]  /*130a0*/  @P0 LDC R6, c[0x0][0x450] ;  /* 0x00011400ff060b82 */ /* 0x000e620000000800 */
[----:B------:R-:W-:Y:S02]  /*130b0*/  IMAD R4, R4, UR4, RZ ;  /* 0x0000000404047c24 */ /* 0x000fe4000f8e02ff */
[----:B------:R-:W-:-:S04]  /*130c0*/  IMAD.WIDE.U32 R2, R0, UR4, R2 ;  /* 0x0000000400027c25 */ /* 0x000fc8000f8e0002 */
[----:B------:R-:W-:Y:S01]  /*130d0*/  IMAD R4, R0, UR5, R4 ;  /* 0x0000000500047c24 */ /* 0x000fe2000f8e0204 */
[----:B------:R-:W-:Y:S01]  /*130e0*/  ULDC.64 UR4, c[0x0][0x2d0] ;  /* 0x0000b40000047ab9 */ /* 0x000fe20000000a00 */
[----:B--2---:R-:W-:Y:S02]  /*130f0*/  IMAD.IADD R0, R8, 0x1, R9 ;  /* 0x0000000108007824 */ /* 0x004fe400078e0209 */
[----:B------:R-:W2:Y:S01]  /*13100*/  S2R R8, SR_TID.X ;  /* 0x0000000000087919 */ /* 0x000ea20000002100 */
[----:B------:R-:W-:Y:S02]  /*13110*/  IMAD.IADD R3, R3, 0x1, R4 ;  /* 0x0000000103037824 */ /* 0x000fe400078e0204 */
[----:B0-----:R-:W-:-:S04]  /*13120*/  @P0 IMAD.HI.U32 R5, R0, R5, RZ ;  /* 0x0000000500050227 */ /* 0x001fc800078e00ff */
[----:B------:R-:W-:Y:S01]  /*13130*/  IMAD.MOV.U32 R4, RZ, RZ, R0 ;  /* 0x000000ffff047224 */ /* 0x000fe200078e0000 */
[----:B-1----:R-:W-:-:S05]  /*13140*/  @P0 SHF.R.U32.HI R4, RZ, R6, R5 ;  /* 0x00000006ff040219 */ /* 0x002fca0000011605 */
[----:B------:R-:W-:-:S04]  /*13150*/  IMAD.MOV R5, RZ, RZ, -R4 ;  /* 0x000000ffff057224 */ /* 0x000fc800078e0a04 */
[----:B------:R-:W-:Y:S01]  /*13160*/  IMAD R0, R7, R5, R0 ;  /* 0x0000000507007224 */ /* 0x000fe200078e0200 */
[----:B------:R-:W-:Y:S01]  /*13170*/  SHF.R.S32.HI R5, RZ, 0x1f, R4 ;  /* 0x0000001fff057819 */ /* 0x000fe20000011404 */
[----:B------:R-:W-:-:S04]  /*13180*/  IMAD.WIDE.U32 R2, R4, UR4, R2 ;  /* 0x0000000404027c25 */ /* 0x000fc8000f8e0002 */
[----:B------:R-:W-:-:S04]  /*13190*/  IMAD R5, R5, UR4, RZ ;  /* 0x0000000405057c24 */ /* 0x000fc8000f8e02ff */
[----:B------:R-:W-:Y:S01]  /*131a0*/  IMAD R4, R4, UR5, R5 ;  /* 0x0000000504047c24 */ /* 0x000fe2000f8e0205 */
[----:B------:R-:W-:-:S03]  /*131b0*/  ULDC.64 UR4, c[0x0][0x2c8] ;  /* 0x0000b20000047ab9 */ /* 0x000fc60000000a00 */
[----:B------:R-:W-:Y:S01]  /*131c0*/  IMAD.IADD R3, R3, 0x1, R4 ;  /* 0x0000000103037824 */ /* 0x000fe200078e0204 */
[----:B------:R-:W-:Y:S01]  /*131d0*/  SHF.R.S32.HI R4, RZ, 0x1f, R0 ;  /* 0x0000001fff047819 */ /* 0x000fe20000011400 */
[----:B--2---:R-:W-:-:S04]  /*131e0*/  IMAD.SHL.U32 R8, R8, 0x8, RZ ;  /* 0x0000000808087824 */ /* 0x004fc800078e00ff */
[----:B------:R-:W-:Y:S01]  /*131f0*/  IMAD R4, R4, UR4, RZ ;  /* 0x0000000404047c24 */ /* 0x000fe2000f8e02ff */
[----:B------:R-:W-:Y:S01]  /*13200*/  LOP3.LUT R8, R8, 0x38, RZ, 0xc0, !PT ;  /* 0x0000003808087812 */ /* 0x000fe200078ec0ff */
[----:B------:R-:W-:-:S04]  /*13210*/  IMAD.WIDE.U32 R2, R0, UR4, R2 ;  /* 0x0000000400027c25 */ /* 0x000fc8000f8e0002 */
[----:B------:R-:W-:Y:S01]  /*13220*/  IMAD R4, R0, UR5, R4 ;  /* 0x0000000500047c24 */ /* 0x000fe2000f8e0204 */
[C---:B------:R-:W-:Y:S01]  /*13230*/  LOP3.LUT R12, R8.reuse, 0x40, RZ, 0xfc, !PT ;  /* 0x00000040080c7812 */ /* 0x040fe200078efcff */
[----:B------:R-:W-:Y:S01]  /*13240*/  ULDC.64 UR4, c[0x0][0x280] ;  /* 0x0000a00000047ab9 */ /* 0x000fe20000000a00 */
[C---:B------:R-:W-:Y:S01]  /*13250*/  LOP3.LUT R11, R8.reuse, 0x80, RZ, 0xfc, !PT ;  /* 0x00000080080b7812 */ /* 0x040fe200078efcff */
[----:B------:R-:W-:Y:S01]  /*13260*/  IMAD.IADD R3, R3, 0x1, R4 ;  /* 0x0000000103037824 */ /* 0x000fe200078e0204 */
[----:B------:R-:W-:Y:S02]  /*13270*/  LOP3.LUT R8, R8, 0xc0, RZ, 0xfc, !PT ;  /* 0x000000c008087812 */ /* 0x000fe400078efcff */
[----:B------:R-:W-:Y:S01]  /*13280*/  LEA R4, P0, R2, UR4, 0x1 ;  /* 0x0000000402047c11 */ /* 0x000fe2000f8008ff */
[----:B------:R-:W-:Y:S02]  /*13290*/  ULDC UR4, c[0x0][0x2b8] ;  /* 0x0000ae0000047ab9 */ /* 0x000fe40000000800 */
[----:B------:R-:W-:-:S02]  /*132a0*/  ISETP.GE.AND P3, PT, R8, UR4, PT ;  /* 0x0000000408007c0c */ /* 0x000fc4000bf66270 */
[----:B------:R0:W5:Y:S01]  /*132b0*/  LDL R8, [R1+0x20] ;  /* 0x0000200001087983 */ /* 0x0001620000100800 */
[----:B------:R-:W1:Y:S01]  /*132c0*/  S2R R5, SR_TID.X ;  /* 0x0000000000057919 */ /* 0x000e620000002100 */
[----:B------:R-:W-:Y:S02]  /*132d0*/  LEA.HI.X R3, R2, UR5, R3, 0x1, P0 ;  /* 0x0000000502037c11 */ /* 0x000fe400080f0c03 */
[----:B------:R-:W-:Y:S02]  /*132e0*/  ISETP.GE.AND P1, PT, R12, UR4, PT ;  /* 0x000000040c007c0c */ /* 0x000fe4000bf26270 */
[----:B------:R-:W-:Y:S01]  /*132f0*/  ISETP.GE.AND P2, PT, R11, UR4, PT ;  /* 0x000000040b007c0c */ /* 0x000fe2000bf46270 */
[----:B-1----:R-:W-:-:S05]  /*13300*/  IMAD.SHL.U32 R10, R5, 0x8, RZ ;  /* 0x00000008050a7824 */ /* 0x002fca00078e00ff */
[----:B------:R-:W-:-:S04]  /*13310*/  LOP3.LUT R10, R10, 0x38, RZ, 0xc0, !PT ;  /* 0x000000380a0a7812 */ /* 0x000fc800078ec0ff */
[----:B------:R-:W-:Y:S01]  /*13320*/  ISETP.GE.AND P0, PT, R10, UR4, PT ;  /* 0x000000040a007c0c */ /* 0x000fe2000bf06270 */
[----:B------:R-:W-:-:S03]  /*13330*/  UMOV UR4, 0xffffffff ;  /* 0xffffffff00047882 */ /* 0x000fc60000000000 */
[----:B0-----:R-:W-:Y:S09]  /*13340*/  BRA.DIV UR4, `(.L_x_1561) ;  /* 0x00000052044c7947 */ /* 0x001ff2000b800000 */
[----:B------:R-:W0:Y:S02]  /*13350*/  S2R R6, SR_TID.X ;  /* 0x0000000000067919 */ /* 0x000e240000002100 */
[----:B0-----:R-:W-:Y:S02]  /*13360*/  LOP3.LUT R9, R6, 0x7f, RZ, 0xc0, !PT ;  /* 0x0000007f06097812 */ /* 0x001fe400078ec0ff */
[----:B------:R-:W2:Y:S04]  /*13370*/  LDL.LU R6, [R1+0x30] ;  /* 0x0000300001067983 */ /* 0x000ea80000300800 */
[----:B------:R-:W3:Y:S01]  /*13380*/  LDL.LU R11, [R1+0x2c] ;  /* 0x00002c00010b7983 */ /* 0x000ee20000300800 */
[----:B------:R-:W-:Y:S01]  /*13390*/  SHF.R.U32.HI R9, RZ, 0x3, R9 ;  /* 0x00000003ff097819 */ /* 0x000fe20000011609 */
[----:B------:R-:W-:Y:S01]  /*133a0*/  ULDC.64 UR4, c[0x0][0x208] ;  /* 0x0000820000047ab9 */ /* 0x000fe20000000a00 */
[----:B--2---:R-:W-:-:S02]  /*133b0*/  IMAD R2, R6, R7, RZ ;  /* 0x0000000706027224 */ /* 0x004fc400078e02ff */
[----:B------:R-:W0:Y:S01]  /*133c0*/  SHFL.IDX PT, R7, R4, RZ, 0x181f ;  /* 0x00181fff04077589 */ /* 0x000e2200000e0000 */
[----:B---3--:R-:W-:-:S03]  /*133d0*/  IMAD.IADD R0, R9, 0x1, R11 ;  /* 0x0000000109007824 */ /* 0x008fc600078e020b */
[----:B------:R-:W1:Y:S01]  /*133e0*/  SHFL.IDX PT, R6, R3, RZ, 0x181f ;  /* 0x00181fff03067589 */ /* 0x000e6200000e0000 */
[C---:B------:R-:W-:Y:S01]  /*133f0*/  VIADD R5, R0.reuse, 0x10 ;  /* 0x0000001000057836 */ /* 0x040fe20000000000 */
        /* <DEDUP_REMOVED lines=11> */
[----:B------:R-:W-:Y:S01]  /*134b0*/  ISETP.GE.AND P5, PT, R5, R2, PT ;  /* 0x000000020500720c */ /* 0x000fe20003fa6270 */
[----:B------:R-:W-:-:S02]  /*134c0*/  VIADD R5, R0, 0x20 ;  /* 0x0000002000057836 */ /* 0x000fc40000000000 */
        /* <DEDUP_REMOVED lines=67> */
[----:B------:R-:W-:Y:S02]  /*13900*/  @!P5 IMAD.X R6, RZ, RZ, R5, P4 ;  /* 0x000000ffff06d224 */ /* 0x000fe400020e0605 */
[----:B------:R0:W1:Y:S03]  /*13910*/  SHFL.IDX PT, R5, R3, 0x7, 0x181f ;  /* 0x00f81f0003057f89 */ /* 0x00006600000e0000 */
[-C--:B------:R-:W-:Y:S01]  /*13920*/  @!P5 LOP3.LUT R7, R7, R6.reuse, RZ, 0x3c, !PT ;  /* 0x000000060707d212 */ /* 0x080fe200078e3cff */
[----:B------:R0:W2:Y:S03]  /*13930*/  SHFL.IDX PT, R3, R4, 0x7, 0x181f ;  /* 0x00f81f0004037f89 */ /* 0x0000a600000e0000 */
[----:B------:R-:W-:-:S04]  /*13940*/  @!P5 LOP3.LUT R6, R7, R6, RZ, 0x3c, !PT ;  /* 0x000000060706d212 */ /* 0x000fc800078e3cff */
[----:B------:R-:W-:-:S05]  /*13950*/  @!P5 LOP3.LUT R7, R7, R6, RZ, 0x3c, !PT ;  /* 0x000000060707d212 */ /* 0x000fca00078e3cff */
[----:B------:R0:W-:Y:S04]  /*13960*/  @!P5 LDGSTS.E.BYPASS.LTC128B.128 [R8+0x13400], desc[UR4][R6.64], !P0 ;  /* 0x134000000608dfae */ /* 0x0001e8000c101d44 */
[----:B------:R0:W-:Y:S04]  /*13970*/  @!P5 LDGSTS.E.BYPASS.LTC128B.128 [R8+0x17400], desc[UR4][R6.64+0x80], !P1 ;  /* 0x174000800608dfae */ /* 0x0001e8000c901d44 */
[----:B------:R0:W-:Y:S04]  /*13980*/  @!P5 LDGSTS.E.BYPASS.LTC128B.128 [R8+0x1b400], desc[UR4][R6.64+0x100], !P2 ;  /* 0x1b4001000608dfae */ /* 0x0001e8000d101d44 */
[----:B-12---:R0:W-:Y:S02]  /*13990*/  @!P5 LDGSTS.E.BYPASS.LTC128B.128 [R8+0x1f400], desc[UR4][R6.64+0x180], !P3 ;  /* 0x1f4001800608dfae */ /* 0x0061e4000d901d44 */
.L_x_1691:
[----:B------:R-:W-:Y:S01]  /*139a0*/  VIADD R0, R0, 0x70 ;  /* 0x0000007000007836 */ /* 0x000fe20000000000 */
[----:B------:R-:W-:Y:S04]  /*139b0*/  BSSY B0, `(.L_x_1562) ;  /* 0x000000d000007945 */ /* 0x000fe80003800000 */
[----:B------:R-:W-:-:S13]  /*139c0*/  ISETP.GE.AND P4, PT, R0, R2, PT ;  /* 0x000000020000720c */ /* 0x000fda0003f86270 */
[----:B------:R-:W-:Y:S05]  /*139d0*/  @P4 BRA `(.L_x_1563) ;  /* 0x0000000000284947 */ /* 0x000fea0003800000 */
[----:B------:R-:W-:Y:S01]  /*139e0*/  LEA R2, P4, R10, R3, 0x1 ;  /* 0x000000030a027211 */ /* 0x000fe200078808ff */
[----:B------:R-:W-:-:S04]  /*139f0*/  ULDC.64 UR4, c[0x0][0x208] ;  /* 0x0000820000047ab9 */ /* 0x000fc80000000a00 */
[----:B0-----:R-:W-:-:S05]  /*13a00*/  IMAD.X R3, RZ, RZ, R5, P4 ;  /* 0x000000ffff037224 */ /* 0x001fca00020e0605 */
[----:B------:R-:W-:Y:S01]  /*13a10*/  @!PT LDS RZ, [RZ] ;  /* 0x00000000fffff984 */ /* 0x000fe20000000800 */
[----:B------:R-:W-:Y:S01]  /*13a20*/  @!PT LDS RZ, [RZ] ;  /* 0x00000000fffff984 */ /* 0x000fe20000000800 */
[----:B------:R-:W-:Y:S01]  /*13a30*/  @!PT LDS RZ, [RZ] ;  /* 0x00000000fffff984 */ /* 0x000fe20000000800 */
[----:B------:R1:W-:Y:S04]  /*13a40*/  LDGSTS.E.BYPASS.LTC128B.128 [R8+0x13c00], desc[UR4][R2.64], !P0 ;  /* 0x13c0000002087fae */ /* 0x0003e8000c101d44 */
[----:B------:R1:W-:Y:S04]  /*13a50*/  LDGSTS.E.BYPASS.LTC128B.128 [R8+0x17c00], desc[UR4][R2.64+0x80], !P1 ;  /* 0x17c0008002087fae */ /* 0x0003e8000c901d44 */
[----:B------:R1:W-:Y:S04]  /*13a60*/  LDGSTS.E.BYPASS.LTC128B.128 [R8+0x1bc00], desc[UR4][R2.64+0x100], !P2 ;  /* 0x1bc0010002087fae */ /* 0x0003e8000d101d44 */
[----:B------:R1:W-:Y:S02]  /*13a70*/  LDGSTS.E.BYPASS.LTC128B.128 [R8+0x1fc00], desc[UR4][R2.64+0x180], !P3 ;  /* 0x1fc0018002087fae */ /* 0x0003e4000d901d44 */
.L_x_1563:
[----:B------:R-:W-:Y:S05]  /*13a80*/  BSYNC B0 ;  /* 0x0000000000007941 */ /* 0x000fea0003800000 */
.L_x_1562:
[----:B01----:R-:W2:Y:S01]  /*13a90*/  LDL R8, [R1] ;  /* 0x0000000001087983 */ /* 0x003ea20000100800 */
[----:B------:R-:W-:Y:S01]  /*13aa0*/  PLOP3.LUT P0, PT, PT, PT, PT, 0x80, 0x0 ;  /* 0x000000000000781c */ /* 0x000fe20003f0f070 */
[----:B------:R-:W-:Y:S01]  /*13ab0*/  NOP ;  /* 0x0000000000007918 */ /* 0x000fe20000000000 */
[----:B--2---:R-:W-:-:S11]  /*13ac0*/  VIADD R10, R8, 0x30800 ;  /* 0x00030800080a7836 */ /* 0x004fd60000000000 */
.L_x_1564:
[----:B------:R-:W2:Y:S01]  /*13ad0*/  LDL R2, [R1] ;  /* 0x0000000001027983 */ /* 0x000ea20000100800 */
        /* <DEDUP_REMOVED lines=18> */
.L_x_1692:
[----:B------:R-:W-:Y:S05]  /*13c00*/  BSYNC B0 ;  /* 0x0000000000007941 */ /* 0x000fea0003800000 */
.L_x_1565:
[----:B------:R-:W2:Y:S04]  /*13c10*/  LDL R3, [R1+0x28] ;  /* 0x0000280001037983 */ /* 0x000ea80000100800 */
[----:B0-----:R-:W3:Y:S01]  /*13c20*/  LDL R2, [R1+0x24] ;  /* 0x0000240001027983 */ /* 0x001ee20000100800 */
[----:B------:R-:W-:Y:S01]  /*13c30*/  BSSY B0, `(.L_x_1567) ;  /* 0x00002b1000007945 */ /* 0x000fe20003800000 */
[----:B--2---:R-:W-:-:S05]  /*13c40*/  VIADD R0, R3, 0xfffffffe ;  /* 0xfffffffe03007836 */ /* 0x004fca0000000000 */
[----:B---3--:R-:W-:-:S13]  /*13c50*/  ISETP.GE.AND P0, PT, R0, R2, PT ;  /* 0x000000020000720c */ /* 0x008fda0003f06270 */
[----:B------:R-:W-:Y:S05]  /*13c60*/  @!P0 BRA `(.L_x_1568) ;  /* 0x0000002800b48947 */ /* 0x000fea0003800000 */
[----:B------:R-:W-:Y:S01]  /*13c70*/  LOP3.LUT R8, RZ, R2, RZ, 0x33, !PT ;  /* 0x00000002ff087212 */ /* 0x000fe200078e33ff */
[----:B------:R-:W-:Y:S01]  /*13c80*/  IMAD.MOV R2, RZ, RZ, -R3 ;  /* 0x000000ffff027224 */ /* 0x000fe200078e0a03 */
[----:B------:R-:W-:Y:S04]  /*13c90*/  BSSY B2, `(.L_x_1569) ;  /* 0x00000e9000027945 */ /* 0x000fe80003800000 */
[----:B------:R-:W-:-:S05]  /*13ca0*/  VIADDMNMX R8, R2, 0x1, R8, !PT ;  /* 0x0000000102087846 */ /* 0x000fca0007800108 */
[----:B------:R-:W-:-:S05]  /*13cb0*/  IMAD.IADD R2, R3, 0x1, R8 ;  /* 0x0000000103027824 */ /* 0x000fca00078e0208 */
[----:B------:R-:W-:-:S04]  /*13cc0*/  LOP3.LUT R2, R2, 0x1, RZ, 0xc0, !PT ;  /* 0x0000000102027812 */ /* 0x000fc800078ec0ff */
[----:B------:R-:W-:-:S13]  /*13cd0*/  ISETP.NE.U32.AND P0, PT, R2, 0x1, PT ;  /* 0x000000010200780c */ /* 0x000fda0003f05070 */
        /* <DEDUP_REMOVED lines=37> */
.L_x_1573:
[----:B------:R-:W2:Y:S01]  /*13f30*/  LDL R2, [R1] ;  /* 0x0000000001027983 */ /* 0x000ea20000100800 */
[----:B------:R-:W-:Y:S01]  /*13f40*/  BSSY B3, `(.L_x_1574) ;  /* 0x0000005000037945 */ /* 0x000fe20003800000 */
[----:B--2---:R-:W-:Y:S01]  /*13f50*/  IMAD R3, R7, 0x8, R2 ;  /* 0x0000000807037824 */ /* 0x004fe200078e0202 */
[----:B------:R-:W-:-:S04]  /*13f60*/  SHF.L.U32 R2, R9, 0x1f, RZ ;  /* 0x0000001f09027819 */ /* 0x000fc800000006ff */
[----:B------:R-:W1:Y:S02]  /*13f70*/  SYNCS.PHASECHK.TRANS64.TRYWAIT P0, [R3+URZ+0x30840], R2 ;  /* 0x03084002030075a7 */ /* 0x000e64000800017f */
[----:B-1----:R-:W-:Y:S05]  /*13f80*/  @!P0 BRA `(.L_x_1575) ;  /* 0x0000005000748947 */ /* 0x002fea0003800000 */
.L_x_1693:
[----:B------:R-:W-:Y:S05]  /*13f90*/  BSYNC B3 ;  /* 0x0000000000037941 */ /* 0x000fea0003800000 */
.L_x_1574:
        /* <DEDUP_REMOVED lines=12> */
.L_x_1577:
[----:B------:R-:W-:Y:S05]  /*14060*/  BSYNC B3 ;  /* 0x0000000000037941 */ /* 0x000fea0003800000 */
.L_x_1576:
[----:B------:R-:W2:Y:S04]  /*14070*/  LDL R5, [R1] ;  /* 0x0000000001057983 */ /* 0x000ea80000100800 */
        /* <DEDUP_REMOVED lines=12> */
.L_x_1578:
        /* <DEDUP_REMOVED lines=16> */
.L_x_1579:
        /* <DEDUP_REMOVED lines=16> */
.L_x_1580:
        /* <DEDUP_REMOVED lines=16> */
.L_x_1581:
        /* <DEDUP_REMOVED lines=17> */
.L_x_1694:
[----:B------:R-:W-:Y:S05]  /*14550*/  BSYNC B3 ;  /* 0x0000000000037941 */ /* 0x000fea0003800000 */
.L_x_1582:
[----:B------:R-:W-:Y:S01]  /*14560*/  BSSY B3, `(.L_x_1584) ;  /* 0x000000e000037945 */ /* 0x000fe20003800000 */
[----:B------:R-:W-:Y:S02]  /*14570*/  IMAD.MOV.U32 R12, RZ, RZ, 0x0 ;  /* 0x00000000ff0c7424 */ /* 0x000fe400078e00ff */
[----:B------:R-:W-:Y:S01]  /*14580*/  IMAD.MOV.U32 R13, RZ, RZ, 0x14f00000 ;  /* 0x14f00000ff0d7424 */ /* 0x000fe200078e00ff */
[----:B------:R-:W-:Y:S06]  /*14590*/  @P1 BRA `(.L_x_1585) ;  /* 0x0000000000281947 */ /* 0x000fec0003800000 */
[----:B0-----:R-:W2:Y:S04]  /*145a0*/  LDL R3, [R1] ;  /* 0x0000000001037983 */ /* 0x001ea80000100800 */
        /* <DEDUP_REMOVED lines=9> */
.L_x_1585:
[----:B------:R-:W-:Y:S05]  /*14640*/  BSYNC B3 ;  /* 0x0000000000037941 */ /* 0x000fea0003800000 */
.L_x_1584:
[----:B01----:R-:W2:Y:S01]  /*14650*/  LDL.LU R2, [R1+0x4] ;  /* 0x0000040001027983 */ /* 0x003ea20000300800 */
[----:B------:R-:W-:-:S03]  /*14660*/  R2UR UR10, R11 ;  /* 0x000000000b0a72ca */ /* 0x000fc600000e0000 */
[----:B------:R-:W3:Y:S04]  /*14670*/  LDL R6, [R1+0x14] ;  /* 0x0000140001067983 */ /* 0x000ee80000100800 */
[----:B------:R-:W3:Y:S04]  /*14680*/  LDL.LU R5, [R1+0x8] ;  /* 0x0000080001057983 */ /* 0x000ee80000300800 */
[----:B------:R-:W2:Y:S01]  /*14690*/  LDL R11, [R1] ;  /* 0x00000000010b7983 */ /* 0x000ea20000100800 */
        /* <DEDUP_REMOVED lines=8> */
[----:B------:R-:W-:Y:S02]  /*14720*/  VIADD R3, R3, 0x30850 ;  /* 0x0003085003037836 */ /* 0x000fe40000000000 */
[----:B------:R-:W-:-:S07]  /*14730*/  VIADD R6, R2, 0x400 ;  /* 0x0000040002067836 */ /* 0x000fce0000000000 */
.L_x_1586:
        /* <DEDUP_REMOVED lines=15> */
.L_x_1587:
        /* <DEDUP_REMOVED lines=15> */
.L_x_1588:
        /* <DEDUP_REMOVED lines=15> */
.L_x_1589:
        /* <DEDUP_REMOVED lines=12> */
.L_x_1572:
[----:B------:R-:W-:Y:S05]  /*14ad0*/  BSYNC B1 ;  /* 0x0000000000017941 */ /* 0x000fea0003800000 */
.L_x_1571:
[----:B0-----:R-:W2:Y:S04]  /*14ae0*/  LDL R0, [R1+0x28] ;  /* 0x0000280001007983 */ /* 0x001ea80000100800 */
[----:B------:R0:W-:Y:S04]  /*14af0*/  STL [R1+0x4], R7 ;  /* 0x0000040701007387 */ /* 0x0001e80000100800 */
[----:B------:R0:W-:Y:S02]  /*14b00*/  STL [R1+0x10], R9 ;  /* 0x0000100901007387 */ /* 0x0001e40000100800 */
[----:B0-2---:R-:W-:-:S07]  /*14b10*/  VIADD R0, R0, 0xfffffffd ;  /* 0xfffffffd00007836 */ /* 0x005fce0000000000 */
.L_x_1570:
[----:B------:R-:W-:Y:S05]  /*14b20*/  BSYNC B2 ;  /* 0x0000000000027941 */ /* 0x000fea0003800000 */
.L_x_1569:
[----:B------:R-:W2:Y:S01]  /*14b30*/  LDL.LU R2, [R1+0x28] ;  /* 0x0000280001027983 */ /* 0x000ea20000300800 */
[----:B------:R-:W-:Y:S01]  /*14b40*/  VIADD R8, R8, 0xfffffffe ;  /* 0xfffffffe08087836 */ /* 0x000fe20000000000 */
[----:B--2---:R-:W-:-:S04]  /*14b50*/  LOP3.LUT R2, RZ, R2, RZ, 0x33, !PT ;  /* 0x00000002ff027212 */ /* 0x004fc800078e33ff */
[----:B------:R-:W-:-:S13]  /*14b60*/  ISETP.NE.AND P0, PT, R8, R2, PT ;  /* 0x000000020800720c */ /* 0x000fda0003f05270 */
[----:B------:R-:W-:Y:S05]  /*14b70*/  @!P0 BRA `(.L_x_1568) ;  /* 0x0000001800f08947 */ /* 0x000fea0003800000 */
[----:B------:R-:W-:-:S07]  /*14b80*/  IMAD.MOV.U32 R9, RZ, RZ, R17 ;  /* 0x000000ffff097224 */ /* 0x000fce00078e0011 */
.L_x_1628:
[----:B--2---:R-:W2:Y:S04]  /*14b90*/  LDL R4, [R1+0x18] ;  /* 0x0000180001047983 */ /* 0x004ea80000100800 */
[----:B------:R-:W3:Y:S04]  /*14ba0*/  LDL R3, [R1+0x4] ;  /* 0x0000040001037983 */ /* 0x000ee80000100800 */
[----:B------:R-:W4:Y:S01]  /*14bb0*/  LDL R2, [R1+0x10] ;  /* 0x0000100001027983 */ /* 0x000f220000100800 */
[----:B------:R-:W-:Y:S05]  /*14bc0*/  YIELD ;  /* 0x0000000000007946 */ /* 0x000fea0003800000 */
[----:B------:R-:W-:Y:S01]  /*14bd0*/  BSSY B1, `(.L_x_1590) ;  /* 0x00000d7000017945 */ /* 0x000fe20003800000 */
[----:B--2---:R-:W-:Y:S01]  /*14be0*/  LOP3.LUT P1, RZ, R4, 0x1, RZ, 0xc0, !PT ;  /* 0x0000000104ff7812 */ /* 0x004fe2000782c0ff */
[----:B---3--:R-:W-:-:S05]  /*14bf0*/  VIADD R4, R3, 0x1 ;  /* 0x0000000103047836 */ /* 0x008fca0000000000 */
[----:B------:R-:W-:-:S04]  /*14c00*/  ISETP.NE.AND P0, PT, R4, 0x2, PT ;  /* 0x000000020400780c */ /* 0x000fc80003f05270 */
[----:B------:R-:W-:Y:S02]  /*14c10*/  SEL R5, RZ, 0x1, P0 ;  /* 0x00000001ff057807 */ /* 0x000fe40000000000 */
[----:B------:R-:W-:Y:S02]  /*14c20*/  SEL R4, R4, RZ, P0 ;  /* 0x000000ff04047207 */ /* 0x000fe40000000000 */
[----:B----4-:R-:W-:Y:S01]  /*14c30*/  LOP3.LUT R5, R2, R5, RZ, 0x3c, !PT ;  /* 0x0000000502057212 */ /* 0x010fe200078e3cff */
[----:B01----:R-:W-:Y:S06]  /*14c40*/  @!P1 BRA `(.L_x_1591) ;  /* 0x0000000c003c9947 */ /* 0x003fec0003800000 */
        /* <DEDUP_REMOVED lines=25> */
.L_x_1592:
[----:B------:R-:W2:Y:S01]  /*14de0*/  LDL R2, [R1] ;  /* 0x0000000001027983 */ /* 0x000ea20000100800 */
[----:B------:R-:W-:Y:S01]  /*14df0*/  BSSY B2, `(.L_x_1593) ;  /* 0x0000005000027945 */ /* 0x000fe20003800000 */
[----:B--2---:R-:W-:Y:S01]  /*14e00*/  IMAD R3, R4, 0x8, R2 ;  /* 0x0000000804037824 */ /* 0x004fe200078e0202 */
[----:B------:R-:W-:-:S04]  /*14e10*/  SHF.L.U32 R2, R5, 0x1f, RZ ;  /* 0x0000001f05027819 */ /* 0x000fc800000006ff */
[----:B------:R-:W1:Y:S02]  /*14e20*/  SYNCS.PHASECHK.TRANS64.TRYWAIT P0, [R3+URZ+0x30840], R2 ;  /* 0x03084002030075a7 */ /* 0x000e64000800017f */
[----:B-1----:R-:W-:Y:S05]  /*14e30*/  @!P0 BRA `(.L_x_1594) ;  /* 0x0000004000f08947 */ /* 0x002fea0003800000 */
.L_x_1695:
[----:B------:R-:W-:Y:S05]  /*14e40*/  BSYNC B2 ;  /* 0x0000000000027941 */ /* 0x000fea0003800000 */
.L_x_1593:
        /* <DEDUP_REMOVED lines=12> */
.L_x_1596:
[----:B------:R-:W-:Y:S05]  /*14f10*/  BSYNC B2 ;  /* 0x0000000000027941 */ /* 0x000fea0003800000 */
.L_x_1595:
        /* <DEDUP_REMOVED lines=13> */
.L_x_1597:
        /* <DEDUP_REMOVED lines=16> */
.L_x_1598:
        /* <DEDUP_REMOVED lines=16> */
.L_x_1599:
        /* <DEDUP_REMOVED lines=16> */
.L_x_1600:
        /* <DEDUP_REMOVED lines=17> */
.L_x_1696:
[----:B------:R-:W-:Y:S05]  /*15400*/  BSYNC B2 ;  /* 0x0000000000027941 */ /* 0x000fea0003800000 */
.L_x_1601:
        /* <DEDUP_REMOVED lines=11> */
.L_x_1604:
[----:B------:R-:W-:Y:S05]  /*154c0*/  BSYNC B2 ;  /* 0x0000000000027941 */ /* 0x000fea0003800000 */
.L_x_1603:
[----:B0-----:R-:W2:Y:S01]  /*154d0*/  LDL.LU R3, [R1+0x4] ;  /* 0x0000040001037983 */ /* 0x001ea20000300800 */
[----:B------:R-:W-:-:S03]  /*154e0*/  R2UR UR10, R11 ;  /* 0x000000000b0a72ca */ /* 0x000fc600000e0000 */
[----:B------:R-:W3:Y:S04]  /*154f0*/  LDL R7, [R1+0x14] ;  /* 0x0000140001077983 */ /* 0x000ee80000100800 */
[----:B------:R-:W3:Y:S04]  /*15500*/  LDL.LU R6, [R1+0x8] ;  /* 0x0000080001067983 */ /* 0x000ee80000300800 */
[----:B------:R-:W2:Y:S01]  /*15510*/  LDL R11, [R1] ;  /* 0x00000000010b7983 */ /* 0x000ea20000100800 */
        /* <DEDUP_REMOVED lines=9> */
.L_x_1605:
        /* <DEDUP_REMOVED lines=15> */
.L_x_1606:
        /* <DEDUP_REMOVED lines=15> */
.L_x_1607:
        /* <DEDUP_REMOVED lines=15> */
.L_x_1608:
        /* <DEDUP_REMOVED lines=12> */
.L_x_1591:
[----:B------:R-:W-:Y:S05]  /*15940*/  BSYNC B1 ;  /* 0x0000000000017941 */ /* 0x000fea0003800000 */
.L_x_1590:
[----:B------:R-:W2:Y:S01]  /*15950*/  LDL R2, [R1+0x18] ;  /* 0x0000180001027983 */ /* 0x000ea20000100800 */
[----:B------:R-:W-:Y:S01]  /*15960*/  VIADD R3, R4, 0x1 ;  /* 0x0000000104037836 */ /* 0x000fe20000000000 */
[----:B------:R-:W-:Y:S01]  /*15970*/  BSSY B1, `(.L_x_1609) ;  /* 0x00000d8000017945 */ /* 0x000fe20003800000 */
[----:B------:R-:W-:-:S03]  /*15980*/  VIADD R6, R0, 0xffffffff ;  /* 0xffffffff00067836 */ /* 0x000fc60000000000 */
        /* <DEDUP_REMOVED lines=9> */
[----:B------:R-:W-:Y:S01]  /*15a20*/  IMAD.MOV.U32 R7, RZ, RZ, R6 ;  /* 0x000000ffff077224 */ /* 0x000fe200078e0006 */
[----:B------:R-:W-:-:S04]  /*15a30*/  ISETP.NE.U32.AND P0, PT, RZ, UR4, PT ;  /* 0x00000004ff007c0c */ /* 0x000fc8000bf05070 */
[----:B------:R-:W-:-:S13]  /*15a40*/  ISETP.NE.AND.EX P0, PT, RZ, UR5, PT, P0 ;  /* 0x00000005ff007c0c */ /* 0x000fda000bf05300 */
[----:B------:R-:W-:Y:S05]  /*15a50*/  @!P0 BRA `(.L_x_1611) ;  /* 0x0000000000508947 */ /* 0x000fea0003800000 */
[----:B------:R-:W2:Y:S01]  /*15a60*/  LDL R14, [R1+0x1c] ;  /* 0x00001c00010e7983 */ /* 0x000ea20000100800 */
[----:B0-----:R-:W0:Y:S01]  /*15a70*/  LDC R8, c[0x0][0x43c] ;  /* 0x00010f00ff087b82 */ /* 0x001e220000000800 */
        /* <DEDUP_REMOVED lines=18> */
.L_x_1611:
[----:B------:R-:W3:Y:S01]  /*15ba0*/  LDL R2, [R1] ;  /* 0x0000000001027983 */ /* 0x000ee20000100800 */
[----:B------:R-:W-:Y:S01]  /*15bb0*/  SHF.L.U32 R3, R11, 0x1f, RZ ;  /* 0x0000001f0b037819 */ /* 0x000fe200000006ff */
[----:B------:R-:W-:Y:S01]  /*15bc0*/  BSSY B2, `(.L_x_1612) ;  /* 0x0000004000027945 */ /* 0x000fe20003800000 */
[----:B---3--:R-:W-:-:S04]  /*15bd0*/  IMAD R2, R12, 0x8, R2 ;  /* 0x000000080c027824 */ /* 0x008fc800078e0202 */
[----:B------:R-:W3:Y:S02]  /*15be0*/  SYNCS.PHASECHK.TRANS64.TRYWAIT P0, [R2+URZ+0x30840], R3 ;  /* 0x03084003020075a7 */ /* 0x000ee4000800017f */
[----:B---3--:R-:W-:Y:S05]  /*15bf0*/  @!P0 BRA `(.L_x_1613) ;  /* 0x0000003400a88947 */ /* 0x008fea0003800000 */
.L_x_1697:
[----:B------:R-:W-:Y:S05]  /*15c00*/  BSYNC B2 ;  /* 0x0000000000027941 */ /* 0x000fea0003800000 */
.L_x_1612:
[----:B0-2---:R-:W0:Y:S01]  /*15c10*/  S2R R8, SR_TID.X ;  /* 0x0000000000087919 */ /* 0x005e220000002100 */
        /* <DEDUP_REMOVED lines=9> */
[----:B--2---:R-:W-:Y:S05]  /*15cb0*/  @!P0 BRA `(.L_x_1615) ;  /* 0x0000000000048947 */ /* 0x004fea0003800000 */
[----:B------:R-:W-:Y:S01]  /*15cc0*/  BPT.TRAP 0x1 ;  /* 0x000000040000795c */ /* 0x000fe20000300000 */
.L_x_1615:
[----:B------:R-:W-:Y:S05]  /*15cd0*/  BSYNC B2 ;  /* 0x0000000000027941 */ /* 0x000fea0003800000 */
.L_x_1614:
[----:B------:R-:W2:Y:S04]  /*15ce0*/  LDL R8, [R1+0x4] ;  /* 0x0000040001087983 */ /* 0x000ea80000100800 */
[----:B-1----:R-:W4:Y:S04]  /*15cf0*/  LDL R11, [R1] ;  /* 0x00000000010b7983 */ /* 0x002f280000100800 */
        /* <DEDUP_REMOVED lines=8> */
[C---:B--2---:R-:W-:Y:S02]  /*15d80*/  IMAD R3, R8.reuse, 0x8, R10 ;  /* 0x0000000808037824 */ /* 0x044fe400078e020a */
[----:B----4-:R-:W-:Y:S02]  /*15d90*/  IMAD R8, R8, 0x8000, R11 ;  /* 0x0000800008087824 */ /* 0x010fe400078e020b */
[----:B------:R-:W-:-:S02]  /*15da0*/  VIADD R3, R3, 0x30 ;  /* 0x0000003003037836 */ /* 0x000fc40000000000 */
[----:B---3--:R-:W-:Y:S02]  /*15db0*/  IMAD R2, R7, 0x40, R2 ;  /* 0x0000004007027824 */ /* 0x008fe400078e0202 */
[----:B------:R-:W-:-:S07]  /*15dc0*/  VIADD R11, R8, 0x20400 ;  /* 0x00020400080b7836 */ /* 0x000fce0000000000 */
.L_x_1616:
        /* <DEDUP_REMOVED lines=16> */
.L_x_1617:
        /* <DEDUP_REMOVED lines=16> */
.L_x_1618:
        /* <DEDUP_REMOVED lines=16> */
.L_x_1619:
        /* <DEDUP_REMOVED lines=15> */
.L_x_1698:
[----:B------:R-:W-:Y:S05]  /*161c0*/  BSYNC B2 ;  /* 0x0000000000027941 */ /* 0x000fea0003800000 */
.L_x_1620:
        /* <DEDUP_REMOVED lines=11> */
.L_x_1623:
[----:B------:R-:W-:Y:S05]  /*16280*/  BSYNC B2 ;  /* 0x0000000000027941 */ /* 0x000fea0003800000 */
.L_x_1622:
[----:B------:R-:W2:Y:S04]  /*16290*/  LDL R8, [R1] ;  /* 0x0000000001087983 */ /* 0x000ea80000100800 */
[----:B0-----:R-:W3:Y:S04]  /*162a0*/  LDL R5, [R1+0x14] ;  /* 0x0000140001057983 */ /* 0x001ee80000100800 */
        /* <DEDUP_REMOVED lines=11> */
.L_x_1624:
        /* <DEDUP_REMOVED lines=15> */
.L_x_1625:
        /* <DEDUP_REMOVED lines=15> */
.L_x_1626:
        /* <DEDUP_REMOVED lines=15> */
.L_x_1627:
        /* <DEDUP_REMOVED lines=12> */
.L_x_1610:
[----:B------:R-:W-:Y:S05]  /*166f0*/  BSYNC B1 ;  /* 0x0000000000017941 */ /* 0x000fea0003800000 */
.L_x_1609:
[----:B------:R-:W3:Y:S01]  /*16700*/  LDL R2, [R1+0x24] ;  /* 0x0000240001027983 */ /* 0x000ee20000100800 */
[----:B------:R-:W-:Y:S01]  /*16710*/  VIADD R0, R0, 0xfffffffe ;  /* 0xfffffffe00007836 */ /* 0x000fe20000000000 */
[----:B---3--:R-:W-:-:S13]  /*16720*/  ISETP.GT.AND P0, PT, R6, R2, PT ;  /* 0x000000020600720c */ /* 0x008fda0003f04270 */
[----:B------:R-:W-:Y:S05]  /*16730*/  @P0 BRA `(.L_x_1628) ;  /* 0xffffffe400140947 */ /* 0x000fea000383ffff */
.L_x_1568:
[----:B------:R-:W-:Y:S05]  /*16740*/  BSYNC B0 ;  /* 0x0000000000007941 */ /* 0x000fea0003800000 */
.L_x_1567:
[----:B------:R-:W3:Y:S01]  /*16750*/  S2R R2, SR_TID.X ;  /* 0x0000000000027919 */ /* 0x000ee20000002100 */
[----:B------:R-:W-:Y:S01]  /*16760*/  BSSY B0, `(.L_x_1629) ;  /* 0x0000011000007945 */ /* 0x000fe20003800000 */
[----:B---3--:R-:W-:-:S04]  /*16770*/  LOP3.LUT R3, R2, 0x7f, RZ, 0xc0, !PT ;  /* 0x0000007f02037812 */ /* 0x008fc800078ec0ff */
[----:B------:R-:W-:-:S13]  /*16780*/  ISETP.NE.AND P0, PT, R3, RZ, PT ;  /* 0x000000ff0300720c */ /* 0x000fda0003f05270 */
[----:B------:R-:W-:Y:S05]  /*16790*/  @P0 BRA `(.L_x_1630) ;  /* 0x0000000000340947 */ /* 0x000fea0003800000 */
[----:B------:R-:W3:Y:S01]  /*167a0*/  S2R R2, SR_LANEID ;  /* 0x0000000000027919 */ /* 0x000ee20000000000 */
[----:B------:R-:W-:Y:S01]  /*167b0*/  VOTEU.ANY UR4, UPT, PT ;  /* 0x0000000000047886 */ /* 0x000fe200038e0100 */
[----:B------:R-:W4:Y:S01]  /*167c0*/  LDC.64 R4, c[0x0][0xc60] ;  /* 0x00031800ff047b82 */ /* 0x000f220000000a00 */
[----:B------:R-:W3:Y:S01]  /*167d0*/  FLO.U32 R0, UR4 ;  /* 0x0000000400007d00 */ /* 0x000ee200080e0000 */
[----:B------:R-:W-:Y:S01]  /*167e0*/  ULDC.64 UR6, c[0x0][0x208] ;  /* 0x0000820000067ab9 */ /* 0x000fe20000000a00 */
[----:B---3--:R-:W-:-:S06]  /*167f0*/  ISETP.EQ.U32.AND P0, PT, R0, R2, PT ;  /* 0x000000020000720c */ /* 0x008fcc0003f02070 */
[----:B------:R-:W4:Y:S07]  /*16800*/  POPC R2, UR4 ;  /* 0x0000000400027d09 */ /* 0x000f2e0008000000 */
[----:B----4-:R-:W3:Y:S04]  /*16810*/  @P0 ATOMG.E.ADD.STRONG.GPU PT, R2, desc[UR6][R4.64], R2 ;  /* 0x00000002040209a8 */ /* 0x010ee800081ee1c6 */
[----:B---3--:R3:W4:Y:S02]  /*16820*/  SHFL.IDX PT, R2, R2, R0, 0x1f ;  /* 0x00001f0002027589 */ /* 0x00872400000e0000 */
[----:B---3--:R-:W3:Y:S02]  /*16830*/  S2R R0, SR_LTMASK ;  /* 0x0000000000007919 */ /* 0x008ee40000003900 */
[----:B---3--:R-:W-:-:S06]  /*16840*/  LOP3.LUT R0, R0, UR4, RZ, 0xc0, !PT ;  /* 0x0000000400007c12 */ /* 0x008fcc000f8ec0ff */
[----:B------:R-:W4:Y:S02]  /*16850*/  POPC R0, R0 ;  /* 0x0000000000007309 */ /* 0x000f240000000000 */
[----:B----4-:R-:W-:-:S07]  /*16860*/  IADD3 R16, R2, UR38, R0 ;  /* 0x0000002602107c10 */ /* 0x010fce000fffe000 */
.L_x_1630:
[----:B------:R-:W-:Y:S05]  /*16870*/  BSYNC B0 ;  /* 0x0000000000007941 */ /* 0x000fea0003800000 */
.L_x_1629:
[----:B------:R-:W3:Y:S01]  /*16880*/  LDL R0, [R1+0x18] ;  /* 0x0000180001007983 */ /* 0x000ee20000100800 */
[----:B------:R-:W-:Y:S01]  /*16890*/  BSSY B0, `(.L_x_1631) ;  /* 0x000005c000007945 */ /* 0x000fe20003800000 */
[----:B---3--:R-:W-:-:S13]  /*168a0*/  LOP3.LUT P0, RZ, R0, 0x1, RZ, 0xc0, !PT ;  /* 0x0000000100ff7812 */ /* 0x008fda000780c0ff */
[----:B------:R-:W-:Y:S05]  /*168b0*/  @!P0 BRA `(.L_x_1632) ;  /* 0x0000000400648947 */ /* 0x000fea0003800000 */
[----:B------:R-:W3:Y:S04]  /*168c0*/  LDL R4, [R1] ;  /* 0x0000000001047983 */ /* 0x000ee80000100800 */
[----:B------:R-:W3:Y:S04]  /*168d0*/  LDL R0, [R1+0x4] ;  /* 0x0000040001007983 */ /* 0x000ee80000100800 */
[----:B------:R-:W4:Y:S01]  /*168e0*/  LDL R2, [R1+0x10] ;  /* 0x0000100001027983 */ /* 0x000f220000100800 */
[----:B------:R-:W-:Y:S01]  /*168f0*/  BSSY B1, `(.L_x_1633) ;  /* 0x0000006000017945 */ /* 0x000fe20003800000 */
[----:B------:R-:W-:Y:S01]  /*16900*/  ISETP.NE.AND P1, PT, R3, RZ, PT ;  /* 0x000000ff0300720c */ /* 0x000fe20003f25270 */
[----:B---3--:R-:W-:Y:S01]  /*16910*/  IMAD R0, R0, 0x8, R4 ;  /* 0x0000000800007824 */ /* 0x008fe200078e0204 */
[----:B----4-:R-:W-:-:S04]  /*16920*/  SHF.L.U32 R2, R2, 0x1f, RZ ;  /* 0x0000001f02027819 */ /* 0x010fc800000006ff */
[----:B------:R-:W3:Y:S02]  /*16930*/  SYNCS.PHASECHK.TRANS64.TRYWAIT P0, [R0+URZ+0x30860], R2 ;  /* 0x03086002000075a7 */ /* 0x000ee4000800017f */
[----:B---3--:R-:W-:Y:S05]  /*16940*/  @!P0 BRA `(.L_x_1634) ;  /* 0x00000028007c8947 */ /* 0x008fea0003800000 */
.L_x_1699:
[----:B------:R-:W-:Y:S05]  /*16950*/  BSYNC B1 ;  /* 0x0000000000017941 */ /* 0x000fea0003800000 */
.L_x_1633:
[----:B------:R-:W-:Y:S04]  /*16960*/  BSSY B1, `(.L_x_1635) ;  /* 0x0000009000017945 */ /* 0x000fe80003800000 */
        /* <DEDUP_REMOVED lines=8> */
.L_x_1636:
[----:B------:R-:W-:Y:S05]  /*169f0*/  BSYNC B1 ;  /* 0x0000000000017941 */ /* 0x000fea0003800000 */
.L_x_1635:
[----:B------:R-:W4:Y:S04]  /*16a00*/  LDL.LU R5, [R1+0x14] ;  /* 0x0000140001057983 */ /* 0x000f280000300800 */
[----:B------:R-:W4:Y:S04]  /*16a10*/  LDL.LU R3, [R1+0x8] ;  /* 0x0000080001037983 */ /* 0x000f280000300800 */
[----:B------:R-:W5:Y:S04]  /*16a20*/  LDL R4, [R1] ;  /* 0x0000000001047983 */ /* 0x000f680000100800 */
[----:B---3--:R-:W5:Y:S01]  /*16a30*/  LDL R2, [R1+0x4] ;  /* 0x0000040001027983 */ /* 0x008f620000100800 */
        /* <DEDUP_REMOVED lines=8> */
[----:B-----5:R-:W-:-:S04]  /*16ac0*/  IMAD R2, R2, 0x8000, R4 ;  /* 0x0000800002027824 */ /* 0x020fc800078e0204 */
[----:B------:R-:W-:-:S07]  /*16ad0*/  VIADD R4, R2, 0x400 ;  /* 0x0000040002047836 */ /* 0x000fce0000000000 */
.L_x_1637:
        /* <DEDUP_REMOVED lines=9> */
[----:B---3--:R-:W-:Y:S05]  /*16b70*/  @P0 BRA.U.ANY `(.L_x_1637) ;  /* 0xfffffffd00d80947 */ /* 0x008fea000393ffff */
[----:B------:R-:W-:Y:S01]  /*16b80*/  PLOP3.LUT P0, PT, PT, PT, PT, 0x80, 0x0 ;  /* 0x000000000000781c */ /* 0x000fe20003f0f070 */
[----:B------:R-:W-:Y:S01]  /*16b90*/  VIADD R4, R2, 0x2400 ;  /* 0x0000240002047836 */ /* 0x000fe20000000000 */
[----:B------:R-:W-:Y:S01]  /*16ba0*/  UMOV UR6, 0x0 ;  /* 0x0000000000067882 */ /* 0x000fe20000000000 */
[----:B------:R-:W-:Y:S01]  /*16bb0*/  UMOV UR7, 0x14f00000 ;  /* 0x14f0000000077882 */ /* 0x000fe20000000000 */
[----:B------:R-:W-:-:S09]  /*16bc0*/  UMOV UR10, 0x40 ;  /* 0x00000040000a7882 */ /* 0x000fd20000000000 */
.L_x_1638:
        /* <DEDUP_REMOVED lines=15> */
.L_x_1639:
        /* <DEDUP_REMOVED lines=15> */
.L_x_1640:
        /* <DEDUP_REMOVED lines=10> */
.L_x_1632:
[----:B------:R-:W-:Y:S05]  /*16e50*/  BSYNC B0 ;  /* 0x0000000000007941 */ /* 0x000fea0003800000 */
.L_x_1631:
[----:B------:R-:W3:Y:S04]  /*16e60*/  LDL.LU R5, [R1+0x4] ;  /* 0x0000040001057983 */ /* 0x000ee80000300800 */
[----:B------:R-:W4:Y:S01]  /*16e70*/  LDL.LU R4, [R1+0x10] ;  /* 0x0000100001047983 */ /* 0x000f220000300800 */
[----:B---3--:R-:W-:-:S05]  /*16e80*/  VIADD R0, R5, 0x1 ;  /* 0x0000000105007836 */ /* 0x008fca0000000000 */
[----:B------:R-:W-:-:S04]  /*16e90*/  ISETP.NE.AND P0, PT, R0, 0x2, PT ;  /* 0x000000020000780c */ /* 0x000fc80003f05270 */
[----:B------:R-:W-:Y:S02]  /*16ea0*/  SEL R2, RZ, 0x1, P0 ;  /* 0x00000001ff027807 */ /* 0x000fe40000000000 */
[----:B------:R-:W-:Y:S02]  /*16eb0*/  SEL R0, R0, RZ, P0 ;  /* 0x000000ff00007207 */ /* 0x000fe40000000000 */
[----:B----4-:R-:W-:-:S03]  /*16ec0*/  LOP3.LUT R4, R4, R2, RZ, 0x3c, !PT ;  /* 0x0000000204047212 */ /* 0x010fc600078e3cff */
[----:B------:R3:W-:Y:S04]  /*16ed0*/  STL [R1+0x4], R0 ;  /* 0x0000040001007387 */ /* 0x0007e80000100800 */
[----:B------:R3:W-:Y:S02]  /*16ee0*/  STL [R1+0x10], R4 ;  /* 0x0000100401007387 */ /* 0x0007e40000100800 */
.L_x_1547:
[----:B------:R-:W-:Y:S05]  /*16ef0*/  BSYNC B7 ;  /* 0x0000000000077941 */ /* 0x000fea0003800000 */
.L_x_1545:
[----:B---3--:R-:W3:Y:S02]  /*16f00*/  LDL R0, [R1+0x18] ;  /* 0x0000180001007983 */ /* 0x008ee40000100800 */
[----:B---3--:R-:W-:-:S13]  /*16f10*/  LOP3.LUT P0, RZ, R0, 0x2, RZ, 0xc0, !PT ;  /* 0x0000000200ff7812 */ /* 0x008fda000780c0ff */
[----:B------:R-:W-:Y:S05]  /*16f20*/  @!P0 BRA `(.L_x_1641) ;  /* 0x0000000000288947 */ /* 0x000fea0003800000 */
[----:B------:R-:W-:Y:S05]  /*16f30*/  WARPSYNC.ALL ;  /* 0x0000000000007948 */ /* 0x000fea0003800000 */
[----:B------:R-:W3:Y:S08]  /*16f40*/  S2UR UR5, SR_CgaCtaId ;  /* 0x00000000000579c3 */ /* 0x000ef00000008800 */
[----:B------:R-:W-:Y:S06]  /*16f50*/  BAR.SYNC.DEFER_BLOCKING 0x5, 0x180 ;  /* 0x0146000000007b1d */ /* 0x000fec0000010000 */
[----:B------:R-:W-:-:S02]  /*16f60*/  UMOV UR4, 0x400 ;  /* 0x0000040000047882 */ /* 0x000fc40000000000 */
[----:B---3--:R-:W-:-:S06]  /*16f70*/  ULEA UR4, UR5, UR4, 0x18 ;  /* 0x0000000405047291 */ /* 0x008fcc000f8ec03f */
[----:B------:R-:W-:-:S05]  /*16f80*/  IMAD.U32 R0, RZ, RZ, UR4 ;  /* 0x00000004ff007e24 */ /* 0x000fca000f8e00ff */
[----:B------:R4:W3:Y:S04]  /*16f90*/  LDS.128 R16, [R0+0x308d0] ;  /* 0x0308d00000107984 */ /* 0x0008e80000000c00 */
[----:B------:R4:W-:Y:S01]  /*16fa0*/  STL [R1], R0 ;  /* 0x0000000001007387 */ /* 0x0009e20000100800 */
[----:B------:R-:W-:Y:S06]  /*16fb0*/  BAR.ARV 0x4, 0x180 ;  /* 0x0106000000007b1d */ /* 0x000fec0000002000 */
[----:B------:R-:W-:Y:S05]  /*16fc0*/  BRA `(.L_x_1642) ;  /* 0x0000000800e47947 */ /* 0x000fea0003800000 */
.L_x_1641:
[----:B------:R-:W3:Y:S01]  /*16fd0*/  S2R R0, SR_TID.X ;  /* 0x0000000000007919 */ /* 0x000ee20000002100 */
[----:B------:R-:W-:Y:S01]  /*16fe0*/  UMOV UR4, 0xffffffff ;  /* 0xffffffff00047882 */ /* 0x000fe20000000000 */
[----:B---3--:R-:W-:-:S04]  /*16ff0*/  LOP3.LUT R6, R0, 0x1f, RZ, 0xc0, !PT ;  /* 0x0000001f00067812 */ /* 0x008fc800078ec0ff */
[----:B------:R-:W-:Y:S01]  /*17000*/  ISETP.NE.AND P0, PT, R6, 0x1f, PT ;  /* 0x0000001f0600780c */ /* 0x000fe20003f05270 */
[----:B------:R-:W-:-:S12]  /*17010*/  BRA.DIV UR4, `(.L_x_1643) ;  /* 0x0000002204dc7947 */ /* 0x000fd8000b800000 */
[----:B------:R-:W-:Y:S01]  /*17020*/  IMAD.IADD R5, R19, 0x1, R6 ;  /* 0x0000000113057824 */ /* 0x000fe200078e0206 */
[----:B------:R-:W-:Y:S01]  /*17030*/  ULDC UR4, c[0x0][0xc3c] ;  /* 0x00030f0000047ab9 */ /* 0x000fe20000000800 */
[----:B------:R-:W-:-:S03]  /*17040*/  ULDC.64 UR6, c[0x0][0x208] ;  /* 0x0000820000067ab9 */ /* 0x000fc60000000a00 */
[----:B------:R-:W-:-:S13]  /*17050*/  ISETP.GE.OR P1, PT, R5, UR4, !P0 ;  /* 0x0000000405007c0c */ /* 0x000fda000c726670 */
[----:B------:R-:W3:Y:S02]  /*17060*/  @!P1 LDC.64 R2, c[0x0][0xc80] ;  /* 0x00032000ff029b82 */ /* 0x000ee40000000a00 */
[----:B---3--:R-:W-:-:S06]  /*17070*/  @!P1 IMAD.WIDE R2, R5, 0x4, R2 ;  /* 0x0000000405029825 */ /* 0x008fcc00078e0202 */
[----:B------:R3:W4:Y:S01]  /*17080*/  @!P1 LDG.E R3, desc[UR6][R2.64] ;  /* 0x0000000602039981 */ /* 0x000722000c1e1900 */
[C---:B------:R-:W-:Y:S02]  /*17090*/  ISETP.GE.U32.AND P2, PT, R6.reuse, 0x2, PT ;  /* 0x000000020600780c */ /* 0x040fe40003f46070 */
[C---:B------:R-:W-:Y:S01]  /*170a0*/  ISETP.GE.U32.AND P3, PT, R6.reuse, 0x4, PT ;  /* 0x000000040600780c */ /* 0x040fe20003f66070 */
[----:B------:R-:W-:Y:S01]  /*170b0*/  SHFL.IDX PT, R0, R16, RZ, 0x1f ;  /* 0x00001fff10007589 */ /* 0x000fe200000e0000 */
[C---:B------:R-:W-:Y:S02]  /*170c0*/  ISETP.GE.U32.AND P4, PT, R6.reuse, 0x8, PT ;  /* 0x000000080600780c */ /* 0x040fe40003f86070 */
[C---:B------:R-:W-:Y:S01]  /*170d0*/  ISETP.GE.U32.AND P5, PT, R6.reuse, 0x10, PT ;  /* 0x000000100600780c */ /* 0x040fe20003fa6070 */
[----:B---3--:R-:W-:Y:S02]  /*170e0*/  IMAD.MOV.U32 R2, RZ, RZ, RZ ;  /* 0x000000ffff027224 */ /* 0x008fe400078e00ff */
[----:B----4-:R-:W-:Y:S01]  /*170f0*/  @!P1 IMAD.MOV.U32 R2, RZ, RZ, R3 ;  /* 0x000000ffff029224 */ /* 0x010fe200078e0003 */
[----:B------:R-:W-:-:S04]  /*17100*/  ISETP.NE.AND P1, PT, R6, RZ, PT ;  /* 0x000000ff0600720c */ /* 0x000fc80003f25270 */
[----:B------:R-:W3:Y:S02]  /*17110*/  SHFL.UP PT, R3, R2, 0x1, RZ ;  /* 0x0420000002037989 */ /* 0x000ee400000e00ff */
[----:B---3--:R-:W-:-:S05]  /*17120*/  SEL R5, R3, RZ, P1 ;  /* 0x000000ff03057207 */ /* 0x008fca0000800000 */
[----:B------:R-:W-:Y:S02]  /*17130*/  IMAD.IADD R3, R2, 0x1, R5 ;  /* 0x0000000102037824 */ /* 0x000fe400078e0205 */
[----:B------:R-:W-:Y:S04]  /*17140*/  SHFL.IDX PT, R5, R16, 0x1, 0x1f ;  /* 0x00201f0010057f89 */ /* 0x000fe800000e0000 */
[----:B------:R-:W3:Y:S02]  /*17150*/  SHFL.UP PT, R4, R3, 0x2, RZ ;  /* 0x0440000003047989 */ /* 0x000ee400000e00ff */
[----:B---3--:R-:W-:-:S05]  /*17160*/  SEL R4, R4, RZ, P2 ;  /* 0x000000ff04047207 */ /* 0x008fca0001000000 */
[----:B------:R-:W-:-:S05]  /*17170*/  IMAD.IADD R3, R3, 0x1, R4 ;  /* 0x0000000103037824 */ /* 0x000fca00078e0204 */
        /* <DEDUP_REMOVED lines=9> */
[----:B------:R3:W4:Y:S02]  /*17210*/  SHFL.IDX PT, R16, R3, 0x1f, 0x1f ;  /* 0x03e01f0003107f89 */ /* 0x00072400000e0000 */
.L_x_1709:
[----:B------:R-:W-:Y:S02]  /*17220*/  ULDC UR4, c[0x0][0xc38] ;  /* 0x00030e0000047ab9 */ /* 0x000fe40000000800 */
[----:B------:R-:W-:-:S04]  /*17230*/  IMAD.U32 R4, RZ, RZ, UR4 ;  /* 0x00000004ff047e24 */ /* 0x000fc8000f8e00ff */
[----:B----4-:R-:W-:-:S04]  /*17240*/  IMAD R16, R16, R4, RZ ;  /* 0x0000000410107224 */ /* 0x010fc800078e02ff */
[----:B------:R-:W-:-:S05]  /*17250*/  IMAD.IADD R5, R5, 0x1, R16 ;  /* 0x0000000105057824 */ /* 0x000fca00078e0210 */
[----:B------:R-:W-:-:S13]  /*17260*/  ISETP.GT.AND P6, PT, R5, R0, PT ;  /* 0x000000000500720c */ /* 0x000fda0003fc4270 */
[----:B------:R-:W-:Y:S05]  /*17270*/  @P6 BRA `(.L_x_1644) ;  /* 0x0000000000a06947 */ /* 0x000fea0003800000 */
.L_x_1649:
[----:B---3--:R-:W3:Y:S01]  /*17280*/  LDC R3, c[0x0][0xc3c] ;  /* 0x00030f00ff037b82 */ /* 0x008ee20000000800 */
[----:B------:R-:W-:-:S05]  /*17290*/  VIADD R19, R19, 0x1f ;  /* 0x0000001f13137836 */ /* 0x000fca0000000000 */
[----:B---3--:R-:W-:-:S13]  /*172a0*/  ISETP.GE.AND P6, PT, R19, R3, PT ;  /* 0x000000031300720c */ /* 0x008fda0003fc6270 */
[----:B------:R-:W-:Y:S05]  /*172b0*/  @P6 BRA `(.L_x_1645) ;  /* 0x0000000400dc6947 */ /* 0x000fea0003800000 */
[----:B------:R-:W3:Y:S01]  /*172c0*/  S2R R2, SR_TID.X ;  /* 0x0000000000027919 */ /* 0x000ee20000002100 */
[----:B------:R-:W-:Y:S01]  /*172d0*/  BSSY B0, `(.L_x_1646) ;  /* 0x000000a000007945 */ /* 0x000fe20003800000 */
[----:B---3--:R-:W-:-:S05]  /*172e0*/  LOP3.LUT R2, R2, 0x1f, RZ, 0xc0, !PT ;  /* 0x0000001f02027812 */ /* 0x008fca00078ec0ff */
[----:B------:R-:W-:Y:S02]  /*172f0*/  IMAD.IADD R4, R19, 0x1, R2 ;  /* 0x0000000113047824 */ /* 0x000fe400078e0202 */
[----:B------:R-:W-:-:S03]  /*17300*/  IMAD.MOV.U32 R2, RZ, RZ, RZ ;  /* 0x000000ffff027224 */ /* 0x000fc600078e00ff */
[----:B------:R-:W-:-:S13]  /*17310*/  ISETP.GE.OR P6, PT, R4, R3, !P0 ;  /* 0x000000030400720c */ /* 0x000fda00047c6670 */
[----:B------:R-:W-:Y:S05]  /*17320*/  @P6 BRA `(.L_x_1647) ;  /* 0x0000000000106947 */ /* 0x000fea0003800000 */
[----:B------:R-:W3:Y:S01]  /*17330*/  LDC.64 R2, c[0x0][0xc80] ;  /* 0x00032000ff027b82 */ /* 0x000ee20000000a00 */
[----:B------:R-:W-:Y:S01]  /*17340*/  ULDC.64 UR4, c[0x0][0x208] ;  /* 0x0000820000047ab9 */ /* 0x000fe20000000a00 */
[----:B---3--:R-:W-:-:S06]  /*17350*/  IMAD.WIDE R2, R4, 0x4, R2 ;  /* 0x0000000404027825 */ /* 0x008fcc00078e0202 */
[----:B------:R3:W5:Y:S02]  /*17360*/  LDG.E R2, desc[UR4][R2.64] ;  /* 0x0000000402027981 */ /* 0x000764000c1e1900 */
.L_x_1647:
[----:B------:R-:W-:Y:S05]  /*17370*/  BSYNC B0 ;  /* 0x0000000000007941 */ /* 0x000fea0003800000 */
.L_x_1646:
[----:B------:R-:W-:-:S03]  /*17380*/  UMOV UR4, 0xffffffff ;  /* 0xffffffff00047882 */ /* 0x000fc60000000000 */
[----:B------:R-:W-:Y:S05]  /*17390*/  BRA.DIV UR4, `(.L_x_1648) ;  /* 0x00000026043c7947 */ /* 0x000fea000b800000 */
[----:B-----5:R-:W3:Y:S02]  /*173a0*/  SHFL.UP PT, R14, R2, 0x1, RZ ;  /* 0x04200000020e7989 */ /* 0x020ee400000e00ff */
        /* <DEDUP_REMOVED lines=15> */
.L_x_1717:
[----:B------:R-:W-:Y:S02]  /*174a0*/  ULDC UR4, c[0x0][0xc38] ;  /* 0x00030e0000047ab9 */ /* 0x000fe40000000800 */
[----:B------:R-:W-:-:S04]  /*174b0*/  IMAD.U32 R4, RZ, RZ, UR4 ;  /* 0x00000004ff047e24 */ /* 0x000fc8000f8e00ff */
[----:B----4-:R-:W-:-:S04]  /*174c0*/  IMAD R16, R16, R4, RZ ;  /* 0x0000000410107224 */ /* 0x010fc800078e02ff */
[----:B------:R-:W-:-:S05]  /*174d0*/  IMAD.IADD R5, R16, 0x1, R5 ;  /* 0x0000000110057824 */ /* 0x000fca00078e0205 */
[----:B------:R-:W-:-:S13]  /*174e0*/  ISETP.GT.AND P6, PT, R5, R0, PT ;  /* 0x000000000500720c */ /* 0x000fda0003fc4270 */
[----:B------:R-:W-:Y:S05]  /*174f0*/  @!P6 BRA `(.L_x_1649) ;  /* 0xfffffffc0060e947 */ /* 0x000fea000383ffff */
.L_x_1644:
[----:B------:R-:W-:Y:S01]  /*17500*/  IMAD.IADD R16, R5, 0x1, -R16 ;  /* 0x0000000105107824 */ /* 0x000fe200078e0a10 */
[----:B------:R-:W-:-:S03]  /*17510*/  UMOV UR4, 0xffffffff ;  /* 0xffffffff00047882 */ /* 0x000fc60000000000 */
[----:B------:R-:W-:-:S05]  /*17520*/  IMAD R5, R3, R4, R16 ;  /* 0x0000000403057224 */ /* 0x000fca00078e0210 */
[----:B------:R-:W-:Y:S01]  /*17530*/  ISETP.GT.AND P6, PT, R5, R0, PT ;  /* 0x000000000500720c */ /* 0x000fe20003fc4270 */
[----:B------:R-:W-:-:S12]  /*17540*/  BRA.DIV UR4, `(.L_x_1650) ;  /* 0x0000002604a47947 */ /* 0x000fd8000b800000 */
[----:B------:R-:W-:-:S04]  /*17550*/  VOTE.ANY R5, PT, !P6 ;  /* 0x0000000000057806 */ /* 0x000fc800070e0100 */
[----:B------:R-:W4:Y:S02]  /*17560*/  POPC R6, R5 ;  /* 0x0000000500067309 */ /* 0x000f240000000000 */
[----:B----4-:R4:W0:Y:S02]  /*17570*/  SHFL.IDX PT, R17, R2, R6, 0x1f ;  /* 0x00001f0602117589 */ /* 0x01082400000e0000 */
.L_x_1721:
[----:B------:R-:W-:Y:S01]  /*17580*/  ISETP.NE.AND P0, PT, R5, RZ, PT ;  /* 0x000000ff0500720c */ /* 0x000fe20003f05270 */
[----:B------:R-:W-:-:S12]  /*17590*/  IMAD.MOV.U32 R5, RZ, RZ, RZ ;  /* 0x000000ffff057224 */ /* 0x000fd800078e00ff */
[----:B------:R-:W-:Y:S05]  /*175a0*/  @!P0 BRA `(.L_x_1651) ;  /* 0x0000000000148947 */ /* 0x000fea0003800000 */
[----:B------:R-:W-:Y:S01]  /*175b0*/  UMOV UR4, 0xffffffff ;  /* 0xffffffff00047882 */ /* 0x000fe20000000000 */
[----:B-1----:R-:W-:Y:S02]  /*175c0*/  VIADD R12, R6, 0xffffffff ;  /* 0xffffffff060c7836 */ /* 0x002fe40000000000 */
[----:B------:R-:W-:Y:S05]  /*175d0*/  BRA.DIV UR4, `(.L_x_1652) ;  /* 0x0000002604c87947 */ /* 0x000fea000b800000 */
[----:B---3--:R1:W3:Y:S02]  /*175e0*/  SHFL.IDX PT, R3, R3, R12, 0x1f ;  /* 0x00001f0c03037589 */ /* 0x0082e400000e0000 */
.L_x_1724:
[----:B---3--:R-:W-:-:S07]  /*175f0*/  IMAD.MOV.U32 R5, RZ, RZ, R3 ;  /* 0x000000ffff057224 */ /* 0x008fce00078e0003 */
.L_x_1651:
[----:B---34-:R-:W3:Y:S01]  /*17600*/  LDC.64 R2, c[0x0][0xc90] ;  /* 0x00032400ff027b82 */ /* 0x018ee20000000a00 */
[----:B------:R-:W-:Y:S01]  /*17610*/  IMAD.IADD R19, R6, 0x1, R19 ;  /* 0x0000000106137824 */ /* 0x000fe200078e0213 */
[----:B------:R-:W-:-:S03]  /*17620*/  ULDC.64 UR4, c[0x0][0x208] ;  /* 0x0000820000047ab9 */ /* 0x000fc60000000a00 */
[----:B---3--:R-:W-:-:S05]  /*17630*/  IMAD.WIDE R2, R19, 0x4, R2 ;  /* 0x0000000413027825 */ /* 0x008fca00078e0202 */
[----:B0-2---:R-:W2:Y:S01]  /*17640*/  LDG.E R7, desc[UR4][R2.64] ;  /* 0x0000000402077981 */ /* 0x005ea2000c1e1900 */
[----:B------:R-:W-:-:S04]  /*17650*/  IMAD R16, R5, R4, R16 ;  /* 0x0000000405107224 */ /* 0x000fc800078e0210 */
[----:B------:R-:W-:Y:S02]  /*17660*/  IMAD.IADD R0, R0, 0x1, -R16 ;  /* 0x0000000100007824 */ /* 0x000fe400078e0a10 */
[----:B--2---:R-:W-:-:S05]  /*17670*/  IMAD R6, R17, R7, RZ ;  /* 0x0000000711067224 */ /* 0x004fca00078e02ff */
[----:B------:R-:W-:-:S04]  /*17680*/  IABS R8, R6 ;  /* 0x0000000600087213 */ /* 0x000fc80000000000 */
[----:B------:R-:W0:Y:S08]  /*17690*/  I2F.RP R2, R8 ;  /* 0x0000000800027306 */ /* 0x000e300000209400 */
[----:B0-----:R-:W0:Y:S02]  /*176a0*/  MUFU.RCP R2, R2 ;  /* 0x0000000200027308 */ /* 0x001e240000001000 */
[----:B0-----:R-:W-:-:S06]  /*176b0*/  VIADD R2, R2, 0xffffffe ;  /* 0x0ffffffe02027836 */ /* 0x001fcc0000000000 */
[----:B------:R-:W0:Y:S02]  /*176c0*/  F2I.FTZ.U32.TRUNC.NTZ R3, R2 ;  /* 0x0000000200037305 */ /* 0x000e24000021f000 */
[----:B0-----:R-:W-:-:S04]  /*176d0*/  IMAD.MOV R2, RZ, RZ, -R3 ;  /* 0x000000ffff027224 */ /* 0x001fc800078e0a03 */
[----:B------:R-:W-:Y:S02]  /*176e0*/  IMAD R5, R2, R8, RZ ;  /* 0x0000000802057224 */ /* 0x000fe400078e02ff */
[----:B------:R-:W-:-:S04]  /*176f0*/  IMAD.MOV.U32 R2, RZ, RZ, RZ ;  /* 0x000000ffff027224 */ /* 0x000fc800078e00ff */
[----:B------:R-:W-:Y:S01]  /*17700*/  IMAD.HI.U32 R2, R3, R5, R2 ;  /* 0x0000000503027227 */ /* 0x000fe200078e0002 */
[----:B------:R-:W-:Y:S02]  /*17710*/  IABS R3, R0 ;  /* 0x0000000000037213 */ /* 0x000fe40000000000 */
[----:B------:R-:W-:-:S03]  /*17720*/  IABS R5, R6 ;  /* 0x0000000600057213 */ /* 0x000fc60000000000 */
[----:B------:R-:W-:-:S04]  /*17730*/  IMAD.HI.U32 R2, R2, R3, RZ ;  /* 0x0000000302027227 */ /* 0x000fc800078e00ff */
[----:B------:R-:W-:-:S04]  /*17740*/  IMAD.MOV R5, RZ, RZ, -R5 ;  /* 0x000000ffff057224 */ /* 0x000fc800078e0a05 */
        /* <DEDUP_REMOVED lines=11> */
[----:B------:R-:W-:Y:S02]  /*17800*/  IMAD R5, R7, R2, RZ ;  /* 0x0000000207057224 */ /* 0x000fe400078e02ff */
[----:B------:R-:W-:Y:S02]  /*17810*/  IMAD.MOV R2, RZ, RZ, -R2 ;  /* 0x000000ffff027224 */ /* 0x000fe400078e0a02 */
[----:B------:R-:W-:Y:S02]  /*17820*/  IMAD.MOV R3, RZ, RZ, -R5 ;  /* 0x000000ffff037224 */ /* 0x000fe400078e0a05 */
[----:B------:R-:W-:-:S03]  /*17830*/  IMAD R0, R6, R2, R0 ;  /* 0x0000000206007224 */ /* 0x000fc600078e0200 */
[----:B------:R-:W-:-:S04]  /*17840*/  VIADDMNMX R4, R3, R4, R7, PT ;  /* 0x0000000403047246 */ /* 0x000fc80003800107 */
        /* <DEDUP_REMOVED lines=19> */
[C---:B------:R-:W-:Y:S01]  /*17980*/  LOP3.LUT R3, R0.reuse, R4, RZ, 0x3c, !PT ;  /* 0x0000000400037212 */ /* 0x040fe200078e3cff */
[----:B------:R-:W-:-:S03]  /*17990*/  IMAD.IADD R0, R0, 0x1, R5 ;  /* 0x0000000100007824 */ /* 0x000fc600078e0205 */
[----:B------:R-:W-:-:S07]  /*179a0*/  ISETP.GE.AND P2, PT, R3, RZ, PT ;  /* 0x000000ff0300720c */ /* 0x000fce0003f46270 */
[----:B------:R-:W-:-:S06]  /*179b0*/  @P0 VIADD R2, R2, 0x1 ;  /* 0x0000000102020836 */ /* 0x000fcc0000000000 */
[----:B------:R-:W-:Y:S01]  /*179c0*/  @!P2 IMAD.MOV R2, RZ, RZ, -R2 ;  /* 0x000000ffff02a224 */ /* 0x000fe200078e0a02 */
[----:B------:R-:W-:Y:S01]  /*179d0*/  @!P1 LOP3.LUT R2, RZ, R4, RZ, 0x33, !PT ;  /* 0x00000004ff029212 */ /* 0x000fe200078e33ff */
[----:B------:R-:W-:-:S04]  /*179e0*/  IMAD.MOV R4, RZ, RZ, -R4 ;  /* 0x000000ffff047224 */ /* 0x000fc800078e0a04 */
[----:B------:R-:W-:Y:S01]  /*179f0*/  IMAD R18, R2, R4, R0 ;  /* 0x0000000402127224 */ /* 0x000fe200078e0200 */
[----:B------:R-:W-:-:S05]  /*17a00*/  LOP3.LUT R2, RZ, R2, RZ, 0x33, !PT ;  /* 0x00000002ff027212 */ /* 0x000fca00078e33ff */
[----:B------:R-:W-:Y:S01]  /*17a10*/  IMAD.IADD R17, R17, 0x1, R2 ;  /* 0x0000000111117824 */ /* 0x000fe200078e0202 */
[----:B------:R-:W-:Y:S06]  /*17a20*/  BRA `(.L_x_1653) ;  /* 0x00000000001c7947 */ /* 0x000fec0003800000 */
.L_x_1645:
[----:B------:R-:W-:Y:S01]  /*17a30*/  UMOV UR4, URZ ;  /* 0x0000003f00047c82 */ /* 0x000fe20008000000 */
[----:B------:R-:W-:Y:S01]  /*17a40*/  UMOV UR5, URZ ;  /* 0x0000003f00057c82 */ /* 0x000fe20008000000 */
[----:B------:R-:W-:Y:S01]  /*17a50*/  ULDC UR6, c[0x0][0xc3c] ;  /* 0x00030f0000067ab9 */ /* 0x000fe20000000800 */
[----:B------:R-:W-:Y:S02]  /*17a60*/  IMAD.MOV.U32 R16, RZ, RZ, R0 ;  /* 0x000000ffff107224 */ /* 0x000fe400078e0000 */
[----:B------:R-:W-:Y:S02]  /*17a70*/  IMAD.U32 R17, RZ, RZ, UR4 ;  /* 0x00000004ff117e24 */ /* 0x000fe4000f8e00ff */
[----:B------:R-:W-:Y:S02]  /*17a80*/  IMAD.U32 R18, RZ, RZ, UR5 ;  /* 0x00000005ff127e24 */ /* 0x000fe4000f8e00ff */
[----:B------:R-:W-:-:S07]  /*17a90*/  IMAD.U32 R19, RZ, RZ, UR6 ;  /* 0x00000006ff137e24 */ /* 0x000fce000f8e00ff */
.L_x_1653:
[----:B------:R3:W4:Y:S01]  /*17aa0*/  LDL R3, [R1] ;  /* 0x0000000001037983 */ /* 0x0007220000100800 */
        /* <DEDUP_REMOVED lines=9> */
[----:B------:R3:W-:Y:S01]  /*17b40*/  @!P0 STL [R1], R3 ;  /* 0x0000000301008387 */ /* 0x0007e20000100800 */
[----:B------:R-:W-:Y:S06]  /*17b50*/  BAR.ARV 0x5, 0x180 ;  /* 0x0146000000007b1d */ /* 0x000fec0000002000 */
.L_x_1642:
[----:B------:R-:W-:Y:S02]  /*17b60*/  ULDC UR4, c[0x0][0xc3c] ;  /* 0x00030f0000047ab9 */ /* 0x000fe40000000800 */
[----:B---3--:R-:W-:-:S13]  /*17b70*/  ISETP.GE.AND P0, PT, R19, UR4, PT ;  /* 0x0000000413007c0c */ /* 0x008fda000bf06270 */
[----:B------:R-:W-:Y:S05]  /*17b80*/  @!P0 BRA `(.L_x_1654) ;  /* 0xffffff9c00148947 */ /* 0x000fea000383ffff */
[----:B------:R-:W-:Y:S05]  /*17b90*/  BSYNC B8 ;  /* 0x0000000000087941 */ /* 0x000fea0003800000 */
.L_x_1533:
[----:B----4-:R-:W3:Y:S01]  /*17ba0*/  LDL.LU R0, [R1+0x38] ;  /* 0x0000380001007983 */ /* 0x010ee20000300800 */
[----:B------:R-:W-:Y:S01]  /*17bb0*/  BSSY B0, `(.L_x_1655) ;  /* 0x000000b000007945 */ /* 0x000fe20003800000 */
[----:B------:R-:W4:Y:S01]  /*17bc0*/  S2R R5, SR_CgaCtaId ;  /* 0x0000000000057919 */ /* 0x000f220000008800 */
[----:B---3--:R-:W-:-:S05]  /*17bd0*/  VIADD R0, R0, 0x1 ;  /* 0x0000000100007836 */ /* 0x008fca0000000000 */
[----:B0-----:R-:W-:-:S04]  /*17be0*/  LEA.HI R2, R0, R0, RZ, 0x1 ;  /* 0x0000000000027211 */ /* 0x001fc800078f08ff */
[----:B------:R-:W-:-:S05]  /*17bf0*/  LOP3.LUT R3, R2, 0xfffffffe, RZ, 0xc0, !PT ;  /* 0xfffffffe02037812 */ /* 0x000fca00078ec0ff */
[----:B------:R-:W-:Y:S01]  /*17c00*/  IMAD.IADD R3, R0, 0x1, -R3 ;  /* 0x0000000100037824 */ /* 0x000fe200078e0a03 */
[----:B------:R-:W-:-:S04]  /*17c10*/  MOV R0, 0x400 ;  /* 0x0000040000007802 */ /* 0x000fc80000000f00 */
[----:B----4-:R-:W-:Y:S02]  /*17c20*/  LEA R0, R5, R0, 0x18 ;  /* 0x0000000005007211 */ /* 0x010fe400078ec0ff */
[----:B------:R-:W-:-:S04]  /*17c30*/  SHF.L.U32 R3, R3, 0x1f, RZ ;  /* 0x0000001f03037819 */ /* 0x000fc800000006ff */
[----:B------:R-:W0:Y:S02]  /*17c40*/  SYNCS.PHASECHK.TRANS64.TRYWAIT P0, [R0+URZ+0x30820], R3 ;  /* 0x03082003000075a7 */ /* 0x000e24000800017f */
[----:B0-----:R-:W-:Y:S05]  /*17c50*/  @!P0 BRA `(.L_x_1656) ;  /* 0x0000002000508947 */ /* 0x001fea0003800000 */
.L_x_1725:
[----:B------:R-:W-:Y:S05]  /*17c60*/  BSYNC B0 ;  /* 0x0000000000007941 */ /* 0x000fea0003800000 */
.L_x_1655:
[----:B------:R-:W-:-:S03]  /*17c70*/  UMOV UR4, 0xffffffff ;  /* 0xffffffff00047882 */ /* 0x000fc60000000000 */
[----:B------:R-:W-:Y:S05]  /*17c80*/  BRA.DIV UR4, `(.L_x_1657) ;  /* 0x0000002204587947 */ /* 0x000fea000b800000 */
[----:B------:R-:W3:Y:S02]  /*17c90*/  S2R R2, SR_TID.X ;  /* 0x0000000000027919 */ /* 0x000ee40000002100 */
[----:B---3--:R-:W-:-:S04]  /*17ca0*/  SHF.R.U32.HI R2, RZ, 0x5, R2 ;  /* 0x00000005ff027819 */ /* 0x008fc80000011602 */
[----:B------:R-:W-:-:S05]  /*17cb0*/  LOP3.LUT R2, R2, 0x3, RZ, 0xc0, !PT ;  /* 0x0000000302027812 */ /* 0x000fca00078ec0ff */
[----:B------:R3:W4:Y:S02]  /*17cc0*/  SHFL.IDX PT, R14, R2, RZ, 0x1f ;  /* 0x00001fff020e7589 */ /* 0x00072400000e0000 */
.L_x_1728:
[----:B----4-:R-:W-:Y:S01]  /*17cd0*/  ISETP.NE.AND P0, PT, R14, RZ, PT ;  /* 0x000000ff0e00720c */ /* 0x010fe20003f05270 */
[----:B------:R-:W-:-:S12]  /*17ce0*/  BSSY B0, `(.L_x_1658) ;  /* 0x0000029000007945 */ /* 0x000fd80003800000 */
[----:B------:R-:W-:Y:S05]  /*17cf0*/  @P0 BRA `(.L_x_1659) ;  /* 0x00000000009c0947 */ /* 0x000fea0003800000 */
[----:B------:R-:W-:-:S03]  /*17d00*/  UMOV UR4, 0xffffffff ;  /* 0xffffffff00047882 */ /* 0x000fc60000000000 */
[----:B------:R-:W-:Y:S05]  /*17d10*/  BRA.DIV UR4, `(.L_x_1660) ;  /* 0x0000002204687947 */ /* 0x000fea000b800000 */
[----:B------:R-:W-:-:S13]  /*17d20*/  ELECT P6, URZ, PT ;  /* 0x00000000003f782f */ /* 0x000fda00038c0000 */
.L_x_1731:
        /* <DEDUP_REMOVED lines=8> */
.L_x_1661:
[----:B0-----:R-:W3:Y:S04]  /*17db0*/  LDL R3, [R1+0x4] ;  /* 0x0000040001037983 */ /* 0x001ee80000100800 */
[----:B--2---:R-:W2:Y:S01]  /*17dc0*/  LDL.LU R7, [R1+0x10] ;  /* 0x0000100001077983 */ /* 0x004ea20000300800 */
[----:B------:R-:W-:-:S04]  /*17dd0*/  VIADD R2, R0, 0x30840 ;  /* 0x0003084000027836 */ /* 0x000fc80000000000 */
[C---:B---3--:R-:W-:Y:S02]  /*17de0*/  IMAD R6, R3.reuse, 0x8, R2 ;  /* 0x0000000803067824 */ /* 0x048fe400078e0202 */
[----:B------:R-:W-:Y:S01]  /*17df0*/  VIADD R3, R3, 0x1 ;  /* 0x0000000103037836 */ /* 0x000fe20000000000 */
[----:B--2---:R-:W-:-:S04]  /*17e00*/  SHF.L.U32 R5, R7, 0x1f, RZ ;  /* 0x0000001f07057819 */ /* 0x004fc800000006ff */
[C---:B------:R-:W-:Y:S01]  /*17e10*/  ISETP.NE.AND P1, PT, R3.reuse, 0x2, PT ;  /* 0x000000020300780c */ /* 0x040fe20003f25270 */
[----:B------:R-:W0:Y:S03]  /*17e20*/  SYNCS.PHASECHK.TRANS64.TRYWAIT P0, [R6+URZ], R5 ;  /* 0x00000005060075a7 */ /* 0x000e26000800017f */
[----:B------:R-:W-:Y:S02]  /*17e30*/  SEL R4, RZ, 0x1, P1 ;  /* 0x00000001ff047807 */ /* 0x000fe40000800000 */
[----:B------:R-:W-:Y:S02]  /*17e40*/  SEL R3, R3, RZ, P1 ;  /* 0x000000ff03037207 */ /* 0x000fe40000800000 */
[----:B------:R-:W-:-:S03]  /*17e50*/  LOP3.LUT R4, R7, R4, RZ, 0x3c, !PT ;  /* 0x0000000407047212 */ /* 0x000fc600078e3cff */
[----:B------:R-:W-:Y:S01]  /*17e60*/  IMAD R7, R3, 0x8, R2 ;  /* 0x0000000803077824 */ /* 0x000fe200078e0202 */
[----:B------:R-:W-:Y:S01]  /*17e70*/  SHF.L.U32 R2, R4, 0x1f, RZ ;  /* 0x0000001f04027819 */ /* 0x000fe200000006ff */
[----:B0-----:R-:W-:Y:S06]  /*17e80*/  @!P0 BRA `(.L_x_1662) ;  /* 0x00000020002c8947 */ /* 0x001fec0003800000 */
.L_x_1732:
[----:B------:R-:W2:Y:S02]  /*17e90*/  SYNCS.PHASECHK.TRANS64.TRYWAIT P0, [R7+URZ], R2 ;  /* 0x00000002070075a7 */ /* 0x000ea4000800017f */
[----:B--2---:R-:W-:Y:S05]  /*17ea0*/  @!P0 BRA `(.L_x_1663) ;  /* 0x0000002000388947 */ /* 0x004fea0003800000 */
.L_x_1733:
[----:B------:R-:W-:Y:S05]  /*17eb0*/  @!P2 BRA `(.L_x_1664) ;  /* 0x000000000004a947 */ /* 0x000fea0003800000 */
[----:B------:R-:W-:Y:S01]  /*17ec0*/  BPT.TRAP 0x1 ;  /* 0x000000040000795c */ /* 0x000fe20000300000 */
.L_x_1664:
[----:B------:R-:W3:Y:S01]  /*17ed0*/  LDL.LU R4, [R1+0x4] ;  /* 0x0000040001047983 */ /* 0x000ee20000300800 */
[----:B------:R-:W-:-:S04]  /*17ee0*/  VIADD R0, R0, 0x30860 ;  /* 0x0003086000007836 */ /* 0x000fc80000000000 */
[----:B---3--:R-:W-:-:S04]  /*17ef0*/  IMAD R4, R4, 0x8, R0 ;  /* 0x0000000804047824 */ /* 0x008fc800078e0200 */
[----:B------:R-:W3:Y:S02]  /*17f00*/  SYNCS.PHASECHK.TRANS64.TRYWAIT P0, [R4+URZ], R5 ;  /* 0x00000005040075a7 */ /* 0x000ee4000800017f */
[----:B---3--:R-:W-:Y:S05]  /*17f10*/  @!P0 BRA `(.L_x_1665) ;  /* 0x0000002000308947 */ /* 0x008fea0003800000 */
.L_x_1734:
[----:B------:R-:W-:-:S07]  /*17f20*/  IMAD R3, R3, 0x8, R0 ;  /* 0x0000000803037824 */ /* 0x000fce00078e0200 */
.L_x_1666:
[----:B----4-:R4:W0:Y:S02]  /*17f30*/  SYNCS.PHASECHK.TRANS64.TRYWAIT P0, [R3+URZ], R2 ;  /* 0x00000002030075a7 */ /* 0x010824000800017f */
[----:B0-----:R-:W-:Y:S05]  /*17f40*/  @!P0 NANOSLEEP.SYNCS 0x989680 ;  /* 0x009896800000895d */ /* 0x001fea0003900000 */
[----:B------:R-:W0:Y:S02]  /*17f50*/  @!P0 SYNCS.PHASECHK.TRANS64 P0, [R3+URZ], R2 ;  /* 0x00000002030085a7 */ /* 0x000e24000800007f */
[----:B0-----:R-:W-:Y:S05]  /*17f60*/  @!P0 BRA `(.L_x_1666) ;  /* 0xfffffffc00f08947 */ /* 0x001fea000383ffff */
.L_x_1659:
[----:B------:R-:W-:Y:S05]  /*17f70*/  BSYNC B0 ;  /* 0x0000000000007941 */ /* 0x000fea0003800000 */
.L_x_1658:
[----:B------:R-:W-:Y:S05]  /*17f80*/  EXIT ;  /* 0x000000000000794d */ /* 0x000fea0003800000 */
.L_x_1435:
[----:B0-----:R-:W-:-:S04]  /*17f90*/  IMAD.U32 R3, RZ, RZ, UR38 ;  /* 0x00000026ff037e24 */ /* 0x001fc8000f8e00ff */
[----:B------:R0:W1:Y:S03]  /*17fa0*/  SYNCS.PHASECHK.TRANS64.TRYWAIT P1, [R3+URZ+0x30800], R0 ;  /* 0x03080000030075a7 */ /* 0x000066000802017f */
[----:B-1----:R-:W-:Y:S05]  /*17fb0*/  @!P1 NANOSLEEP.SYNCS 0x989680 ;  /* 0x009896800000995d */ /* 0x002fea0003900000 */
[----:B------:R-:W1:Y:S02]  /*17fc0*/  @!P1 SYNCS.PHASECHK.TRANS64 P1, [R3+URZ+0x30800], R0 ;  /* 0x03080000030095a7 */ /* 0x000e64000802007f */
[----:B-1----:R-:W-:Y:S05]  /*17fd0*/  @!P1 BRA `(.L_x_1435) ;  /* 0xfffffffc00ec9947 */ /* 0x002fea000383ffff */
[----:B------:R-:W-:Y:S05]  /*17fe0*/  BRA `(.L_x_1667) ;  /* 0xfffffe9c00b87947 */ /* 0x000fea000383ffff */
.L_x_1439:
[----:B-1----:R1:W2:Y:S02]  /*17ff0*/  SYNCS.PHASECHK.TRANS64.TRYWAIT P2, [R5+URZ+0x30830], R0 ;  /* 0x03083000050075a7 */ /* 0x0022a4000804017f */
[----:B--2---:R-:W-:Y:S05]  /*18000*/  @!P2 NANOSLEEP.SYNCS 0x989680 ;  /* 0x009896800000a95d */ /* 0x004fea0003900000 */
[----:B------:R-:W2:Y:S02]  /*18010*/  @!P2 SYNCS.PHASECHK.TRANS64 P2, [R5+URZ+0x30830], R0 ;  /* 0x030830000500a5a7 */ /* 0x000ea4000804007f */
[----:B--2---:R-:W-:Y:S05]  /*18020*/  @!P2 BRA `(.L_x_1439) ;  /* 0xfffffffc00f0a947 */ /* 0x004fea000383ffff */
[----:B------:R-:W-:Y:S05]  /*18030*/  BRA `(.L_x_1438) ;  /* 0xfffffe9c00dc7947 */ /* 0x000fea000383ffff */
.L_x_1455:
[----:B-1----:R-:W-:-:S04]  /*18040*/  IMAD.U32 R152, RZ, RZ, UR7 ;  /* 0x00000007ff987e24 */ /* 0x002fc8000f8e00ff */
[----:B------:R1:W2:Y:S03]  /*18050*/  SYNCS.PHASECHK.TRANS64.TRYWAIT P2, [R152+URZ+0x30830], R21 ;  /* 0x03083015980075a7 */ /* 0x0002a6000804017f */
[----:B--2---:R-:W-:Y:S05]  /*18060*/  @!P2 NANOSLEEP.SYNCS 0x989680 ;  /* 0x009896800000a95d */ /* 0x004fea0003900000 */
[----:B------:R-:W2:Y:S02]  /*18070*/  @!P2 SYNCS.PHASECHK.TRANS64 P2, [R152+URZ+0x30830], R21 ;  /* 0x030830159800a5a7 */ /* 0x000ea4000804007f */
[----:B--2---:R-:W-:Y:S05]  /*18080*/  @!P2 BRA `(.L_x_1455) ;  /* 0xfffffffc00eca947 */ /* 0x004fea000383ffff */
[----:B------:R-:W-:Y:S05]  /*18090*/  BRA `(.L_x_1454) ;  /* 0xfffffec800c07947 */ /* 0x000fea000383ffff */
.L_x_1459:
[----:B0-----:R-:W-:-:S04]  /*180a0*/  IMAD.U32 R21, RZ, RZ, UR14 ;  /* 0x0000000eff157e24 */ /* 0x001fc8000f8e00ff */
[----:B------:R0:W2:Y:S03]  /*180b0*/  SYNCS.PHASECHK.TRANS64.TRYWAIT P2, [R21+URZ+0x30850], R0 ;  /* 0x03085000150075a7 */ /* 0x0000a6000804017f */
[----:B--2---:R-:W-:Y:S05]  /*180c0*/  @!P2 NANOSLEEP.SYNCS 0x989680 ;  /* 0x009896800000a95d */ /* 0x004fea0003900000 */
[----:B------:R-:W2:Y:S02]  /*180d0*/  @!P2 SYNCS.PHASECHK.TRANS64 P2, [R21+URZ+0x30850], R0 ;  /* 0x030850001500a5a7 */ /* 0x000ea4000804007f */
[----:B--2---:R-:W-:Y:S05]  /*180e0*/  @!P2 BRA `(.L_x_1459) ;  /* 0xfffffffc00eca947 */ /* 0x004fea000383ffff */
[----:B------:R-:W-:Y:S05]  /*180f0*/  BRA `(.L_x_1458) ;  /* 0xfffffed8005c7947 */ /* 0x000fea000383ffff */
.L_x_1476:
[----:B-1----:R-:W-:-:S04]  /*18100*/  IMAD.U32 R4, RZ, RZ, UR6 ;  /* 0x00000006ff047e24 */ /* 0x002fc8000f8e00ff */
[----:B------:R1:W2:Y:S03]  /*18110*/  SYNCS.PHASECHK.TRANS64.TRYWAIT P2, [R4+URZ+0x30830], R3 ;  /* 0x03083003040075a7 */ /* 0x0002a6000804017f */
[----:B--2---:R-:W-:Y:S05]  /*18120*/  @!P2 NANOSLEEP.SYNCS 0x989680 ;  /* 0x009896800000a95d */ /* 0x004fea0003900000 */
[----:B------:R-:W2:Y:S02]  /*18130*/  @!P2 SYNCS.PHASECHK.TRANS64 P2, [R4+URZ+0x30830], R3 ;  /* 0x030830030400a5a7 */ /* 0x000ea4000804007f */
[----:B--2---:R-:W-:Y:S05]  /*18140*/  @!P2 BRA `(.L_x_1476) ;  /* 0xfffffffc00eca947 */ /* 0x004fea000383ffff */
[----:B------:R-:W-:Y:S05]  /*18150*/  BRA `(.L_x_1475) ;  /* 0xfffffef8003c7947 */ /* 0x000fea000383ffff */
.L_x_1480:
[----:B01----:R-:W-:-:S04]  /*18160*/  IMAD.U32 R3, RZ, RZ, UR14 ;  /* 0x0000000eff037e24 */ /* 0x003fc8000f8e00ff */
[----:B------:R0:W1:Y:S03]  /*18170*/  SYNCS.PHASECHK.TRANS64.TRYWAIT P2, [R3+URZ+0x30850], R0 ;  /* 0x03085000030075a7 */ /* 0x000066000804017f */
[----:B-1----:R-:W-:Y:S05]  /*18180*/  @!P2 NANOSLEEP.SYNCS 0x989680 ;  /* 0x009896800000a95d */ /* 0x002fea0003900000 */
[----:B------:R-:W1:Y:S02]  /*18190*/  @!P2 SYNCS.PHASECHK.TRANS64 P2, [R3+URZ+0x30850], R0 ;  /* 0x030850000300a5a7 */ /* 0x000e64000804007f */
[----:B-1----:R-:W-:Y:S05]  /*181a0*/  @!P2 BRA `(.L_x_1480) ;  /* 0xfffffffc00eca947 */ /* 0x002fea000383ffff */
[----:B------:R-:W-:Y:S05]  /*181b0*/  BRA `(.L_x_1479) ;  /* 0xffffff0400d87947 */ /* 0x000fea000383ffff */
.L_x_1486:
[----:B-1----:R-:W-:-:S04]  /*181c0*/  IMAD.U32 R4, RZ, RZ, UR6 ;  /* 0x00000006ff047e24 */ /* 0x002fc8000f8e00ff */
[----:B------:R1:W2:Y:S03]  /*181d0*/  SYNCS.PHASECHK.TRANS64.TRYWAIT P2, [R4+URZ+0x30830], R3 ;  /* 0x03083003040075a7 */ /* 0x0002a6000804017f */
[----:B--2---:R-:W-:Y:S05]  /*181e0*/  @!P2 NANOSLEEP.SYNCS 0x989680 ;  /* 0x009896800000a95d */ /* 0x004fea0003900000 */
[----:B------:R-:W2:Y:S02]  /*181f0*/  @!P2 SYNCS.PHASECHK.TRANS64 P2, [R4+URZ+0x30830], R3 ;  /* 0x030830030400a5a7 */ /* 0x000ea4000804007f */
[----:B--2---:R-:W-:Y:S05]  /*18200*/  @!P2 BRA `(.L_x_1486) ;  /* 0xfffffffc00eca947 */ /* 0x004fea000383ffff */
[----:B------:R-:W-:Y:S05]  /*18210*/  BRA `(.L_x_1485) ;  /* 0xffffff1800587947 */ /* 0x000fea000383ffff */
.L_x_1490:
[----:B01----:R-:W-:-:S04]  /*18220*/  IMAD.U32 R3, RZ, RZ, UR10 ;  /* 0x0000000aff037e24 */ /* 0x003fc8000f8e00ff */
[----:B------:R0:W1:Y:S03]  /*18230*/  SYNCS.PHASECHK.TRANS64.TRYWAIT P2, [R3+URZ+0x30850], R0 ;  /* 0x03085000030075a7 */ /* 0x000066000804017f */
[----:B-1----:R-:W-:Y:S05]  /*18240*/  @!P2 NANOSLEEP.SYNCS 0x989680 ;  /* 0x009896800000a95d */ /* 0x002fea0003900000 */
[----:B------:R-:W1:Y:S02]  /*18250*/  @!P2 SYNCS.PHASECHK.TRANS64 P2, [R3+URZ+0x30850], R0 ;  /* 0x030850000300a5a7 */ /* 0x000e64000804007f */
[----:B-1----:R-:W-:Y:S05]  /*18260*/  @!P2 BRA `(.L_x_1490) ;  /* 0xfffffffc00eca947 */ /* 0x002fea000383ffff */
[----:B------:R-:W-:Y:S05]  /*18270*/  BRA `(.L_x_1489) ;  /* 0xffffff2400f47947 */ /* 0x000fea000383ffff */
.L_x_1503:
[----:B-1----:R-:W-:-:S04]  /*18280*/  IMAD.U32 R7, RZ, RZ, UR5 ;  /* 0x00000005ff077e24 */ /* 0x002fc8000f8e00ff */
[----:B------:R1:W2:Y:S03]  /*18290*/  SYNCS.PHASECHK.TRANS64.TRYWAIT P0, [R7+URZ+0x30850], R0 ;  /* 0x03085000070075a7 */ /* 0x0002a6000800017f */
[----:B--2---:R-:W-:Y:S05]  /*182a0*/  @!P0 NANOSLEEP.SYNCS 0x989680 ;  /* 0x009896800000895d */ /* 0x004fea0003900000 */
[----:B------:R-:W2:Y:S02]  /*182b0*/  @!P0 SYNCS.PHASECHK.TRANS64 P0, [R7+URZ+0x30850], R0 ;  /* 0x03085000070085a7 */ /* 0x000ea4000800007f */
[----:B--2---:R-:W-:Y:S05]  /*182c0*/  @!P0 BRA `(.L_x_1503) ;  /* 0xfffffffc00ec8947 */ /* 0x004fea000383ffff */
[----:B------:R-:W-:Y:S05]  /*182d0*/  BRA `(.L_x_1502) ;  /* 0xffffff4800e87947 */ /* 0x000fea000383ffff */
.L_x_1553:
        /* <DEDUP_REMOVED lines=11> */
.L_x_1669:
[----:B------:R-:W-:Y:S05]  /*18390*/  BSYNC B0 ;  /* 0x0000000000007941 */ /* 0x000fea0003800000 */
.L_x_1668:
[----:B------:R-:W-:Y:S05]  /*183a0*/  BRA `(.L_x_1670) ;  /* 0xffffffa000d47947 */ /* 0x000fea000383ffff */
.L_x_1555:
[----:B------:R-:W-:Y:S01]  /*183b0*/  BSSY B0, `(.L_x_1671) ;  /* 0x0000006000007945 */ /* 0x000fe20003800000 */
[----:B------:R-:W-:-:S07]  /*183c0*/  IMAD.MOV.U32 R15, RZ, RZ, -0x1 ;  /* 0xffffffffff0f7424 */ /* 0x000fce00078e00ff */
[----:B012-4-:R-:W-:Y:S05]  /*183d0*/  WARPSYNC.COLLECTIVE R15, `(.L_x_1672) ;  /* 0x000000000f0c7348 */ /* 0x017fea0003c00000 */
[----:B------:R-:W-:Y:S02]  /*183e0*/  ELECT P6, UR62, PT ;  /* 0x00000000003e782f */ /* 0x000fe400038c0000 */
[----:B------:R-:W-:Y:S01]  /*183f0*/  MOV R14, UR62 ;  /* 0x0000003e000e7c02 */ /* 0x000fe20008000f00 */
[----:B012-4-:R-:W-:Y:S10]  /*18400*/  ENDCOLLECTIVE ;  /* 0x000000000000791b */ /* 0x017ff40003800000 */
.L_x_1672:
[----:B------:R-:W-:Y:S05]  /*18410*/  BSYNC B0 ;  /* 0x0000000000007941 */ /* 0x000fea0003800000 */
.L_x_1671:
[----:B------:R-:W-:Y:S05]  /*18420*/  BRA `(.L_x_1673) ;  /* 0xffffffa000e07947 */ /* 0x000fea000383ffff */
.L_x_1557:
[----:B0-----:R0:W2:Y:S02]  /*18430*/  SYNCS.PHASECHK.TRANS64.TRYWAIT P0, [R0+URZ+0x30840], R2 ;  /* 0x03084002000075a7 */ /* 0x0010a4000800017f */
[----:B--2---:R-:W-:Y:S05]  /*18440*/  @!P0 NANOSLEEP.SYNCS 0x989680 ;  /* 0x009896800000895d */ /* 0x004fea0003900000 */
[----:B------:R-:W2:Y:S02]  /*18450*/  @!P0 SYNCS.PHASECHK.TRANS64 P0, [R0+URZ+0x30840], R2 ;  /* 0x03084002000085a7 */ /* 0x000ea4000800007f */
[----:B--2---:R-:W-:Y:S05]  /*18460*/  @!P0 BRA `(.L_x_1557) ;  /* 0xfffffffc00f08947 */ /* 0x004fea000383ffff */
[----:B------:R-:W-:Y:S05]  /*18470*/  BRA `(.L_x_1674) ;  /* 0xffffffa4004c7947 */ /* 0x000fea000383ffff */
.L_x_1561:
[----:B------:R-:W2:Y:S01]  /*18480*/  LDL.LU R11, [R1+0x30] ;  /* 0x00003000010b7983 */ /* 0x000ea20000300800 */
[----:B------:R-:W-:Y:S01]  /*18490*/  IMAD.MOV.U32 R13, RZ, RZ, R3 ;  /* 0x000000ffff0d7224 */ /* 0x000fe200078e0003 */
[----:B------:R-:W-:Y:S01]  /*184a0*/  LOP3.LUT R5, R5, 0x7f, RZ, 0xc0, !PT ;  /* 0x0000007f05057812 */ /* 0x000fe200078ec0ff */
[----:B------:R-:W-:Y:S02]  /*184b0*/  IMAD.MOV.U32 R12, RZ, RZ, RZ ;  /* 0x000000ffff0c7224 */ /* 0x000fe400078e00ff */
[----:B------:R-:W-:Y:S01]  /*184c0*/  IMAD.MOV.U32 R15, RZ, RZ, -0x1 ;  /* 0xffffffffff0f7424 */ /* 0x000fe200078e00ff */
[----:B------:R-:W-:-:S05]  /*184d0*/  SHF.R.U32.HI R0, RZ, 0x3, R5 ;  /* 0x00000003ff007819 */ /* 0x000fca0000011605 */
[----:B------:R-:W-:-:S04]  /*184e0*/  IMAD.IADD R0, R0, 0x1, R9 ;  /* 0x0000000100007824 */ /* 0x000fc800078e0209 */
[C---:B------:R-:W-:Y:S02]  /*184f0*/  VIADD R5, R0.reuse, 0x10 ;  /* 0x0000001000057836 */ /* 0x040fe40000000000 */
[----:B------:R-:W-:Y:S02]  /*18500*/  VIADD R9, R0, 0x60 ;  /* 0x0000006000097836 */ /* 0x000fe40000000000 */
[----:B--2---:R-:W-:Y:S02]  /*18510*/  IMAD R2, R11, R7, RZ ;  /* 0x000000070b027224 */ /* 0x004fe400078e02ff */
[----:B------:R-:W-:-:S03]  /*18520*/  IMAD.MOV.U32 R11, RZ, RZ, 0x181f ;  /* 0x0000181fff0b7424 */ /* 0x000fc600078e00ff */
[----:B------:R-:W-:-:S13]  /*18530*/  ISETP.GE.AND P5, PT, R0, R2, PT ;  /* 0x000000020000720c */ /* 0x000fda0003fa6270 */
[----:B-----5:R-:W-:Y:S05]  /*18540*/  WARPSYNC.COLLECTIVE R15, `(.L_x_1675) ;  /* 0x000000000f087348 */ /* 0x020fea0003c00000 */
[----:B------:R0:W1:Y:S02]  /*18550*/  SHFL.IDX P6, R14, R13, R12, R11 ;  /* 0x0000000c0d0e7389 */ /* 0x00006400000c000b */
[----:B01---5:R-:W-:Y:S01]  /*18560*/  ENDCOLLECTIVE ;  /* 0x000000000000791b */ /* 0x023fe20003800000 */
.L_x_1675:
[----:B------:R-:W-:Y:S02]  /*18570*/  IMAD.MOV.U32 R13, RZ, RZ, R4 ;  /* 0x000000ffff0d7224 */ /* 0x000fe400078e0004 */
[----:B------:R-:W-:-:S07]  /*18580*/  IMAD.MOV.U32 R6, RZ, RZ, R14 ;  /* 0x000000ffff067224 */ /* 0x000fce00078e000e */
[----:B------:R-:W-:Y:S05]  /*18590*/  WARPSYNC.COLLECTIVE R15, `(.L_x_1676) ;  /* 0x000000000f087348 */ /* 0x000fea0003c00000 */
[----:B------:R0:W1:Y:S02]  /*185a0*/  SHFL.IDX P6, R14, R13, R12, R11 ;  /* 0x0000000c0d0e7389 */ /* 0x00006400000c000b */
[----:B01----:R-:W-:Y:S01]  /*185b0*/  ENDCOLLECTIVE ;  /* 0x000000000000791b */ /* 0x003fe20003800000 */
.L_x_1676:
        /* <DEDUP_REMOVED lines=21> */
.L_x_1677:
[----:B------:R-:W-:Y:S02]  /*18710*/  IMAD.MOV.U32 R13, RZ, RZ, R4 ;  /* 0x000000ffff0d7224 */ /* 0x000fe400078e0004 */
[----:B------:R-:W-:-:S07]  /*18720*/  IMAD.MOV.U32 R6, RZ, RZ, R14 ;  /* 0x000000ffff067224 */ /* 0x000fce00078e000e */
[----:B------:R-:W-:Y:S05]  /*18730*/  WARPSYNC.COLLECTIVE R15, `(.L_x_1678) ;  /* 0x000000000f087348 */ /* 0x000fea0003c00000 */
[----:B------:R0:W1:Y:S02]  /*18740*/  SHFL.IDX P6, R14, R13, R12, R11 ;  /* 0x0000000c0d0e7389 */ /* 0x00006400000c000b */
[----:B01----:R-:W-:Y:S01]  /*18750*/  ENDCOLLECTIVE ;  /* 0x000000000000791b */ /* 0x003fe20003800000 */
.L_x_1678:
        /* <DEDUP_REMOVED lines=21> */
.L_x_1679:
[----:B------:R-:W-:Y:S02]  /*188b0*/  IMAD.MOV.U32 R13, RZ, RZ, R4 ;  /* 0x000000ffff0d7224 */ /* 0x000fe400078e0004 */
[----:B------:R-:W-:-:S07]  /*188c0*/  IMAD.MOV.U32 R6, RZ, RZ, R14 ;  /* 0x000000ffff067224 */ /* 0x000fce00078e000e */
[----:B------:R-:W-:Y:S05]  /*188d0*/  WARPSYNC.COLLECTIVE R15, `(.L_x_1680) ;  /* 0x000000000f087348 */ /* 0x000fea0003c00000 */
[----:B------:R0:W1:Y:S02]  /*188e0*/  SHFL.IDX P6, R14, R13, R12, R11 ;  /* 0x0000000c0d0e7389 */ /* 0x00006400000c000b */
[----:B01----:R-:W-:Y:S01]  /*188f0*/  ENDCOLLECTIVE ;  /* 0x000000000000791b */ /* 0x003fe20003800000 */
.L_x_1680:
        /* <DEDUP_REMOVED lines=21> */
.L_x_1681:
[----:B------:R-:W-:Y:S02]  /*18a50*/  IMAD.MOV.U32 R13, RZ, RZ, R4 ;  /* 0x000000ffff0d7224 */ /* 0x000fe400078e0004 */
[----:B------:R-:W-:-:S07]  /*18a60*/  IMAD.MOV.U32 R6, RZ, RZ, R14 ;  /* 0x000000ffff067224 */ /* 0x000fce00078e000e */
[----:B------:R-:W-:Y:S05]  /*18a70*/  WARPSYNC.COLLECTIVE R15, `(.L_x_1682) ;  /* 0x000000000f087348 */ /* 0x000fea0003c00000 */
[----:B------:R0:W1:Y:S02]  /*18a80*/  SHFL.IDX P6, R14, R13, R12, R11 ;  /* 0x0000000c0d0e7389 */ /* 0x00006400000c000b */
[----:B01----:R-:W-:Y:S01]  /*18a90*/  ENDCOLLECTIVE ;  /* 0x000000000000791b */ /* 0x003fe20003800000 */
.L_x_1682:
        /* <DEDUP_REMOVED lines=21> */
.L_x_1683:
[----:B------:R-:W-:Y:S02]  /*18bf0*/  IMAD.MOV.U32 R13, RZ, RZ, R4 ;  /* 0x000000ffff0d7224 */ /* 0x000fe400078e0004 */
[----:B------:R-:W-:-:S07]  /*18c00*/  IMAD.MOV.U32 R6, RZ, RZ, R14 ;  /* 0x000000ffff067224 */ /* 0x000fce00078e000e */
[----:B------:R-:W-:Y:S05]  /*18c10*/  WARPSYNC.COLLECTIVE R15, `(.L_x_1684) ;  /* 0x000000000f087348 */ /* 0x000fea0003c00000 */
[----:B------:R0:W1:Y:S02]  /*18c20*/  SHFL.IDX P6, R14, R13, R12, R11 ;  /* 0x0000000c0d0e7389 */ /* 0x00006400000c000b */
[----:B01----:R-:W-:Y:S01]  /*18c30*/  ENDCOLLECTIVE ;  /* 0x000000000000791b */ /* 0x003fe20003800000 */
.L_x_1684:
        /* <DEDUP_REMOVED lines=20> */
.L_x_1685:
[----:B------:R-:W-:Y:S02]  /*18d80*/  IMAD.MOV.U32 R13, RZ, RZ, R4 ;  /* 0x000000ffff0d7224 */ /* 0x000fe400078e0004 */
[----:B------:R-:W-:-:S07]  /*18d90*/  IMAD.MOV.U32 R6, RZ, RZ, R14 ;  /* 0x000000ffff067224 */ /* 0x000fce00078e000e */
[----:B------:R-:W-:Y:S05]  /*18da0*/  WARPSYNC.COLLECTIVE R15, `(.L_x_1686) ;  /* 0x000000000f087348 */ /* 0x000fea0003c00000 */
[----:B------:R0:W1:Y:S02]  /*18db0*/  SHFL.IDX P6, R14, R13, R12, R11 ;  /* 0x0000000c0d0e7389 */ /* 0x00006400000c000b */
[----:B01----:R-:W-:Y:S01]  /*18dc0*/  ENDCOLLECTIVE ;  /* 0x000000000000791b */ /* 0x003fe20003800000 */
.L_x_1686:
        /* <DEDUP_REMOVED lines=20> */
.L_x_1687:
[----:B------:R-:W-:Y:S02]  /*18f10*/  IMAD.MOV.U32 R13, RZ, RZ, R4 ;  /* 0x000000ffff0d7224 */ /* 0x000fe400078e0004 */
[----:B------:R-:W-:-:S07]  /*18f20*/  IMAD.MOV.U32 R5, RZ, RZ, R14 ;  /* 0x000000ffff057224 */ /* 0x000fce00078e000e */
[----:B------:R-:W-:Y:S05]  /*18f30*/  WARPSYNC.COLLECTIVE R15, `(.L_x_1688) ;  /* 0x000000000f087348 */ /* 0x000fea0003c00000 */
[----:B------:R0:W1:Y:S02]  /*18f40*/  SHFL.IDX P6, R14, R13, R12, R11 ;  /* 0x0000000c0d0e7389 */ /* 0x00006400000c000b */
[----:B01----:R-:W-:Y:S01]  /*18f50*/  ENDCOLLECTIVE ;  /* 0x000000000000791b */ /* 0x003fe20003800000 */
.L_x_1688:
        /* <DEDUP_REMOVED lines=19> */
.L_x_1689:
[----:B------:R-:W-:Y:S02]  /*19090*/  IMAD.MOV.U32 R13, RZ, RZ, R4 ;  /* 0x000000ffff0d7224 */ /* 0x000fe400078e0004 */
[----:B------:R-:W-:-:S07]  /*190a0*/  IMAD.MOV.U32 R5, RZ, RZ, R14 ;  /* 0x000000ffff057224 */ /* 0x000fce00078e000e */
[----:B------:R-:W-:Y:S05]  /*190b0*/  WARPSYNC.COLLECTIVE R15, `(.L_x_1690) ;  /* 0x000000000f087348 */ /* 0x000fea0003c00000 */
[----:B------:R0:W1:Y:S02]  /*190c0*/  SHFL.IDX P6, R14, R13, R12, R11 ;  /* 0x0000000c0d0e7389 */ /* 0x00006400000c000b */
[----:B01----:R-:W-:Y:S01]  /*190d0*/  ENDCOLLECTIVE ;  /* 0x000000000000791b */ /* 0x003fe20003800000 */
.L_x_1690:
[----:B------:R-:W-:Y:S01]  /*190e0*/  IMAD.MOV.U32 R3, RZ, RZ, R14 ;  /* 0x000000ffff037224 */ /* 0x000fe200078e000e */
[----:B------:R-:W-:Y:S06]  /*190f0*/  BRA `(.L_x_1691) ;  /* 0xffffffa800287947 */ /* 0x000fec000383ffff */
.L_x_1566:
[----:B0-----:R-:W2:Y:S02]  /*19100*/  LDL R2, [R1] ;  /* 0x0000000001027983 */ /* 0x001ea40000100800 */
[----:B--2---:R0:W1:Y:S02]  /*19110*/  SYNCS.PHASECHK.TRANS64.TRYWAIT P0, [R2+URZ+0x30820], R0 ;  /* 0x03082000020075a7 */ /* 0x004064000800017f */
[----:B-1----:R-:W-:Y:S05]  /*19120*/  @!P0 NANOSLEEP.SYNCS 0x989680 ;  /* 0x009896800000895d */ /* 0x002fea0003900000 */
[----:B------:R-:W1:Y:S02]  /*19130*/  @!P0 SYNCS.PHASECHK.TRANS64 P0, [R2+URZ+0x30820], R0 ;  /* 0x03082000020085a7 */ /* 0x000e64000800007f */
[----:B-1----:R-:W-:Y:S05]  /*19140*/  @!P0 BRA `(.L_x_1566) ;  /* 0xfffffffc00ec8947 */ /* 0x002fea000383ffff */
[----:B------:R-:W-:Y:S05]  /*19150*/  BRA `(.L_x_1692) ;  /* 0xffffffa800a87947 */ /* 0x000fea000383ffff */
.L_x_1575:
[----:B-1----:R1:W2:Y:S02]  /*19160*/  SYNCS.PHASECHK.TRANS64.TRYWAIT P0, [R3+URZ+0x30840], R2 ;  /* 0x03084002030075a7 */ /* 0x0022a4000800017f */
[----:B--2---:R-:W-:Y:S05]  /*19170*/  @!P0 NANOSLEEP.SYNCS 0x989680 ;  /* 0x009896800000895d */ /* 0x004fea0003900000 */
[----:B------:R-:W2:Y:S02]  /*19180*/  @!P0 SYNCS.PHASECHK.TRANS64 P0, [R3+URZ+0x30840], R2 ;  /* 0x03084002030085a7 */ /* 0x000ea4000800007f */
[----:B--2---:R-:W-:Y:S05]  /*19190*/  @!P0 BRA `(.L_x_1575) ;  /* 0xfffffffc00f08947 */ /* 0x004fea000383ffff */
[----:B------:R-:W-:Y:S05]  /*191a0*/  BRA `(.L_x_1693) ;  /* 0xffffffac00787947 */ /* 0x000fea000383ffff */
.L_x_1583:
[----:B0-----:R0:W1:Y:S02]  /*191b0*/  SYNCS.PHASECHK.TRANS64.TRYWAIT P0, [R3+URZ+0x60], R2 ;  /* 0x00006002030075a7 */ /* 0x001064000800017f */
[----:B-1----:R-:W-:Y:S05]  /*191c0*/  @!P0 NANOSLEEP.SYNCS 0x989680 ;  /* 0x009896800000895d */ /* 0x002fea0003900000 */
[----:B------:R-:W1:Y:S02]  /*191d0*/  @!P0 SYNCS.PHASECHK.TRANS64 P0, [R3+URZ+0x60], R2 ;  /* 0x00006002030085a7 */ /* 0x000e64000800007f */
[----:B-1----:R-:W-:Y:S05]  /*191e0*/  @!P0 BRA `(.L_x_1583) ;  /* 0xfffffffc00f08947 */ /* 0x002fea000383ffff */
[----:B------:R-:W-:Y:S05]  /*191f0*/  BRA `(.L_x_1694) ;  /* 0xffffffb000d47947 */ /* 0x000fea000383ffff */
.L_x_1594:
[----:B-1----:R1:W2:Y:S02]  /*19200*/  SYNCS.PHASECHK.TRANS64.TRYWAIT P0, [R3+URZ+0x30840], R2 ;  /* 0x03084002030075a7 */ /* 0x0022a4000800017f */
[----:B--2---:R-:W-:Y:S05]  /*19210*/  @!P0 NANOSLEEP.SYNCS 0x989680 ;  /* 0x009896800000895d */ /* 0x004fea0003900000 */
[----:B------:R-:W2:Y:S02]  /*19220*/  @!P0 SYNCS.PHASECHK.TRANS64 P0, [R3+URZ+0x30840], R2 ;  /* 0x03084002030085a7 */ /* 0x000ea4000800007f */
[----:B--2---:R-:W-:Y:S05]  /*19230*/  @!P0 BRA `(.L_x_1594) ;  /* 0xfffffffc00f08947 */ /* 0x004fea000383ffff */
[----:B------:R-:W-:Y:S05]  /*19240*/  BRA `(.L_x_1695) ;  /* 0xffffffb800fc7947 */ /* 0x000fea000383ffff */
.L_x_1602:
[----:B0-----:R0:W1:Y:S02]  /*19250*/  SYNCS.PHASECHK.TRANS64.TRYWAIT P0, [R2+URZ+0x60], R3 ;  /* 0x00006003020075a7 */ /* 0x001064000800017f */
[----:B-1----:R-:W-:Y:S05]  /*19260*/  @!P0 NANOSLEEP.SYNCS 0x989680 ;  /* 0x009896800000895d */ /* 0x002fea0003900000 */
[----:B------:R-:W1:Y:S02]  /*19270*/  @!P0 SYNCS.PHASECHK.TRANS64 P0, [R2+URZ+0x60], R3 ;  /* 0x00006003020085a7 */ /* 0x000e64000800007f */
[----:B-1----:R-:W-:Y:S05]  /*19280*/  @!P0 BRA `(.L_x_1602) ;  /* 0xfffffffc00f08947 */ /* 0x002fea000383ffff */
[----:B------:R-:W-:Y:S05]  /*19290*/  BRA `(.L_x_1696) ;  /* 0xffffffc000587947 */ /* 0x000fea000383ffff */
.L_x_1613:
[----:B---3--:R3:W4:Y:S02]  /*192a0*/  SYNCS.PHASECHK.TRANS64.TRYWAIT P0, [R2+URZ+0x30840], R3 ;  /* 0x03084003020075a7 */ /* 0x008724000800017f */
[----:B----4-:R-:W-:Y:S05]  /*192b0*/  @!P0 NANOSLEEP.SYNCS 0x989680 ;  /* 0x009896800000895d */ /* 0x010fea0003900000 */
[----:B------:R-:W4:Y:S02]  /*192c0*/  @!P0 SYNCS.PHASECHK.TRANS64 P0, [R2+URZ+0x30840], R3 ;  /* 0x03084003020085a7 */ /* 0x000f24000800007f */
[----:B----4-:R-:W-:Y:S05]  /*192d0*/  @!P0 BRA `(.L_x_1613) ;  /* 0xfffffffc00f08947 */ /* 0x010fea000383ffff */
[----:B------:R-:W-:Y:S05]  /*192e0*/  BRA `(.L_x_1697) ;  /* 0xffffffc800447947 */ /* 0x000fea000383ffff */
.L_x_1621:
[----:B0-----:R0:W1:Y:S02]  /*192f0*/  SYNCS.PHASECHK.TRANS64.TRYWAIT P0, [R2+URZ+0x60], R5 ;  /* 0x00006005020075a7 */ /* 0x001064000800017f */
[----:B-1----:R-:W-:Y:S05]  /*19300*/  @!P0 NANOSLEEP.SYNCS 0x989680 ;  /* 0x009896800000895d */ /* 0x002fea0003900000 */
[----:B------:R-:W1:Y:S02]  /*19310*/  @!P0 SYNCS.PHASECHK.TRANS64 P0, [R2+URZ+0x60], R5 ;  /* 0x00006005020085a7 */ /* 0x000e64000800007f */
[----:B-1----:R-:W-:Y:S05]  /*19320*/  @!P0 BRA `(.L_x_1621) ;  /* 0xfffffffc00f08947 */ /* 0x002fea000383ffff */
[----:B------:R-:W-:Y:S05]  /*19330*/  BRA `(.L_x_1698) ;  /* 0xffffffcc00a07947 */ /* 0x000fea000383ffff */
.L_x_1634:
[----:B---3--:R3:W4:Y:S02]  /*19340*/  SYNCS.PHASECHK.TRANS64.TRYWAIT P0, [R0+URZ+0x30860], R2 ;  /* 0x03086002000075a7 */ /* 0x008724000800017f */
[----:B----4-:R-:W-:Y:S05]  /*19350*/  @!P0 NANOSLEEP.SYNCS 0x989680 ;  /* 0x009896800000895d */ /* 0x010fea0003900000 */
[----:B------:R-:W4:Y:S02]  /*19360*/  @!P0 SYNCS.PHASECHK.TRANS64 P0, [R0+URZ+0x30860], R2 ;  /* 0x03086002000085a7 */ /* 0x000f24000800007f */
[----:B----4-:R-:W-:Y:S05]  /*19370*/  @!P0 BRA `(.L_x_1634) ;  /* 0xfffffffc00f08947 */ /* 0x010fea000383ffff */
[----:B------:R-:W-:Y:S05]  /*19380*/  BRA `(.L_x_1699) ;  /* 0xffffffd400707947 */ /* 0x000fea000383ffff */
.L_x_1643:
[----:B------:R-:W-:Y:S01]  /*19390*/  BSSY B0, `(.L_x_1700) ;  /* 0x0000008000007945 */ /* 0x000fe20003800000 */
[----:B------:R-:W-:Y:S02]  /*193a0*/  IMAD.MOV.U32 R13, RZ, RZ, R16 ;  /* 0x000000ffff0d7224 */ /* 0x000fe400078e0010 */
[----:B-1----:R-:W-:Y:S02]  /*193b0*/  IMAD.MOV.U32 R12, RZ, RZ, RZ ;  /* 0x000000ffff0c7224 */ /* 0x002fe400078e00ff */
[----:B------:R-:W-:Y:S02]  /*193c0*/  IMAD.MOV.U32 R11, RZ, RZ, 0x1f ;  /* 0x0000001fff0b7424 */ /* 0x000fe400078e00ff */
[----:B------:R-:W-:-:S07]  /*193d0*/  IMAD.MOV.U32 R15, RZ, RZ, -0x1 ;  /* 0xffffffffff0f7424 */ /* 0x000fce00078e00ff */
[----:B0-2---:R-:W-:Y:S05]  /*193e0*/  WARPSYNC.COLLECTIVE R15, `(.L_x_1701) ;  /* 0x000000000f087348 */ /* 0x005fea0003c00000 */
[----:B------:R1:W3:Y:S02]  /*193f0*/  SHFL.IDX P6, R14, R13, R12, R11 ;  /* 0x0000000c0d0e7389 */ /* 0x0002e400000c000b */
[----:B0123--:R-:W-:Y:S01]  /*19400*/  ENDCOLLECTIVE ;  /* 0x000000000000791b */ /* 0x00ffe20003800000 */
.L_x_1701:
[----:B------:R-:W-:Y:S05]  /*19410*/  BSYNC B0 ;  /* 0x0000000000007941 */ /* 0x000fea0003800000 */
.L_x_1700:
        /* <DEDUP_REMOVED lines=9> */
.L_x_1702:
[----:B------:R-:W-:Y:S01]  /*194b0*/  ULDC UR4, c[0x0][0xc3c] ;  /* 0x00030f0000047ab9 */ /* 0x000fe20000000800 */
[----:B------:R-:W-:Y:S01]  /*194c0*/  ULDC.64 UR6, c[0x0][0x208] ;  /* 0x0000820000067ab9 */ /* 0x000fe20000000a00 */
[----:B------:R-:W-:-:S13]  /*194d0*/  ISETP.GE.OR P1, PT, R4, UR4, !P0 ;  /* 0x0000000404007c0c */ /* 0x000fda000c726670 */
[----:B------:R-:W0:Y:S01]  /*194e0*/  @!P1 LDC.64 R2, c[0x0][0xc80] ;  /* 0x00032000ff029b82 */ /* 0x000e220000000a00 */
[----:B------:R-:W-:Y:S02]  /*194f0*/  IMAD.MOV.U32 R11, RZ, RZ, RZ ;  /* 0x000000ffff0b7224 */ /* 0x000fe400078e00ff */
        /* <DEDUP_REMOVED lines=14> */
.L_x_1703:
        /* <DEDUP_REMOVED lines=8> */
.L_x_1704:
        /* <DEDUP_REMOVED lines=8> */
.L_x_1705:
        /* <DEDUP_REMOVED lines=8> */
.L_x_1706:
        /* <DEDUP_REMOVED lines=8> */
.L_x_1707:
        /* <DEDUP_REMOVED lines=9> */
.L_x_1708:
[----:B------:R-:W-:Y:S01]  /*19870*/  IMAD.MOV.U32 R16, RZ, RZ, R14 ;  /* 0x000000ffff107224 */ /* 0x000fe200078e000e */
[----:B------:R-:W-:Y:S06]  /*19880*/  BRA `(.L_x_1709) ;  /* 0xffffffd800647947 */ /* 0x000fec000383ffff */
.L_x_1648:
[----:B------:R-:W-:Y:S01]  /*19890*/  BSSY B0, `(.L_x_1710) ;  /* 0x0000008000007945 */ /* 0x000fe20003800000 */
[----:B-----5:R-:W-:Y:S02]  /*198a0*/  IMAD.MOV.U32 R13, RZ, RZ, R2 ;  /* 0x000000ffff0d7224 */ /* 0x020fe400078e0002 */
[----:B-1----:R-:W-:Y:S02]  /*198b0*/  IMAD.MOV.U32 R12, RZ, RZ, 0x1 ;  /* 0x00000001ff0c7424 */ /* 0x002fe400078e00ff */
[----:B------:R-:W-:Y:S02]  /*198c0*/  IMAD.MOV.U32 R11, RZ, RZ, RZ ;  /* 0x000000ffff0b7224 */ /* 0x000fe400078e00ff */
[----:B------:R-:W-:-:S07]  /*198d0*/  IMAD.MOV.U32 R15, RZ, RZ, -0x1 ;  /* 0xffffffffff0f7424 */ /* 0x000fce00078e00ff */
[----:B0-23--:R-:W-:Y:S05]  /*198e0*/  WARPSYNC.COLLECTIVE R15, `(.L_x_1711) ;  /* 0x000000000f087348 */ /* 0x00dfea0003c00000 */
[----:B------:R1:W4:Y:S02]  /*198f0*/  SHFL.UP P6, R14, R13, R12, R11 ;  /* 0x0400000c0d0e7389 */ /* 0x00032400000c000b */
[----:B01234-:R-:W-:Y:S01]  /*19900*/  ENDCOLLECTIVE ;  /* 0x000000000000791b */ /* 0x01ffe20003800000 */
.L_x_1711:
[----:B------:R-:W-:Y:S05]  /*19910*/  BSYNC B0 ;  /* 0x0000000000007941 */ /* 0x000fea0003800000 */
.L_x_1710:
[----:B------:R-:W-:Y:S01]  /*19920*/  SEL R3, R14, RZ, P1 ;  /* 0x000000ff0e037207 */ /* 0x000fe20000800000 */
[----:B------:R-:W-:Y:S02]  /*19930*/  IMAD.MOV.U32 R12, RZ, RZ, 0x2 ;  /* 0x00000002ff0c7424 */ /* 0x000fe400078e00ff */
[----:B------:R-:W-:Y:S02]  /*19940*/  IMAD.MOV.U32 R11, RZ, RZ, RZ ;  /* 0x000000ffff0b7224 */ /* 0x000fe400078e00ff */
[----:B------:R-:W-:Y:S02]  /*19950*/  IMAD.IADD R3, R2, 0x1, R3 ;  /* 0x0000000102037824 */ /* 0x000fe400078e0203 */
[----:B------:R-:W-:Y:S02]  /*19960*/  IMAD.MOV.U32 R15, RZ, RZ, -0x1 ;  /* 0xffffffffff0f7424 */ /* 0x000fe400078e00ff */
[----:B------:R-:W-:-:S07]  /*19970*/  IMAD.MOV.U32 R13, RZ, RZ, R3 ;  /* 0x000000ffff0d7224 */ /* 0x000fce00078e0003 */
[----:B------:R-:W-:Y:S05]  /*19980*/  WARPSYNC.COLLECTIVE R15, `(.L_x_1712) ;  /* 0x000000000f087348 */ /* 0x000fea0003c00000 */
[----:B------:R0:W1:Y:S02]  /*19990*/  SHFL.UP P6, R14, R13, R12, R11 ;  /* 0x0400000c0d0e7389 */ /* 0x00006400000c000b */
[----:B01----:R-:W-:Y:S01]  /*199a0*/  ENDCOLLECTIVE ;  /* 0x000000000000791b */ /* 0x003fe20003800000 */
.L_x_1712:
        /* <DEDUP_REMOVED lines=8> */
.L_x_1713:
        /* <DEDUP_REMOVED lines=8> */
.L_x_1714:
        /* <DEDUP_REMOVED lines=8> */
.L_x_1715:
        /* <DEDUP_REMOVED lines=9> */
.L_x_1716:
[----:B------:R-:W-:Y:S01]  /*19bc0*/  IMAD.MOV.U32 R16, RZ, RZ, R14 ;  /* 0x000000ffff107224 */ /* 0x000fe200078e000e */
[----:B------:R-:W-:Y:S06]  /*19bd0*/  BRA `(.L_x_1717) ;  /* 0xffffffd800307947 */ /* 0x000fec000383ffff */
.L_x_1650:
[----:B------:R-:W-:Y:S01]  /*19be0*/  BSSY B0, `(.L_x_1718) ;  /* 0x0000006000007945 */ /* 0x000fe20003800000 */
[----:B------:R-:W-:Y:S01]  /*19bf0*/  PLOP3.LUT P6, PT, P6, PT, PT, 0x8, 0x0 ;  /* 0x000000000000781c */ /* 0x000fe200037ce170 */
[----:B------:R-:W-:-:S12]  /*19c00*/  IMAD.MOV.U32 R15, RZ, RZ, -0x1 ;  /* 0xffffffffff0f7424 */ /* 0x000fd800078e00ff */
[----:B0123--:R-:W-:Y:S05]  /*19c10*/  WARPSYNC.COLLECTIVE R15, `(.L_x_1719) ;  /* 0x000000000f087348 */ /* 0x00ffea0003c00000 */
[----:B------:R-:W-:Y:S01]  /*19c20*/  VOTE.ANY R14, PT, P6 ;  /* 0x00000000000e7806 */ /* 0x000fe200030e0100 */
[----:B0123--:R-:W-:Y:S06]  /*19c30*/  ENDCOLLECTIVE ;  /* 0x000000000000791b */ /* 0x00ffec0003800000 */
.L_x_1719:
[----:B------:R-:W-:Y:S05]  /*19c40*/  BSYNC B0 ;  /* 0x0000000000007941 */ /* 0x000fea0003800000 */
.L_x_1718:
        /* <DEDUP_REMOVED lines=9> */
.L_x_1720:
[----:B------:R-:W-:Y:S01]  /*19ce0*/  IMAD.MOV.U32 R17, RZ, RZ, R14 ;  /* 0x000000ffff117224 */ /* 0x000fe200078e000e */
[----:B------:R-:W-:Y:S06]  /*19cf0*/  BRA `(.L_x_1721) ;  /* 0xffffffd800207947 */ /* 0x000fec000383ffff */
.L_x_1652:
[----:B------:R-:W-:Y:S01]  /*19d00*/  BSSY B0, `(.L_x_1722) ;  /* 0x0000007000007945 */ /* 0x000fe20003800000 */
[----:B------:R-:W-:Y:S02]  /*19d10*/  IMAD.MOV.U32 R13, RZ, RZ, R3 ;  /* 0x000000ffff0d7224 */ /* 0x000fe400078e0003 */
[----:B------:R-:W-:Y:S02]  /*19d20*/  IMAD.MOV.U32 R11, RZ, RZ, 0x1f ;  /* 0x0000001fff0b7424 */ /* 0x000fe400078e00ff */
[----:B------:R-:W-:-:S07]  /*19d30*/  IMAD.MOV.U32 R15, RZ, RZ, -0x1 ;  /* 0xffffffffff0f7424 */ /* 0x000fce00078e00ff */
[----:B0-234-:R-:W-:Y:S05]  /*19d40*/  WARPSYNC.COLLECTIVE R15, `(.L_x_1723) ;  /* 0x000000000f087348 */ /* 0x01dfea0003c00000 */
[----:B------:R1:W0:Y:S02]  /*19d50*/  SHFL.IDX P6, R14, R13, R12, R11 ;  /* 0x0000000c0d0e7389 */ /* 0x00022400000c000b */
[----:B01234-:R-:W-:Y:S01]  /*19d60*/  ENDCOLLECTIVE ;  /* 0x000000000000791b */ /* 0x01ffe20003800000 */
.L_x_1723:
[----:B------:R-:W-:Y:S05]  /*19d70*/  BSYNC B0 ;  /* 0x0000000000007941 */ /* 0x000fea0003800000 */
.L_x_1722:
[----:B------:R-:W-:Y:S01]  /*19d80*/  IMAD.MOV.U32 R3, RZ, RZ, R14 ;  /* 0x000000ffff037224 */ /* 0x000fe200078e000e */
[----:B------:R-:W-:Y:S06]  /*19d90*/  BRA `(.L_x_1724) ;  /* 0xffffffd800147947 */ /* 0x000fec000383ffff */
.L_x_1656:
[----:B0-----:R0:W3:Y:S02]  /*19da0*/  SYNCS.PHASECHK.TRANS64.TRYWAIT P0, [R0+URZ+0x30820], R3 ;  /* 0x03082003000075a7 */ /* 0x0010e4000800017f */
[----:B---3--:R-:W-:Y:S05]  /*19db0*/  @!P0 NANOSLEEP.SYNCS 0x989680 ;  /* 0x009896800000895d */ /* 0x008fea0003900000 */
[----:B------:R-:W3:Y:S02]  /*19dc0*/  @!P0 SYNCS.PHASECHK.TRANS64 P0, [R0+URZ+0x30820], R3 ;  /* 0x03082003000085a7 */ /* 0x000ee4000800007f */
[----:B---3--:R-:W-:Y:S05]  /*19dd0*/  @!P0 BRA `(.L_x_1656) ;  /* 0xfffffffc00f08947 */ /* 0x008fea000383ffff */
[----:B------:R-:W-:Y:S05]  /*19de0*/  BRA `(.L_x_1725) ;  /* 0xffffffdc009c7947 */ /* 0x000fea000383ffff */
.L_x_1657:
[----:B------:R-:W3:Y:S01]  /*19df0*/  S2R R2, SR_TID.X ;  /* 0x0000000000027919 */ /* 0x000ee20000002100 */
[----:B------:R-:W-:Y:S01]  /*19e00*/  BSSY B0, `(.L_x_1726) ;  /* 0x000000a000007945 */ /* 0x000fe20003800000 */
[----:B-1----:R-:W-:Y:S02]  /*19e10*/  IMAD.MOV.U32 R12, RZ, RZ, RZ ;  /* 0x000000ffff0c7224 */ /* 0x002fe400078e00ff */
[----:B------:R-:W-:Y:S02]  /*19e20*/  IMAD.MOV.U32 R11, RZ, RZ, 0x1f ;  /* 0x0000001fff0b7424 */ /* 0x000fe400078e00ff */
[----:B------:R-:W-:Y:S01]  /*19e30*/  IMAD.MOV.U32 R15, RZ, RZ, -0x1 ;  /* 0xffffffffff0f7424 */ /* 0x000fe200078e00ff */
[----:B---3--:R-:W-:-:S04]  /*19e40*/  SHF.R.U32.HI R2, RZ, 0x5, R2 ;  /* 0x00000005ff027819 */ /* 0x008fc80000011602 */
[----:B------:R-:W-:-:S05]  /*19e50*/  LOP3.LUT R2, R2, 0x3, RZ, 0xc0, !PT ;  /* 0x0000000302027812 */ /* 0x000fca00078ec0ff */
[----:B------:R-:W-:-:S07]  /*19e60*/  IMAD.MOV.U32 R13, RZ, RZ, R2 ;  /* 0x000000ffff0d7224 */ /* 0x000fce00078e0002 */
[----:B0-2---:R-:W-:Y:S05]  /*19e70*/  WARPSYNC.COLLECTIVE R15, `(.L_x_1727) ;  /* 0x000000000f087348 */ /* 0x005fea0003c00000 */
[----:B------:R1:W3:Y:S02]  /*19e80*/  SHFL.IDX P6, R14, R13, R12, R11 ;  /* 0x0000000c0d0e7389 */ /* 0x0002e400000c000b */
[----:B0123--:R-:W-:Y:S01]  /*19e90*/  ENDCOLLECTIVE ;  /* 0x000000000000791b */ /* 0x00ffe20003800000 */
.L_x_1727:
[----:B------:R-:W-:Y:S05]  /*19ea0*/  BSYNC B0 ;  /* 0x0000000000007941 */ /* 0x000fea0003800000 */
.L_x_1726:
[----:B------:R-:W-:Y:S05]  /*19eb0*/  BRA `(.L_x_1728) ;  /* 0xffffffdc00847947 */ /* 0x000fea000383ffff */
.L_x_1660:
[----:B------:R-:W-:Y:S01]  /*19ec0*/  BSSY B1, `(.L_x_1729) ;  /* 0x0000006000017945 */ /* 0x000fe20003800000 */
[----:B------:R-:W-:-:S07]  /*19ed0*/  IMAD.MOV.U32 R15, RZ, RZ, -0x1 ;  /* 0xffffffffff0f7424 */ /* 0x000fce00078e00ff */
[----:B0123--:R-:W-:Y:S05]  /*19ee0*/  WARPSYNC.COLLECTIVE R15, `(.L_x_1730) ;  /* 0x000000000f0c7348 */ /* 0x00ffea0003c00000 */
[----:B------:R-:W-:Y:S02]  /*19ef0*/  ELECT P6, UR62, PT ;  /* 0x00000000003e782f */ /* 0x000fe400038c0000 */
[----:B------:R-:W-:Y:S01]  /*19f00*/  MOV R14, UR62 ;  /* 0x0000003e000e7c02 */ /* 0x000fe20008000f00 */
[----:B0123--:R-:W-:Y:S10]  /*19f10*/  ENDCOLLECTIVE ;  /* 0x000000000000791b */ /* 0x00fff40003800000 */
.L_x_1730:
[----:B------:R-:W-:Y:S05]  /*19f20*/  BSYNC B1 ;  /* 0x0000000000017941 */ /* 0x000fea0003800000 */
.L_x_1729:
[----:B------:R-:W-:Y:S05]  /*19f30*/  BRA `(.L_x_1731) ;  /* 0xffffffdc007c7947 */ /* 0x000fea000383ffff */
.L_x_1662:
[----:B0-----:R0:W2:Y:S02]  /*19f40*/  SYNCS.PHASECHK.TRANS64.TRYWAIT P0, [R6+URZ], R5 ;  /* 0x00000005060075a7 */ /* 0x0010a4000800017f */
[----:B--2---:R-:W-:Y:S05]  /*19f50*/  @!P0 NANOSLEEP.SYNCS 0x989680 ;  /* 0x009896800000895d */ /* 0x004fea0003900000 */
[----:B------:R-:W2:Y:S02]  /*19f60*/  @!P0 SYNCS.PHASECHK.TRANS64 P0, [R6+URZ], R5 ;  /* 0x00000005060085a7 */ /* 0x000ea4000800007f */
[----:B--2---:R-:W-:Y:S05]  /*19f70*/  @!P0 BRA `(.L_x_1662) ;  /* 0xfffffffc00f08947 */ /* 0x004fea000383ffff */
[----:B------:R-:W-:Y:S05]  /*19f80*/  BRA `(.L_x_1732) ;  /* 0xffffffdc00c07947 */ /* 0x000fea000383ffff */
.L_x_1663:
[----:B--2---:R2:W3:Y:S02]  /*19f90*/  SYNCS.PHASECHK.TRANS64.TRYWAIT P0, [R7+URZ], R2 ;  /* 0x00000002070075a7 */ /* 0x0044e4000800017f */
[----:B---3--:R-:W-:Y:S05]  /*19fa0*/  @!P0 NANOSLEEP.SYNCS 0x989680 ;  /* 0x009896800000895d */ /* 0x008fea0003900000 */
[----:B------:R-:W3:Y:S02]  /*19fb0*/  @!P0 SYNCS.PHASECHK.TRANS64 P0, [R7+URZ], R2 ;  /* 0x00000002070085a7 */ /* 0x000ee4000800007f */
[----:B---3--:R-:W-:Y:S05]  /*19fc0*/  @!P0 BRA `(.L_x_1663) ;  /* 0xfffffffc00f08947 */ /* 0x008fea000383ffff */
[----:B------:R-:W-:Y:S05]  /*19fd0*/  BRA `(.L_x_1733) ;  /* 0xffffffdc00b47947 */ /* 0x000fea000383ffff */
.L_x_1665:
[----:B---3--:R3:W4:Y:S02]  /*19fe0*/  SYNCS.PHASECHK.TRANS64.TRYWAIT P0, [R4+URZ], R5 ;  /* 0x00000005040075a7 */ /* 0x008724000800017f */
[----:B----4-:R-:W-:Y:S05]  /*19ff0*/  @!P0 NANOSLEEP.SYNCS 0x989680 ;  /* 0x009896800000895d */ /* 0x010fea0003900000 */
[----:B------:R-:W4:Y:S02]  /*1a000*/  @!P0 SYNCS.PHASECHK.TRANS64 P0, [R4+URZ], R5 ;  /* 0x00000005040085a7 */ /* 0x000f24000800007f */
[----:B----4-:R-:W-:Y:S05]  /*1a010*/  @!P0 BRA `(.L_x_1665) ;  /* 0xfffffffc00f08947 */ /* 0x010fea000383ffff */
[----:B------:R-:W-:Y:S05]  /*1a020*/  BRA `(.L_x_1734) ;  /* 0xffffffdc00bc7947 */ /* 0x000fea000383ffff */
.L_x_1735:
        /* <DEDUP_REMOVED lines=13> */
.L_x_3429:


//--------------------- .text._ZN7cutlass13device_kernelIN5flash11enable_sm90INS1_16FlashAttnFwdSm90INS1_25CollectiveMainloopFwdSm90ILi2EN4cute5tupleIJNS5_1CILi1EEES8_S8_EEENS6_IJNS7_ILi128EEENS7_ILi64EEENS7_ILi256EEEEEELi256ENS_6half_tEfNS_4arch4Sm90ELb0ELb1ELb1ELb1ELb0ELb1ELb0ELb1ELb1ELb1ELb0ELb0EEENS1_21CollectiveEpilogueFwdINS6_IJSA_SC_SB_EEES9_SE_SG_Li256ELb1ELb1ELb0ELb0EEENS1_36VarlenDynamicPersistentTileSchedulerILi128ELi64ELi256ELi128ELb0ELb1ELb1ELb1ELb0ELb1EEEEEEEEEvNT_6ParamsE --------------------------
	.section	.text._ZN7cutlass13device_kernelIN5flash11enable_sm90INS1_16FlashAttnFwdSm90INS1_25CollectiveMainloopFwdSm90ILi2EN4cute5tupleIJNS5_1CILi1EEES8_S8_EEENS6_IJNS7_ILi128EEENS7_ILi64EEENS7_ILi256EEEEEELi256ENS_6half_tEfNS_4arch4Sm90ELb0ELb1ELb1ELb1ELb0ELb1ELb0ELb1ELb1ELb1ELb0ELb0EEENS1_21CollectiveEpilogueFwdINS6_IJSA_SC_SB_EEES9_SE_SG_Li256ELb1ELb1ELb0ELb0EEENS1_36VarlenDynamicPersistentTileSchedulerILi128ELi64ELi256ELi128ELb0ELb1ELb1ELb1ELb0ELb1EEEEEEEEEvNT_6ParamsE,"ax",@progbits
	.align	128
.text._ZN7cutlass13device_kernelIN5flash11enable_sm90INS1_16FlashAttnFwdSm90INS1_25CollectiveMainloopFwdSm90ILi2EN4cute5tupleIJNS5_1CILi1EEES8_S8_EEENS6_IJNS7_ILi128EEENS7_ILi64EEENS7_ILi256EEEEEELi256ENS_6half_tEfNS_4arch4Sm90ELb0ELb1ELb1ELb1ELb0ELb1ELb0ELb1ELb1ELb1ELb0ELb0EEENS1_21CollectiveEpilogueFwdINS6_IJSA_SC_SB_EEES9_SE_SG_Li256ELb1ELb1ELb0ELb0EEENS1_36VarlenDynamicPersistentTileSchedulerILi128ELi64ELi256ELi128ELb0ELb1ELb1ELb1ELb0ELb1EEEEEEEEEvNT_6ParamsE:
        .type           _ZN7cutlass13device_kernelIN5flash11enable_sm90INS1_16FlashAttnFwdSm90INS1_25CollectiveMainloopFwdSm90ILi2EN4cute5tupleIJNS5_1CILi1EEES8_S8_EEENS6_IJNS7_ILi128EEENS7_ILi64EEENS7_ILi256EEEEEELi256ENS_6half_tEfNS_4arch4Sm90ELb0ELb1ELb1ELb1ELb0ELb1ELb0ELb1ELb1ELb1ELb0ELb0EEENS1_21CollectiveEpilogueFwdINS6_IJSA_SC_SB_EEES9_SE_SG_Li256ELb1ELb1ELb0ELb0EEENS1_36VarlenDynamicPersistentTileSchedulerILi128ELi64ELi256ELi128ELb0ELb1ELb1ELb1ELb0ELb1EEEEEEEEEvNT_6ParamsE,@function
        .size           _ZN7cutlass13device_kernelIN5flash11enable_sm90INS1_16FlashAttnFwdSm90INS1_25CollectiveMainloopFwdSm90ILi2EN4cute5tupleIJNS5_1CILi1EEES8_S8_EEENS6_IJNS7_ILi128EEENS7_ILi64EEENS7_ILi256EEEEEELi256ENS_6half_tEfNS_4arch4Sm90ELb0ELb1ELb1ELb1ELb0ELb1ELb0ELb1ELb1ELb1ELb0ELb0EEENS1_21CollectiveEpilogueFwdINS6_IJSA_SC_SB_EEES9_SE_SG_Li256ELb1ELb1ELb0ELb0EEENS1_36VarlenDynamicPersistentTileSchedulerILi128ELi64ELi256ELi128ELb0ELb1ELb1ELb1ELb0ELb1EEEEEEEEEvNT_6ParamsE,(.L_x_3430 - _ZN7cutlass13device_kernelIN5flash11enable_sm90INS1_16FlashAttnFwdSm90INS1_25CollectiveMainloopFwdSm90ILi2EN4cute5tupleIJNS5_1CILi1EEES8_S8_EEENS6_IJNS7_ILi128EEENS7_ILi64EEENS7_ILi256EEEEEELi256ENS_6half_tEfNS_4arch4Sm90ELb0ELb1ELb1ELb1ELb0ELb1ELb0ELb1ELb1ELb1ELb0ELb0EEENS1_21CollectiveEpilogueFwdINS6_IJSA_SC_SB_EEES9_SE_SG_Li256ELb1ELb1ELb0ELb0EEENS1_36VarlenDynamicPersistentTileSchedulerILi128ELi64ELi256ELi128ELb0ELb1ELb1ELb1ELb0ELb1EEEEEEEEEvNT_6ParamsE)
        .other          _ZN7cutlass13device_kernelIN5flash11enable_sm90INS1_16FlashAttnFwdSm90INS1_25CollectiveMainloopFwdSm90ILi2EN4cute5tupleIJNS5_1CILi1EEES8_S8_EEENS6_IJNS7_ILi128EEENS7_ILi64EEENS7_ILi256EEEEEELi256ENS_6half_tEfNS_4arch4Sm90ELb0ELb1ELb1ELb1ELb0ELb1ELb0ELb1ELb1ELb1ELb0ELb0EEENS1_21CollectiveEpilogueFwdINS6_IJSA_SC_SB_EEES9_SE_SG_Li256ELb1ELb1ELb0ELb0EEENS1_36VarlenDynamicPersistentTileSchedulerILi128ELi64ELi256ELi128ELb0ELb1ELb1ELb1ELb0ELb1EEEEEEEEEvNT_6ParamsE,@"STO_CUDA_ENTRY STV_DEFAULT"
_ZN7cutlass13device_kernelIN5flash11enable_sm90INS1_16FlashAttnFwdSm90INS1_25CollectiveMainloopFwdSm90ILi2EN4cute5tupleIJNS5_1CILi1EEES8_S8_EEENS6_IJNS7_ILi128EEENS7_ILi64EEENS7_ILi256EEEEEELi256ENS_6half_tEfNS_4arch4Sm90ELb0ELb1ELb1ELb1ELb0ELb1ELb0ELb1ELb1ELb1ELb0ELb0EEENS1_21CollectiveEpilogueFwdINS6_IJSA_SC_SB_EEES9_SE_SG_Li256ELb1ELb1ELb0ELb0EEENS1_36VarlenDynamicPersistentTileSchedulerILi128ELi64ELi256ELi128ELb0ELb1ELb1ELb1ELb0ELb1EEEEEEEEEvNT_6ParamsE:
        /* <DEDUP_REMOVED lines=23> */
.L_x_1737:
[----:B------:R-:W-:Y:S05]  /*0170*/  BSYNC B0 ;  /* 0x0000000000007941 */ /* 0x000fea0003800000 */
.L_x_1736:
        /* <DEDUP_REMOVED lines=40> */
.L_x_1738:
        /* <DEDUP_REMOVED lines=22> */
.L_x_1739:
        /* <DEDUP_REMOVED lines=18> */
.L_x_1740:
        /* <DEDUP_REMOVED lines=22> */
.L_x_1741:
        /* <DEDUP_REMOVED lines=22> */
.L_x_1742:
[----:B0-----:R-:W-:Y:S01]  /*0940*/  ISETP.NE.AND P0, PT, R2, RZ, PT ;  /* 0x000000ff0200720c */ /* 0x001fe20003f05270 */
[----:B------:R-:W-:Y:S01]  /*0950*/  IMAD.MOV.U32 R2, RZ, RZ, 0x1 ;  /* 0x00000001ff027424 */ /* 0x000fe200078e00ff */
[----:B------:R-:W-:Y:S01]  /*0960*/  NOP ;  /* 0x0000000000007918 */ /* 0x000fe20000000000 */
[----:B------:R-:W-:Y:S01]  /*0970*/  ULDC.64 UR60, c[0x0][0x208] ;  /* 0x00008200003c7ab9 */ /* 0x000fe20000000a00 */
[----:B------:R-:W-:Y:S02]  /*0980*/  BSSY B9, `(.L_x_1743) ;  /* 0x0002a6f000097945 */ /* 0x000fe40003800000 */
[----:B------:R-:W-:-:S05]  /*0990*/  SEL R2, R2, 0x2, !P0 ;  /* 0x0000000202027807 */ /* 0x000fca0004000000 */
[----:B------:R0:W-:Y:S01]  /*09a0*/  STL [R1+0x68], R2 ;  /* 0x0000680201007387 */ /* 0x0001e20000100800 */
[----:B-123--:R-:W-:Y:S06]  /*09b0*/  BAR.SYNC.DEFER_BLOCKING 0x0 ;  /* 0x0000000000007b1d */ /* 0x00efec0000010000 */
[----:B------:R-:W-:Y:S05]  /*09c0*/  @!P0 BRA `(.L_x_1744) ;  /* 0x0000021000f08947 */ /* 0x000fea0003800000 */
.L_x_1745:
        /* <DEDUP_REMOVED lines=9> */
[----:B------:R-:W-:Y:S01]  /*0a60*/  IMAD.U32 R16, RZ, RZ, UR4 ;  /* 0x00000004ff107e24 */ /* 0x000fe2000f8e00ff */
[----:B------:R-:W-:-:S04]  /*0a70*/  ULDC UR4, c[0x0][0xc3c] ;  /* 0x00030f0000047ab9 */ /* 0x000fc80000000800 */
[----:B------:R-:W1:Y:S01]  /*0a80*/  LDS.128 R64, [R16+0x308d0] ;  /* 0x0308d00010407984 */ /* 0x000e620000000c00 */
[----:B------:R-:W-:Y:S06]  /*0a90*/  BAR.ARV 0x4, 0x180 ;  /* 0x0106000000007b1d */ /* 0x000fec0000002000 */
[----:B-1----:R-:W-:-:S13]  /*0aa0*/  ISETP.GE.AND P0, PT, R67, UR4, PT ;  /* 0x0000000443007c0c */ /* 0x002fda000bf06270 */
[----:B------:R-:W-:Y:S05]  /*0ab0*/  @P0 BRA `(.L_x_1746) ;  /* 0x000002a4006c0947 */ /* 0x000fea0003800000 */
[----:B------:R-:W-:-:S05]  /*0ac0*/  VIADD R4, R4, 0xffffff80 ;  /* 0xffffff8004047836 */ /* 0x000fca0000000000 */
[----:B------:R-:W-:-:S04]  /*0ad0*/  SHF.R.S32.HI R3, RZ, 0x1f, R4 ;  /* 0x0000001fff037819 */ /* 0x000fc80000011404 */
[CC--:B------:R-:W-:Y:S02]  /*0ae0*/  LEA.HI R0, R3.reuse, R4.reuse, RZ, 0x7 ;  /* 0x0000000403007211 */ /* 0x0c0fe400078f38ff */
[CC--:B------:R-:W-:Y:S02]  /*0af0*/  LEA.HI R218, R3.reuse, R4.reuse, RZ, 0x3 ;  /* 0x0000000403da7211 */ /* 0x0c0fe400078f18ff */
[----:B------:R-:W-:Y:S02]  /*0b00*/  LOP3.LUT R7, R0, 0xffffff80, RZ, 0xc0, !PT ;  /* 0xffffff8000077812 */ /* 0x000fe400078ec0ff */
[CC--:B------:R-:W-:Y:S02]  /*0b10*/  LEA.HI R8, R3.reuse, R4.reuse, RZ, 0x2 ;  /* 0x0000000403087211 */ /* 0x0c0fe400078f10ff */
[----:B------:R-:W-:Y:S02]  /*0b20*/  IADD3 R20, R4, -R7, RZ ;  /* 0x8000000704147210 */ /* 0x000fe40007ffe0ff */
[----:B0-----:R-:W-:-:S02]  /*0b30*/  LEA.HI R2, R3, R4, RZ, 0x4 ;  /* 0x0000000403027211 */ /* 0x001fc400078f20ff */
[----:B------:R-:W-:Y:S01]  /*0b40*/  LOP3.LUT R9, R218, 0xfffffff8, RZ, 0xc0, !PT ;  /* 0xfffffff8da097812 */ /* 0x000fe200078ec0ff */
[----:B------:R-:W-:Y:S01]  /*0b50*/  STL [R1+0x80], R20 ;  /* 0x0000801401007387 */ /* 0x000fe20000100800 */
[-C--:B------:R-:W-:Y:S02]  /*0b60*/  LEA.HI R5, R3, R4.reuse, RZ, 0x5 ;  /* 0x0000000403057211 */ /* 0x080fe400078f28ff */
[----:B------:R-:W-:Y:S01]  /*0b70*/  LOP3.LUT R11, R8, 0xfffffffc, RZ, 0xc0, !PT ;  /* 0xfffffffc080b7812 */ /* 0x000fe200078ec0ff */
[C---:B------:R-:W-:Y:S01]  /*0b80*/  IMAD.IADD R13, R4.reuse, 0x1, -R9 ;  /* 0x00000001040d7824 */ /* 0x040fe200078e0a09 */
[----:B------:R-:W-:Y:S01]  /*0b90*/  SHF.R.S32.HI R8, RZ, 0x1f, R20 ;  /* 0x0000001fff087819 */ /* 0x000fe20000011414 */
[----:B------:R-:W-:Y:S01]  /*0ba0*/  IMAD.SHL.U32 R5, R5, 0x20, RZ ;  /* 0x0000002005057824 */ /* 0x000fe200078e00ff */
[----:B------:R-:W-:Y:S01]  /*0bb0*/  SHF.R.S32.HI R7, RZ, 0x4, R2 ;  /* 0x00000004ff077819 */ /* 0x000fe20000011402 */
[----:B------:R-:W-:Y:S01]  /*0bc0*/  IMAD.IADD R12, R4, 0x1, -R11 ;  /* 0x00000001040c7824 */ /* 0x000fe200078e0a0b */
[----:B------:R-:W-:Y:S01]  /*0bd0*/  LEA.HI R6, R3, R4, RZ, 0x6 ;  /* 0x0000000403067211 */ /* 0x000fe200078f30ff */
[----:B------:R-:W-:Y:S01]  /*0be0*/  STL [R1+0x58], R13 ;  /* 0x0000580d01007387 */ /* 0x000fe20000100800 */
[----:B------:R-:W-:Y:S01]  /*0bf0*/  LOP3.LUT R3, R2, 0x3fffff0, RZ, 0xc0, !PT ;  /* 0x03fffff002037812 */ /* 0x000fe200078ec0ff */
[----:B------:R-:W-:Y:S01]  /*0c00*/  IMAD.SHL.U32 R18, R13, 0x8, RZ ;  /* 0x000000080d127824 */ /* 0x000fe200078e00ff */
[----:B------:R-:W-:-:S02]  /*0c10*/  LEA.HI R9, R8, R20, RZ, 0x2 ;  /* 0x0000001408097211 */ /* 0x000fc400078f10ff */
[----:B------:R-:W-:Y:S01]  /*0c20*/  LEA.HI R2, R2, R7, RZ, 0x1 ;  /* 0x0000000702027211 */ /* 0x000fe200078f08ff */
[----:B------:R-:W-:Y:S01]  /*0c30*/  IMAD.IADD R3, R4, 0x1, -R3 ;  /* 0x0000000104037824 */ /* 0x000fe200078e0a03 */
[--C-:B------:R-:W-:Y:S02]  /*0c40*/  SHF.R.S32.HI R10, RZ, 0x2, R9.reuse ;  /* 0x00000002ff0a7819 */ /* 0x100fe40000011409 */
[----:B------:R-:W-:Y:S02]  /*0c50*/  SHF.R.S32.HI R11, RZ, 0x1f, R9 ;  /* 0x0000001fff0b7819 */ /* 0x000fe40000011409 */
[----:B------:R-:W-:Y:S02]  /*0c60*/  LOP3.LUT R4, R5, 0xfffffc00, RZ, 0xc0, !PT ;  /* 0xfffffc0005047812 */ /* 0x000fe400078ec0ff */
[----:B------:R-:W-:Y:S02]  /*0c70*/  LOP3.LUT R2, R2, 0x1ffffffe, RZ, 0xc0, !PT ;  /* 0x1ffffffe02027812 */ /* 0x000fe400078ec0ff */
[----:B------:R-:W-:-:S02]  /*0c80*/  SHF.R.S32.HI R218, RZ, 0x3, R218 ;  /* 0x00000003ffda7819 */ /* 0x000fc400000114da */
[----:B------:R-:W-:Y:S01]  /*0c90*/  LEA.HI R11, R11, R10, RZ, 0x3 ;  /* 0x0000000a0b0b7211 */ /* 0x000fe200078f18ff */
[----:B------:R-:W-:Y:S01]  /*0ca0*/  IMAD.IADD R2, R7, 0x1, -R2 ;  /* 0x0000000107027824 */ /* 0x000fe200078e0a02 */
[----:B------:R-:W-:Y:S01]  /*0cb0*/  LEA R3, R3, R4, 0x6 ;  /* 0x0000000403037211 */ /* 0x000fe200078e30ff */
[C---:B------:R-:W-:Y:S01]  /*0cc0*/  VIADD R4, R218.reuse, 0x40 ;  /* 0x00000040da047836 */ /* 0x040fe20000000000 */
[----:B------:R-:W-:Y:S01]  /*0cd0*/  LOP3.LUT R11, R11, 0xfffffff8, RZ, 0xc0, !PT ;  /* 0xfffffff80b0b7812 */ /* 0x000fe200078ec0ff */
[----:B------:R-:W-:Y:S01]  /*0ce0*/  VIADD R15, R218, 0x60 ;  /* 0x00000060da0f7836 */ /* 0x000fe20000000000 */
[----:B------:R-:W-:Y:S01]  /*0cf0*/  SHF.R.S32.HI R14, RZ, 0x7, R0 ;  /* 0x00000007ff0e7819 */ /* 0x000fe20000011400 */
[----:B------:R-:W-:Y:S01]  /*0d00*/  IMAD R2, R2, 0x8, R3 ;  /* 0x0000000802027824 */ /* 0x000fe200078e0203 */
[----:B------:R-:W-:Y:S01]  /*0d10*/  SHF.R.S32.HI R3, RZ, 0x1f, R4 ;  /* 0x0000001fff037819 */ /* 0x000fe20000011404 */
[----:B------:R-:W-:Y:S01]  /*0d20*/  IMAD.IADD R11, R10, 0x1, -R11 ;  /* 0x000000010a0b7824 */ /* 0x000fe200078e0a0b */
[----:B------:R-:W-:-:S02]  /*0d30*/  SHF.R.S32.HI R10, RZ, 0x1f, R15 ;  /* 0x0000001fff0a7819 */ /* 0x000fc4000001140f */
[----:B------:R-:W-:Y:S01]  /*0d40*/  LEA.HI R3, R3, R4, RZ, 0x3 ;  /* 0x0000000403037211 */ /* 0x000fe200078f18ff */
[----:B------:R0:W-:Y:S01]  /*0d50*/  STL [R1+0xa8], R2 ;  /* 0x0000a80201007387 */ /* 0x0001e20000100800 */
[----:B------:R-:W-:Y:S02]  /*0d60*/  LEA.HI R10, R10, R15, RZ, 0x3 ;  /* 0x0000000f0a0a7211 */ /* 0x000fe400078f18ff */
[----:B------:R-:W-:Y:S01]  /*0d70*/  SHF.L.U32 R200, R13, 0x2, RZ ;  /* 0x000000020dc87819 */ /* 0x000fe200000006ff */
[----:B------:R-:W-:Y:S01]  /*0d80*/  IMAD.SHL.U32 R3, R3, 0x40, RZ ;  /* 0x0000004003037824 */ /* 0x000fe200078e00ff */
[----:B------:R-:W-:Y:S01]  /*0d90*/  SHF.L.U32 R10, R10, 0x6, RZ ;  /* 0x000000060a0a7819 */ /* 0x000fe200000006ff */
[----:B------:R1:W-:Y:S01]  /*0da0*/  STL [R1+0xa0], R14 ;  /* 0x0000a00e01007387 */ /* 0x0003e20000100800 */
[----:B------:R-:W-:Y:S01]  /*0db0*/  LEA.HI R5, R12, R12, RZ, 0x1 ;  /* 0x0000000c0c057211 */ /* 0x000fe200078f08ff */
[----:B------:R-:W-:Y:S01]  /*0dc0*/  VIADD R235, R200, 0x40 ;  /* 0x00000040c8eb7836 */ /* 0x000fe20000000000 */
[----:B------:R-:W-:-:S02]  /*0dd0*/  LOP3.LUT R23, R3, 0xfffffe00, RZ, 0xc0, !PT ;  /* 0xfffffe0003177812 */ /* 0x000fc400078ec0ff */
[----:B------:R-:W-:Y:S01]  /*0de0*/  LOP3.LUT R22, R10, 0xfffffe00, RZ, 0xc0, !PT ;  /* 0xfffffe000a167812 */ /* 0x000fe200078ec0ff */
[----:B------:R-:W-:Y:S01]  /*0df0*/  IMAD.IADD R226, R200, 0x1, R235 ;  /* 0x00000001c8e27824 */ /* 0x000fe200078e02eb */
[----:B------:R-:W-:Y:S01]  /*0e00*/  LEA.HI R8, R8, R20, RZ, 0x5 ;  /* 0x0000001408087211 */ /* 0x000fe200078f28ff */
[----:B------:R2:W-:Y:S01]  /*0e10*/  STL [R1+0x7c], R23 ;  /* 0x00007c1701007387 */ /* 0x0005e20000100800 */
[----:B------:R-:W-:Y:S02]  /*0e20*/  LOP3.LUT R5, R5, 0x1ffffffe, RZ, 0xc0, !PT ;  /* 0x1ffffffe05057812 */ /* 0x000fe400078ec0ff */
[----:B------:R-:W-:Y:S01]  /*0e30*/  SHF.R.S32.HI R8, RZ, 0x5, R8 ;  /* 0x00000005ff087819 */ /* 0x000fe20000011408 */
[----:B------:R-:W-:Y:S01]  /*0e40*/  STL [R1+0x78], R22 ;  /* 0x0000781601007387 */ /* 0x000fe20000100800 */
[----:B0-----:R-:W-:Y:S01]  /*0e50*/  SHF.L.U32 R2, R4, 0x6, RZ ;  /* 0x0000000604027819 */ /* 0x001fe200000006ff */
[----:B------:R-:W-:Y:S01]  /*0e60*/  IMAD.IADD R5, R12, 0x1, -R5 ;  /* 0x000000010c057824 */ /* 0x000fe200078e0a05 */
[----:B------:R-:W-:Y:S01]  /*0e70*/  SHF.R.S32.HI R7, RZ, 0x1f, R226 ;  /* 0x0000001fff077819 */ /* 0x000fe200000114e2 */
[----:B------:R-:W3:Y:S01]  /*0e80*/  LDL.LU R17, [R1+0x68] ;  /* 0x0000680001117983 */ /* 0x000ee20000300800 */
[----:B------:R-:W-:Y:S01]  /*0e90*/  IMAD R11, R8, 0x10, R11 ;  /* 0x00000010080b7824 */ /* 0x000fe200078e020b */
[----:B------:R-:W-:Y:S01]  /*0ea0*/  LOP3.LUT R12, R2, 0x1c0, RZ, 0xc0, !PT ;  /* 0x000001c0020c7812 */ /* 0x000fe200078ec0ff */
[----:B------:R-:W-:Y:S01]  /*0eb0*/  IMAD.SHL.U32 R8, R15, 0x40, RZ ;  /* 0x000000400f087824 */ /* 0x000fe200078e00ff */
[----:B------:R-:W-:-:S02]  /*0ec0*/  LEA.HI R4, R7, R226, RZ, 0x3 ;  /* 0x000000e207047211 */ /* 0x000fc400078f18ff */
[----:B------:R-:W-:Y:S02]  /*0ed0*/  LEA.HI R0, R0, R14, RZ, 0x1 ;  /* 0x0000000e00007211 */ /* 0x000fe400078f08ff */
[----:B------:R-:W-:Y:S02]  /*0ee0*/  SHF.R.U32.HI R2, RZ, 0x3, R12 ;  /* 0x00000003ff027819 */ /* 0x000fe4000001160c */
[C---:B------:R-:W-:Y:S02]  /*0ef0*/  LOP3.LUT R13, R12.reuse, 0x38, R18, 0xf8, !PT ;  /* 0x000000380c0d7812 */ /* 0x040fe400078ef812 */
[----:B------:R-:W-:Y:S02]  /*0f00*/  LOP3.LUT R3, R12, 0x38, R4, 0xf8, !PT ;  /* 0x000000380c037812 */ /* 0x000fe400078ef804 */
[----:B------:R-:W-:Y:S02]  /*0f10*/  LOP3.LUT R8, R8, 0x1c0, RZ, 0xc0, !PT ;  /* 0x000001c008087812 */ /* 0x000fe400078ec0ff */
[----:B------:R-:W-:-:S02]  /*0f20*/  LOP3.LUT R0, R0, 0x3fffffe, RZ, 0xc0, !PT ;  /* 0x03fffffe00007812 */ /* 0x000fc400078ec0ff */
[----:B------:R-:W-:Y:S02]  /*0f30*/  LOP3.LUT R13, R23, R13, R2, 0xf6, !PT ;  /* 0x0000000d170d7212 */ /* 0x000fe400078ef602 */
[----:B------:R-:W-:Y:S01]  /*0f40*/  LOP3.LUT R12, R3, R2, RZ, 0x3c, !PT ;  /* 0x00000002030c7212 */ /* 0x000fe200078e3cff */
[----:B------:R-:W-:Y:S01]  /*0f50*/  IMAD.IADD R0, R14, 0x1, -R0 ;  /* 0x000000010e007824 */ /* 0x000fe200078e0a00 */
[----:B------:R-:W-:Y:S02]  /*0f60*/  SHF.R.U32.HI R2, RZ, 0x3, R8 ;  /* 0x00000003ff027819 */ /* 0x000fe40000011608 */
[C---:B------:R-:W-:Y:S02]  /*0f70*/  LOP3.LUT R3, R8.reuse, 0x38, R18, 0xf8, !PT ;  /* 0x0000003808037812 */ /* 0x040fe400078ef812 */
[----:B------:R-:W-:Y:S01]  /*0f80*/  LOP3.LUT R15, R8, 0x38, R4, 0xf8, !PT ;  /* 0x00000038080f7812 */ /* 0x000fe200078ef804 */
[----:B------:R-:W-:Y:S01]  /*0f90*/  VIADD R8, R218, 0x20 ;  /* 0x00000020da087836 */ /* 0x000fe20000000000 */
[----:B------:R-:W-:-:S02]  /*0fa0*/  LOP3.LUT R21, R22, R3, R2, 0xf6, !PT ;  /* 0x0000000316157212 */ /* 0x000fc400078ef602 */
[----:B------:R-:W-:Y:S01]  /*0fb0*/  LOP3.LUT R10, R15, R2, RZ, 0x3c, !PT ;  /* 0x000000020f0a7212 */ /* 0x000fe200078e3cff */
[----:B-1----:R-:W-:Y:S01]  /*0fc0*/  IMAD R14, R0, 0x40, R11 ;  /* 0x00000040000e7824 */ /* 0x002fe200078e020b */
[----:B------:R-:W-:Y:S02]  /*0fd0*/  SHF.R.S32.HI R2, RZ, 0x1f, R8 ;  /* 0x0000001fff027819 */ /* 0x000fe40000011408 */
[----:B------:R-:W-:Y:S02]  /*0fe0*/  SHF.L.U32 R0, R8, 0x6, RZ ;  /* 0x0000000608007819 */ /* 0x000fe400000006ff */
[----:B------:R-:W-:Y:S01]  /*0ff0*/  LEA.HI R7, R7, R226, RZ, 0x6 ;  /* 0x000000e207077211 */ /* 0x000fe200078f30ff */
[----:B------:R-:W-:Y:S01]  /*1000*/  IMAD.SHL.U32 R28, R218, 0x40, RZ ;  /* 0x00000040da1c7824 */ /* 0x000fe200078e00ff */
[----:B------:R-:W-:Y:S02]  /*1010*/  LEA.HI R2, R2, R8, RZ, 0x3 ;  /* 0x0000000802027211 */ /* 0x000fe400078f18ff */
[----:B------:R-:W-:Y:S01]  /*1020*/  LOP3.LUT R27, R0, 0x1c0, RZ, 0xc0, !PT ;  /* 0x000001c0001b7812 */ /* 0x000fe200078ec0ff */
[----:B------:R-:W-:Y:S01]  /*1030*/  IMAD.SHL.U32 R7, R7, 0x80, RZ ;  /* 0x0000008007077824 */ /* 0x000fe200078e00ff */
[----:B------:R-:W-:Y:S01]  /*1040*/  LOP3.LUT R3, R28, 0x1c0, RZ, 0xc0, !PT ;  /* 0x000001c01c037812 */ /* 0x000fe200078ec0ff */
[----:B------:R-:W-:Y:S01]  /*1050*/  IMAD.SHL.U32 R2, R2, 0x40, RZ ;  /* 0x0000004002027824 */ /* 0x000fe200078e00ff */
[----:B------:R-:W-:Y:S01]  /*1060*/  SHF.R.U32.HI R25, RZ, 0x3, R27 ;  /* 0x00000003ff197819 */ /* 0x000fe2000001161b */
[----:B------:R-:W-:Y:S01]  /*1070*/  IMAD.SHL.U32 R6, R6, 0x8, RZ ;  /* 0x0000000806067824 */ /* 0x000fe200078e00ff */
[----:B------:R-:W-:-:S02]  /*1080*/  LOP3.LUT R0, R4, 0x38, RZ, 0xc0, !PT ;  /* 0x0000003804007812 */ /* 0x000fc400078ec0ff */
[----:B------:R-:W-:Y:S02]  /*1090*/  LOP3.LUT R8, R27, 0x38, R4, 0xf8, !PT ;  /* 0x000000381b087812 */ /* 0x000fe400078ef804 */
[----:B------:R-:W-:Y:S02]  /*10a0*/  LOP3.LUT R7, R7, 0xffffe000, RZ, 0xc0, !PT ;  /* 0xffffe00007077812 */ /* 0x000fe400078ec0ff */
[----:B------:R-:W-:Y:S02]  /*10b0*/  SHF.R.U32.HI R26, RZ, 0x3, R3 ;  /* 0x00000003ff1a7819 */ /* 0x000fe40000011603 */
[----:B------:R-:W-:Y:S02]  /*10c0*/  LOP3.LUT R24, R2, 0xfffffe00, RZ, 0xc0, !PT ;  /* 0xfffffe0002187812 */ /* 0x000fe400078ec0ff */
[----:B------:R-:W-:Y:S02]  /*10d0*/  LOP3.LUT R0, R0, 0x1c0, R28, 0xf8, !PT ;  /* 0x000001c000007812 */ /* 0x000fe400078ef81c */
[----:B------:R-:W-:-:S02]  /*10e0*/  LOP3.LUT R8, R8, R25, RZ, 0x3c, !PT ;  /* 0x0000001908087212 */ /* 0x000fc400078e3cff */
[----:B------:R-:W-:Y:S02]  /*10f0*/  LOP3.LUT R6, R6, 0xfffffe00, RZ, 0xc0, !PT ;  /* 0xfffffe0006067812 */ /* 0x000fe400078ec0ff */
[-C--:B------:R-:W-:Y:S01]  /*1100*/  IADD3 R15, R12, R7.reuse, R23 ;  /* 0x000000070c0f7210 */ /* 0x080fe20007ffe017 */
[----:B------:R-:W-:Y:S01]  /*1110*/  STL [R1+0xa4], R14 ;  /* 0x0000a40e01007387 */ /* 0x000fe20000100800 */
[-C--:B--2---:R-:W-:Y:S02]  /*1120*/  IADD3 R23, R10, R7.reuse, R22 ;  /* 0x000000070a177210 */ /* 0x084fe40007ffe016 */
[----:B------:R-:W-:Y:S01]  /*1130*/  LOP3.LUT R0, R0, R26, RZ, 0x3c, !PT ;  /* 0x0000001a00007212 */ /* 0x000fe200078e3cff */
[----:B------:R-:W-:Y:S01]  /*1140*/  STL [R1+0x38], R24 ;  /* 0x0000381801007387 */ /* 0x000fe20000100800 */
[----:B------:R-:W-:Y:S01]  /*1150*/  IADD3 R11, R8, R7, R24 ;  /* 0x00000007080b7210 */ /* 0x000fe20007ffe018 */
[C---:B------:R-:W-:Y:S01]  /*1160*/  VIADD R8, R18.reuse, 0xc0 ;  /* 0x000000c012087836 */ /* 0x040fe20000000000 */
[----:B------:R-:W-:Y:S01]  /*1170*/  IADD3 R10, R18, 0x80, RZ ;  /* 0x00000080120a7810 */ /* 0x000fe20007ffe0ff */
[----:B------:R0:W-:Y:S01]  /*1180*/  STL [R1+0x40], R6 ;  /* 0x0000400601007387 */ /* 0x0001e20000100800 */
[----:B------:R-:W-:-:S02]  /*1190*/  LOP3.LUT R3, R3, 0x38, R18, 0xf8, !PT ;  /* 0x0000003803037812 */ /* 0x000fc400078ef812 */
[----:B------:R-:W-:Y:S01]  /*11a0*/  SHF.R.S32.HI R2, RZ, 0x1f, R218 ;  /* 0x0000001fff027819 */ /* 0x000fe200000114da */
[----:B------:R-:W-:Y:S01]  /*11b0*/  STL [R1+0x6c], RZ ;  /* 0x00006cff01007387 */ /* 0x000fe20000100800 */
[----:B------:R-:W-:Y:S01]  /*11c0*/  IADD3 R7, R0, R7, R6 ;  /* 0x0000000700077210 */ /* 0x000fe20007ffe006 */
[----:B------:R-:W-:Y:S01]  /*11d0*/  VIADD R0, R16, 0x10400 ;  /* 0x0001040010007836 */ /* 0x000fe20000000000 */
[----:B------:R-:W-:Y:S01]  /*11e0*/  LOP3.LUT R229, R9, 0x7ffffffc, RZ, 0xc0, !PT ;  /* 0x7ffffffc09e57812 */ /* 0x000fe200078ec0ff */
[----:B------:R-:W-:Y:S01]  /*11f0*/  STL [R1], RZ ;  /* 0x000000ff01007387 */ /* 0x000fe20000100800 */
[----:B------:R-:W-:Y:S02]  /*1200*/  LOP3.LUT R2, R27, 0x38, R18, 0xf8, !PT ;  /* 0x000000381b027812 */ /* 0x000fe400078ef812 */
[----:B------:R-:W-:Y:S01]  /*1210*/  SHF.R.S32.HI R9, RZ, 0x1f, R10 ;  /* 0x0000001fff097819 */ /* 0x000fe2000001140a */
[----:B------:R-:W-:Y:S01]  /*1220*/  STL [R1+0x2c], R10 ;  /* 0x00002c0a01007387 */ /* 0x000fe20000100800 */
[----:B0-----:R-:W-:-:S03]  /*1230*/  LOP3.LUT R6, R6, R3, R26, 0xf6, !PT ;  /* 0x0000000306067212 */ /* 0x001fc600078ef61a */
[----:B------:R0:W-:Y:S01]  /*1240*/  STL [R1+0x30], R8 ;  /* 0x0000300801007387 */ /* 0x0001e20000100800 */
[----:B------:R-:W-:Y:S01]  /*1250*/  LOP3.LUT R3, R24, R2, R25, 0xf6, !PT ;  /* 0x0000000218037212 */ /* 0x000fe200078ef619 */
[----:B------:R-:W-:Y:S02]  /*1260*/  IMAD R2, R13, 0x2, R0 ;  /* 0x000000020d027824 */ /* 0x000fe400078e0200 */
[----:B------:R-:W-:Y:S01]  /*1270*/  STL [R1+0x74], R9 ;  /* 0x0000740901007387 */ /* 0x000fe20000100800 */
[----:B0-----:R-:W-:-:S03]  /*1280*/  SHF.R.S32.HI R8, RZ, 0x1f, R8 ;  /* 0x0000001fff087819 */ /* 0x001fc60000011408 */
[----:B------:R-:W-:Y:S01]  /*1290*/  STL [R1+0x54], R6 ;  /* 0x0000540601007387 */ /* 0x000fe20000100800 */
[----:B------:R-:W-:-:S03]  /*12a0*/  LEA R3, R3, R0, 0x1 ;  /* 0x0000000003037211 */ /* 0x000fc600078e08ff */
[----:B------:R0:W-:Y:S04]  /*12b0*/  STL [R1+0x70], R8 ;  /* 0x0000700801007387 */ /* 0x0001e80000100800 */
[----:B------:R1:W-:Y:S01]  /*12c0*/  STL [R1+0x90], R2 ;  /* 0x0000900201007387 */ /* 0x0003e20000100800 */
[--C-:B0-----:R-:W-:Y:S02]  /*12d0*/  IMAD R8, R21, 0x2, R0.reuse ;  /* 0x0000000215087824 */ /* 0x101fe400078e0200 */
[----:B-1----:R-:W-:-:S03]  /*12e0*/  IMAD R2, R11, 0x2, R0 ;  /* 0x000000020b027824 */ /* 0x002fc600078e0200 */
[----:B------:R0:W-:Y:S04]  /*12f0*/  STL [R1+0x88], R8 ;  /* 0x0000880801007387 */ /* 0x0001e80000100800 */
[----:B------:R1:W-:Y:S04]  /*1300*/  STL [R1+0x98], R3 ;  /* 0x0000980301007387 */ /* 0x0003e80000100800 */
[----:B------:R2:W-:Y:S01]  /*1310*/  STL [R1+0x94], R2 ;  /* 0x0000940201007387 */ /* 0x0005e20000100800 */
[--C-:B0-----:R-:W-:Y:S02]  /*1320*/  IMAD R8, R15, 0x2, R0.reuse ;  /* 0x000000020f087824 */ /* 0x101fe400078e0200 */
[----:B-1----:R-:W-:-:S03]  /*1330*/  IMAD R3, R23, 0x2, R0 ;  /* 0x0000000217037824 */ /* 0x002fc600078e0200 */
[----:B------:R-:W-:Y:S01]  /*1340*/  STL [R1+0x8c], R8 ;  /* 0x00008c0801007387 */ /* 0x000fe20000100800 */
[----:B--2---:R-:W-:Y:S01]  /*1350*/  IMAD R2, R7, 0x2, R0 ;  /* 0x0000000207027824 */ /* 0x004fe200078e0200 */
[----:B------:R-:W-:Y:S02]  /*1360*/  LEA R0, R6, R0, 0x1 ;  /* 0x0000000006007211 */ /* 0x000fe400078e08ff */
[----:B------:R0:W-:Y:S04]  /*1370*/  STL [R1+0x84], R3 ;  /* 0x0000840301007387 */ /* 0x0001e80000100800 */
[----:B------:R1:W-:Y:S04]  /*1380*/  STL [R1+0x9c], R2 ;  /* 0x00009c0201007387 */ /* 0x0003e80000100800 */
[----:B------:R2:W-:Y:S01]  /*1390*/  STL [R1+0x48], R0 ;  /* 0x0000480001007387 */ /* 0x0005e20000100800 */
[----:B0-----:R-:W-:-:S02]  /*13a0*/  SHF.R.S32.HI R3, RZ, 0x3, R4 ;  /* 0x00000003ff037819 */ /* 0x001fc40000011404 */
[----:B-1----:R-:W-:Y:S01]  /*13b0*/  LOP3.LUT R2, R4, 0xfffffff8, RZ, 0xc0, !PT ;  /* 0xfffffff804027812 */ /* 0x002fe200078ec0ff */
[----:B--2---:R-:W-:Y:S02]  /*13c0*/  IMAD R0, R5, 0x8, R14 ;  /* 0x0000000805007824 */ /* 0x004fe400078e020e */
[----:B------:R0:W-:Y:S04]  /*13d0*/  STL [R1+0x5c], R3 ;  /* 0x00005c0301007387 */ /* 0x0001e80000100800 */
[----:B------:R0:W-:Y:S04]  /*13e0*/  STL [R1+0x4c], R0 ;  /* 0x00004c0001007387 */ /* 0x0001e80000100800 */
[----:B------:R0:W-:Y:S01]  /*13f0*/  STL [R1+0x68], R2 ;  /* 0x0000680201007387 */ /* 0x0001e20000100800 */
[----:B------:R-:W-:Y:S01]  /*1400*/  IMAD.MOV.U32 R219, RZ, RZ, RZ ;  /* 0x000000ffffdb7224 */ /* 0x000fe200078e00ff */
[----:B------:R-:W-:Y:S01]  /*1410*/  SHF.R.S32.HI R19, RZ, 0x1f, R18 ;  /* 0x0000001fff137819 */ /* 0x000fe20000011412 */
[----:B------:R-:W-:-:S02]  /*1420*/  IMAD.MOV.U32 R22, RZ, RZ, RZ ;  /* 0x000000ffff167224 */ /* 0x000fc400078e00ff */
[C---:B------:R-:W-:Y:S02]  /*1430*/  VIADD R236, R200.reuse, 0x20 ;  /* 0x00000020c8ec7836 */ /* 0x040fe40000000000 */
[----:B------:R-:W-:Y:S02]  /*1440*/  VIADD R237, R200, 0x60 ;  /* 0x00000060c8ed7836 */ /* 0x000fe40000000000 */
[----:B------:R-:W-:Y:S01]  /*1450*/  IMAD.IADD R229, R20, 0x1, -R229 ;  /* 0x0000000114e57824 */ /* 0x000fe200078e0ae5 */
[----:B---3--:R-:W-:Y:S02]  /*1460*/  LOP3.LUT R234, R17, 0x1, RZ, 0xfc, !PT ;  /* 0x0000000111ea7812 */ /* 0x008fe400078efcff */
[----:B0-----:R-:W-:-:S07]  /*1470*/  MOV R17, RZ ;  /* 0x000000ff00117202 */ /* 0x001fce0000000f00 */
.L_x_2035:
[----:B------:R-:W-:Y:S01]  /*1480*/  ULDC.64 UR4, c[0x0][0xa28] ;  /* 0x00028a0000047ab9 */ /* 0x000fe20000000a00 */
[----:B0-23--:R-:W0:Y:S01]  /*1490*/  LDC.64 R4, c[0x0][0xa08] ;  /* 0x00028200ff047b82 */ /* 0x00de220000000a00 */
[----:B------:R-:W-:Y:S01]  /*14a0*/  ISETP.NE.U32.AND P0, PT, RZ, UR4, PT ;  /* 0x00000004ff007c0c */ /* 0x000fe2000bf05070 */
[----:B------:R-:W-:Y:S01]  /*14b0*/  IMAD.MOV.U32 R0, RZ, RZ, RZ ;  /* 0x000000ffff007224 */ /* 0x000fe200078e00ff */
[----:B------:R-:W-:Y:S01]  /*14c0*/  ULDC.64 UR6, c[0x0][0xa20] ;  /* 0x0002880000067ab9 */ /* 0x000fe20000000a00 */
[----:B------:R-:W-:Y:S01]  /*14d0*/  IMAD.MOV.U32 R26, RZ, RZ, RZ ;  /* 0x000000ffff1a7224 */ /* 0x000fe200078e00ff */
[----:B------:R-:W-:Y:S01]  /*14e0*/  ISETP.NE.AND.EX P0, PT, RZ, UR5, PT, P0 ;  /* 0x00000005ff007c0c */ /* 0x000fe2000bf05300 */
[----:B------:R-:W-:Y:S02]  /*14f0*/  ULDC.64 UR4, c[0x0][0xa18] ;  /* 0x0002860000047ab9 */ /* 0x000fe40000000a00 */
[----:B------:R-:W-:-:S04]  /*1500*/  ISETP.NE.U32.AND P1, PT, RZ, UR4, PT ;  /* 0x00000004ff007c0c */ /* 0x000fc8000bf25070 */
[----:B------:R-:W-:Y:S01]  /*1510*/  ISETP.NE.AND.EX P1, PT, RZ, UR5, PT, P1 ;  /* 0x00000005ff007c0c */ /* 0x000fe2000bf25310 */
[----:B------:R-:W-:Y:S02]  /*1520*/  ULDC.64 UR4, c[0x0][0xa08] ;  /* 0x0002820000047ab9 */ /* 0x000fe40000000a00 */
[----:B------:R-:W-:-:S03]  /*1530*/  ISETP.NE.U32.AND P3, PT, RZ, UR4, PT ;  /* 0x00000004ff007c0c */ /* 0x000fc6000bf65070 */
[----:B----4-:R-:W1:Y:S01]  /*1540*/  @P0 LDC.64 R2, c[0x0][0xa28] ;  /* 0x00028a00ff020b82 */ /* 0x010e620000000a00 */
[----:B------:R-:W-:Y:S01]  /*1550*/  ISETP.NE.AND.EX P3, PT, RZ, UR5, PT, P3 ;  /* 0x00000005ff007c0c */ /* 0x000fe2000bf65330 */
[----:B0-----:R-:W-:-:S06]  /*1560*/  IMAD.WIDE R8, R67, 0x4, R4 ;  /* 0x0000000443087825 */ /* 0x001fcc00078e0204 */
[----:B------:R-:W0:Y:S01]  /*1570*/  @P1 LDC.64 R6, c[0x0][0xa18] ;  /* 0x00028600ff061b82 */ /* 0x000e220000000a00 */
[----:B------:R-:W-:Y:S02]  /*1580*/  ULDC UR4, c[0x0][0x288] ;  /* 0x0000a20000047ab9 */ /* 0x000fe40000000800 */
[----:B------:R-:W-:Y:S01]  /*1590*/  IMAD.U32 R220, RZ, RZ, UR4 ;  /* 0x00000004ffdc7e24 */ /* 0x000fe2000f8e00ff */
[----:B------:R2:W-:Y:S01]  /*15a0*/  STL [R1+0x60], R66 ;  /* 0x0000604201007387 */ /* 0x0005e20000100800 */
[----:B------:R-:W-:-:S03]  /*15b0*/  ULDC.64 UR4, c[0x0][0x418] ;  /* 0x0001060000047ab9 */ /* 0x000fc60000000a00 */
[----:B-----5:R2:W5:Y:S01]  /*15c0*/  @P3 LDG.E R26, desc[UR60][R8.64] ;  /* 0x0000003c081a3981 */ /* 0x020562000c1e1900 */
[----:B-1----:R-:W-:-:S05]  /*15d0*/  @P0 IMAD.WIDE R2, R67, 0x4, R2 ;  /* 0x0000000443020825 */ /* 0x002fca00078e0202 */
[----:B------:R2:W5:Y:S01]  /*15e0*/  @P0 LDG.E R0, desc[UR60][R2.64] ;  /* 0x0000003c02000981 */ /* 0x000562000c1e1900 */
[----:B0-----:R-:W-:-:S05]  /*15f0*/  @P1 IMAD.WIDE R4, R67, 0x4, R6 ;  /* 0x0000000443041825 */ /* 0x001fca00078e0206 */
[----:B------:R2:W5:Y:S04]  /*1600*/  @P1 LDG.E R220, desc[UR60][R4.64] ;  /* 0x0000003c04dc1981 */ /* 0x000568000c1e1900 */
[----:B------:R2:W-:Y:S01]  /*1610*/  STL [R1+0x64], R67 ;  /* 0x0000644301007387 */ /* 0x0005e20000100800 */
[----:B------:R-:W-:-:S03]  /*1620*/  UISETP.NE.U32.AND UP0, UPT, UR4, URZ, UPT ;  /* 0x0000003f0400728c */ /* 0x000fc6000bf05070 */
[----:B------:R-:W-:Y:S01]  /*1630*/  ULDC UR4, c[0x0][0x424] ;  /* 0x0001090000047ab9 */ /* 0x000fe20000000800 */
[----:B------:R-:W-:Y:S01]  /*1640*/  UISETP.NE.AND.EX UP0, UPT, UR5, URZ, UPT, UP0 ;  /* 0x0000003f0500728c */ /* 0x000fe2000bf05300 */
[----:B------:R-:W-:Y:S02]  /*1650*/  ISETP.NE.U32.AND P2, PT, RZ, UR6, PT ;  /* 0x00000006ff007c0c */ /* 0x000fe4000bf45070 */
[----:B------:R-:W-:Y:S01]  /*1660*/  ULDC UR5, c[0x0][0x2f0] ;  /* 0x0000bc0000057ab9 */ /* 0x000fe20000000800 */
[----:B------:R-:W-:Y:S01]  /*1670*/  USEL UR4, UR4, 0x1, UP0 ;  /* 0x0000000104047887 */ /* 0x000fe20008000000 */
[----:B------:R-:W-:-:S03]  /*1680*/  ISETP.NE.AND.EX P2, PT, RZ, UR7, PT, P2 ;  /* 0x00000007ff007c0c */ /* 0x000fc6000bf45320 */
[----:B------:R-:W-:-:S03]  /*1690*/  UIMAD UR4, UR4, UR5, URZ ;  /* 0x00000005040472a4 */ /* 0x000fc6000f8e023f */
[----:B------:R-:W-:Y:S01]  /*16a0*/  ULDC UR5, c[0x0][0x348] ;  /* 0x0000d20000057ab9 */ /* 0x000fe20000000800 */
[----:B--2---:R-:W-:Y:S08]  /*16b0*/  @P1 BRA `(.L_x_1747) ;  /* 0x0000000000241947 */ /* 0x004ff00003800000 */
[----:B------:R-:W-:Y:S02]  /*16c0*/  ULDC.64 UR6, c[0x0][0xa00] ;  /* 0x0002800000067ab9 */ /* 0x000fe40000000a00 */
[----:B------:R-:W-:-:S04]  /*16d0*/  ISETP.NE.U32.AND P0, PT, RZ, UR6, PT ;  /* 0x00000006ff007c0c */ /* 0x000fc8000bf05070 */
[----:B------:R-:W-:-:S13]  /*16e0*/  ISETP.NE.AND.EX P0, PT, RZ, UR7, PT, P0 ;  /* 0x00000007ff007c0c */ /* 0x000fda000bf05300 */
[----:B------:R-:W-:Y:S05]  /*16f0*/  @!P0 BRA `(.L_x_1747) ;  /* 0x0000000000148947 */ /* 0x000fea0003800000 */
[----:B------:R-:W0:Y:S02]  /*1700*/  LDC.64 R2, c[0x0][0xa00] ;  /* 0x00028000ff027b82 */ /* 0x000e240000000a00 */
[----:B0-----:R-:W-:-:S05]  /*1710*/  IMAD.WIDE R2, R67, 0x4, R2 ;  /* 0x0000000443027825 */ /* 0x001fca00078e0202 */
[----:B-----5:R-:W2:Y:S04]  /*1720*/  LDG.E R220, desc[UR60][R2.64] ;  /* 0x0000003c02dc7981 */ /* 0x020ea8000c1e1900 */
[----:B------:R-:W2:Y:S02]  /*1730*/  LDG.E R5, desc[UR60][R2.64+0x4] ;  /* 0x0000043c02057981 */ /* 0x000ea4000c1e1900 */
[----:B--2---:R-:W-:-:S07]  /*1740*/  IADD3 R220, -R220, R5, RZ ;  /* 0x00000005dcdc7210 */ /* 0x004fce0007ffe1ff */
.L_x_1747:
[----:B------:R-:W-:Y:S02]  /*1750*/  IMAD.U32 R2, RZ, RZ, UR5 ;  /* 0x00000005ff027e24 */ /* 0x000fe4000f8e00ff */
[----:B------:R-:W-:Y:S01]  /*1760*/  IMAD.U32 R27, RZ, RZ, UR4 ;  /* 0x00000004ff1b7e24 */ /* 0x000fe2000f8e00ff */
[----:B------:R-:W-:Y:S06]  /*1770*/  @!P2 BRA `(.L_x_1748) ;  /* 0x000000000010a947 */ /* 0x000fec0003800000 */
[----:B------:R-:W0:Y:S02]  /*1780*/  LDC.64 R4, c[0x0][0xa20] ;  /* 0x00028800ff047b82 */ /* 0x000e240000000a00 */
[----:B0-----:R-:W-:-:S05]  /*1790*/  IMAD.WIDE R4, R67, 0x4, R4 ;  /* 0x0000000443047825 */ /* 0x001fca00078e0204 */
[----:B------:R0:W5:Y:S01]  /*17a0*/  LDG.E R27, desc[UR60][R4.64] ;  /* 0x0000003c041b7981 */ /* 0x000162000c1e1900 */
[----:B------:R-:W-:Y:S05]  /*17b0*/  BRA `(.L_x_1749) ;  /* 0x0000000000107947 */ /* 0x000fea0003800000 */
.L_x_1748:
[----:B------:R-:W-:Y:S05]  /*17c0*/  @!P3 BRA `(.L_x_1749) ;  /* 0x00000000000cb947 */ /* 0x000fea0003800000 */
[----:B------:R-:W2:Y:S04]  /*17d0*/  LDG.E R4, desc[UR60][R8.64] ;  /* 0x0000003c08047981 */ /* 0x000ea8000c1e1900 */
[----:B------:R-:W2:Y:S02]  /*17e0*/  LDG.E R27, desc[UR60][R8.64+0x4] ;  /* 0x0000043c081b7981 */ /* 0x000ea4000c1e1900 */
[----:B--2---:R-:W-:-:S07]  /*17f0*/  IMAD.IADD R27, R27, 0x1, -R4 ;  /* 0x000000011b1b7824 */ /* 0x004fce00078e0a04 */
.L_x_1749:
[----:B------:R-:W-:Y:S01]  /*1800*/  ULDC.64 UR4, c[0x0][0xa10] ;  /* 0x0002840000047ab9 */ /* 0x000fe20000000a00 */
[----:B------:R-:W1:Y:S01]  /*1810*/  LDC R9, c[0x0][0x448] ;  /* 0x00011200ff097b82 */ /* 0x000e620000000800 */
[----:B------:R-:W-:-:S04]  /*1820*/  ISETP.NE.U32.AND P0, PT, RZ, UR4, PT ;  /* 0x00000004ff007c0c */ /* 0x000fc8000bf05070 */
[----:B------:R-:W-:Y:S01]  /*1830*/  ISETP.NE.AND.EX P0, PT, RZ, UR5, PT, P0 ;  /* 0x00000005ff007c0c */ /* 0x000fe2000bf05300 */
[----:B------:R-:W-:Y:S02]  /*1840*/  ULDC.64 UR4, c[0x0][0xa30] ;  /* 0x00028c0000047ab9 */ /* 0x000fe40000000a00 */
[----:B------:R-:W-:Y:S01]  /*1850*/  ISETP.NE.U32.AND P1, PT, RZ, UR4, PT ;  /* 0x00000004ff007c0c */ /* 0x000fe2000bf25070 */
[----:B-----5:R-:W-:Y:S01]  /*1860*/  IMAD.MOV.U32 R23, RZ, RZ, R27 ;  /* 0x000000ffff177224 */ /* 0x020fe200078e001b */
[----:B------:R-:W2:Y:S02]  /*1870*/  LDC.64 R12, c[0x0][0x9e0] ;  /* 0x00027800ff0c7b82 */ /* 0x000ea40000000a00 */
[----:B------:R-:W-:-:S06]  /*1880*/  ISETP.NE.AND.EX P1, PT, RZ, UR5, PT, P1 ;  /* 0x00000005ff007c0c */ /* 0x000fcc000bf25310 */
[----:B0-----:R-:W0:Y:S08]  /*1890*/  @P0 LDC.64 R4, c[0x0][0xa10] ;  /* 0x00028400ff040b82 */ /* 0x001e300000000a00 */
[----:B------:R-:W3:Y:S01]  /*18a0*/  @P1 LDC.64 R6, c[0x0][0xa30] ;  /* 0x00028c00ff061b82 */ /* 0x000ee20000000a00 */
[----:B0-----:R-:W-:-:S05]  /*18b0*/  @P0 IMAD.WIDE R4, R67, 0x4, R4 ;  /* 0x0000000443040825 */ /* 0x001fca00078e0204 */
[----:B------:R-:W4:Y:S04]  /*18c0*/  @P0 LDG.E R3, desc[UR60][R4.64] ;  /* 0x0000003c04030981 */ /* 0x000f28000c1e1900 */
[----:B------:R0:W4:Y:S01]  /*18d0*/  @P0 LDG.E R8, desc[UR60][R4.64+0x4] ;  /* 0x0000043c04080981 */ /* 0x000122000c1e1900 */
[----:B---3--:R-:W-:-:S05]  /*18e0*/  @P1 IMAD.WIDE R6, R67, 0x4, R6 ;  /* 0x0000000443061825 */ /* 0x008fca00078e0206 */
[----:B------:R3:W5:Y:S01]  /*18f0*/  @P1 LDG.E R23, desc[UR60][R6.64] ;  /* 0x0000003c06171981 */ /* 0x000762000c1e1900 */
[----:B-1----:R-:W-:Y:S01]  /*1900*/  ISETP.NE.AND P1, PT, R9, 0x1, PT ;  /* 0x000000010900780c */ /* 0x002fe20003f25270 */
[----:B------:R-:W-:Y:S01]  /*1910*/  IMAD.IADD R11, R27, 0x1, -R0 ;  /* 0x000000011b0b7824 */ /* 0x000fe200078e0a00 */
[----:B------:R-:W-:Y:S02]  /*1920*/  SHF.L.U32 R14, R65, 0x7, RZ ;  /* 0x00000007410e7819 */ /* 0x000fe400000006ff */
[----:B--2---:R-:W-:-:S03]  /*1930*/  ISETP.GE.AND P2, PT, R13, 0x1, PT ;  /* 0x000000010d00780c */ /* 0x004fc60003f46270 */
[----:B------:R1:W-:Y:S01]  /*1940*/  STL [R1+0x34], R14 ;  /* 0x0000340e01007387 */ /* 0x0003e20000100800 */
[----:B------:R-:W-:-:S05]  /*1950*/  VIADD R0, R14, 0x7f ;  /* 0x0000007f0e007836 */ /* 0x000fca0000000000 */
[----:B------:R-:W2:Y:S01]  /*1960*/  @P1 LDC R9, c[0x0][0x44c] ;  /* 0x00011300ff091b82 */ /* 0x000ea20000000800 */
[----:B0-----:R-:W-:-:S07]  /*1970*/  MOV R4, R0 ;  /* 0x0000000000047202 */ /* 0x001fce0000000f00 */
[----:B------:R-:W0:Y:S01]  /*1980*/  @P1 LDC R10, c[0x0][0x450] ;  /* 0x00011400ff0a1b82 */ /* 0x000e220000000800 */
[----:B----4-:R-:W-:Y:S02]  /*1990*/  @P0 IMAD.IADD R2, R8, 0x1, -R3 ;  /* 0x0000000108020824 */ /* 0x010fe400078e0a03 */
[----:B--2---:R-:W-:-:S04]  /*19a0*/  @P1 IMAD.HI.U32 R3, R0, R9, RZ ;  /* 0x0000000900031227 */ /* 0x004fc800078e00ff */
[----:B------:R-:W-:Y:S01]  /*19b0*/  IMAD.IADD R221, R11, 0x1, R2 ;  /* 0x000000010bdd7824 */ /* 0x000fe200078e0202 */
[----:B0-----:R-:W-:-:S03]  /*19c0*/  @P1 SHF.R.U32.HI R4, RZ, R10, R3 ;  /* 0x0000000aff041219 */ /* 0x001fc60000011603 */
[C---:B------:R-:W-:Y:S01]  /*19d0*/  VIADD R0, R221.reuse, 0x3f ;  /* 0x0000003fdd007836 */ /* 0x040fe20000000000 */
[----:B------:R-:W-:-:S04]  /*19e0*/  IADD3 R5, R221, 0x1, -R220 ;  /* 0x00000001dd057810 */ /* 0x000fc80007ffe8dc */
[----:B------:R-:W-:Y:S01]  /*19f0*/  SHF.R.S32.HI R3, RZ, 0x1f, R0 ;  /* 0x0000001fff037819 */ /* 0x000fe20000011400 */
[----:B---3--:R-:W-:-:S03]  /*1a00*/  IMAD.IADD R7, R5, 0x1, R4 ;  /* 0x0000000105077824 */ /* 0x008fc600078e0204 */
[----:B------:R-:W-:Y:S01]  /*1a10*/  LEA.HI R3, R3, R0, RZ, 0x6 ;  /* 0x0000000003037211 */ /* 0x000fe200078f30ff */
[----:B------:R-:W-:-:S03]  /*1a20*/  IMAD.IADD R0, R7, 0x1, R12 ;  /* 0x0000000107007824 */ /* 0x000fc600078e020c */
[----:B------:R-:W-:Y:S01]  /*1a30*/  SHF.R.S32.HI R103, RZ, 0x6, R3 ;  /* 0x00000006ff677819 */ /* 0x000fe20000011403 */
[----:B-1----:R-:W-:Y:S06]  /*1a40*/  @!P2 BRA `(.L_x_1750) ;  /* 0x000000000048a947 */ /* 0x002fec0003800000 */
[C---:B------:R-:W-:Y:S01]  /*1a50*/  ISETP.GT.AND P0, PT, R7.reuse, RZ, PT ;  /* 0x000000ff0700720c */ /* 0x040fe20003f04270 */
[----:B------:R-:W-:Y:S01]  /*1a60*/  BSSY B0, `(.L_x_1751) ;  /* 0x000000e000007945 */ /* 0x000fe20003800000 */
[----:B------:R-:W-:-:S11]  /*1a70*/  VIADD R3, R7, 0xffffffff ;  /* 0xffffffff07037836 */ /* 0x000fd60000000000 */
[----:B------:R-:W-:Y:S05]  /*1a80*/  @P0 BRA `(.L_x_1752) ;  /* 0x00000000001c0947 */ /* 0x000fea0003800000 */
[----:B------:R-:W-:Y:S02]  /*1a90*/  ISETP.NE.AND P0, PT, R13, 0x1, PT ;  /* 0x000000010d00780c */ /* 0x000fe40003f05270 */
[----:B------:R-:W-:-:S11]  /*1aa0*/  IADD3 R3, -R7, RZ, RZ ;  /* 0x000000ff07037210 */ /* 0x000fd60007ffe1ff */
[----:B------:R-:W0:Y:S02]  /*1ab0*/  @P0 LDC.64 R4, c[0x0][0x9e8] ;  /* 0x00027a00ff040b82 */ /* 0x000e240000000a00 */
[----:B0-----:R-:W-:-:S05]  /*1ac0*/  @P0 IMAD.HI.U32 R4, R3, R4, RZ ;  /* 0x0000000403040227 */ /* 0x001fca00078e00ff */
[----:B------:R-:W-:-:S04]  /*1ad0*/  @P0 SHF.R.U32.HI R3, RZ, R5, R4 ;  /* 0x00000005ff030219 */ /* 0x000fc80000011604 */
[----:B------:R-:W-:Y:S01]  /*1ae0*/  LOP3.LUT R3, RZ, R3, RZ, 0x33, !PT ;  /* 0x00000003ff037212 */ /* 0x000fe200078e33ff */
[----:B------:R-:W-:Y:S06]  /*1af0*/  BRA `(.L_x_1753) ;  /* 0x0000000000107947 */ /* 0x000fec0003800000 */
.L_x_1752:
[----:B------:R-:W-:-:S13]  /*1b00*/  ISETP.NE.AND P0, PT, R13, 0x1, PT ;  /* 0x000000010d00780c */ /* 0x000fda0003f05270 */
[----:B------:R-:W0:Y:S02]  /*1b10*/  @P0 LDC.64 R4, c[0x0][0x9e8] ;  /* 0x00027a00ff040b82 */ /* 0x000e240000000a00 */
[----:B0-----:R-:W-:-:S05]  /*1b20*/  @P0 IMAD.HI.U32 R4, R3, R4, RZ ;  /* 0x0000000403040227 */ /* 0x001fca00078e00ff */
[----:B------:R-:W-:-:S07]  /*1b30*/  @P0 SHF.R.U32.HI R3, RZ, R5, R4 ;  /* 0x00000005ff030219 */ /* 0x000fce0000011604 */
.L_x_1753:
[----:B------:R-:W-:Y:S05]  /*1b40*/  BSYNC B0 ;  /* 0x0000000000007941 */ /* 0x000fea0003800000 */
.L_x_1751:
[----:B------:R-:W-:-:S05]  /*1b50*/  IMAD R3, R3, R13, R13 ;  /* 0x0000000d03037224 */ /* 0x000fca00078e020d */
[----:B------:R-:W-:-:S07]  /*1b60*/  VIMNMX R0, R0, R3, PT ;  /* 0x0000000300007248 */ /* 0x000fce0003fe0100 */
.L_x_1750:
[----:B------:R-:W0:Y:S01]  /*1b70*/  @P1 LDC R4, c[0x0][0x44c] ;  /* 0x00011300ff041b82 */ /* 0x000e220000000800 */
[----:B------:R-:W-:Y:S01]  /*1b80*/  IMAD.MOV.U32 R3, RZ, RZ, R14 ;  /* 0x000000ffff037224 */ /* 0x000fe200078e000e */
[----:B------:R-:W-:Y:S01]  /*1b90*/  ULDC UR4, c[0x0][0x9dc] ;  /* 0x0002770000047ab9 */ /* 0x000fe20000000800 */
[----:B------:R-:W-:-:S05]  /*1ba0*/  IMAD.IADD R106, R221, 0x1, -R220 ;  /* 0x00000001dd6a7824 */ /* 0x000fca00078e0adc */
[----:B------:R-:W1:Y:S01]  /*1bb0*/  @P1 LDC R5, c[0x0][0x450] ;  /* 0x00011400ff051b82 */ /* 0x000e620000000800 */
[----:B0-----:R-:W-:-:S05]  /*1bc0*/  @P1 IMAD.HI.U32 R4, R14, R4, RZ ;  /* 0x000000040e041227 */ /* 0x001fca00078e00ff */
[----:B-1----:R-:W-:-:S05]  /*1bd0*/  @P1 SHF.R.U32.HI R3, RZ, R5, R4 ;  /* 0x00000005ff031219 */ /* 0x002fca0000011604 */
[----:B------:R-:W-:-:S04]  /*1be0*/  IMAD.IADD R3, R106, 0x1, R3 ;  /* 0x000000016a037824 */ /* 0x000fc800078e0203 */
[----:B------:R-:W-:Y:S01]  /*1bf0*/  VIADD R4, R3, -UR4 ;  /* 0x8000000403047c36 */ /* 0x000fe20008000000 */
[----:B------:R-:W-:Y:S06]  /*1c00*/  @!P2 BRA `(.L_x_1754) ;  /* 0x000000000044a947 */ /* 0x000fec0003800000 */
[----:B------:R-:W-:Y:S01]  /*1c10*/  ISETP.GT.AND P0, PT, R3, -0x1, PT ;  /* 0xffffffff0300780c */ /* 0x000fe20003f04270 */
[----:B------:R-:W-:-:S12]  /*1c20*/  BSSY B0, `(.L_x_1755) ;  /* 0x000000d000007945 */ /* 0x000fd80003800000 */
        /* <DEDUP_REMOVED lines=8> */
.L_x_1756:
[----:B------:R-:W-:-:S13]  /*1cb0*/  ISETP.NE.AND P0, PT, R13, 0x1, PT ;  /* 0x000000010d00780c */ /* 0x000fda0003f05270 */
[----:B------:R-:W0:Y:S02]  /*1cc0*/  @P0 LDC.64 R6, c[0x0][0x9e8] ;  /* 0x00027a00ff060b82 */ /* 0x000e240000000a00 */
[----:B0-----:R-:W-:-:S05]  /*1cd0*/  @P0 IMAD.HI.U32 R6, R3, R6, RZ ;  /* 0x0000000603060227 */ /* 0x001fca00078e00ff */
[----:B------:R-:W-:-:S07]  /*1ce0*/  @P0 SHF.R.U32.HI R3, RZ, R7, R6 ;  /* 0x00000007ff030219 */ /* 0x000fce0000011606 */
.L_x_1757:
[----:B------:R-:W-:Y:S05]  /*1cf0*/  BSYNC B0 ;  /* 0x0000000000007941 */ /* 0x000fea0003800000 */
.L_x_1755:
[----:B------:R-:W-:-:S05]  /*1d00*/  IMAD R3, R3, R13, RZ ;  /* 0x0000000d03037224 */ /* 0x000fca00078e02ff */
[----:B------:R-:W-:-:S07]  /*1d10*/  VIMNMX R4, R4, R3, !PT ;  /* 0x0000000304047248 */ /* 0x000fce0007fe0100 */
.L_x_1754:
[----:B------:R-:W-:Y:S02]  /*1d20*/  IADD3 R0, R0, 0x3f, RZ ;  /* 0x0000003f00007810 */ /* 0x000fe40007ffe0ff */
[----:B------:R-:W-:Y:S02]  /*1d30*/  SHF.R.S32.HI R5, RZ, 0x1f, R4 ;  /* 0x0000001fff057819 */ /* 0x000fe40000011404 */
[----:B------:R-:W-:Y:S02]  /*1d40*/  SHF.R.S32.HI R3, RZ, 0x1f, R0 ;  /* 0x0000001fff037819 */ /* 0x000fe40000011400 */
[----:B------:R-:W-:Y:S02]  /*1d50*/  LEA.HI R5, R5, R4, RZ, 0x6 ;  /* 0x0000000405057211 */ /* 0x000fe400078f30ff */
[----:B------:R-:W-:Y:S02]  /*1d60*/  LEA.HI R3, R3, R0, RZ, 0x6 ;  /* 0x0000000003037211 */ /* 0x000fe400078f30ff */
[----:B------:R-:W-:-:S02]  /*1d70*/  SHF.R.S32.HI R5, RZ, 0x6, R5 ;  /* 0x00000006ff057819 */ /* 0x000fc40000011405 */
[----:B------:R-:W-:Y:S02]  /*1d80*/  SHF.R.S32.HI R0, RZ, 0x6, R3 ;  /* 0x00000006ff007819 */ /* 0x000fe40000011403 */
[----:B------:R-:W-:Y:S02]  /*1d90*/  VIMNMX R5, RZ, R5, !PT ;  /* 0x00000005ff057248 */ /* 0x000fe40007fe0100 */
[----:B------:R-:W-:-:S03]  /*1da0*/  VIMNMX R0, R103, R0, PT ;  /* 0x0000000067007248 */ /* 0x000fc60003fe0100 */
[--C-:B------:R-:W-:Y:S02]  /*1db0*/  IMAD R5, R5, 0x40, -R11.reuse ;  /* 0x0000004005057824 */ /* 0x100fe400078e0a0b */
[----:B------:R-:W-:-:S03]  /*1dc0*/  IMAD R3, R0, 0x40, -R11 ;  /* 0x0000004000037824 */ /* 0x000fc600078e0a0b */
[----:B------:R-:W-:Y:S02]  /*1dd0*/  VIMNMX R5, RZ, R5, !PT ;  /* 0x00000005ff057248 */ /* 0x000fe40007fe0100 */
[----:B------:R-:W-:Y:S02]  /*1de0*/  VIMNMX R0, R3, R2, PT ;  /* 0x0000000203007248 */ /* 0x000fe40003fe0100 */
[----:B------:R-:W-:Y:S02]  /*1df0*/  SHF.R.U32.HI R24, RZ, 0x6, R5 ;  /* 0x00000006ff187819 */ /* 0x000fe40000011605 */
[----:B------:R-:W-:-:S03]  /*1e00*/  ISETP.GT.AND P0, PT, R0, R5, PT ;  /* 0x000000050000720c */ /* 0x000fc60003f04270 */
[----:B------:R-:W-:-:S10]  /*1e10*/  IMAD.MOV.U32 R25, RZ, RZ, R24 ;  /* 0x000000ffff197224 */ /* 0x000fd400078e0018 */
[----:B------:R-:W-:-:S05]  /*1e20*/  @P0 VIADD R0, R0, 0x3f ;  /* 0x0000003f00000836 */ /* 0x000fca0000000000 */
[----:B------:R-:W-:-:S04]  /*1e30*/  @P0 SHF.R.S32.HI R3, RZ, 0x1f, R0 ;  /* 0x0000001fff030819 */ /* 0x000fc80000011400 */
[----:B------:R-:W-:-:S04]  /*1e40*/  @P0 LEA.HI R3, R3, R0, RZ, 0x6 ;  /* 0x0000000003030211 */ /* 0x000fc800078f30ff */
[----:B------:R-:W-:Y:S02]  /*1e50*/  @P0 SHF.R.S32.HI R25, RZ, 0x6, R3 ;  /* 0x00000006ff190819 */ /* 0x000fe40000011403 */
[----:B------:R-:W-:Y:S02]  /*1e60*/  PLOP3.LUT P0, PT, PT, PT, PT, 0x80, 0x0 ;  /* 0x000000000000781c */ /* 0x000fe40003f0f070 */
[----:B------:R-:W-:-:S13]  /*1e70*/  ISETP.GT.AND P1, PT, R25, R24, PT ;  /* 0x000000181900720c */ /* 0x000fda0003f24270 */
[----:B------:R-:W-:Y:S05]  /*1e80*/  @!P1 BRA `(.L_x_1758) ;  /* 0x0000006400449947 */ /* 0x000fea0003800000 */
        /* <DEDUP_REMOVED lines=11> */
[----:B------:R-:W-:Y:S01]  /*1f40*/  MOV R10, UR6 ;  /* 0x00000006000a7c02 */ /* 0x000fe20008000f00 */
[----:B------:R-:W-:Y:S02]  /*1f50*/  IMAD.U32 R6, RZ, RZ, UR4 ;  /* 0x00000004ff067e24 */ /* 0x000fe4000f8e00ff */
[----:B------:R-:W-:-:S02]  /*1f60*/  IMAD.U32 R7, RZ, RZ, UR5 ;  /* 0x00000005ff077e24 */ /* 0x000fc4000f8e00ff */
[----:B------:R-:W-:Y:S02]  /*1f70*/  IMAD.U32 R11, RZ, RZ, UR7 ;  /* 0x00000007ff0b7e24 */ /* 0x000fe4000f8e00ff */
[----:B------:R-:W-:Y:S02]  /*1f80*/  IMAD.MOV.U32 R8, RZ, RZ, 0x70 ;  /* 0x00000070ff087424 */ /* 0x000fe400078e00ff */
[----:B------:R-:W-:Y:S02]  /*1f90*/  IMAD.MOV.U32 R12, RZ, RZ, 0x1 ;  /* 0x00000001ff0c7424 */ /* 0x000fe400078e00ff */
[----:B0-----:R-:W-:-:S07]  /*1fa0*/  IMAD.MOV.U32 R13, RZ, RZ, RZ ;  /* 0x000000ffff0d7224 */ /* 0x001fce00078e00ff */
[----:B------:R-:W-:-:S07]  /*1fb0*/  LEPC R20, `(.L_x_1760) ;  /* 0x000000001014794e */ /* 0x000fce0000000000 */
[----:B-1---5:R-:W-:Y:S05]  /*1fc0*/  CALL.ABS.NOINC R14 ;  /* 0x000000000e007343 */ /* 0x022fea0003c00000 */
.L_x_1760:
[----:B------:R-:W-:Y:S05]  /*1fd0*/  BSYNC B6 ;  /* 0x0000000000067941 */ /* 0x000fea0003800000 */
.L_x_1759:
        /* <DEDUP_REMOVED lines=20> */
.L_x_1762:
[----:B------:R-:W-:Y:S05]  /*2120*/  BSYNC B6 ;  /* 0x0000000000067941 */ /* 0x000fea0003800000 */
.L_x_1761:
[----:B------:R-:W-:Y:S01]  /*2130*/  ULDC.64 UR4, c[0x0][0x9f8] ;  /* 0x00027e0000047ab9 */ /* 0x000fe20000000a00 */
[----:B------:R-:W2:Y:S01]  /*2140*/  LDL R30, [R1+0x2c] ;  /* 0x00002c00011e7983 */ /* 0x000ea20000100800 */
[----:B------:R-:W-:Y:S01]  /*2150*/  ISETP.NE.U32.AND P0, PT, RZ, UR4, PT ;  /* 0x00000004ff007c0c */ /* 0x000fe2000bf05070 */
[----:B------:R-:W0:Y:S01]  /*2160*/  LDC.64 R12, c[0x0][0x300] ;  /* 0x0000c000ff0c7b82 */ /* 0x000e220000000a00 */
[----:B------:R-:W-:Y:S01]  /*2170*/  IADD3 R77, R26, R27, RZ ;  /* 0x0000001b1a4d7210 */ /* 0x000fe20007ffe0ff */
[----:B------:R-:W-:Y:S01]  /*2180*/  ULDC UR6, c[0x0][0x2f4] ;  /* 0x0000bd0000067ab9 */ /* 0x000fe20000000800 */
[----:B------:R-:W-:Y:S01]  /*2190*/  ISETP.NE.AND.EX P0, PT, RZ, UR5, PT, P0 ;  /* 0x00000005ff007c0c */ /* 0x000fe2000bf05300 */
[----:B------:R-:W-:Y:S01]  /*21a0*/  ULDC.64 UR4, c[0x0][0x330] ;  /* 0x0000cc0000047ab9 */ /* 0x000fe20000000a00 */
[----:B------:R-:W-:Y:S01]  /*21b0*/  ULDC.64 UR8, c[0x0][0xa08] ;  /* 0x0002820000087ab9 */ /* 0x000fe20000000a00 */
[----:B------:R-:W3:Y:S02]  /*21c0*/  LDL R26, [R1+0x38] ;  /* 0x00003800011a7983 */ /* 0x000ee40000100800 */
[----:B------:R-:W1:Y:S02]  /*21d0*/  LDC.64 R20, c[0x0][0x408] ;  /* 0x00010200ff147b82 */ /* 0x000e640000000a00 */
[----:B------:R-:W4:Y:S06]  /*21e0*/  LDL R14, [R1+0x40] ;  /* 0x00004000010e7983 */ /* 0x000f2c0000100800 */
[----:B------:R-:W0:Y:S08]  /*21f0*/  @P0 LDC.64 R4, c[0x0][0x9f8] ;  /* 0x00027e00ff040b82 */ /* 0x000e300000000a00 */
[----:B------:R-:W1:Y:S01]  /*2200*/  LDC.64 R28, c[0x0][0x3f8] ;  /* 0x0000fe00ff1c7b82 */ /* 0x000e620000000a00 */
[----:B------:R-:W-:-:S07]  /*2210*/  SHF.R.S32.HI R32, RZ, 0x1f, R218 ;  /* 0x0000001fff207819 */ /* 0x000fce00000114da */
[----:B------:R-:W1:Y:S01]  /*2220*/  LDC R39, c[0x0][0x3f4] ;  /* 0x0000fd00ff277b82 */ /* 0x000e620000000800 */
[----:B0-----:R-:W-:-:S05]  /*2230*/  @P0 IMAD.WIDE R4, R67, 0x4, R4 ;  /* 0x0000000443040825 */ /* 0x001fca00078e0204 */
[----:B------:R0:W2:Y:S01]  /*2240*/  @P0 LDG.E R67, desc[UR60][R4.64] ;  /* 0x0000003c04430981 */ /* 0x0000a2000c1e1900 */
[----:B------:R-:W-:Y:S01]  /*2250*/  SHF.R.S32.HI R33, RZ, 0x1f, R77 ;  /* 0x0000001fff217819 */ /* 0x000fe2000001144d */
[-C--:B------:R-:W-:Y:S01]  /*2260*/  IMAD.WIDE.U32 R6, R77, R12.reuse, RZ ;  /* 0x0000000c4d067225 */ /* 0x080fe200078e00ff */
[----:B------:R-:W-:Y:S02]  /*2270*/  ISETP.GE.AND P2, PT, R226, UR6, PT ;  /* 0x00000006e2007c0c */ /* 0x000fe4000bf46270 */
[----:B------:R-:W-:Y:S01]  /*2280*/  ISETP.NE.U32.AND P0, PT, RZ, UR8, PT ;  /* 0x00000008ff007c0c */ /* 0x000fe2000bf05070 */
[----:B------:R-:W-:Y:S01]  /*2290*/  IMAD R0, R33, R12, RZ ;  /* 0x0000000c21007224 */ /* 0x000fe200078e02ff */
[----:B------:R-:W-:Y:S01]  /*22a0*/  ISETP.GE.AND P1, PT, R18, UR6, PT ;  /* 0x0000000612007c0c */ /* 0x000fe2000bf26270 */
[----:B------:R-:W-:Y:S01]  /*22b0*/  IMAD.WIDE.U32 R8, R66, UR4, R18 ;  /* 0x0000000442087c25 */ /* 0x000fe2000f8e0012 */
[----:B------:R-:W-:Y:S02]  /*22c0*/  ISETP.NE.AND.EX P0, PT, RZ, UR9, PT, P0 ;  /* 0x00000009ff007c0c */ /* 0x000fe4000bf05300 */
[----:B------:R-:W-:Y:S01]  /*22d0*/  SHF.R.S32.HI R201, RZ, 0x1f, R200 ;  /* 0x0000001fffc97819 */ /* 0x000fe200000114c8 */
[----:B------:R-:W-:Y:S01]  /*22e0*/  IMAD R3, R77, R13, R0 ;  /* 0x0000000d4d037224 */ /* 0x000fe200078e0200 */
[----:B------:R-:W-:-:S03]  /*22f0*/  SHF.R.S32.HI R0, RZ, 0x1f, R66 ;  /* 0x0000001fff007819 */ /* 0x000fc60000011442 */
[----:B------:R-:W-:Y:S02]  /*2300*/  IMAD.IADD R7, R7, 0x1, R3 ;  /* 0x0000000107077824 */ /* 0x000fe400078e0203 */
[----:B------:R-:W-:-:S04]  /*2310*/  IMAD R3, R0, UR4, RZ ;  /* 0x0000000400037c24 */ /* 0x000fc8000f8e02ff */
[----:B------:R-:W-:Y:S01]  /*2320*/  IMAD R15, R66, UR5, R3 ;  /* 0x00000005420f7c24 */ /* 0x000fe2000f8e0203 */
[----:B------:R-:W-:Y:S02]  /*2330*/  ULDC.64 UR4, c[0x0][0x308] ;  /* 0x0000c20000047ab9 */ /* 0x000fe40000000a00 */
[----:B------:R-:W-:Y:S01]  /*2340*/  IMAD R3, R0, UR4, RZ ;  /* 0x0000000400037c24 */ /* 0x000fe2000f8e02ff */
[----:B------:R-:W-:Y:S01]  /*2350*/  SEL R0, RZ, 0x1, P1 ;  /* 0x00000001ff007807 */ /* 0x000fe20000800000 */
[----:B0-----:R-:W-:-:S04]  /*2360*/  IMAD.WIDE.U32 R4, R66, UR4, R6 ;  /* 0x0000000442047c25 */ /* 0x001fc8000f8e0006 */
[----:B------:R-:W-:Y:S01]  /*2370*/  IMAD R11, R66, UR5, R3 ;  /* 0x00000005420b7c24 */ /* 0x000fe2000f8e0203 */
[----:B------:R-:W-:Y:S01]  /*2380*/  SEL R3, RZ, 0xffffffff, P2 ;  /* 0xffffffffff037807 */ /* 0x000fe20001000000 */
[----:B------:R-:W-:Y:S01]  /*2390*/  ULDC.64 UR4, c[0x0][0x310] ;  /* 0x0000c40000047ab9 */ /* 0x000fe20000000a00 */
[----:B------:R-:W-:Y:S02]  /*23a0*/  IMAD.IADD R9, R9, 0x1, R15 ;  /* 0x0000000109097824 */ /* 0x000fe400078e020f */
[----:B------:R-:W-:Y:S02]  /*23b0*/  IMAD.IADD R5, R5, 0x1, R11 ;  /* 0x0000000105057824 */ /* 0x000fe400078e020b */
[----:B------:R-:W-:-:S05]  /*23c0*/  IMAD.SHL.U32 R7, R3, 0x2, RZ ;  /* 0x0000000203077824 */ /* 0x000fca00078e00ff */
[----:B------:R-:W-:Y:S01]  /*23d0*/  LOP3.LUT R6, R7, 0x2, R0, 0xe2, !PT ;  /* 0x0000000207067812 */ /* 0x000fe200078ee200 */
[----:B------:R-:W-:Y:S01]  /*23e0*/  IMAD R10, R32, R12, RZ ;  /* 0x0000000c200a7224 */ /* 0x000fe200078e02ff */
[----:B--2---:R-:W-:Y:S02]  /*23f0*/  SHF.R.S32.HI R3, RZ, 0x1f, R67 ;  /* 0x0000001fff037819 */ /* 0x004fe40000011443 */
[----:B------:R-:W-:Y:S02]  /*2400*/  SEL R67, R67, RZ, !P0 ;  /* 0x000000ff43437207 */ /* 0x000fe40004000000 */
[----:B------:R-:W-:Y:S02]  /*2410*/  SEL R3, R3, RZ, !P0 ;  /* 0x000000ff03037207 */ /* 0x000fe40004000000 */
[----:B------:R-:W-:Y:S01]  /*2420*/  ISETP.GE.AND P0, PT, R30, UR6, PT ;  /* 0x000000061e007c0c */ /* 0x000fe2000bf06270 */
[----:B------:R-:W-:Y:S01]  /*2430*/  IMAD.WIDE.U32 R88, R67, UR4, R4 ;  /* 0x0000000443587c25 */ /* 0x000fe2000f8e0004 */
[----:B------:R-:W2:Y:S03]  /*2440*/  LDL R30, [R1+0x30] ;  /* 0x00003000011e7983 */ /* 0x000ea60000100800 */
[----:B------:R-:W-:-:S02]  /*2450*/  IMAD R0, R3, UR4, RZ ;  /* 0x0000000403007c24 */ /* 0x000fc4000f8e02ff */
[----:B------:R-:W-:-:S04]  /*2460*/  IMAD.WIDE.U32 R4, R218, R12, R18 ;  /* 0x0000000cda047225 */ /* 0x000fc800078e0012 */
[----:B------:R-:W-:Y:S01]  /*2470*/  IMAD R15, R67, UR5, R0 ;  /* 0x00000005430f7c24 */ /* 0x000fe2000f8e0200 */
[----:B------:R-:W-:Y:S01]  /*2480*/  ULDC.64 UR4, c[0x0][0x338] ;  /* 0x0000ce0000047ab9 */ /* 0x000fe20000000a00 */
[----:B-1----:R-:W-:Y:S01]  /*2490*/  IMAD R0, R32, R20, RZ ;  /* 0x0000001420007224 */ /* 0x002fe200078e02ff */
[----:B------:R-:W-:Y:S01]  /*24a0*/  SEL R7, RZ, 0x4, P0 ;  /* 0x00000004ff077807 */ /* 0x000fe20000000000 */
[C---:B------:R-:W-:Y:S02]  /*24b0*/  IMAD R27, R218.reuse, R13, R10 ;  /* 0x0000000dda1b7224 */ /* 0x040fe400078e020a */
[----:B------:R-:W-:Y:S02]  /*24c0*/  IMAD R11, R218, R21, R0 ;  /* 0x00000015da0b7224 */ /* 0x000fe400078e0200 */
[----:B------:R-:W-:Y:S01]  /*24d0*/  IMAD R10, R3, UR4, RZ ;  /* 0x00000004030a7c24 */ /* 0x000fe2000f8e02ff */
[----:B------:R-:W-:Y:S01]  /*24e0*/  IADD3 R3, P0, R88, R4, RZ ;  /* 0x0000000458037210 */ /* 0x000fe20007f1e0ff */
[----:B------:R-:W-:Y:S01]  /*24f0*/  IMAD.IADD R0, R89, 0x1, R15 ;  /* 0x0000000159007824 */ /* 0x000fe200078e020f */
[----:B------:R-:W-:-:S02]  /*2500*/  ISETP.GE.AND P3, PT, R18, R39, PT ;  /* 0x000000271200720c */ /* 0x000fc40003f66270 */
[----:B------:R-:W-:Y:S02]  /*2510*/  ISETP.GE.AND P2, PT, R226, R39, PT ;  /* 0x00000027e200720c */ /* 0x000fe40003f46270 */
[----:B------:R-:W-:Y:S01]  /*2520*/  IADD3.X R4, R0, R5, R27, P0, !PT ;  /* 0x0000000500047210 */ /* 0x000fe200007fe41b */
[----:B------:R-:W-:Y:S01]  /*2530*/  IMAD R5, R32, R28, RZ ;  /* 0x0000001c20057224 */ /* 0x000fe200078e02ff */
[----:B------:R-:W-:Y:S01]  /*2540*/  LOP3.LUT R31, R6, R7, RZ, 0xfc, !PT ;  /* 0x00000007061f7212 */ /* 0x000fe200078efcff */
[----:B------:R-:W-:Y:S01]  /*2550*/  IMAD.WIDE.U32 R86, R67, UR4, R8 ;  /* 0x0000000443567c25 */ /* 0x000fe2000f8e0008 */
[----:B------:R-:W-:-:S03]  /*2560*/  SEL R7, R39, RZ, P2 ;  /* 0x000000ff27077207 */ /* 0x000fc60001000000 */
[----:B------:R-:W-:Y:S01]  /*2570*/  IMAD R9, R218, R29, R5 ;  /* 0x0000001dda097224 */ /* 0x000fe200078e0205 */
[----:B------:R-:W-:Y:S01]  /*2580*/  SEL R5, R39, RZ, P3 ;  /* 0x000000ff27057207 */ /* 0x000fe20001800000 */
[----:B------:R-:W-:Y:S02]  /*2590*/  IMAD.IADD R7, R226, 0x1, R7 ;  /* 0x00000001e2077824 */ /* 0x000fe400078e0207 */
[----:B------:R-:W-:Y:S02]  /*25a0*/  VIADD R34, R218, 0x20 ;  /* 0x00000020da227836 */ /* 0x000fe40000000000 */
[----:B------:R-:W-:Y:S01]  /*25b0*/  IMAD.IADD R5, R18, 0x1, R5 ;  /* 0x0000000112057824 */ /* 0x000fe200078e0205 */
[----:B------:R-:W-:Y:S01]  /*25c0*/  SHF.R.S32.HI R8, RZ, 0x1f, R7 ;  /* 0x0000001fff087819 */ /* 0x000fe20000011407 */
[----:B------:R-:W-:Y:S02]  /*25d0*/  IMAD.SHL.U32 R34, R34, 0x40, RZ ;  /* 0x0000004022227824 */ /* 0x000fe400078e00ff */
[----:B------:R-:W-:Y:S01]  /*25e0*/  IMAD.WIDE.U32 R78, R218, R28, R18 ;  /* 0x0000001cda4e7225 */ /* 0x000fe200078e0012 */
[----:B------:R-:W-:-:S03]  /*25f0*/  SHF.R.S32.HI R6, RZ, 0x1f, R5 ;  /* 0x0000001fff067819 */ /* 0x000fc60000011405 */
[----:B------:R-:W-:Y:S01]  /*2600*/  IMAD.WIDE.U32 R80, R218, R28, R200 ;  /* 0x0000001cda507225 */ /* 0x000fe200078e00c8 */
[----:B------:R-:W-:Y:S02]  /*2610*/  LEA.HI R90, R6, R5, RZ, 0x3 ;  /* 0x00000005065a7211 */ /* 0x000fe400078f18ff */
[----:B------:R-:W-:Y:S01]  /*2620*/  LEA.HI R92, R8, R7, RZ, 0x3 ;  /* 0x00000007085c7211 */ /* 0x000fe200078f18ff */
[----:B------:R-:W-:Y:S01]  /*2630*/  VIADD R35, R218, 0x20 ;  /* 0x00000020da237836 */ /* 0x000fe20000000000 */
[----:B------:R-:W-:Y:S01]  /*2640*/  LOP3.LUT R34, R34, 0x1c0, RZ, 0xc0, !PT ;  /* 0x000001c022227812 */ /* 0x000fe200078ec0ff */
[----:B------:R-:W-:Y:S01]  /*2650*/  IMAD.IADD R81, R81, 0x1, R9 ;  /* 0x0000000151517824 */ /* 0x000fe200078e0209 */
[----:B------:R-:W-:Y:S01]  /*2660*/  IADD3 R79, R9, R79, RZ ;  /* 0x0000004f094f7210 */ /* 0x000fe20007ffe0ff */
[----:B------:R-:W-:Y:S01]  /*2670*/  IMAD R67, R67, UR5, R10 ;  /* 0x0000000543437c24 */ /* 0x000fe2000f8e020a */
[----:B------:R-:W-:Y:S01]  /*2680*/  LEA.HI R9, R8, R7, RZ, 0x6 ;  /* 0x0000000708097211 */ /* 0x000fe200078f30ff */
[----:B------:R-:W-:Y:S01]  /*2690*/  IMAD.SHL.U32 R35, R35, 0x40, RZ ;  /* 0x0000004023237824 */ /* 0x000fe200078e00ff */
[----:B------:R-:W-:-:S02]  /*26a0*/  LEA.HI R5, R6, R5, RZ, 0x6 ;  /* 0x0000000506057211 */ /* 0x000fc400078f30ff */
[C---:B------:R-:W-:Y:S02]  /*26b0*/  LOP3.LUT R8, R34.reuse, 0x38, R90, 0xf8, !PT ;  /* 0x0000003822087812 */ /* 0x040fe400078ef85a */
[----:B------:R-:W-:Y:S01]  /*26c0*/  LOP3.LUT R10, R34, 0x38, R92, 0xf8, !PT ;  /* 0x00000038220a7812 */ /* 0x000fe200078ef85c */
[----:B------:R-:W-:Y:S01]  /*26d0*/  IMAD.SHL.U32 R34, R218, 0x40, RZ ;  /* 0x00000040da227824 */ /* 0x000fe200078e00ff */
[----:B------:R-:W0:Y:S01]  /*26e0*/  S2R R104, SR_TID.X ;  /* 0x0000000000687919 */ /* 0x000e220000002100 */
[----:B------:R-:W-:Y:S01]  /*26f0*/  LOP3.LUT R35, R35, 0x1c0, RZ, 0xc0, !PT ;  /* 0x000001c023237812 */ /* 0x000fe200078ec0ff */
[----:B------:R-:W-:Y:S01]  /*2700*/  IMAD.SHL.U32 R6, R5, 0x40, RZ ;  /* 0x0000004005067824 */ /* 0x000fe200078e00ff */
[----:B------:R-:W-:Y:S01]  /*2710*/  LOP3.LUT R5, R90, 0x38, RZ, 0xc0, !PT ;  /* 0x000000385a057812 */ /* 0x000fe200078ec0ff */
[----:B------:R-:W-:Y:S01]  /*2720*/  IMAD.SHL.U32 R36, R218, 0x40, RZ ;  /* 0x00000040da247824 */ /* 0x000fe200078e00ff */
[----:B------:R-:W-:Y:S01]  /*2730*/  LOP3.LUT R34, R34, 0x1c0, RZ, 0xc0, !PT ;  /* 0x000001c022227812 */ /* 0x000fe200078ec0ff */
[----:B------:R-:W-:Y:S01]  /*2740*/  IMAD.WIDE.U32 R84, R218, R20, R200 ;  /* 0x00000014da547225 */ /* 0x000fe200078e00c8 */
[----:B------:R-:W-:-:S03]  /*2750*/  SHF.R.U32.HI R35, RZ, 0x3, R35 ;  /* 0x00000003ff237819 */ /* 0x000fc60000011623 */
[----:B------:R-:W-:Y:S01]  /*2760*/  IMAD.WIDE.U32 R82, R218, R20, R18 ;  /* 0x00000014da527225 */ /* 0x000fe200078e0012 */
[----:B------:R-:W-:Y:S02]  /*2770*/  LOP3.LUT R7, R92, 0x38, RZ, 0xc0, !PT ;  /* 0x000000385c077812 */ /* 0x000fe400078ec0ff */
[----:B------:R-:W-:Y:S01]  /*2780*/  LOP3.LUT R5, R5, 0x1c0, R36, 0xf8, !PT ;  /* 0x000001c005057812 */ /* 0x000fe200078ef824 */
[----:B------:R-:W-:Y:S01]  /*2790*/  IMAD.IADD R83, R11, 0x1, R83 ;  /* 0x000000010b537824 */ /* 0x000fe200078e0253 */
[----:B------:R-:W-:Y:S02]  /*27a0*/  SHF.R.U32.HI R34, RZ, 0x3, R34 ;  /* 0x00000003ff227819 */ /* 0x000fe40000011622 */
[----:B------:R-:W-:Y:S02]  /*27b0*/  IADD3 R85, R85, R11, RZ ;  /* 0x0000000b55557210 */ /* 0x000fe40007ffe0ff */
[----:B------:R-:W-:Y:S02]  /*27c0*/  SHF.L.U32 R9, R9, 0x6, RZ ;  /* 0x0000000609097819 */ /* 0x000fe400000006ff */
[----:B------:R-:W-:-:S02]  /*27d0*/  LOP3.LUT R11, R8, R35, RZ, 0x3c, !PT ;  /* 0x00000023080b7212 */ /* 0x000fc400078e3cff */
[----:B------:R-:W-:Y:S02]  /*27e0*/  LOP3.LUT R6, R6, 0xfffff000, RZ, 0xc0, !PT ;  /* 0xfffff00006067812 */ /* 0x000fe400078ec0ff */
[----:B------:R-:W-:Y:S02]  /*27f0*/  LOP3.LUT R8, R7, 0x1c0, R36, 0xf8, !PT ;  /* 0x000001c007087812 */ /* 0x000fe400078ef824 */
[----:B------:R-:W-:Y:S02]  /*2800*/  LOP3.LUT R7, R5, R34, RZ, 0x3c, !PT ;  /* 0x0000002205077212 */ /* 0x000fe400078e3cff */
[----:B------:R-:W-:Y:S02]  /*2810*/  LOP3.LUT R9, R9, 0xfffff000, RZ, 0xc0, !PT ;  /* 0xfffff00009097812 */ /* 0x000fe400078ec0ff */
[----:B------:R-:W-:Y:S02]  /*2820*/  LOP3.LUT R10, R10, R35, RZ, 0x3c, !PT ;  /* 0x000000230a0a7212 */ /* 0x000fe400078e3cff */
[----:B-----5:R-:W-:-:S02]  /*2830*/  SHF.R.S32.HI R27, RZ, 0x1f, R23 ;  /* 0x0000001fff1b7819 */ /* 0x020fc40000011417 */
[-C--:B---3--:R-:W-:Y:S02]  /*2840*/  IADD3 R5, R11, R6.reuse, R26 ;  /* 0x000000060b057210 */ /* 0x088fe40007ffe01a */
[----:B----4-:R-:W-:Y:S02]  /*2850*/  IADD3 R6, R7, R6, R14 ;  /* 0x0000000607067210 */ /* 0x010fe40007ffe00e */
[----:B------:R-:W-:Y:S01]  /*2860*/  IADD3 R7, R10, R9, R26 ;  /* 0x000000090a077210 */ /* 0x000fe20007ffe01a */
[----:B------:R-:W-:Y:S01]  /*2870*/  IMAD R26, R27, R28, RZ ;  /* 0x0000001c1b1a7224 */ /* 0x000fe200078e02ff */
[----:B------:R-:W-:Y:S02]  /*2880*/  LOP3.LUT R8, R8, R34, RZ, 0x3c, !PT ;  /* 0x0000002208087212 */ /* 0x000fe400078e3cff */
[----:B------:R-:W-:Y:S01]  /*2890*/  IADD3 R76, P1, R218, R77, RZ ;  /* 0x0000004dda4c7210 */ /* 0x000fe20007f3e0ff */
[C---:B------:R-:W-:Y:S01]  /*28a0*/  IMAD R35, R23.reuse, R29, R26 ;  /* 0x0000001d17237224 */ /* 0x040fe200078e021a */
[----:B------:R-:W-:Y:S01]  /*28b0*/  IADD3 R8, R8, R9, R14 ;  /* 0x0000000908087210 */ /* 0x000fe20007ffe00e */
[----:B------:R-:W-:-:S04]  /*28c0*/  IMAD.WIDE.U32 R80, R23, R28, R80 ;  /* 0x0000001c17507225 */ /* 0x000fc800078e0050 */
[----:B------:R-:W-:-:S04]  /*28d0*/  IMAD.WIDE.U32 R78, R23, R28, R78 ;  /* 0x0000001c174e7225 */ /* 0x000fc800078e004e */
[-C--:B------:R-:W-:Y:S02]  /*28e0*/  IMAD R14, R27, R20.reuse, RZ ;  /* 0x000000141b0e7224 */ /* 0x080fe400078e02ff */
[----:B------:R-:W-:Y:S01]  /*28f0*/  IMAD.X R77, R32, 0x1, R33, P1 ;  /* 0x00000001204d7824 */ /* 0x000fe200008e0621 */
[----:B------:R-:W-:Y:S01]  /*2900*/  SHF.R.S32.HI R91, RZ, 0x3, R92 ;  /* 0x00000003ff5b7819 */ /* 0x000fe2000001145c */
[----:B------:R-:W-:Y:S02]  /*2910*/  IMAD.IADD R33, R81, 0x1, R35 ;  /* 0x0000000151217824 */ /* 0x000fe400078e0223 */
[----:B------:R-:W-:Y:S01]  /*2920*/  IMAD.IADD R34, R35, 0x1, R79 ;  /* 0x0000000123227824 */ /* 0x000fe200078e024f */
[----:B------:R-:W-:Y:S01]  /*2930*/  SHF.R.S32.HI R35, RZ, 0x3, R90 ;  /* 0x00000003ff237819 */ /* 0x000fe2000001145a */
[C---:B------:R-:W-:Y:S01]  /*2940*/  IMAD R37, R23.reuse, R21, R14 ;  /* 0x0000001517257224 */ /* 0x040fe200078e020e */
[----:B------:R-:W-:Y:S01]  /*2950*/  LOP3.LUT R90, R90, 0xfffffff8, RZ, 0xc0, !PT ;  /* 0xfffffff85a5a7812 */ /* 0x000fe200078ec0ff */
[----:B------:R-:W-:Y:S01]  /*2960*/  IMAD.WIDE.U32 R82, R23, R20, R82 ;  /* 0x0000001417527225 */ /* 0x000fe200078e0052 */
[----:B------:R-:W-:-:S02]  /*2970*/  LOP3.LUT R92, R92, 0xfffffff8, RZ, 0xc0, !PT ;  /* 0xfffffff85c5c7812 */ /* 0x000fc400078ec0ff */
[C---:B------:R-:W-:Y:S01]  /*2980*/  SHF.L.U64.HI R9, R12.reuse, 0x6, R13 ;  /* 0x000000060c097819 */ /* 0x040fe2000001020d */
[----:B------:R-:W-:Y:S01]  /*2990*/  IMAD.WIDE.U32 R84, R23, R20, R84 ;  /* 0x0000001417547225 */ /* 0x000fe200078e0054 */
[----:B------:R-:W-:Y:S02]  /*29a0*/  SHF.L.U64.HI R10, R12, 0x5, R13 ;  /* 0x000000050c0a7819 */ /* 0x000fe4000001020d */
[C-C-:B------:R-:W-:Y:S01]  /*29b0*/  SHF.L.U64.HI R13, R20.reuse, 0x6, R21.reuse ;  /* 0x00000006140d7819 */ /* 0x140fe20000010215 */
[C---:B------:R-:W-:Y:S01]  /*29c0*/  IMAD.SHL.U32 R15, R20.reuse, 0x40, RZ ;  /* 0x00000040140f7824 */ /* 0x040fe200078e00ff */
[----:B------:R-:W-:Y:S01]  /*29d0*/  SHF.L.U64.HI R14, R20, 0x5, R21 ;  /* 0x00000005140e7819 */ /* 0x000fe20000010215 */
[----:B------:R-:W-:Y:S01]  /*29e0*/  IMAD.SHL.U32 R27, R28, 0x40, RZ ;  /* 0x000000401c1b7824 */ /* 0x000fe200078e00ff */
[C---:B------:R-:W-:Y:S01]  /*29f0*/  SHF.L.U32 R11, R12.reuse, 0x6, RZ ;  /* 0x000000060c0b7819 */ /* 0x040fe200000006ff */
[----:B------:R-:W-:Y:S01]  /*2a00*/  IMAD.SHL.U32 R12, R12, 0x20, RZ ;  /* 0x000000200c0c7824 */ /* 0x000fe200078e00ff */
[--C-:B------:R-:W-:Y:S01]  /*2a10*/  SHF.L.U64.HI R21, R28, 0x6, R29.reuse ;  /* 0x000000061c157819 */ /* 0x100fe2000001021d */
[----:B------:R-:W-:Y:S01]  /*2a20*/  IMAD.SHL.U32 R20, R20, 0x20, RZ ;  /* 0x0000002014147824 */ /* 0x000fe200078e00ff */
[C---:B------:R-:W-:Y:S01]  /*2a30*/  SHF.L.U64.HI R26, R28.reuse, 0x5, R29 ;  /* 0x000000051c1a7819 */ /* 0x040fe2000001021d */
[----:B------:R-:W-:Y:S01]  /*2a40*/  IMAD.SHL.U32 R28, R28, 0x20, RZ ;  /* 0x000000201c1c7824 */ /* 0x000fe200078e00ff */
[----:B0-----:R-:W-:Y:S01]  /*2a50*/  LEA.HI R104, R104, 0x8, RZ, 0x19 ;  /* 0x0000000868687811 */ /* 0x001fe200078fc8ff */
[----:B------:R-:W-:Y:S01]  /*2a60*/  IMAD.SHL.U32 R29, R39, 0x2, RZ ;  /* 0x00000002271d7824 */ /* 0x000fe200078e00ff */
[----:B------:R-:W-:Y:S01]  /*2a70*/  IADD3 R32, R37, R83, RZ ;  /* 0x0000005325207210 */ /* 0x000fe20007ffe0ff */
[----:B------:R-:W-:Y:S01]  /*2a80*/  IMAD.IADD R98, R87, 0x1, R67 ;  /* 0x0000000157627824 */ /* 0x000fe200078e0243 */
[----:B------:R-:W-:-:S02]  /*2a90*/  SHF.R.S32.HI R96, RZ, 0x1f, R90 ;  /* 0x0000001fff607819 */ /* 0x000fc4000001145a */
[----:B------:R-:W-:Y:S02]  /*2aa0*/  SHF.R.S32.HI R97, RZ, 0x1f, R92 ;  /* 0x0000001fff617819 */ /* 0x000fe4000001145c */
[----:B--2---:R-:W-:Y:S02]  /*2ab0*/  ISETP.GE.AND P0, PT, R30, UR6, PT ;  /* 0x000000061e007c0c */ /* 0x004fe4000bf06270 */
[----:B------:R-:W-:-:S04]  /*2ac0*/  IADD3 R30, R218, 0x20, RZ ;  /* 0x00000020da1e7810 */ /* 0x000fc80007ffe0ff */
[----:B------:R-:W-:Y:S02]  /*2ad0*/  SHF.R.S32.HI R102, RZ, 0x1f, R30 ;  /* 0x0000001fff667819 */ /* 0x000fe4000001141e */
[----:B------:R-:W-:-:S04]  /*2ae0*/  SEL R30, RZ, 0x8, P0 ;  /* 0x00000008ff1e7807 */ /* 0x000fc80000000000 */
[C---:B------:R-:W-:Y:S02]  /*2af0*/  LOP3.LUT R95, R31.reuse, R30, RZ, 0xfc, !PT ;  /* 0x0000001e1f5f7212 */ /* 0x040fe400078efcff */
[----:B------:R-:W-:Y:S01]  /*2b00*/  LOP3.LUT R30, R31, 0x1, RZ, 0xc0, !PT ;  /* 0x000000011f1e7812 */ /* 0x000fe200078ec0ff */
[----:B------:R-:W-:Y:S01]  /*2b10*/  IMAD.IADD R31, R85, 0x1, R37 ;  /* 0x00000001551f7824 */ /* 0x000fe200078e0225 */
[C---:B------:R-:W-:Y:S02]  /*2b20*/  LOP3.LUT R93, R95.reuse, 0x2, RZ, 0xc0, !PT ;  /* 0x000000025f5d7812 */ /* 0x040fe400078ec0ff */
[C---:B------:R-:W-:Y:S02]  /*2b30*/  LOP3.LUT R94, R95.reuse, 0x4, RZ, 0xc0, !PT ;  /* 0x000000045f5e7812 */ /* 0x040fe400078ec0ff */
[----:B------:R-:W-:-:S07]  /*2b40*/  LOP3.LUT R95, R95, 0x8, RZ, 0xc0, !PT ;  /* 0x000000085f5f7812 */ /* 0x000fce00078ec0ff */
.L_x_1838:
[----:B-1--4-:R-:W2:Y:S01]  /*2b50*/  LDL R41, [R1+0x54] ;  /* 0x0000540001297983 */ /* 0x012ea20000100800 */
[----:B0-----:R-:W0:Y:S01]  /*2b60*/  LDC R120, c[0x0][0x3f4] ;  /* 0x0000fd00ff787b82 */ /* 0x001e220000000800 */
[----:B------:R-:W-:Y:S01]  /*2b70*/  VIADD R40, R25, 0xffffffff ;  /* 0xffffffff19287836 */ /* 0x000fe20000000000 */
[----:B------:R-:W-:Y:S05]  /*2b80*/  YIELD ;  /* 0x0000000000007946 */ /* 0x000fea0003800000 */
[----:B------:R-:W-:Y:S01]  /*2b90*/  SHF.R.S32.HI R39, RZ, 0x1f, R40 ;  /* 0x0000001fff277819 */ /* 0x000fe20000011428 */
[----:B------:R-:W1:Y:S01]  /*2ba0*/  LDC.64 R108, c[0x0][0x2e8] ;  /* 0x0000ba00ff6c7b82 */ /* 0x000e620000000a00 */
[-C--:B------:R-:W-:Y:S01]  /*2bb0*/  IMAD R36, R9, R40.reuse, RZ ;  /* 0x0000002809247224 */ /* 0x080fe200078e02ff */
[----:B------:R-:W-:Y:S01]  /*2bc0*/  BSSY B0, `(.L_x_1763) ;  /* 0x0000517000007945 */ /* 0x000fe20003800000 */
[----:B------:R-:W-:-:S04]  /*2bd0*/  IMAD.WIDE.U32 R112, R11, R40, RZ ;  /* 0x000000280b707225 */ /* 0x000fc800078e00ff */
[----:B------:R-:W-:Y:S01]  /*2be0*/  IMAD R73, R39, R11, R36 ;  /* 0x0000000b27497224 */ /* 0x000fe200078e0224 */
[CC--:B------:R-:W-:Y:S02]  /*2bf0*/  IADD3 R37, P0, R3.reuse, R112.reuse, RZ ;  /* 0x0000007003257210 */ /* 0x0c0fe40007f1e0ff */
[----:B------:R-:W-:Y:S02]  /*2c00*/  IADD3 R25, P4, P5, R3, R112, R12 ;  /* 0x0000007003197210 */ /* 0x000fe40007d9e00c */
[----:B------:R-:W-:-:S04]  /*2c10*/  IADD3 R73, R113, R73, RZ ;  /* 0x0000004971497210 */ /* 0x000fc80007ffe0ff */
[----:B------:R-:W-:Y:S01]  /*2c20*/  IADD3.X R36, R4, R73, R10, P4, P5 ;  /* 0x0000004904247210 */ /* 0x000fe200027ea40a */
[----:B------:R-:W-:Y:S01]  /*2c30*/  IMAD.X R38, R73, 0x1, R4, P0 ;  /* 0x0000000149267824 */ /* 0x000fe200000e0604 */
[----:B0-----:R-:W-:Y:S02]  /*2c40*/  ISETP.GE.AND P0, PT, R120, 0x1, PT ;  /* 0x000000017800780c */ /* 0x001fe40003f06270 */
[-C--:B-1----:R-:W-:Y:S02]  /*2c50*/  LEA R50, P1, R37, R108.reuse, 0x1 ;  /* 0x0000006c25327211 */ /* 0x082fe400078208ff */
[----:B------:R-:W-:Y:S02]  /*2c60*/  LEA R48, P6, R25, R108, 0x1 ;  /* 0x0000006c19307211 */ /* 0x000fe400078c08ff */
[----:B------:R-:W-:Y:S02]  /*2c70*/  LEA.HI.X R51, R37, R109, R38, 0x1, P1 ;  /* 0x0000006d25337211 */ /* 0x000fe400008f0c26 */
[----:B------:R-:W-:-:S02]  /*2c80*/  ISETP.GT.AND P1, PT, R40, R24, PT ;  /* 0x000000182800720c */ /* 0x000fc40003f24270 */
[----:B------:R-:W-:Y:S01]  /*2c90*/  LEA.HI.X R49, R25, R109, R36, 0x1, P6 ;  /* 0x0000006d19317211 */ /* 0x000fe200030f0c24 */
[----:B------:R-:W-:Y:S01]  /*2ca0*/  IMAD.MOV.U32 R25, RZ, RZ, R40 ;  /* 0x000000ffff197224 */ /* 0x000fe200078e0028 */
[----:B------:R-:W-:Y:S01]  /*2cb0*/  P2R R100, PR, RZ, 0x2 ;  /* 0x00000002ff647803 */ /* 0x000fe20000000000 */
[----:B--2---:R-:W-:-:S04]  /*2cc0*/  IMAD R101, R17, 0x4000, R41 ;  /* 0x0000400011657824 */ /* 0x004fc800078e0229 */
[----:B------:R-:W-:Y:S01]  /*2cd0*/  IMAD R101, R101, 0x2, R16 ;  /* 0x0000000265657824 */ /* 0x000fe200078e0210 */
[----:B------:R-:W-:Y:S06]  /*2ce0*/  @!P0 BRA `(.L_x_1764) ;  /* 0x0000004c00648947 */ /* 0x000fec0003800000 */
[----:B------:R-:W-:Y:S01]  /*2cf0*/  ULDC.U8 UR4, c[0x0][0x410] ;  /* 0x0001040000047ab9 */ /* 0x000fe20000000000 */
[-C--:B------:R-:W-:Y:S01]  /*2d00*/  IMAD R36, R21, R40.reuse, RZ ;  /* 0x0000002815247224 */ /* 0x080fe200078e02ff */
[----:B------:R-:W-:Y:S01]  /*2d10*/  ISETP.NE.AND P0, PT, RZ, UR4, PT ;  /* 0x00000004ff007c0c */ /* 0x000fe2000bf05270 */
[-C--:B------:R-:W-:Y:S02]  /*2d20*/  IMAD R38, R13, R40.reuse, RZ ;  /* 0x000000280d267224 */ /* 0x080fe400078e02ff */
[----:B------:R-:W-:Y:S02]  /*2d30*/  IMAD R37, R39, R27, R36 ;  /* 0x0000001b27257224 */ /* 0x000fe400078e0224 */
[----:B------:R-:W-:Y:S02]  /*2d40*/  IMAD R105, R25, -0x40, R2 ;  /* 0xffffffc019697824 */ /* 0x000fe400078e0202 */
[----:B------:R-:W-:-:S03]  /*2d50*/  IMAD.WIDE.U32 R70, R27, R40, RZ ;  /* 0x000000281b467225 */ /* 0x000fc600078e00ff */
[----:B------:R-:W-:Y:S01]  /*2d60*/  VIMNMX R105, R105, 0x40, PT ;  /* 0x0000004069697848 */ /* 0x000fe20003fe0100 */
[----:B------:R-:W-:Y:S01]  /*2d70*/  IMAD R39, R39, R15, R38 ;  /* 0x0000000f27277224 */ /* 0x000fe200078e0226 */
[----:B------:R-:W-:Y:S01]  /*2d80*/  IADD3 R99, R71, R37, RZ ;  /* 0x0000002547637210 */ /* 0x000fe20007ffe0ff */
[----:B------:R-:W-:-:S04]  /*2d90*/  IMAD.WIDE.U32 R68, R15, R40, RZ ;  /* 0x000000280f447225 */ /* 0x000fc800078e00ff */
        /* <DEDUP_REMOVED lines=18> */
[----:B------:R-:W-:Y:S01]  /*2ec0*/  ISETP.GE.AND P5, PT, R200, R120, PT ;  /* 0x00000078c800720c */ /* 0x000fe20003fa6270 */
[----:B------:R-:W-:Y:S01]  /*2ed0*/  IMAD.X R38, R99, 0x1, R33, P1 ;  /* 0x0000000163267824 */ /* 0x000fe200008e0621 */
[----:B------:R-:W-:Y:S01]  /*2ee0*/  LEA R36, P1, R37, UR4, 0x1 ;  /* 0x0000000425247c11 */ /* 0x000fe2000f8208ff */
[----:B------:R-:W-:Y:S01]  /*2ef0*/  IMAD.X R42, R107, 0x1, R31, P4 ;  /* 0x000000016b2a7824 */ /* 0x000fe200020e061f */
[----:B------:R-:W-:-:S02]  /*2f00*/  CS2R R110, SRZ ;  /* 0x00000000006e7805 */ /* 0x000fc4000001ff00 */
[-C--:B------:R-:W-:Y:S02]  /*2f10*/  ISETP.GE.AND P4, PT, R236, R120.reuse, PT ;  /* 0x00000078ec00720c */ /* 0x080fe40003f86270 */
[----:B------:R-:W-:Y:S01]  /*2f20*/  LEA.HI.X R37, R37, UR5, R38, 0x1, P1 ;  /* 0x0000000525257c11 */ /* 0x000fe200088f0c26 */
[----:B------:R-:W-:Y:S02]  /*2f30*/  ULDC.64 UR4, c[0x0][0x400] ;  /* 0x0001000000047ab9 */ /* 0x000fe40000000a00 */
[C---:B------:R-:W-:Y:S02]  /*2f40*/  LEA R38, P1, R39.reuse, UR4, 0x1 ;  /* 0x0000000427267c11 */ /* 0x040fe4000f8208ff */
[----:B------:R0:W5:Y:S02]  /*2f50*/  @!P5 LDG.E.64 R108, desc[UR60][R36.64] ;  /* 0x0000003c246cd981 */ /* 0x000164000c1e1b00 */
[----:B------:R-:W-:Y:S02]  /*2f60*/  LEA.HI.X R39, R39, UR5, R42, 0x1, P1 ;  /* 0x0000000527277c11 */ /* 0x000fe400088f0c2a */
[----:B------:R-:W-:-:S03]  /*2f70*/  ISETP.GE.AND P1, PT, R235, R120, PT ;  /* 0x00000078eb00720c */ /* 0x000fc60003f26270 */
[----:B------:R0:W5:Y:S01]  /*2f80*/  @!P5 LDG.E.64 R110, desc[UR60][R38.64] ;  /* 0x0000003c266ed981 */ /* 0x000162000c1e1b00 */
[----:B------:R-:W-:Y:S02]  /*2f90*/  ISETP.GE.AND P5, PT, R237, R120, PT ;  /* 0x00000078ed00720c */ /* 0x000fe40003fa6270 */
[----:B------:R-:W-:Y:S02]  /*2fa0*/  CS2R R72, SRZ ;  /* 0x0000000000487805 */ /* 0x000fe4000001ff00 */
[----:B------:R-:W-:Y:S02]  /*2fb0*/  CS2R R64, SRZ ;  /* 0x0000000000407805 */ /* 0x000fe4000001ff00 */
[----:B------:R-:W-:Y:S02]  /*2fc0*/  CS2R R60, SRZ ;  /* 0x00000000003c7805 */ /* 0x000fe4000001ff00 */
[----:B------:R-:W-:Y:S02]  /*2fd0*/  CS2R R74, SRZ ;  /* 0x00000000004a7805 */ /* 0x000fe4000001ff00 */
[----:B------:R-:W-:-:S02]  /*2fe0*/  CS2R R66, SRZ ;  /* 0x0000000000427805 */ /* 0x000fc4000001ff00 */
[----:B------:R-:W-:Y:S01]  /*2ff0*/  CS2R R62, SRZ ;  /* 0x00000000003e7805 */ /* 0x000fe2000001ff00 */
[----:B------:R0:W5:Y:S04]  /*3000*/  @!P4 LDG.E.64 R72, desc[UR60][R36.64+0x40] ;  /* 0x0000403c2448c981 */ /* 0x000168000c1e1b00 */
[----:B------:R0:W5:Y:S04]  /*3010*/  @!P1 LDG.E.64 R64, desc[UR60][R36.64+0x80] ;  /* 0x0000803c24409981 */ /* 0x000168000c1e1b00 */
[----:B------:R0:W5:Y:S04]  /*3020*/  @!P5 LDG.E.64 R60, desc[UR60][R36.64+0xc0] ;  /* 0x0000c03c243cd981 */ /* 0x000168000c1e1b00 */
[----:B------:R0:W5:Y:S04]  /*3030*/  @!P4 LDG.E.64 R74, desc[UR60][R38.64+0x40] ;  /* 0x0000403c264ac981 */ /* 0x000168000c1e1b00 */
[----:B------:R0:W5:Y:S04]  /*3040*/  @!P1 LDG.E.64 R66, desc[UR60][R38.64+0x80] ;  /* 0x0000803c26429981 */ /* 0x000168000c1e1b00 */
[----:B------:R0:W5:Y:S02]  /*3050*/  @!P5 LDG.E.64 R62, desc[UR60][R38.64+0xc0] ;  /* 0x0000c03c263ed981 */ /* 0x000164000c1e1b00 */
.L_x_1767:
[----:B------:R-:W-:Y:S05]  /*3060*/  BSYNC B1 ;  /* 0x0000000000017941 */ /* 0x000fea0003800000 */
.L_x_1766:
[----:B0-----:R-:W-:Y:S01]  /*3070*/  VIADD R36, R218, 0x20 ;  /* 0x00000020da247836 */ /* 0x001fe20000000000 */
[----:B------:R-:W-:Y:S01]  /*3080*/  BSSY B1, `(.L_x_1768) ;  /* 0x000002a000017945 */ /* 0x000fe20003800000 */
[----:B------:R-:W-:Y:S02]  /*3090*/  CS2R R44, SRZ ;  /* 0x00000000002c7805 */ /* 0x000fe4000001ff00 */
[----:B------:R-:W-:Y:S02]  /*30a0*/  CS2R R52, SRZ ;  /* 0x0000000000347805 */ /* 0x000fe4000001ff00 */
[----:B------:R-:W-:Y:S02]  /*30b0*/  CS2R R56, SRZ ;  /* 0x0000000000387805 */ /* 0x000fe4000001ff00 */
[----:B------:R-:W-:Y:S02]  /*30c0*/  ISETP.GE.AND P4, PT, R36, R105, PT ;  /* 0x000000692400720c */ /* 0x000fe40003f86270 */
[----:B------:R-:W-:-:S02]  /*30d0*/  CS2R R42, SRZ ;  /* 0x00000000002a7805 */ /* 0x000fc4000001ff00 */
[----:B------:R-:W-:Y:S02]  /*30e0*/  CS2R R46, SRZ ;  /* 0x00000000002e7805 */ /* 0x000fe4000001ff00 */
[----:B------:R-:W-:Y:S02]  /*30f0*/  CS2R R54, SRZ ;  /* 0x0000000000367805 */ /* 0x000fe4000001ff00 */
[----:B-----5:R-:W-:Y:S01]  /*3100*/  MOV R112, R60 ;  /* 0x0000003c00707202 */ /* 0x020fe20000000f00 */
[----:B------:R-:W-:Y:S01]  /*3110*/  IMAD.MOV.U32 R113, RZ, RZ, R61 ;  /* 0x000000ffff717224 */ /* 0x000fe200078e003d */
[----:B------:R-:W-:-:S03]  /*3120*/  CS2R R58, SRZ ;  /* 0x00000000003a7805 */ /* 0x000fc6000001ff00 */
[----:B------:R-:W-:Y:S05]  /*3130*/  @P4 BRA `(.L_x_1769) ;  /* 0x0000000000784947 */ /* 0x000fea0003800000 */
        /* <DEDUP_REMOVED lines=30> */
.L_x_1769:
[----:B------:R-:W-:Y:S05]  /*3320*/  BSYNC B1 ;  /* 0x0000000000017941 */ /* 0x000fea0003800000 */
.L_x_1768:
[----:B0-----:R-:W-:Y:S01]  /*3330*/  IMAD.MOV.U32 R36, RZ, RZ, R64 ;  /* 0x000000ffff247224 */ /* 0x001fe200078e0040 */
        /* <DEDUP_REMOVED lines=8> */
[----:B------:R-:W-:-:S04]  /*33c0*/  MOV R37, R73 ;  /* 0x0000004900257202 */ /* 0x000fc80000000f00 */
        /* <DEDUP_REMOVED lines=14> */
[----:B-----5:R-:W-:Y:S01]  /*34b0*/  IMAD.MOV.U32 R36, RZ, RZ, R40 ;  /* 0x000000ffff247224 */ /* 0x020fe200078e0028 */
[----:B------:R-:W-:Y:S01]  /*34c0*/  PRMT R131, R38, 0x5410, R39 ;  /* 0x0000541026837816 */ /* 0x000fe20000000027 */
[----:B------:R-:W-:-:S02]  /*34d0*/  IMAD.MOV.U32 R37, RZ, RZ, R41 ;  /* 0x000000ffff257224 */ /* 0x000fc400078e0029 */
[----:B------:R-:W-:Y:S02]  /*34e0*/  IMAD.MOV.U32 R38, RZ, RZ, R44 ;  /* 0x000000ffff267224 */ /* 0x000fe400078e002c */
        /* <DEDUP_REMOVED lines=13> */
[----:B------:R-:W-:Y:S02]  /*35c0*/  IMAD.MOV.U32 R39, RZ, RZ, R47 ;  /* 0x000000ffff277224 */ /* 0x000fe400078e002f */
[----:B------:R-:W-:Y:S02]  /*35d0*/  IMAD.MOV.U32 R36, RZ, RZ, R54 ;  /* 0x000000ffff247224 */ /* 0x000fe400078e0036 */
[----:B------:R-:W-:Y:S01]  /*35e0*/  IMAD.MOV.U32 R37, RZ, RZ, R55 ;  /* 0x000000ffff257224 */ /* 0x000fe200078e0037 */
[----:B------:R-:W-:Y:S01]  /*35f0*/  PRMT R71, R38, 0x5410, R39 ;  /* 0x0000541026477816 */ /* 0x000fe20000000027 */
[----:B------:R-:W-:Y:S01]  /*3600*/  IMAD.MOV.U32 R39, RZ, RZ, R59 ;  /* 0x000000ffff277224 */ /* 0x000fe200078e003b */
[----:B------:R-:W-:-:S02]  /*3610*/  MOV R38, R58 ;  /* 0x0000003a00267202 */ /* 0x000fc40000000f00 */
[----:B------:R-:W-:Y:S02]  /*3620*/  PRMT R113, R36, 0x5410, R37 ;  /* 0x0000541024717816 */ /* 0x000fe40000000025 */
[----:B------:R-:W-:Y:S01]  /*3630*/  PRMT R115, R38, 0x5410, R39 ;  /* 0x0000541026737816 */ /* 0x000fe20000000027 */
[----:B------:R-:W-:Y:S06]  /*3640*/  @!P1 BRA `(.L_x_1770) ;  /* 0x0000000000049947 */ /* 0x000fec0003800000 */
[----:B------:R-:W-:Y:S01]  /*3650*/  BPT.TRAP 0x1 ;  /* 0x000000040000795c */ /* 0x000fe20000300000 */
.L_x_1770:
[----:B------:R-:W2:Y:S01]  /*3660*/  LDL R36, [R1] ;  /* 0x0000000001247983 */ /* 0x000ea20000100800 */
[----:B------:R-:W-:Y:S01]  /*3670*/  IMAD R99, R17, 0x8, R16 ;  /* 0x0000000811637824 */ /* 0x000fe200078e0210 */
[----:B------:R-:W-:Y:S01]  /*3680*/  BSSY B1, `(.L_x_1771) ;  /* 0x0000004000017945 */ /* 0x000fe20003800000 */
[----:B--2---:R-:W-:-:S04]  /*3690*/  SHF.L.U32 R107, R36, 0x1f, RZ ;  /* 0x0000001f246b7819 */ /* 0x004fc800000006ff */
[----:B------:R-:W0:Y:S02]  /*36a0*/  SYNCS.PHASECHK.TRANS64.TRYWAIT P5, [R99+URZ+0x30890], R107 ;  /* 0x0308906b630075a7 */ /* 0x000e2400080a017f */
[----:B0-----:R-:W-:Y:S05]  /*36b0*/  @!P5 BRA `(.L_x_1772) ;  /* 0x000002780074d947 */ /* 0x001fea0003800000 */
.L_x_2229:
[----:B------:R-:W-:Y:S05]  /*36c0*/  BSYNC B1 ;  /* 0x0000000000017941 */ /* 0x000fea0003800000 */
.L_x_1771:
        /* <DEDUP_REMOVED lines=25> */
[----:B------:R-:W-:Y:S01]  /*3860*/  FFMA.FTZ R126, R37, R110, -R126 ;  /* 0x0000006e257e7223 */ /* 0x000fe2000001087e */
[----:B------:R-:W-:Y:S01]  /*3870*/  FMUL.FTZ R124, R39, R124 ;  /* 0x0000007c277c7220 */ /* 0x000fe20000410000 */
[----:B------:R-:W-:Y:S01]  /*3880*/  FFMA.FTZ R125, R38, R110, R111 ;  /* 0x0000006e267d7223 */ /* 0x000fe2000001006f */
        /* <DEDUP_REMOVED lines=9> */
[--C-:B------:R-:W-:Y:S02]  /*3920*/  HADD2.F32 R39, -RZ, R127.reuse.H0_H0 ;  /* 0x2000007fff277230 */ /* 0x100fe40000004100 */
[----:B------:R-:W-:Y:S01]  /*3930*/  FMUL.FTZ R110, R36, R110 ;  /* 0x0000006e246e7220 */ /* 0x000fe20000410000 */
[----:B------:R-:W-:Y:S02]  /*3940*/  HADD2.F32 R109, -RZ, R127.H1_H1 ;  /* 0x3000007fff6d7230 */ /* 0x000fe40000004100 */
[-C--:B------:R-:W-:Y:S01]  /*3950*/  FMUL.FTZ R127, R38, R111.reuse ;  /* 0x0000006f267f7220 */ /* 0x080fe20000410000 */
        /* <DEDUP_REMOVED lines=9> */
.L_x_1778:
[----:B------:R-:W-:Y:S05]  /*39f0*/  BSYNC B3 ;  /* 0x0000000000037941 */ /* 0x000fea0003800000 */
.L_x_1777:
[----:B--2---:R1:W-:Y:S02]  /*3a00*/  STG.E.128 desc[UR60][R50.64], R36 ;  /* 0x0000002432007986 */ /* 0x0043e4000c101d3c */
.L_x_1776:
[----:B------:R-:W-:Y:S05]  /*3a10*/  BSYNC B2 ;  /* 0x0000000000027941 */ /* 0x000fea0003800000 */
.L_x_1775:
[----:B------:R-:W-:Y:S01]  /*3a20*/  ISETP.NE.AND P0, PT, R93, RZ, PT ;  /* 0x000000ff5d00720c */ /* 0x000fe20003f05270 */
[----:B------:R-:W-:-:S12]  /*3a30*/  BSSY B2, `(.L_x_1779) ;  /* 0x0000031000027945 */ /* 0x000fd80003800000 */
[----:B------:R-:W-:Y:S05]  /*3a40*/  @!P0 BRA `(.L_x_1780) ;  /* 0x0000000000bc8947 */ /* 0x000fea0003800000 */
[----:B-1----:R1:W2:Y:S01]  /*3a50*/  LDS.128 R36, [R101+0x22400] ;  /* 0x0224000065247984 */ /* 0x0022a20000000c00 */
        /* <DEDUP_REMOVED lines=14> */
[-C--:B------:R-:W-:Y:S01]  /*3b40*/  FMUL.FTZ R122, R38, R75.reuse ;  /* 0x0000004b267a7220 */ /* 0x080fe20000410000 */
[----:B------:R-:W-:Y:S02]  /*3b50*/  HADD2.F32 R39, -RZ, R39.H0_H0 ;  /* 0x20000027ff277230 */ /* 0x000fe40000004100 */
[----:B------:R-:W-:Y:S01]  /*3b60*/  FMUL.FTZ R75, R37, R75 ;  /* 0x0000004b254b7220 */ /* 0x000fe20000410000 */
[----:B------:R-:W-:Y:S02]  /*3b70*/  HADD2.F32 R108, -RZ, R108.H0_H0 ;  /* 0x2000006cff6c7230 */ /* 0x000fe40000004100 */
[----:B------:R-:W-:Y:S01]  /*3b80*/  FMUL.FTZ R124, R73, R110 ;  /* 0x0000006e497c7220 */ /* 0x000fe20000410000 */
[----:B------:R-:W-:Y:S01]  /*3b90*/  FFMA.FTZ R122, R37, R74, -R122 ;  /* 0x0000004a257a7223 */ /* 0x000fe2000001087a */
[----:B------:R-:W-:Y:S01]  /*3ba0*/  FMUL.FTZ R110, R39, R110 ;  /* 0x0000006e276e7220 */ /* 0x000fe20000410000 */
[----:B------:R-:W-:-:S02]  /*3bb0*/  HADD2.F32 R37, -RZ, R36.H1_H1 ;  /* 0x30000024ff257230 */ /* 0x000fc40000004100 */
[----:B------:R-:W-:Y:S01]  /*3bc0*/  FFMA.FTZ R111, R38, R74, R75 ;  /* 0x0000004a266f7223 */ /* 0x000fe2000001004b */
[----:B------:R-:W-:Y:S02]  /*3bd0*/  HADD2.F32 R36, -RZ, R36.H0_H0 ;  /* 0x20000024ff247230 */ /* 0x000fe40000004100 */
[-C--:B------:R-:W-:Y:S01]  /*3be0*/  FFMA.FTZ R123, R73, R108.reuse, R110 ;  /* 0x0000006c497b7223 */ /* 0x080fe2000001006e */
[--C-:B------:R-:W-:Y:S02]  /*3bf0*/  HADD2.F32 R73, -RZ, R130.reuse.H0_H0 ;  /* 0x20000082ff497230 */ /* 0x100fe40000004100 */
[----:B------:R-:W-:Y:S01]  /*3c00*/  FFMA.FTZ R124, R39, R108, -R124 ;  /* 0x0000006c277c7223 */ /* 0x000fe2000001087c */
[----:B------:R-:W-:Y:S02]  /*3c10*/  HADD2.F32 R75, -RZ, R130.H1_H1 ;  /* 0x30000082ff4b7230 */ /* 0x000fe40000004100 */
[--C-:B------:R-:W-:Y:S02]  /*3c20*/  HADD2.F32 R38, -RZ, R72.reuse.H1_H1 ;  /* 0x30000048ff267230 */ /* 0x100fe40000004100 */
[----:B------:R-:W-:Y:S01]  /*3c30*/  FMUL.FTZ R109, R37, R73 ;  /* 0x00000049256d7220 */ /* 0x000fe20000410000 */
[----:B------:R-:W-:-:S02]  /*3c40*/  HADD2.F32 R72, -RZ, R72.H0_H0 ;  /* 0x20000048ff487230 */ /* 0x000fc40000004100 */
[----:B------:R-:W-:Y:S01]  /*3c50*/  FMUL.FTZ R74, R36, R73 ;  /* 0x00000049244a7220 */ /* 0x000fe20000410000 */
[--C-:B------:R-:W-:Y:S02]  /*3c60*/  HADD2.F32 R39, -RZ, R121.reuse.H1_H1 ;  /* 0x30000079ff277230 */ /* 0x100fe40000004100 */
        /* <DEDUP_REMOVED lines=11> */
.L_x_1782:
[----:B------:R-:W-:Y:S05]  /*3d20*/  BSYNC B3 ;  /* 0x0000000000037941 */ /* 0x000fea0003800000 */
.L_x_1781:
[----:B--2---:R2:W-:Y:S02]  /*3d30*/  STG.E.128 desc[UR60][R50.64+0x80], R36 ;  /* 0x0000802432007986 */ /* 0x0045e4000c101d3c */
.L_x_1780:
[----:B------:R-:W-:Y:S05]  /*3d40*/  BSYNC B2 ;  /* 0x0000000000027941 */ /* 0x000fea0003800000 */
.L_x_1779:
[----:B------:R-:W-:Y:S01]  /*3d50*/  ISETP.NE.AND P0, PT, R94, RZ, PT ;  /* 0x000000ff5e00720c */ /* 0x000fe20003f05270 */
[----:B------:R-:W-:-:S12]  /*3d60*/  BSSY B2, `(.L_x_1783) ;  /* 0x0000031000027945 */ /* 0x000fd80003800000 */
[----:B------:R-:W-:Y:S05]  /*3d70*/  @!P0 BRA `(.L_x_1784) ;  /* 0x0000000000bc8947 */ /* 0x000fea0003800000 */
[----:B-12---:R1:W2:Y:S01]  /*3d80*/  LDS.128 R36, [R101+0x24400] ;  /* 0x0244000065247984 */ /* 0x0062a20000000c00 */
[----:B------:R-:W-:Y:S01]  /*3d90*/  ISETP.GE.AND P0, PT, R235, R120, PT ;  /* 0x00000078eb00720c */ /* 0x000fe20003f06270 */
[----:B------:R-:W-:-:S12]  /*3da0*/  BSSY B3, `(.L_x_1785) ;  /* 0x000002b000037945 */ /* 0x000fd80003800000 */
[----:B-1----:R-:W-:Y:S05]  /*3db0*/  @P0 BRA `(.L_x_1786) ;  /* 0x0000000000a40947 */ /* 0x002fea0003800000 */
[--C-:B------:R-:W-:Y:S02]  /*3dc0*/  SHF.R.U64 R73, R64, 0x10, R65.reuse ;  /* 0x0000001040497819 */ /* 0x100fe40000001241 */
[----:B------:R-:W-:Y:S02]  /*3dd0*/  SHF.R.U32.HI R72, RZ, 0x10, R65 ;  /* 0x00000010ff487819 */ /* 0x000fe40000011641 */
[--C-:B------:R-:W-:Y:S01]  /*3de0*/  SHF.R.U64 R65, R66, 0x10, R67.reuse ;  /* 0x0000001042417819 */ /* 0x100fe20000001243 */
[----:B------:R-:W-:Y:S01]  /*3df0*/  HADD2.F32 R66, -RZ, R73.H0_H0 ;  /* 0x20000049ff427230 */ /* 0x000fe20000004100 */
[----:B------:R-:W-:Y:S01]  /*3e00*/  SHF.R.U32.HI R74, RZ, 0x10, R67 ;  /* 0x00000010ff4a7819 */ /* 0x000fe20000011643 */
[----:B------:R-:W-:Y:S01]  /*3e10*/  HADD2.F32 R72, -RZ, R72.H0_H0 ;  /* 0x20000048ff487230 */ /* 0x000fe20000004100 */
[----:B--2---:R-:W-:Y:S01]  /*3e20*/  MOV R64, R38 ;  /* 0x0000002600407202 */ /* 0x004fe20000000f00 */
[----:B------:R-:W-:Y:S02]  /*3e30*/  HADD2.F32 R67, -RZ, R65.H0_H0 ;  /* 0x20000041ff437230 */ /* 0x000fe40000004100 */
[----:B------:R-:W-:-:S02]  /*3e40*/  HADD2.F32 R38, -RZ, R37.H1_H1 ;  /* 0x30000025ff267230 */ /* 0x000fc40000004100 */
[----:B------:R-:W-:Y:S02]  /*3e50*/  HADD2.F32 R74, -RZ, R74.H0_H0 ;  /* 0x2000004aff4a7230 */ /* 0x000fe40000004100 */
[----:B------:R-:W-:Y:S02]  /*3e60*/  HADD2.F32 R37, -RZ, R37.H0_H0 ;  /* 0x20000025ff257230 */ /* 0x000fe40000004100 */
[-C--:B------:R-:W-:Y:S01]  /*3e70*/  FMUL.FTZ R108, R38, R67.reuse ;  /* 0x00000043266c7220 */ /* 0x080fe20000410000 */
[--C-:B------:R-:W-:Y:S02]  /*3e80*/  HADD2.F32 R65, -RZ, R39.reuse.H1_H1 ;  /* 0x30000027ff417230 */ /* 0x100fe40000004100 */
[----:B------:R-:W-:Y:S02]  /*3e90*/  HADD2.F32 R39, -RZ, R39.H0_H0 ;  /* 0x20000027ff277230 */ /* 0x000fe40000004100 */
[C---:B------:R-:W-:Y:S01]  /*3ea0*/  FMUL.FTZ R67, R37.reuse, R67 ;  /* 0x0000004325437220 */ /* 0x040fe20000410000 */
[----:B------:R-:W-:Y:S01]  /*3eb0*/  FFMA.FTZ R108, R37, R66, -R108 ;  /* 0x00000042256c7223 */ /* 0x000fe2000001086c */
[----:B------:R-:W-:Y:S01]  /*3ec0*/  FMUL.FTZ R110, R65, R74 ;  /* 0x0000004a416e7220 */ /* 0x000fe20000410000 */
[----:B------:R-:W-:-:S02]  /*3ed0*/  HADD2.F32 R37, -RZ, R36.H1_H1 ;  /* 0x30000024ff257230 */ /* 0x000fc40000004100 */
[C---:B------:R-:W-:Y:S01]  /*3ee0*/  FMUL.FTZ R74, R39.reuse, R74 ;  /* 0x0000004a274a7220 */ /* 0x040fe20000410000 */
[----:B------:R-:W-:Y:S01]  /*3ef0*/  FFMA.FTZ R75, R38, R66, R67 ;  /* 0x00000042264b7223 */ /* 0x000fe20000010043 */
[-C--:B------:R-:W-:Y:S01]  /*3f00*/  FFMA.FTZ R110, R39, R72.reuse, -R110 ;  /* 0x00000048276e7223 */ /* 0x080fe2000001086e */
[--C-:B------:R-:W-:Y:S02]  /*3f10*/  HADD2.F32 R39, -RZ, R119.reuse.H1_H1 ;  /* 0x30000077ff277230 */ /* 0x100fe40000004100 */
[----:B------:R-:W-:Y:S01]  /*3f20*/  FFMA.FTZ R111, R65, R72, R74 ;  /* 0x00000048416f7223 */ /* 0x000fe2000001004a */
[----:B------:R-:W-:Y:S02]  /*3f30*/  HADD2.F32 R67, -RZ, R118.H1_H1 ;  /* 0x30000076ff437230 */ /* 0x000fe40000004100 */
[----:B------:R-:W-:Y:S02]  /*3f40*/  HADD2.F32 R38, -RZ, R64.H1_H1 ;  /* 0x30000040ff267230 */ /* 0x000fe40000004100 */
[----:B------:R-:W-:-:S02]  /*3f50*/  HADD2.F32 R119, -RZ, R119.H0_H0 ;  /* 0x20000077ff777230 */ /* 0x000fc40000004100 */
[----:B------:R-:W-:Y:S02]  /*3f60*/  HADD2.F32 R36, -RZ, R36.H0_H0 ;  /* 0x20000024ff247230 */ /* 0x000fe40000004100 */
[----:B------:R-:W-:Y:S01]  /*3f70*/  FMUL.FTZ R109, R38, R67 ;  /* 0x00000043266d7220 */ /* 0x000fe20000410000 */
[----:B------:R-:W-:Y:S02]  /*3f80*/  HADD2.F32 R64, -RZ, R64.H0_H0 ;  /* 0x20000040ff407230 */ /* 0x000fe40000004100 */
[-C--:B------:R-:W-:Y:S01]  /*3f90*/  FMUL.FTZ R73, R37, R119.reuse ;  /* 0x0000007725497220 */ /* 0x080fe20000410000 */
[----:B------:R-:W-:Y:S02]  /*3fa0*/  HADD2.F32 R65, -RZ, R118.H0_H0 ;  /* 0x20000076ff417230 */ /* 0x000fe40000004100 */
[----:B------:R-:W-:Y:S01]  /*3fb0*/  FMUL.FTZ R66, R36, R119 ;  /* 0x0000007724427220 */ /* 0x000fe20000410000 */
[----:B------:R-:W-:Y:S01]  /*3fc0*/  FMUL.FTZ R67, R64, R67 ;  /* 0x0000004340437220 */ /* 0x000fe20000410000 */
[----:B------:R-:W-:-:S02]  /*3fd0*/  FFMA.FTZ R73, R36, R39, -R73 ;  /* 0x0000002724497223 */ /* 0x000fc40000010849 */
[----:B------:R-:W-:Y:S01]  /*3fe0*/  FFMA.FTZ R66, R37, R39, R66 ;  /* 0x0000002725427223 */ /* 0x000fe20000010042 */
[-C--:B------:R-:W-:Y:S01]  /*3ff0*/  FFMA.FTZ R109, R64, R65.reuse, -R109 ;  /* 0x00000041406d7223 */ /* 0x080fe2000001086d */
[----:B------:R-:W-:Y:S01]  /*4000*/  FFMA.FTZ R38, R38, R65, R67 ;  /* 0x0000004126267223 */ /* 0x000fe20000010043 */
[----:B------:R-:W-:Y:S02]  /*4010*/  F2FP.F16.F32.PACK_AB R37, R75, R108 ;  /* 0x0000006c4b25723e */ /* 0x000fe400000000ff */
[----:B------:R-:W-:Y:S02]  /*4020*/  F2FP.F16.F32.PACK_AB R39, R111, R110 ;  /* 0x0000006e6f27723e */ /* 0x000fe400000000ff */
[----:B------:R-:W-:Y:S02]  /*4030*/  F2FP.F16.F32.PACK_AB R36, R66, R73 ;  /* 0x000000494224723e */ /* 0x000fe400000000ff */
[----:B------:R-:W-:-:S07]  /*4040*/  F2FP.F16.F32.PACK_AB R38, R38, R109 ;  /* 0x0000006d2626723e */ /* 0x000fce00000000ff */
.L_x_1786:
[----:B------:R-:W-:Y:S05]  /*4050*/  BSYNC B3 ;  /* 0x0000000000037941 */ /* 0x000fea0003800000 */
.L_x_1785:
[----:B--2---:R3:W-:Y:S02]  /*4060*/  STG.E.128 desc[UR60][R50.64+0x100], R36 ;  /* 0x0001002432007986 */ /* 0x0047e4000c101d3c */
.L_x_1784:
[----:B------:R-:W-:Y:S05]  /*4070*/  BSYNC B2 ;  /* 0x0000000000027941 */ /* 0x000fea0003800000 */
.L_x_1783:
[----:B------:R-:W-:-:S13]  /*4080*/  ISETP.NE.AND P0, PT, R95, RZ, PT ;  /* 0x000000ff5f00720c */ /* 0x000fda0003f05270 */
[----:B------:R-:W-:Y:S05]  /*4090*/  @!P0 BRA `(.L_x_1774) ;  /* 0x0000000000bc8947 */ /* 0x000fea0003800000 */
[----:B-123--:R1:W2:Y:S01]  /*40a0*/  LDS.128 R36, [R101+0x26400] ;  /* 0x0264000065247984 */ /* 0x00e2a20000000c00 */
        /* <DEDUP_REMOVED lines=44> */
.L_x_1788:
[----:B------:R-:W-:Y:S05]  /*4370*/  BSYNC B2 ;  /* 0x0000000000027941 */ /* 0x000fea0003800000 */
.L_x_1787:
[----:B--2---:R4:W-:Y:S02]  /*4380*/  STG.E.128 desc[UR60][R50.64+0x180], R36 ;  /* 0x0001802432007986 */ /* 0x0049e4000c101d3c */
.L_x_1774:
[----:B------:R-:W-:Y:S05]  /*4390*/  BSYNC B1 ;  /* 0x0000000000017941 */ /* 0x000fea0003800000 */
.L_x_1773:
        /* <DEDUP_REMOVED lines=49> */
.L_x_1793:
[----:B------:R-:W-:Y:S05]  /*46b0*/  BSYNC B2 ;  /* 0x0000000000027941 */ /* 0x000fea0003800000 */
.L_x_1792:
[----:B--2---:R1:W-:Y:S02]  /*46c0*/  STG.E.128 desc[UR60][R48.64], R36 ;  /* 0x0000002430007986 */ /* 0x0043e4000c101d3c */
.L_x_1791:
[----:B------:R-:W-:Y:S05]  /*46d0*/  BSYNC B1 ;  /* 0x0000000000017941 */ /* 0x000fea0003800000 */
.L_x_1790:
        /* <DEDUP_REMOVED lines=48> */
.L_x_1797:
[----:B------:R-:W-:Y:S05]  /*49e0*/  BSYNC B2 ;  /* 0x0000000000027941 */ /* 0x000fea0003800000 */
.L_x_1796:
[----:B--2---:R1:W-:Y:S02]  /*49f0*/  STG.E.128 desc[UR60][R48.64+0x80], R36 ;  /* 0x0000802430007986 */ /* 0x0043e4000c101d3c */
.L_x_1795:
[----:B------:R-:W-:Y:S05]  /*4a00*/  BSYNC B1 ;  /* 0x0000000000017941 */ /* 0x000fea0003800000 */
.L_x_1794:
        /* <DEDUP_REMOVED lines=48> */
.L_x_1801:
[----:B------:R-:W-:Y:S05]  /*4d10*/  BSYNC B2 ;  /* 0x0000000000027941 */ /* 0x000fea0003800000 */
.L_x_1800:
[----:B--2---:R1:W-:Y:S02]  /*4d20*/  STG.E.128 desc[UR60][R48.64+0x100], R36 ;  /* 0x0001002430007986 */ /* 0x0043e4000c101d3c */
.L_x_1799:
[----:B------:R-:W-:Y:S05]  /*4d30*/  BSYNC B1 ;  /* 0x0000000000017941 */ /* 0x000fea0003800000 */
.L_x_1798:
[----:B------:R-:W-:-:S13]  /*4d40*/  ISETP.NE.AND P0, PT, R95, RZ, PT ;  /* 0x000000ff5f00720c */ /* 0x000fda0003f05270 */
        /* <DEDUP_REMOVED lines=18> */
[C---:B------:R-:W-:Y:S01]  /*4e70*/  FMUL.FTZ R43, R37.reuse, R43 ;  /* 0x0000002b252b7220 */ /* 0x040fe20000410000 */
[----:B------:R-:W-:Y:S02]  /*4e80*/  HADD2.F32 R39, -RZ, R39.H0_H0 ;  /* 0x20000027ff277230 */ /* 0x000fe40000004100 */
[----:B------:R-:W-:Y:S01]  /*4e90*/  FFMA.FTZ R50, R37, R42, -R50 ;  /* 0x0000002a25327223 */ /* 0x000fe20000010832 */
[----:B------:R-:W-:-:S02]  /*4ea0*/  HADD2.F32 R37, -RZ, R36.H1_H1 ;  /* 0x30000024ff257230 */ /* 0x000fc40000004100 */
[----:B------:R-:W-:Y:S01]  /*4eb0*/  FFMA.FTZ R45, R38, R42, R43 ;  /* 0x0000002a262d7223 */ /* 0x000fe2000001002b */
[-C--:B------:R-:W-:Y:S01]  /*4ec0*/  FMUL.FTZ R52, R41, R46.reuse ;  /* 0x0000002e29347220 */ /* 0x080fe20000410000 */
[--C-:B------:R-:W-:Y:S02]  /*4ed0*/  HADD2.F32 R42, -RZ, R69.reuse.H0_H0 ;  /* 0x20000045ff2a7230 */ /* 0x100fe40000004100 */
[C---:B------:R-:W-:Y:S01]  /*4ee0*/  FMUL.FTZ R46, R39.reuse, R46 ;  /* 0x0000002e272e7220 */ /* 0x040fe20000410000 */
[----:B------:R-:W-:Y:S02]  /*4ef0*/  HADD2.F32 R69, -RZ, R69.H1_H1 ;  /* 0x30000045ff457230 */ /* 0x000fe40000004100 */
[-C--:B------:R-:W-:Y:S01]  /*4f00*/  FFMA.FTZ R52, R39, R44.reuse, -R52 ;  /* 0x0000002c27347223 */ /* 0x080fe20000010834 */
[----:B------:R-:W-:Y:S02]  /*4f10*/  HADD2.F32 R38, -RZ, R40.H1_H1 ;  /* 0x30000028ff267230 */ /* 0x000fe40000004100 */
[----:B------:R-:W-:Y:S01]  /*4f20*/  FFMA.FTZ R51, R41, R44, R46 ;  /* 0x0000002c29337223 */ /* 0x000fe2000001002e */
[----:B------:R-:W-:-:S02]  /*4f30*/  HADD2.F32 R36, -RZ, R36.H0_H0 ;  /* 0x20000024ff247230 */ /* 0x000fc40000004100 */
[CC--:B------:R-:W-:Y:S01]  /*4f40*/  FMUL.FTZ R43, R37.reuse, R42.reuse ;  /* 0x0000002a252b7220 */ /* 0x0c0fe20000410000 */
[----:B------:R-:W-:Y:S02]  /*4f50*/  HADD2.F32 R40, -RZ, R40.H0_H0 ;  /* 0x20000028ff287230 */ /* 0x000fe40000004100 */
        /* <DEDUP_REMOVED lines=13> */
.L_x_1803:
[----:B------:R-:W-:Y:S05]  /*5030*/  BSYNC B1 ;  /* 0x0000000000017941 */ /* 0x000fea0003800000 */
.L_x_1802:
[----:B--2---:R1:W-:Y:S01]  /*5040*/  STG.E.128 desc[UR60][R48.64+0x180], R36 ;  /* 0x0001802430007986 */ /* 0x0043e2000c101d3c */
[----:B------:R-:W-:Y:S05]  /*5050*/  BRA `(.L_x_1789) ;  /* 0x0000002c00347947 */ /* 0x000fea0003800000 */
.L_x_1765:
        /* <DEDUP_REMOVED lines=18> */
[----:B------:R-:W-:Y:S01]  /*5180*/  LEA R56, P0, R36, UR6, 0x1 ;  /* 0x0000000624387c11 */ /* 0x000fe2000f8008ff */
[----:B------:R-:W-:Y:S01]  /*5190*/  IMAD.X R37, R107, 0x1, R32, P5 ;  /* 0x000000016b257824 */ /* 0x000fe200028e0620 */
[----:B------:R-:W-:Y:S02]  /*51a0*/  ISETP.GE.AND P5, PT, R226, R120, PT ;  /* 0x00000078e200720c */ /* 0x000fe40003fa6270 */
[----:B------:R-:W-:-:S02]  /*51b0*/  CS2R R42, SRZ ;  /* 0x00000000002a7805 */ /* 0x000fc4000001ff00 */
[----:B------:R-:W-:Y:S02]  /*51c0*/  LEA.HI.X R53, R38, UR5, R39, 0x1, P1 ;  /* 0x0000000526357c11 */ /* 0x000fe400088f0c27 */
[----:B------:R-:W-:Y:S02]  /*51d0*/  CS2R R40, SRZ ;  /* 0x0000000000287805 */ /* 0x000fe4000001ff00 */
[----:B------:R-:W-:Y:S02]  /*51e0*/  ISETP.GE.AND P1, PT, R18, R120, PT ;  /* 0x000000781200720c */ /* 0x000fe40003f26270 */
[----:B------:R-:W-:Y:S02]  /*51f0*/  CS2R R38, SRZ ;  /* 0x0000000000267805 */ /* 0x000fe4000001ff00 */
[----:B------:R-:W-:Y:S02]  /*5200*/  LEA.HI.X R57, R36, UR7, R37, 0x1, P0 ;  /* 0x0000000724397c11 */ /* 0x000fe400080f0c25 */
[----:B------:R-:W-:-:S02]  /*5210*/  CS2R R36, SRZ ;  /* 0x0000000000247805 */ /* 0x000fc4000001ff00 */
[----:B------:R-:W-:Y:S02]  /*5220*/  CS2R R50, SRZ ;  /* 0x0000000000327805 */ /* 0x000fe4000001ff00 */
[----:B------:R-:W-:Y:S02]  /*5230*/  CS2R R48, SRZ ;  /* 0x0000000000307805 */ /* 0x000fe4000001ff00 */
[----:B------:R-:W-:Y:S02]  /*5240*/  CS2R R46, SRZ ;  /* 0x00000000002e7805 */ /* 0x000fe4000001ff00 */
[----:B------:R-:W-:Y:S01]  /*5250*/  CS2R R44, SRZ ;  /* 0x00000000002c7805 */ /* 0x000fe2000001ff00 */
[----:B------:R0:W5:Y:S04]  /*5260*/  @!P5 LDG.E.128 R36, desc[UR60][R52.64+0x80] ;  /* 0x0000803c3424d981 */ /* 0x000168000c1e1d00 */
[----:B------:R0:W5:Y:S04]  /*5270*/  @!P1 LDG.E.128 R40, desc[UR60][R52.64] ;  /* 0x0000003c34289981 */ /* 0x000168000c1e1d00 */
[----:B------:R0:W5:Y:S04]  /*5280*/  @!P1 LDG.E.128 R48, desc[UR60][R56.64] ;  /* 0x0000003c38309981 */ /* 0x000168000c1e1d00 */
[----:B------:R0:W5:Y:S02]  /*5290*/  @!P5 LDG.E.128 R44, desc[UR60][R56.64+0x80] ;  /* 0x0000803c382cd981 */ /* 0x000164000c1e1d00 */
.L_x_1805:
[----:B------:R-:W-:Y:S05]  /*52a0*/  BSYNC B1 ;  /* 0x0000000000017941 */ /* 0x000fea0003800000 */
.L_x_1804:
        /* <DEDUP_REMOVED lines=8> */
[----:B------:R-:W-:Y:S01]  /*5330*/  CS2R R66, SRZ ;  /* 0x0000000000427805 */ /* 0x000fe2000001ff00 */
[----:B-----5:R-:W-:Y:S01]  /*5340*/  IMAD.MOV.U32 R72, RZ, RZ, R38 ;  /* 0x000000ffff487224 */ /* 0x020fe200078e0026 */
[----:B------:R-:W-:Y:S02]  /*5350*/  MOV R74, R39 ;  /* 0x00000027004a7202 */ /* 0x000fe40000000f00 */
        /* <DEDUP_REMOVED lines=14> */
[----:B------:R-:W-:Y:S02]  /*5440*/  LEA R68, P5, R71, UR4, 0x1 ;  /* 0x0000000447447c11 */ /* 0x000fe4000f8a08ff */
        /* <DEDUP_REMOVED lines=11> */
.L_x_1807:
[----:B------:R-:W-:Y:S05]  /*5500*/  BSYNC B1 ;  /* 0x0000000000017941 */ /* 0x000fea0003800000 */
.L_x_1806:
[----:B0-----:R-:W-:Y:S01]  /*5510*/  IMAD.MOV.U32 R69, RZ, RZ, R37 ;  /* 0x000000ffff457224 */ /* 0x001fe200078e0025 */
        /* <DEDUP_REMOVED lines=25> */
[----:B-----5:R-:W-:Y:S01]  /*56b0*/  IMAD.MOV.U32 R69, RZ, RZ, R55 ;  /* 0x000000ffff457224 */ /* 0x020fe200078e0037 */
[----:B------:R-:W-:Y:S01]  /*56c0*/  PRMT R144, R71, 0x7610, R144 ;  /* 0x0000761047907816 */ /* 0x000fe20000000090 */
[----:B------:R-:W-:Y:S01]  /*56d0*/  IMAD.MOV.U32 R70, RZ, RZ, R52 ;  /* 0x000000ffff467224 */ /* 0x000fe200078e0034 */
[----:B------:R-:W-:Y:S01]  /*56e0*/  PRMT R137, R68, 0x7610, R137 ;  /* 0x0000761044897816 */ /* 0x000fe20000000089 */
[----:B------:R-:W-:Y:S01]  /*56f0*/  IMAD.MOV.U32 R71, RZ, RZ, R53 ;  /* 0x000000ffff477224 */ /* 0x000fe200078e0035 */
[----:B------:R-:W-:-:S02]  /*5700*/  MOV R68, R54 ;  /* 0x0000003600447202 */ /* 0x000fc40000000f00 */
[----:B------:R-:W-:Y:S02]  /*5710*/  PRMT R132, R72, 0x5410, R74 ;  /* 0x0000541048847816 */ /* 0x000fe4000000004a */
        /* <DEDUP_REMOVED lines=22> */
.L_x_1808:
[----:B------:R-:W2:Y:S01]  /*5880*/  LDL R68, [R1] ;  /* 0x0000000001447983 */ /* 0x000ea20000100800 */
[----:B------:R-:W-:Y:S01]  /*5890*/  IMAD R99, R17, 0x8, R16 ;  /* 0x0000000811637824 */ /* 0x000fe200078e0210 */
[----:B------:R-:W0:Y:S01]  /*58a0*/  LDC R122, c[0x0][0x2f4] ;  /* 0x0000bd00ff7a7b82 */ /* 0x000e220000000800 */
[----:B------:R-:W-:Y:S07]  /*58b0*/  BSSY B1, `(.L_x_1809) ;  /* 0x0000005000017945 */ /* 0x000fee0003800000 */
[----:B------:R-:W1:Y:S01]  /*58c0*/  LDC.64 R110, c[0x0][0x300] ;  /* 0x0000c000ff6e7b82 */ /* 0x000e620000000a00 */
[----:B--2---:R-:W-:-:S04]  /*58d0*/  SHF.L.U32 R107, R68, 0x1f, RZ ;  /* 0x0000001f446b7819 */ /* 0x004fc800000006ff */
[----:B------:R-:W2:Y:S02]  /*58e0*/  SYNCS.PHASECHK.TRANS64.TRYWAIT P5, [R99+URZ+0x30890], R107 ;  /* 0x0308906b630075a7 */ /* 0x000ea400080a017f */
[----:B012---:R-:W-:Y:S05]  /*58f0*/  @!P5 BRA `(.L_x_1810) ;  /* 0x0000025400f8d947 */ /* 0x007fea0003800000 */
.L_x_2230:
[----:B------:R-:W-:Y:S05]  /*5900*/  BSYNC B1 ;  /* 0x0000000000017941 */ /* 0x000fea0003800000 */
.L_x_1809:
[----:B------:R-:W-:Y:S01]  /*5910*/  BSSY B1, `(.L_x_1811) ;  /* 0x0000106000017945 */ /* 0x000fe20003800000 */
[----:B------:R-:W-:Y:S02]  /*5920*/  IMAD.IADD R124, R122, 0x1, -R29 ;  /* 0x000000017a7c7824 */ /* 0x000fe400078e0a1d */
[----:B------:R-:W-:Y:S01]  /*5930*/  IMAD.MOV.U32 R113, RZ, RZ, R73 ;  /* 0x000000ffff717224 */ /* 0x000fe200078e0049 */
[----:B------:R-:W-:Y:S06]  /*5940*/  @P4 BRA `(.L_x_1812) ;  /* 0x0000001000084947 */ /* 0x000fec0003800000 */
[----:B------:R-:W-:Y:S01]  /*5950*/  ISETP.NE.AND P4, PT, R30, RZ, PT ;  /* 0x000000ff1e00720c */ /* 0x000fe20003f85270 */
[-C--:B------:R-:W-:Y:S01]  /*5960*/  IMAD.WIDE.U32 R114, R218, R110.reuse, R112 ;  /* 0x0000006eda727225 */ /* 0x080fe200078e0070 */
[----:B------:R-:W-:Y:S01]  /*5970*/  SHF.R.S32.HI R68, RZ, 0x1f, R218 ;  /* 0x0000001fff447819 */ /* 0x000fe200000114da */
[----:B------:R-:W-:Y:S04]  /*5980*/  BSSY B2, `(.L_x_1813) ;  /* 0x0000081000027945 */ /* 0x000fe80003800000 */
[----:B------:R-:W-:-:S04]  /*5990*/  IMAD R68, R68, R110, RZ ;  /* 0x0000006e44447224 */ /* 0x000fc800078e02ff */
[----:B------:R-:W-:-:S04]  /*59a0*/  IMAD R127, R218, R111, R68 ;  /* 0x0000006fda7f7224 */ /* 0x000fc800078e0244 */
[----:B------:R-:W-:Y:S01]  /*59b0*/  IMAD.IADD R127, R127, 0x1, R115 ;  /* 0x000000017f7f7824 */ /* 0x000fe200078e0273 */
[----:B------:R-:W-:Y:S06]  /*59c0*/  @!P4 BRA `(.L_x_1814) ;  /* 0x0000000400f0c947 */ /* 0x000fec0003800000 */
[----:B------:R-:W2:Y:S01]  /*59d0*/  LDL R75, [R1+0x40] ;  /* 0x00004000014b7983 */ /* 0x000ea20000100800 */
[----:B------:R-:W-:Y:S01]  /*59e0*/  SEL R68, R29, R124, !P3 ;  /* 0x0000007c1d447207 */ /* 0x000fe20005800000 */
[----:B------:R-:W-:Y:S01]  /*59f0*/  IMAD.SHL.U32 R116, R218, 0x40, RZ ;  /* 0x00000040da747824 */ /* 0x000fe200078e00ff */
[----:B------:R-:W-:Y:S01]  /*5a00*/  IADD3 R72, P4, P5, R88, R114, R90 ;  /* 0x0000007258487210 */ /* 0x000fe20007d9e05a */
[----:B------:R-:W-:Y:S01]  /*5a10*/  IMAD.SHL.U32 R117, R218, 0x40, RZ ;  /* 0x00000040da757824 */ /* 0x000fe200078e00ff */
[----:B------:R-:W-:Y:S01]  /*5a20*/  SHF.R.S32.HI R69, RZ, 0x1f, R68 ;  /* 0x0000001fff457819 */ /* 0x000fe20000011444 */
[----:B------:R-:W-:Y:S01]  /*5a30*/  BSSY B3, `(.L_x_1815) ;  /* 0x0000073000037945 */ /* 0x000fe20003800000 */
[----:B------:R-:W-:Y:S02]  /*5a40*/  IADD3.X R74, R0, R127, R96, P4, P5 ;  /* 0x0000007f004a7210 */ /* 0x000fe400027ea460 */
[----:B------:R-:W-:Y:S02]  /*5a50*/  LEA.HI R68, R69, R68, RZ, 0x4 ;  /* 0x0000004445447211 */ /* 0x000fe400078f20ff */
[----:B------:R-:W-:-:S02]  /*5a60*/  LOP3.LUT R116, R116, 0x1c0, RZ, 0xc0, !PT ;  /* 0x000001c074747812 */ /* 0x000fc400078ec0ff */
[----:B------:R-:W-:Y:S02]  /*5a70*/  LEA.HI.SX32 R68, R68, R35, 0x1c ;  /* 0x0000002344447211 */ /* 0x000fe400078fe2ff */
[----:B------:R-:W-:Y:S02]  /*5a80*/  SHF.R.U32.HI R116, RZ, 0x3, R116 ;  /* 0x00000003ff747819 */ /* 0x000fe40000011674 */
[----:B------:R-:W-:Y:S02]  /*5a90*/  SHF.L.U32 R69, R68, 0x3, RZ ;  /* 0x0000000344457819 */ /* 0x000fe400000006ff */
[----:B------:R-:W-:Y:S02]  /*5aa0*/  SHF.R.S32.HI R71, RZ, 0x1f, R68 ;  /* 0x0000001fff477819 */ /* 0x000fe40000011444 */
[----:B------:R-:W-:Y:S02]  /*5ab0*/  ISETP.GE.AND P4, PT, R69, R122, PT ;  /* 0x0000007a4500720c */ /* 0x000fe40003f86270 */
[----:B------:R-:W-:-:S05]  /*5ac0*/  LEA.HI R71, R71, R68, RZ, 0x3 ;  /* 0x0000004447477211 */ /* 0x000fca00078f18ff */
[----:B------:R-:W-:-:S05]  /*5ad0*/  IMAD.SHL.U32 R71, R71, 0x200, RZ ;  /* 0x0000020047477824 */ /* 0x000fca00078e00ff */
[----:B------:R-:W-:Y:S02]  /*5ae0*/  LOP3.LUT R71, R71, 0x7ffff000, RZ, 0xc0, !PT ;  /* 0x7ffff00047477812 */ /* 0x000fe400078ec0ff */
[--C-:B------:R-:W-:Y:S02]  /*5af0*/  @!P4 SHF.R.S32.HI R70, RZ, 0x1f, R69.reuse ;  /* 0x0000001fff46c819 */ /* 0x100fe40000011445 */
[----:B------:R-:W-:Y:S02]  /*5b00*/  @!P4 IADD3 R73, P5, P6, R88, R114, R69 ;  /* 0x000000725849c210 */ /* 0x000fe40007ebe045 */
[----:B------:R-:W-:Y:S02]  /*5b10*/  LOP3.LUT R69, R69, 0x38, RZ, 0xc0, !PT ;  /* 0x0000003845457812 */ /* 0x000fe400078ec0ff */
[----:B------:R-:W-:Y:S02]  /*5b20*/  @!P4 IADD3.X R70, R0, R127, R70, P5, P6 ;  /* 0x0000007f0046c210 */ /* 0x000fe40002fec446 */
[----:B------:R-:W-:-:S04]  /*5b30*/  LOP3.LUT R69, R69, 0x1c0, R117, 0xf8, !PT ;  /* 0x000001c045457812 */ /* 0x000fc800078ef875 */
[----:B------:R-:W-:Y:S01]  /*5b40*/  LOP3.LUT R68, R69, R116, RZ, 0x3c, !PT ;  /* 0x0000007445447212 */ /* 0x000fe200078e3cff */
[----:B------:R-:W-:Y:S01]  /*5b50*/  IMAD R69, R17, 0x4000, R6 ;  /* 0x0000400011457824 */ /* 0x000fe200078e0206 */
[----:B------:R-:W-:-:S03]  /*5b60*/  LEA R116, P5, R72, R108, 0x1 ;  /* 0x0000006c48747211 */ /* 0x000fc600078a08ff */
[----:B------:R-:W-:Y:S01]  /*5b70*/  IMAD R69, R69, 0x2, R16 ;  /* 0x0000000245457824 */ /* 0x000fe200078e0210 */
[----:B------:R-:W-:Y:S02]  /*5b80*/  LEA.HI.X R117, R72, R109, R74, 0x1, P5 ;  /* 0x0000006d48757211 */ /* 0x000fe400028f0c4a */
[----:B------:R-:W-:-:S04]  /*5b90*/  @!P4 LEA R118, P5, R73, R108, 0x1 ;  /* 0x0000006c4976c211 */ /* 0x000fc800078a08ff */
[----:B------:R-:W-:Y:S02]  /*5ba0*/  @!P4 LEA.HI.X R119, R73, R109, R70, 0x1, P5 ;  /* 0x0000006d4977c211 */ /* 0x000fe400028f0c46 */
[----:B------:R-:W-:Y:S02]  /*5bb0*/  ISETP.GE.AND P5, PT, R18, R120, PT ;  /* 0x000000781200720c */ /* 0x000fe40003fa6270 */
[----:B--2---:R-:W-:-:S04]  /*5bc0*/  IADD3 R68, R68, R71, R75 ;  /* 0x0000004744447210 */ /* 0x004fc80007ffe04b */
[----:B------:R-:W-:-:S05]  /*5bd0*/  LEA R71, R17, R68, 0xe ;  /* 0x0000004411477211 */ /* 0x000fca00078e70ff */
[----:B------:R-:W-:Y:S02]  /*5be0*/  IMAD R72, R71, 0x2, R16 ;  /* 0x0000000247487824 */ /* 0x000fe400078e0210 */
[----:B------:R-:W1:Y:S04]  /*5bf0*/  LDS.128 R68, [R69+0x20400] ;  /* 0x0204000045447984 */ /* 0x000e680000000c00 */
[----:B------:R-:W2:Y:S01]  /*5c00*/  LDS.128 R72, [R72+0x20400] ;  /* 0x0204000048487984 */ /* 0x000ea20000000c00 */
[----:B------:R-:W-:Y:S05]  /*5c10*/  @P5 BRA `(.L_x_1816) ;  /* 0x0000000400505947 */ /* 0x000fea0003800000 */
[--C-:B------:R-:W-:Y:S01]  /*5c20*/  SHF.R.U64 R40, R40, 0x10, R41.reuse ;  /* 0x0000001028287819 */ /* 0x100fe20000001229 */
[----:B------:R-:W-:Y:S01]  /*5c30*/  HADD2.F32 R144, -RZ, R144.H0_H0 ;  /* 0x20000090ff907230 */ /* 0x000fe20000004100 */
[----:B------:R-:W-:Y:S01]  /*5c40*/  SHF.R.U32.HI R143, RZ, 0x10, R41 ;  /* 0x00000010ff8f7819 */ /* 0x000fe20000011629 */
[----:B------:R-:W-:Y:S01]  /*5c50*/  HADD2.F32 R142, -RZ, R142.H0_H0 ;  /* 0x2000008eff8e7230 */ /* 0x000fe20000004100 */
[----:B------:R-:W-:Y:S01]  /*5c60*/  SHF.R.U32.HI R141, RZ, 0x10, R49 ;  /* 0x00000010ff8d7819 */ /* 0x000fe20000011631 */
[----:B------:R-:W-:Y:S01]  /*5c70*/  HADD2.F32 R40, -RZ, R40.H0_H0 ;  /* 0x20000028ff287230 */ /* 0x000fe20000004100 */
[----:B------:R-:W-:Y:S02]  /*5c80*/  SHF.R.U64 R41, R42, 0x10, R43 ;  /* 0x000000102a297819 */ /* 0x000fe4000000122b */
[--C-:B------:R-:W-:Y:S01]  /*5c90*/  SHF.R.U64 R42, R50, 0x10, R51.reuse ;  /* 0x00000010322a7819 */ /* 0x100fe20000001233 */
[----:B-1----:R-:W-:Y:S01]  /*5ca0*/  HADD2.F32 R50, -RZ, R69.H1_H1 ;  /* 0x30000045ff327230 */ /* 0x002fe20000004100 */
[----:B------:R-:W-:Y:S01]  /*5cb0*/  SHF.R.U32.HI R138, RZ, 0x10, R51 ;  /* 0x00000010ff8a7819 */ /* 0x000fe20000011633 */
[----:B--2---:R-:W-:Y:S01]  /*5cc0*/  IMAD.MOV.U32 R51, RZ, RZ, R72 ;  /* 0x000000ffff337224 */ /* 0x004fe200078e0048 */
[----:B------:R-:W-:Y:S01]  /*5cd0*/  SHF.R.U64 R48, R48, 0x10, R49 ;  /* 0x0000001030307819 */ /* 0x000fe20000001231 */
[--C-:B------:R-:W-:Y:S01]  /*5ce0*/  HADD2.F32 R49, -RZ, R73.reuse.H0_H0 ;  /* 0x20000049ff317230 */ /* 0x100fe20000004100 */
[----:B------:R-:W-:Y:S01]  /*5cf0*/  SHF.R.U32.HI R136, RZ, 0x10, R43 ;  /* 0x00000010ff887819 */ /* 0x000fe2000001162b */
[----:B------:R-:W-:-:S02]  /*5d00*/  HADD2.F32 R72, -RZ, R73.H1_H1 ;  /* 0x30000049ff487230 */ /* 0x000fc40000004100 */
[----:B------:R-:W-:Y:S02]  /*5d10*/  HADD2.F32 R43, -RZ, R69.H0_H0 ;  /* 0x20000045ff2b7230 */ /* 0x000fe40000004100 */
[-C--:B------:R-:W-:Y:S01]  /*5d20*/  FMUL.FTZ R146, R49, R144.reuse ;  /* 0x0000009031927220 */ /* 0x080fe20000410000 */
[----:B------:R-:W-:Y:S02]  /*5d30*/  HADD2.F32 R73, -RZ, R141.H0_H0 ;  /* 0x2000008dff497230 */ /* 0x000fe40000004100 */
[----:B------:R-:W-:Y:S02]  /*5d40*/  HADD2.F32 R69, -RZ, R143.H0_H0 ;  /* 0x2000008fff457230 */ /* 0x000fe40000004100 */
[C---:B------:R-:W-:Y:S01]  /*5d50*/  FMUL.FTZ R144, R43.reuse, R144 ;  /* 0x000000902b907220 */ /* 0x040fe20000410000 */
[-C--:B------:R-:W-:Y:S01]  /*5d60*/  FFMA.FTZ R43, R43, R142.reuse, -R146 ;  /* 0x0000008e2b2b7223 */ /* 0x080fe20000010892 */
[-C--:B------:R-:W-:Y:S01]  /*5d70*/  FMUL.FTZ R141, R72, R73.reuse ;  /* 0x00000049488d7220 */ /* 0x080fe20000410000 */
[----:B------:R-:W-:Y:S01]  /*5d80*/  FMUL.FTZ R73, R50, R73 ;  /* 0x0000004932497220 */ /* 0x000fe20000410000 */
[----:B------:R-:W-:Y:S01]  /*5d90*/  FFMA.FTZ R49, R49, R142, R144 ;  /* 0x0000008e31317223 */ /* 0x000fe20000010090 */
[----:B------:R-:W-:-:S02]  /*5da0*/  HADD2.F32 R142, -RZ, R140.H1_H1 ;  /* 0x3000008cff8e7230 */ /* 0x000fc40000004100 */
[-C--:B------:R-:W-:Y:S01]  /*5db0*/  FFMA.FTZ R50, R50, R69.reuse, -R141 ;  /* 0x0000004532327223 */ /* 0x080fe2000001088d */
[----:B------:R-:W-:Y:S01]  /*5dc0*/  FFMA.FTZ R72, R72, R69, R73 ;  /* 0x0000004548487223 */ /* 0x000fe20000010049 */
[----:B------:R-:W-:Y:S02]  /*5dd0*/  HADD2.F32 R141, -RZ, R140.H0_H0 ;  /* 0x2000008cff8d7230 */ /* 0x000fe40000004100 */
[----:B------:R-:W-:Y:S01]  /*5de0*/  HADD2.F32 R140, -RZ, R75.H0_H0 ;  /* 0x2000004bff8c7230 */ /* 0x000fe20000004100 */
[----:B------:R-:W-:Y:S01]  /*5df0*/  F2FP.F16.F32.PACK_AB R43, R50, R43 ;  /* 0x0000002b322b723e */ /* 0x000fe200000000ff */
[----:B------:R-:W-:Y:S02]  /*5e00*/  HADD2.F32 R69, -RZ, R71.H0_H0 ;  /* 0x20000047ff457230 */ /* 0x000fe40000004100 */
[----:B------:R-:W-:Y:S02]  /*5e10*/  HADD2.F32 R75, -RZ, R75.H1_H1 ;  /* 0x3000004bff4b7230 */ /* 0x000fe40000004100 */
[----:B------:R-:W-:-:S02]  /*5e20*/  HADD2.F32 R144, -RZ, R138.H0_H0 ;  /* 0x2000008aff907230 */ /* 0x000fc40000004100 */
[----:B------:R-:W-:Y:S02]  /*5e30*/  HADD2.F32 R73, -RZ, R71.H1_H1 ;  /* 0x30000047ff497230 */ /* 0x000fe40000004100 */
[-C--:B------:R-:W-:Y:S01]  /*5e40*/  FMUL.FTZ R71, R69, R142.reuse ;  /* 0x0000008e45477220 */ /* 0x080fe20000410000 */
[----:B------:R-:W-:Y:S02]  /*5e50*/  HADD2.F32 R138, -RZ, R136.H0_H0 ;  /* 0x20000088ff8a7230 */ /* 0x000fe40000004100 */
[C---:B------:R-:W-:Y:S01]  /*5e60*/  FMUL.FTZ R136, R140.reuse, R142 ;  /* 0x0000008e8c887220 */ /* 0x040fe20000410000 */
[-C--:B------:R-:W-:Y:S01]  /*5e70*/  FMUL.FTZ R142, R75, R144.reuse ;  /* 0x000000904b8e7220 */ /* 0x080fe20000410000 */
[----:B------:R-:W-:Y:S01]  /*5e80*/  FMUL.FTZ R144, R73, R144 ;  /* 0x0000009049907220 */ /* 0x000fe20000410000 */
[-C--:B------:R-:W-:Y:S01]  /*5e90*/  FFMA.FTZ R71, R140, R141.reuse, R71 ;  /* 0x0000008d8c477223 */ /* 0x080fe20000010047 */
[----:B------:R-:W-:Y:S01]  /*5ea0*/  FFMA.FTZ R69, R69, R141, -R136 ;  /* 0x0000008d45457223 */ /* 0x000fe20000010888 */
[-C--:B------:R-:W-:Y:S01]  /*5eb0*/  FFMA.FTZ R136, R73, R138.reuse, -R142 ;  /* 0x0000008a49887223 */ /* 0x080fe2000001088e */
[----:B------:R-:W-:Y:S01]  /*5ec0*/  FFMA.FTZ R138, R75, R138, R144 ;  /* 0x0000008a4b8a7223 */ /* 0x000fe20000010090 */
[----:B------:R-:W-:-:S02]  /*5ed0*/  HADD2.F32 R75, -RZ, R139.H0_H0 ;  /* 0x2000008bff4b7230 */ /* 0x000fc40000004100 */
[----:B------:R-:W-:Y:S01]  /*5ee0*/  HADD2.F32 R140, -RZ, R48.H0_H0 ;  /* 0x20000030ff8c7230 */ /* 0x000fe20000004100 */
[----:B------:R-:W-:Y:S01]  /*5ef0*/  F2FP.F16.F32.PACK_AB R136, R136, R69 ;  /* 0x000000458888723e */ /* 0x000fe200000000ff */
[----:B------:R-:W-:Y:S01]  /*5f00*/  HADD2.F32 R139, -RZ, R139.H1_H1 ;  /* 0x3000008bff8b7230 */ /* 0x000fe20000004100 */
[----:B------:R-:W-:Y:S01]  /*5f10*/  F2FP.F16.F32.PACK_AB R138, R138, R71 ;  /* 0x000000478a8a723e */ /* 0x000fe200000000ff */
[--C-:B------:R-:W-:Y:S01]  /*5f20*/  HADD2.F32 R73, -RZ, R51.reuse.H0_H0 ;  /* 0x20000033ff497230 */ /* 0x100fe20000004100 */
[----:B------:R-:W-:Y:S01]  /*5f30*/  MOV R71, R136 ;  /* 0x0000008800477202 */ /* 0x000fe20000000f00 */
[--C-:B------:R-:W-:Y:S02]  /*5f40*/  HADD2.F32 R48, -RZ, R68.reuse.H0_H0 ;  /* 0x20000044ff307230 */ /* 0x100fe40000004100 */
[----:B------:R-:W-:Y:S02]  /*5f50*/  HADD2.F32 R51, -RZ, R51.H1_H1 ;  /* 0x30000033ff337230 */ /* 0x000fe40000004100 */
[----:B------:R-:W-:Y:S01]  /*5f60*/  FMUL.FTZ R141, R73, R139 ;  /* 0x0000008b498d7220 */ /* 0x000fe20000410000 */
[----:B------:R-:W-:-:S02]  /*5f70*/  HADD2.F32 R68, -RZ, R68.H1_H1 ;  /* 0x30000044ff447230 */ /* 0x000fc40000004100 */
[C---:B------:R-:W-:Y:S01]  /*5f80*/  FMUL.FTZ R142, R48.reuse, R139 ;  /* 0x0000008b308e7220 */ /* 0x040fe20000410000 */
[----:B------:R-:W-:Y:S02]  /*5f90*/  HADD2.F32 R41, -RZ, R41.H0_H0 ;  /* 0x20000029ff297230 */ /* 0x000fe40000004100 */
[-C--:B------:R-:W-:Y:S01]  /*5fa0*/  FMUL.FTZ R139, R51, R140.reuse ;  /* 0x0000008c338b7220 */ /* 0x080fe20000410000 */
[-C--:B------:R-:W-:Y:S01]  /*5fb0*/  FFMA.FTZ R141, R48, R75.reuse, -R141 ;  /* 0x0000004b308d7223 */ /* 0x080fe2000001088d */
[C---:B------:R-:W-:Y:S01]  /*5fc0*/  FMUL.FTZ R140, R68.reuse, R140 ;  /* 0x0000008c448c7220 */ /* 0x040fe20000410000 */
[----:B------:R-:W-:Y:S01]  /*5fd0*/  FFMA.FTZ R142, R73, R75, R142 ;  /* 0x0000004b498e7223 */ /* 0x000fe2000001008e */
[----:B------:R-:W-:Y:S02]  /*5fe0*/  HADD2.F32 R73, -RZ, R42.H0_H0 ;  /* 0x2000002aff497230 */ /* 0x000fe40000004100 */
[-C--:B------:R-:W-:Y:S01]  /*5ff0*/  FFMA.FTZ R68, R68, R40.reuse, -R139 ;  /* 0x0000002844447223 */ /* 0x080fe2000001088b */
[----:B------:R-:W-:Y:S01]  /*6000*/  FFMA.FTZ R75, R51, R40, R140 ;  /* 0x00000028334b7223 */ /* 0x000fe2000001008c */
[----:B------:R-:W-:-:S02]  /*6010*/  HADD2.F32 R51, -RZ, R137.H1_H1 ;  /* 0x30000089ff337230 */ /* 0x000fc40000004100 */
[----:B------:R-:W-:Y:S01]  /*6020*/  HADD2.F32 R42, -RZ, R74.H0_H0 ;  /* 0x2000004aff2a7230 */ /* 0x000fe20000004100 */
[----:B------:R-:W-:Y:S01]  /*6030*/  F2FP.F16.F32.PACK_AB R68, R68, R141 ;  /* 0x0000008d4444723e */ /* 0x000fe200000000ff */
[----:B------:R-:W-:Y:S02]  /*6040*/  HADD2.F32 R137, -RZ, R137.H0_H0 ;  /* 0x20000089ff897230 */ /* 0x000fe40000004100 */
[----:B------:R-:W-:Y:S02]  /*6050*/  HADD2.F32 R40, -RZ, R70.H0_H0 ;  /* 0x20000046ff287230 */ /* 0x000fe40000004100 */
[----:B------:R-:W-:Y:S02]  /*6060*/  HADD2.F32 R74, -RZ, R74.H1_H1 ;  /* 0x3000004aff4a7230 */ /* 0x000fe40000004100 */
[-C--:B------:R-:W-:Y:S01]  /*6070*/  FMUL.FTZ R139, R42, R137.reuse ;  /* 0x000000892a8b7220 */ /* 0x080fe20000410000 */
[----:B------:R-:W-:Y:S02]  /*6080*/  HADD2.F32 R70, -RZ, R70.H1_H1 ;  /* 0x30000046ff467230 */ /* 0x000fe40000004100 */
[----:B------:R-:W-:Y:S01]  /*6090*/  FMUL.FTZ R137, R40, R137 ;  /* 0x0000008928897220 */ /* 0x000fe20000410000 */
[----:B------:R-:W-:-:S02]  /*60a0*/  IMAD.MOV.U32 R69, RZ, RZ, R43 ;  /* 0x000000ffff457224 */ /* 0x000fc400078e002b */
[----:B------:R-:W-:Y:S01]  /*60b0*/  FMUL.FTZ R143, R74, R73 ;  /* 0x000000494a8f7220 */ /* 0x000fe20000410000 */
[----:B------:R-:W-:Y:S01]  /*60c0*/  FFMA.FTZ R139, R40, R51, -R139 ;  /* 0x00000033288b7223 */ /* 0x000fe2000001088b */
[----:B------:R-:W-:Y:S01]  /*60d0*/  FMUL.FTZ R73, R70, R73 ;  /* 0x0000004946497220 */ /* 0x000fe20000410000 */
[----:B------:R-:W-:Y:S01]  /*60e0*/  FFMA.FTZ R137, R42, R51, R137 ;  /* 0x000000332a897223 */ /* 0x000fe20000010089 */
[-C--:B------:R-:W-:Y:S02]  /*60f0*/  FFMA.FTZ R70, R70, R41.reuse, -R143 ;  /* 0x0000002946467223 */ /* 0x080fe4000001088f */
[----:B------:R-:W-:Y:S01]  /*6100*/  FFMA.FTZ R74, R74, R41, R73 ;  /* 0x000000294a4a7223 */ /* 0x000fe20000010049 */
[----:B------:R-:W-:Y:S02]  /*6110*/  F2FP.F16.F32.PACK_AB R73, R72, R49 ;  /* 0x000000314849723e */ /* 0x000fe400000000ff */
[----:B------:R-:W-:Y:S01]  /*6120*/  F2FP.F16.F32.PACK_AB R72, R75, R142 ;  /* 0x0000008e4b48723e */ /* 0x000fe200000000ff */
[----:B------:R-:W-:Y:S01]  /*6130*/  IMAD.MOV.U32 R75, RZ, RZ, R138 ;  /* 0x000000ffff4b7224 */ /* 0x000fe200078e008a */
[----:B------:R-:W-:-:S02]  /*6140*/  F2FP.F16.F32.PACK_AB R70, R70, R139 ;  /* 0x0000008b4646723e */ /* 0x000fc400000000ff */
[----:B------:R-:W-:-:S07]  /*6150*/  F2FP.F16.F32.PACK_AB R74, R74, R137 ;  /* 0x000000894a4a723e */ /* 0x000fce00000000ff */
.L_x_1816:
[----:B------:R-:W-:Y:S05]  /*6160*/  BSYNC B3 ;  /* 0x0000000000037941 */ /* 0x000fea0003800000 */
.L_x_1815:
[----:B-1----:R1:W-:Y:S04]  /*6170*/  STG.E.128 desc[UR60][R116.64], R68 ;  /* 0x0000004474007986 */ /* 0x0023e8000c101d3c */
[----:B--2---:R1:W-:Y:S02]  /*6180*/  @!P4 STG.E.128 desc[UR60][R118.64], R72 ;  /* 0x000000487600c986 */ /* 0x0043e4000c101d3c */
.L_x_1814:
[----:B------:R-:W-:Y:S05]  /*6190*/  BSYNC B2 ;  /* 0x0000000000027941 */ /* 0x000fea0003800000 */
.L_x_1813:
[----:B------:R-:W-:-:S13]  /*61a0*/  ISETP.NE.AND P4, PT, R93, RZ, PT ;  /* 0x000000ff5d00720c */ /* 0x000fda0003f85270 */
[----:B------:R-:W-:Y:S05]  /*61b0*/  @!P4 BRA `(.L_x_1812) ;  /* 0x0000000400ecc947 */ /* 0x000fea0003800000 */
[----:B------:R-:W2:Y:S01]  /*61c0*/  LDL R50, [R1+0x40] ;  /* 0x0000400001327983 */ /* 0x000ea20000100800 */
[----:B------:R-:W-:Y:S01]  /*61d0*/  SEL R40, R29, R124, !P2 ;  /* 0x0000007c1d287207 */ /* 0x000fe20005000000 */
[----:B------:R-:W-:Y:S01]  /*61e0*/  IMAD.SHL.U32 R51, R218, 0x40, RZ ;  /* 0x00000040da337824 */ /* 0x000fe200078e00ff */
[----:B------:R-:W-:Y:S01]  /*61f0*/  IADD3 R48, P4, P5, R88, R114, R92 ;  /* 0x0000007258307210 */ /* 0x000fe20007d9e05c */
[----:B-1----:R-:W-:Y:S01]  /*6200*/  IMAD.SHL.U32 R68, R218, 0x40, RZ ;  /* 0x00000040da447824 */ /* 0x002fe200078e00ff */
[----:B------:R-:W-:Y:S01]  /*6210*/  SHF.R.S32.HI R41, RZ, 0x1f, R40 ;  /* 0x0000001fff297819 */ /* 0x000fe20000011428 */
[----:B------:R-:W-:Y:S01]  /*6220*/  BSSY B2, `(.L_x_1817) ;  /* 0x0000072000027945 */ /* 0x000fe20003800000 */
[----:B------:R-:W-:Y:S02]  /*6230*/  IADD3.X R49, R0, R127, R97, P4, P5 ;  /* 0x0000007f00317210 */ /* 0x000fe400027ea461 */
[----:B------:R-:W-:Y:S02]  /*6240*/  LEA.HI R40, R41, R40, RZ, 0x4 ;  /* 0x0000002829287211 */ /* 0x000fe400078f20ff */
[----:B------:R-:W-:-:S02]  /*6250*/  LOP3.LUT R51, R51, 0x1c0, RZ, 0xc0, !PT ;  /* 0x000001c033337812 */ /* 0x000fc400078ec0ff */
[----:B------:R-:W-:Y:S02]  /*6260*/  LEA.HI.SX32 R40, R40, R91, 0x1c ;  /* 0x0000005b28287211 */ /* 0x000fe400078fe2ff */
[----:B------:R-:W-:Y:S02]  /*6270*/  SHF.R.U32.HI R51, RZ, 0x3, R51 ;  /* 0x00000003ff337819 */ /* 0x000fe40000011633 */
[----:B------:R-:W-:Y:S01]  /*6280*/  SHF.R.S32.HI R43, RZ, 0x1f, R40 ;  /* 0x0000001fff2b7819 */ /* 0x000fe20000011428 */
[----:B------:R-:W-:-:S03]  /*6290*/  IMAD.SHL.U32 R41, R40, 0x8, RZ ;  /* 0x0000000828297824 */ /* 0x000fc600078e00ff */
[----:B------:R-:W-:Y:S02]  /*62a0*/  LEA.HI R43, R43, R40, RZ, 0x3 ;  /* 0x000000282b2b7211 */ /* 0x000fe400078f18ff */
[----:B------:R-:W-:Y:S02]  /*62b0*/  ISETP.GE.AND P4, PT, R41, R122, PT ;  /* 0x0000007a2900720c */ /* 0x000fe40003f86270 */
[----:B------:R-:W-:-:S04]  /*62c0*/  SHF.L.U32 R43, R43, 0x9, RZ ;  /* 0x000000092b2b7819 */ /* 0x000fc800000006ff */
[----:B------:R-:W-:-:S07]  /*62d0*/  LOP3.LUT R43, R43, 0x7ffff000, RZ, 0xc0, !PT ;  /* 0x7ffff0002b2b7812 */ /* 0x000fce00078ec0ff */
[--C-:B------:R-:W-:Y:S02]  /*62e0*/  @!P4 SHF.R.S32.HI R42, RZ, 0x1f, R41.reuse ;  /* 0x0000001fff2ac819 */ /* 0x100fe40000011429 */
[----:B------:R-:W-:Y:S02]  /*62f0*/  @!P4 IADD3 R114, P5, P6, R88, R114, R41 ;  /* 0x000000725872c210 */ /* 0x000fe40007ebe029 */
[----:B------:R-:W-:Y:S02]  /*6300*/  LOP3.LUT R41, R41, 0x38, RZ, 0xc0, !PT ;  /* 0x0000003829297812 */ /* 0x000fe400078ec0ff */
[----:B------:R-:W-:Y:S02]  /*6310*/  @!P4 IADD3.X R42, R0, R127, R42, P5, P6 ;  /* 0x0000007f002ac210 */ /* 0x000fe40002fec42a */
[----:B------:R-:W-:Y:S02]  /*6320*/  LOP3.LUT R41, R41, 0x1c0, R68, 0xf8, !PT ;  /* 0x000001c029297812 */ /* 0x000fe400078ef844 */
[----:B------:R-:W-:-:S02]  /*6330*/  LEA R68, P5, R48, R108, 0x1 ;  /* 0x0000006c30447211 */ /* 0x000fc400078a08ff */
[----:B------:R-:W-:Y:S01]  /*6340*/  LOP3.LUT R40, R41, R51, RZ, 0x3c, !PT ;  /* 0x0000003329287212 */ /* 0x000fe200078e3cff */
[----:B------:R-:W-:Y:S01]  /*6350*/  IMAD R41, R17, 0x4000, R8 ;  /* 0x0000400011297824 */ /* 0x000fe200078e0208 */
[----:B------:R-:W-:Y:S02]  /*6360*/  LEA.HI.X R69, R48, R109, R49, 0x1, P5 ;  /* 0x0000006d30457211 */ /* 0x000fe400028f0c31 */
[----:B------:R-:W-:Y:S01]  /*6370*/  @!P4 LEA R70, P5, R114, R108, 0x1 ;  /* 0x0000006c7246c211 */ /* 0x000fe200078a08ff */
[----:B------:R-:W-:-:S03]  /*6380*/  IMAD R41, R41, 0x2, R16 ;  /* 0x0000000229297824 */ /* 0x000fc600078e0210 */
[----:B------:R-:W-:Y:S02]  /*6390*/  @!P4 LEA.HI.X R71, R114, R109, R42, 0x1, P5 ;  /* 0x0000006d7247c211 */ /* 0x000fe400028f0c2a */
[----:B------:R-:W-:Y:S02]  /*63a0*/  ISETP.GE.AND P5, PT, R226, R120, PT ;  /* 0x00000078e200720c */ /* 0x000fe40003fa6270 */
[----:B--2---:R-:W-:-:S05]  /*63b0*/  IADD3 R40, R40, R43, R50 ;  /* 0x0000002b28287210 */ /* 0x004fca0007ffe032 */
[----:B------:R-:W-:-:S04]  /*63c0*/  IMAD R43, R17, 0x4000, R40 ;  /* 0x00004000112b7824 */ /* 0x000fc800078e0228 */
[----:B------:R-:W-:Y:S02]  /*63d0*/  IMAD R48, R43, 0x2, R16 ;  /* 0x000000022b307824 */ /* 0x000fe400078e0210 */
[----:B------:R-:W1:Y:S04]  /*63e0*/  LDS.128 R40, [R41+0x20400] ;  /* 0x0204000029287984 */ /* 0x000e680000000c00 */
[----:B------:R-:W2:Y:S01]  /*63f0*/  LDS.128 R48, [R48+0x20400] ;  /* 0x0204000030307984 */ /* 0x000ea20000000c00 */
[----:B------:R-:W-:Y:S05]  /*6400*/  @P5 BRA `(.L_x_1818) ;  /* 0x00000004004c5947 */ /* 0x000fea0003800000 */
[----:B------:R-:W-:Y:S02]  /*6410*/  SHF.R.U32.HI R73, RZ, 0x10, R45 ;  /* 0x00000010ff497819 */ /* 0x000fe4000001162d */
[--C-:B------:R-:W-:Y:S02]  /*6420*/  SHF.R.U64 R72, R36, 0x10, R37.reuse ;  /* 0x0000001024487819 */ /* 0x100fe40000001225 */
[----:B------:R-:W-:Y:S02]  /*6430*/  SHF.R.U32.HI R74, RZ, 0x10, R37 ;  /* 0x00000010ff4a7819 */ /* 0x000fe40000011625 */
[----:B------:R-:W-:Y:S01]  /*6440*/  SHF.R.U64 R44, R44, 0x10, R45 ;  /* 0x000000102c2c7819 */ /* 0x000fe2000000122d */
[----:B------:R-:W-:Y:S01]  /*6450*/  HADD2.F32 R72, -RZ, R72.H0_H0 ;  /* 0x20000048ff487230 */ /* 0x000fe20000004100 */
[--C-:B------:R-:W-:Y:S01]  /*6460*/  SHF.R.U64 R36, R38, 0x10, R39.reuse ;  /* 0x0000001026247819 */ /* 0x100fe20000001227 */
[----:B-1----:R-:W-:Y:S01]  /*6470*/  HADD2.F32 R38, -RZ, R41.H0_H0 ;  /* 0x20000029ff267230 */ /* 0x002fe20000004100 */
[----:B------:R-:W-:Y:S01]  /*6480*/  SHF.R.U32.HI R115, RZ, 0x10, R39 ;  /* 0x00000010ff737819 */ /* 0x000fe20000011627 */
[----:B--2---:R-:W-:Y:S01]  /*6490*/  HADD2.F32 R39, -RZ, R49.H0_H0 ;  /* 0x20000031ff277230 */ /* 0x004fe20000004100 */
[--C-:B------:R-:W-:Y:S01]  /*64a0*/  SHF.R.U64 R37, R46, 0x10, R47.reuse ;  /* 0x000000102e257819 */ /* 0x100fe2000000122f */
[----:B------:R-:W-:Y:S01]  /*64b0*/  HADD2.F32 R46, -RZ, R135.H0_H0 ;  /* 0x20000087ff2e7230 */ /* 0x000fe20000004100 */
[----:B------:R-:W-:Y:S01]  /*64c0*/  MOV R45, R40 ;  /* 0x00000028002d7202 */ /* 0x000fe20000000f00 */
[----:B------:R-:W-:Y:S01]  /*64d0*/  HADD2.F32 R40, -RZ, R49.H1_H1 ;  /* 0x30000031ff287230 */ /* 0x000fe20000004100 */
[----:B------:R-:W-:Y:S01]  /*64e0*/  SHF.R.U32.HI R75, RZ, 0x10, R47 ;  /* 0x00000010ff4b7819 */ /* 0x000fe2000001162f */
[----:B------:R-:W-:-:S02]  /*64f0*/  HADD2.F32 R135, -RZ, R135.H1_H1 ;  /* 0x30000087ff877230 */ /* 0x000fc40000004100 */
[----:B------:R-:W-:Y:S02]  /*6500*/  HADD2.F32 R49, -RZ, R73.H0_H0 ;  /* 0x20000049ff317230 */ /* 0x000fe40000004100 */
[----:B------:R-:W-:Y:S02]  /*6510*/  HADD2.F32 R41, -RZ, R41.H1_H1 ;  /* 0x30000029ff297230 */ /* 0x000fe40000004100 */
[-C--:B------:R-:W-:Y:S01]  /*6520*/  FMUL.FTZ R73, R39, R135.reuse ;  /* 0x0000008727497220 */ /* 0x080fe20000410000 */
[----:B------:R-:W-:Y:S02]  /*6530*/  HADD2.F32 R47, -RZ, R74.H0_H0 ;  /* 0x2000004aff2f7230 */ /* 0x000fe40000004100 */
[----:B------:R-:W-:Y:S01]  /*6540*/  FMUL.FTZ R74, R38, R135 ;  /* 0x00000087264a7220 */ /* 0x000fe20000410000 */
[-C--:B------:R-:W-:Y:S01]  /*6550*/  FMUL.FTZ R114, R40, R49.reuse ;  /* 0x0000003128727220 */ /* 0x080fe20000410000 */
[----:B------:R-:W-:Y:S01]  /*6560*/  FMUL.FTZ R49, R41, R49 ;  /* 0x0000003129317220 */ /* 0x000fe20000410000 */
[-C--:B------:R-:W-:Y:S01]  /*6570*/  FFMA.FTZ R38, R38, R46.reuse, -R73 ;  /* 0x0000002e26267223 */ /* 0x080fe20000010849 */
[----:B------:R-:W-:Y:S01]  /*6580*/  FFMA.FTZ R39, R39, R46, R74 ;  /* 0x0000002e27277223 */ /* 0x000fe2000001004a */
[-C--:B------:R-:W-:Y:S01]  /*6590*/  FFMA.FTZ R41, R41, R47.reuse, -R114 ;  /* 0x0000002f29297223 */ /* 0x080fe20000010872 */
[----:B------:R-:W-:Y:S01]  /*65a0*/  FFMA.FTZ R40, R40, R47, R49 ;  /* 0x0000002f28287223 */ /* 0x000fe20000010031 */
[----:B------:R-:W-:-:S02]  /*65b0*/  HADD2.F32 R73, -RZ, R134.H0_H0 ;  /* 0x20000086ff497230 */ /* 0x000fc40000004100 */
[----:B------:R-:W-:Y:S01]  /*65c0*/  HADD2.F32 R46, -RZ, R43.H0_H0 ;  /* 0x2000002bff2e7230 */ /* 0x000fe20000004100 */
[----:B------:R-:W-:Y:S01]  /*65d0*/  F2FP.F16.F32.PACK_AB R41, R41, R38 ;  /* 0x000000262929723e */ /* 0x000fe200000000ff */
[--C-:B------:R-:W-:Y:S01]  /*65e0*/  HADD2.F32 R47, -RZ, R51.reuse.H0_H0 ;  /* 0x20000033ff2f7230 */ /* 0x100fe20000004100 */
[----:B------:R-:W-:Y:S01]  /*65f0*/  F2FP.F16.F32.PACK_AB R39, R40, R39 ;  /* 0x000000272827723e */ /* 0x000fe200000000ff */
[----:B------:R-:W-:Y:S02]  /*6600*/  HADD2.F32 R51, -RZ, R51.H1_H1 ;  /* 0x30000033ff337230 */ /* 0x000fe40000004100 */
[-C--:B------:R-:W-:Y:S01]  /*6610*/  FMUL.FTZ R116, R46, R73.reuse ;  /* 0x000000492e747220 */ /* 0x080fe20000410000 */
[----:B------:R-:W-:Y:S02]  /*6620*/  HADD2.F32 R114, -RZ, R75.H0_H0 ;  /* 0x2000004bff727230 */ /* 0x000fe40000004100 */
[----:B------:R-:W-:Y:S01]  /*6630*/  FMUL.FTZ R75, R47, R73 ;  /* 0x000000492f4b7220 */ /* 0x000fe20000410000 */
[----:B------:R-:W-:-:S02]  /*6640*/  HADD2.F32 R49, -RZ, R132.H1_H1 ;  /* 0x30000084ff317230 */ /* 0x000fc40000004100 */
[----:B------:R-:W-:Y:S02]  /*6650*/  HADD2.F32 R43, -RZ, R43.H1_H1 ;  /* 0x3000002bff2b7230 */ /* 0x000fe40000004100 */
[-C--:B------:R-:W-:Y:S01]  /*6660*/  FMUL.FTZ R118, R51, R114.reuse ;  /* 0x0000007233767220 */ /* 0x080fe20000410000 */
[----:B------:R-:W-:Y:S02]  /*6670*/  HADD2.F32 R74, -RZ, R115.H0_H0 ;  /* 0x20000073ff4a7230 */ /* 0x000fe40000004100 */
[----:B------:R-:W-:Y:S01]  /*6680*/  FFMA.FTZ R116, R47, R49, R116 ;  /* 0x000000312f747223 */ /* 0x000fe20000010074 */
[----:B------:R-:W-:Y:S02]  /*6690*/  HADD2.F32 R47, -RZ, R44.H0_H0 ;  /* 0x2000002cff2f7230 */ /* 0x000fe40000004100 */
[C---:B------:R-:W-:Y:S01]  /*66a0*/  FMUL.FTZ R114, R43.reuse, R114 ;  /* 0x000000722b727220 */ /* 0x040fe20000410000 */
[----:B------:R-:W-:Y:S02]  /*66b0*/  HADD2.F32 R44, -RZ, R48.H0_H0 ;  /* 0x20000030ff2c7230 */ /* 0x000fe40000004100 */
[----:B------:R-:W-:Y:S01]  /*66c0*/  FFMA.FTZ R118, R43, R74, -R118 ;  /* 0x0000004a2b767223 */ /* 0x000fe20000010876 */
[----:B------:R-:W-:-:S02]  /*66d0*/  HADD2.F32 R43, -RZ, R45.H0_H0 ;  /* 0x2000002dff2b7230 */ /* 0x000fc40000004100 */
[----:B------:R-:W-:Y:S01]  /*66e0*/  FFMA.FTZ R75, R46, R49, -R75 ;  /* 0x000000312e4b7223 */ /* 0x000fe2000001084b */
[----:B------:R-:W-:Y:S02]  /*66f0*/  HADD2.F32 R48, -RZ, R48.H1_H1 ;  /* 0x30000030ff307230 */ /* 0x000fe40000004100 */
[----:B------:R-:W-:Y:S01]  /*6700*/  FFMA.FTZ R115, R51, R74, R114 ;  /* 0x0000004a33737223 */ /* 0x000fe20000010072 */
[----:B------:R-:W-:Y:S02]  /*6710*/  HADD2.F32 R134, -RZ, R134.H1_H1 ;  /* 0x30000086ff867230 */ /* 0x000fe40000004100 */
[----:B------:R-:W-:Y:S02]  /*6720*/  HADD2.F32 R45, -RZ, R45.H1_H1 ;  /* 0x3000002dff2d7230 */ /* 0x000fe40000004100 */
[-C--:B------:R-:W-:Y:S01]  /*6730*/  FMUL.FTZ R114, R48, R47.reuse ;  /* 0x0000002f30727220 */ /* 0x080fe20000410000 */
[----:B------:R-:W-:Y:S02]  /*6740*/  HADD2.F32 R46, -RZ, R133.H0_H0 ;  /* 0x20000085ff2e7230 */ /* 0x000fe40000004100 */
[CC--:B------:R-:W-:Y:S01]  /*6750*/  FMUL.FTZ R74, R44.reuse, R134.reuse ;  /* 0x000000862c4a7220 */ /* 0x0c0fe20000410000 */
[----:B------:R-:W-:Y:S01]  /*6760*/  FMUL.FTZ R49, R43, R134 ;  /* 0x000000862b317220 */ /* 0x000fe20000410000 */
[C---:B------:R-:W-:Y:S01]  /*6770*/  FMUL.FTZ R47, R45.reuse, R47 ;  /* 0x0000002f2d2f7220 */ /* 0x040fe20000410000 */
[----:B------:R-:W-:Y:S01]  /*6780*/  FFMA.FTZ R51, R45, R72, -R114 ;  /* 0x000000482d337223 */ /* 0x000fe20000010872 */
[-C--:B------:R-:W-:Y:S01]  /*6790*/  FFMA.FTZ R74, R43, R46.reuse, -R74 ;  /* 0x0000002e2b4a7223 */ /* 0x080fe2000001084a */
[----:B------:R-:W-:Y:S01]  /*67a0*/  FFMA.FTZ R49, R44, R46, R49 ;  /* 0x0000002e2c317223 */ /* 0x000fe20000010031 */
[----:B------:R-:W-:Y:S01]  /*67b0*/  FFMA.FTZ R48, R48, R72, R47 ;  /* 0x0000004830307223 */ /* 0x000fe2000001002f */
[----:B------:R-:W-:Y:S01]  /*67c0*/  HADD2.F32 R47, -RZ, R37.H0_H0 ;  /* 0x20000025ff2f7230 */ /* 0x000fe20000004100 */
[----:B------:R-:W-:Y:S01]  /*67d0*/  F2FP.F16.F32.PACK_AB R115, R115, R116 ;  /* 0x000000747373723e */ /* 0x000fe200000000ff */
[----:B------:R-:W-:Y:S01]  /*67e0*/  HADD2.F32 R43, -RZ, R50.H0_H0 ;  /* 0x20000032ff2b7230 */ /* 0x000fe20000004100 */
[----:B------:R-:W-:Y:S01]  /*67f0*/  F2FP.F16.F32.PACK_AB R40, R51, R74 ;  /* 0x0000004a3328723e */ /* 0x000fe200000000ff */
[----:B------:R-:W-:Y:S01]  /*6800*/  HADD2.F32 R44, -RZ, R133.H1_H1 ;  /* 0x30000085ff2c7230 */ /* 0x000fe20000004100 */
[----:B------:R-:W-:Y:S01]  /*6810*/  F2FP.F16.F32.PACK_AB R48, R48, R49 ;  /* 0x000000313030723e */ /* 0x000fe200000000ff */
[----:B------:R-:W-:-:S02]  /*6820*/  HADD2.F32 R37, -RZ, R42.H0_H0 ;  /* 0x2000002aff257230 */ /* 0x000fc40000004100 */
[----:B------:R-:W-:Y:S02]  /*6830*/  HADD2.F32 R50, -RZ, R50.H1_H1 ;  /* 0x30000032ff327230 */ /* 0x000fe40000004100 */
[----:B------:R-:W-:Y:S02]  /*6840*/  HADD2.F32 R42, -RZ, R42.H1_H1 ;  /* 0x3000002aff2a7230 */ /* 0x000fe40000004100 */
[----:B------:R-:W-:Y:S02]  /*6850*/  HADD2.F32 R45, -RZ, R36.H0_H0 ;  /* 0x20000024ff2d7230 */ /* 0x000fe40000004100 */
[-C--:B------:R-:W-:Y:S01]  /*6860*/  FMUL.FTZ R36, R43, R44.reuse ;  /* 0x0000002c2b247220 */ /* 0x080fe20000410000 */
[----:B------:R-:W-:Y:S02]  /*6870*/  HADD2.F32 R132, -RZ, R132.H0_H0 ;  /* 0x20000084ff847230 */ /* 0x000fe40000004100 */
[-C--:B------:R-:W-:Y:S01]  /*6880*/  FMUL.FTZ R73, R50, R47.reuse ;  /* 0x0000002f32497220 */ /* 0x080fe20000410000 */
[----:B------:R-:W-:Y:S01]  /*6890*/  FMUL.FTZ R44, R37, R44 ;  /* 0x0000002c252c7220 */ /* 0x000fe20000410000 */
[----:B------:R-:W-:Y:S01]  /*68a0*/  FMUL.FTZ R47, R42, R47 ;  /* 0x0000002f2a2f7220 */ /* 0x000fe20000410000 */
[----:B------:R-:W-:-:S02]  /*68b0*/  IMAD.MOV.U32 R49, RZ, RZ, R39 ;  /* 0x000000ffff317224 */ /* 0x000fc400078e0027 */
[-C--:B------:R-:W-:Y:S01]  /*68c0*/  FFMA.FTZ R36, R37, R132.reuse, -R36 ;  /* 0x0000008425247223 */ /* 0x080fe20000010824 */
[----:B------:R-:W-:Y:S01]  /*68d0*/  FFMA.FTZ R44, R43, R132, R44 ;  /* 0x000000842b2c7223 */ /* 0x000fe2000001002c */
[-C--:B------:R-:W-:Y:S01]  /*68e0*/  FFMA.FTZ R73, R42, R45.reuse, -R73 ;  /* 0x0000002d2a497223 */ /* 0x080fe20000010849 */
[----:B------:R-:W-:Y:S01]  /*68f0*/  FFMA.FTZ R47, R50, R45, R47 ;  /* 0x0000002d322f7223 */ /* 0x000fe2000001002f */
[----:B------:R-:W-:Y:S01]  /*6900*/  F2FP.F16.F32.PACK_AB R43, R118, R75 ;  /* 0x0000004b762b723e */ /* 0x000fe200000000ff */
[----:B------:R-:W-:Y:S02]  /*6910*/  IMAD.MOV.U32 R51, RZ, RZ, R115 ;  /* 0x000000ffff337224 */ /* 0x000fe400078e0073 */
[----:B------:R-:W-:Y:S02]  /*6920*/  F2FP.F16.F32.PACK_AB R42, R73, R36 ;  /* 0x00000024492a723e */ /* 0x000fe400000000ff */
[----:B------:R-:W-:-:S07]  /*6930*/  F2FP.F16.F32.PACK_AB R50, R47, R44 ;  /* 0x0000002c2f32723e */ /* 0x000fce00000000ff */
.L_x_1818:
[----:B------:R-:W-:Y:S05]  /*6940*/  BSYNC B2 ;  /* 0x0000000000027941 */ /* 0x000fea0003800000 */
.L_x_1817:
[----:B-1----:R3:W-:Y:S04]  /*6950*/  STG.E.128 desc[UR60][R68.64], R40 ;  /* 0x0000002844007986 */ /* 0x0027e8000c101d3c */
[----:B--2---:R3:W-:Y:S02]  /*6960*/  @!P4 STG.E.128 desc[UR60][R70.64], R48 ;  /* 0x000000304600c986 */ /* 0x0047e4000c101d3c */
.L_x_1812:
[----:B------:R-:W-:Y:S05]  /*6970*/  BSYNC B1 ;  /* 0x0000000000017941 */ /* 0x000fea0003800000 */
.L_x_1811:
[----:B------:R-:W-:Y:S02]  /*6980*/  VIADD R37, R218, 0x20 ;  /* 0x00000020da257836 */ /* 0x000fe40000000000 */
[-C--:B------:R-:W-:Y:S02]  /*6990*/  IMAD R36, R102, R110.reuse, RZ ;  /* 0x0000006e66247224 */ /* 0x080fe400078e02ff */
[----:B------:R-:W-:-:S04]  /*69a0*/  IMAD.WIDE.U32 R112, R37, R110, R112 ;  /* 0x0000006e25707225 */ /* 0x000fc800078e0070 */
[----:B---3--:R-:W-:Y:S01]  /*69b0*/  IMAD R49, R37, R111, R36 ;  /* 0x0000006f25317224 */ /* 0x008fe200078e0224 */
[----:B------:R-:W-:Y:S06]  /*69c0*/  @P0 BRA `(.L_x_1789) ;  /* 0x0000001000d80947 */ /* 0x000fec0003800000 */
[----:B------:R-:W-:Y:S01]  /*69d0*/  ISETP.NE.AND P0, PT, R30, RZ, PT ;  /* 0x000000ff1e00720c */ /* 0x000fe20003f05270 */
[----:B------:R-:W-:Y:S01]  /*69e0*/  BSSY B1, `(.L_x_1819) ;  /* 0x0000083000017945 */ /* 0x000fe20003800000 */
[----:B------:R-:W-:-:S11]  /*69f0*/  IMAD.IADD R49, R113, 0x1, R49 ;  /* 0x0000000171317824 */ /* 0x000fd600078e0231 */
[----:B------:R-:W-:Y:S05]  /*6a00*/  @!P0 BRA `(.L_x_1820) ;  /* 0x0000000800008947 */ /* 0x000fea0003800000 */
[----:B------:R-:W2:Y:S01]  /*6a10*/  LDL R40, [R1+0x38] ;  /* 0x0000380001287983 */ /* 0x000ea20000100800 */
[----:B------:R-:W-:Y:S01]  /*6a20*/  SEL R36, R29, R124, !P3 ;  /* 0x0000007c1d247207 */ /* 0x000fe20005800000 */
[C---:B------:R-:W-:Y:S01]  /*6a30*/  VIADD R39, R218.reuse, 0x20 ;  /* 0x00000020da277836 */ /* 0x040fe20000000000 */
[----:B------:R-:W-:Y:S01]  /*6a40*/  BSSY B2, `(.L_x_1821) ;  /* 0x000007a000027945 */ /* 0x000fe20003800000 */
[----:B------:R-:W-:Y:S01]  /*6a50*/  VIADD R41, R218, 0x20 ;  /* 0x00000020da297836 */ /* 0x000fe20000000000 */
[----:B------:R-:W-:Y:S01]  /*6a60*/  SHF.R.S32.HI R37, RZ, 0x1f, R36 ;  /* 0x0000001fff257819 */ /* 0x000fe20000011424 */
[----:B------:R-:W-:Y:S02]  /*6a70*/  IMAD.SHL.U32 R39, R39, 0x40, RZ ;  /* 0x0000004027277824 */ /* 0x000fe400078e00ff */
[----:B------:R-:W-:Y:S01]  /*6a80*/  IMAD.SHL.U32 R41, R41, 0x40, RZ ;  /* 0x0000004029297824 */ /* 0x000fe200078e00ff */
[----:B------:R-:W-:Y:S02]  /*6a90*/  LEA.HI R36, R37, R36, RZ, 0x4 ;  /* 0x0000002425247211 */ /* 0x000fe400078f20ff */
[----:B------:R-:W-:-:S02]  /*6aa0*/  LOP3.LUT R39, R39, 0x1c0, RZ, 0xc0, !PT ;  /* 0x000001c027277812 */ /* 0x000fc400078ec0ff */
[----:B------:R-:W-:Y:S02]  /*6ab0*/  LEA.HI.SX32 R36, R36, R35, 0x1c ;  /* 0x0000002324247211 */ /* 0x000fe400078fe2ff */
[----:B------:R-:W-:Y:S02]  /*6ac0*/  LOP3.LUT R41, R41, 0x1c0, RZ, 0xc0, !PT ;  /* 0x000001c029297812 */ /* 0x000fe400078ec0ff */
[----:B------:R-:W-:Y:S02]  /*6ad0*/  SHF.R.S32.HI R37, RZ, 0x1f, R36 ;  /* 0x0000001fff257819 */ /* 0x000fe40000011424 */
[----:B------:R-:W-:Y:S02]  /*6ae0*/  SHF.L.U32 R47, R36, 0x3, RZ ;  /* 0x00000003242f7819 */ /* 0x000fe400000006ff */
[----:B------:R-:W-:Y:S02]  /*6af0*/  LEA.HI R38, R37, R36, RZ, 0x3 ;  /* 0x0000002425267211 */ /* 0x000fe400078f18ff */
[----:B------:R-:W-:-:S02]  /*6b00*/  LOP3.LUT R36, R39, 0x38, R47, 0xf8, !PT ;  /* 0x0000003827247812 */ /* 0x000fc400078ef82f */
[----:B------:R-:W-:Y:S02]  /*6b10*/  SHF.R.U32.HI R41, RZ, 0x3, R41 ;  /* 0x00000003ff297819 */ /* 0x000fe40000011629 */
[----:B------:R-:W-:Y:S02]  /*6b20*/  SHF.L.U32 R39, R38, 0x9, RZ ;  /* 0x0000000926277819 */ /* 0x000fe400000006ff */
[----:B------:R-:W-:Y:S02]  /*6b30*/  IADD3 R37, P4, P5, R88, R112, R90 ;  /* 0x0000007058257210 */ /* 0x000fe40007d9e05a */
[----:B------:R-:W-:Y:S02]  /*6b40*/  LOP3.LUT R36, R36, R41, RZ, 0x3c, !PT ;  /* 0x0000002924247212 */ /* 0x000fe400078e3cff */
[----:B------:R-:W-:Y:S02]  /*6b50*/  LOP3.LUT R39, R39, 0x7ffff000, RZ, 0xc0, !PT ;  /* 0x7ffff00027277812 */ /* 0x000fe400078ec0ff */
[----:B------:R-:W-:-:S02]  /*6b60*/  IADD3.X R38, R0, R49, R96, P4, P5 ;  /* 0x0000003100267210 */ /* 0x000fc400027ea460 */
[----:B------:R-:W-:Y:S02]  /*6b70*/  LEA R44, P4, R37, R108, 0x1 ;  /* 0x0000006c252c7211 */ /* 0x000fe400078808ff */
[----:B------:R-:W-:Y:S02]  /*6b80*/  ISETP.GE.AND P0, PT, R47, R122, PT ;  /* 0x0000007a2f00720c */ /* 0x000fe40003f06270 */
[----:B------:R-:W-:Y:S01]  /*6b90*/  LEA.HI.X R45, R37, R109, R38, 0x1, P4 ;  /* 0x0000006d252d7211 */ /* 0x000fe200020f0c26 */
[----:B------:R-:W-:-:S04]  /*6ba0*/  IMAD R37, R17, 0x4000, R5 ;  /* 0x0000400011257824 */ /* 0x000fc800078e0205 */
[----:B------:R-:W-:-:S06]  /*6bb0*/  IMAD R37, R37, 0x2, R16 ;  /* 0x0000000225257824 */ /* 0x000fcc00078e0210 */
[--C-:B------:R-:W-:Y:S02]  /*6bc0*/  @!P0 SHF.R.S32.HI R48, RZ, 0x1f, R47.reuse ;  /* 0x0000001fff308819 */ /* 0x100fe4000001142f */
[----:B------:R-:W-:-:S04]  /*6bd0*/  @!P0 IADD3 R47, P4, P5, R88, R112, R47 ;  /* 0x00000070582f8210 */ /* 0x000fc80007d9e02f */
[----:B------:R-:W-:Y:S02]  /*6be0*/  @!P0 IADD3.X R48, R0, R49, R48, P4, P5 ;  /* 0x0000003100308210 */ /* 0x000fe400027ea430 */
[----:B------:R-:W-:Y:S02]  /*6bf0*/  ISETP.GE.AND P5, PT, R18, R120, PT ;  /* 0x000000781200720c */ /* 0x000fe40003fa6270 */
[----:B------:R-:W-:-:S04]  /*6c00*/  @!P0 LEA R46, P4, R47, R108, 0x1 ;  /* 0x0000006c2f2e8211 */ /* 0x000fc800078808ff */
[----:B------:R-:W-:Y:S02]  /*6c10*/  @!P0 LEA.HI.X R47, R47, R109, R48, 0x1, P4 ;  /* 0x0000006d2f2f8211 */ /* 0x000fe400020f0c30 */
[----:B--2---:R-:W-:-:S05]  /*6c20*/  IADD3 R36, R36, R39, R40 ;  /* 0x0000002724247210 */ /* 0x004fca0007ffe028 */
[----:B------:R-:W-:-:S04]  /*6c30*/  IMAD R39, R17, 0x4000, R36 ;  /* 0x0000400011277824 */ /* 0x000fc800078e0224 */
[----:B------:R-:W-:Y:S02]  /*6c40*/  IMAD R40, R39, 0x2, R16 ;  /* 0x0000000227287824 */ /* 0x000fe400078e0210 */
[----:B------:R-:W2:Y:S04]  /*6c50*/  LDS.128 R36, [R37+0x20400] ;  /* 0x0204000025247984 */ /* 0x000ea80000000c00 */
[----:B------:R-:W3:Y:S01]  /*6c60*/  LDS.128 R40, [R40+0x20400] ;  /* 0x0204000028287984 */ /* 0x000ee20000000c00 */
[----:B------:R-:W-:Y:S05]  /*6c70*/  @P5 BRA `(.L_x_1822) ;  /* 0x0000000400585947 */ /* 0x000fea0003800000 */
[--C-:B-1----:R-:W-:Y:S01]  /*6c80*/  SHF.R.U64 R70, R64, 0x10, R65.reuse ;  /* 0x0000001040467819 */ /* 0x102fe20000001241 */
[----:B---3--:R-:W-:Y:S01]  /*6c90*/  IMAD.MOV.U32 R51, RZ, RZ, R42 ;  /* 0x000000ffff337224 */ /* 0x008fe200078e002a */
[----:B------:R-:W-:Y:S01]  /*6ca0*/  SHF.R.U32.HI R64, RZ, 0x10, R65 ;  /* 0x00000010ff407819 */ /* 0x000fe20000011641 */
[--C-:B------:R-:W-:Y:S01]  /*6cb0*/  HADD2.F32 R42, -RZ, R41.reuse.H0_H0 ;  /* 0x20000029ff2a7230 */ /* 0x100fe20000004100 */
[----:B------:R-:W-:Y:S01]  /*6cc0*/  MOV R50, R40 ;  /* 0x0000002800327202 */ /* 0x000fe20000000f00 */
[----:B--2---:R-:W-:Y:S01]  /*6cd0*/  IMAD.MOV.U32 R40, RZ, RZ, R38 ;  /* 0x000000ffff287224 */ /* 0x004fe200078e0026 */
[----:B------:R-:W-:Y:S01]  /*6ce0*/  SHF.R.U64 R71, R56, 0x10, R57 ;  /* 0x0000001038477819 */ /* 0x000fe20000001239 */
[----:B------:R-:W-:Y:S01]  /*6cf0*/  HADD2.F32 R41, -RZ, R41.H1_H1 ;  /* 0x30000029ff297230 */ /* 0x000fe20000004100 */
[----:B------:R-:W-:Y:S01]  /*6d00*/  SHF.R.U64 R48, R58, 0x10, R59 ;  /* 0x000000103a307819 */ /* 0x000fe2000000123b */
[--C-:B------:R-:W-:Y:S01]  /*6d10*/  HADD2.F32 R38, -RZ, R37.reuse.H0_H0 ;  /* 0x20000025ff267230 */ /* 0x100fe20000004100 */
[----:B------:R-:W-:Y:S01]  /*6d20*/  SHF.R.U32.HI R56, RZ, 0x10, R57 ;  /* 0x00000010ff387819 */ /* 0x000fe20000011639 */
[----:B------:R-:W-:Y:S01]  /*6d30*/  HADD2.F32 R58, -RZ, R64.H0_H0 ;  /* 0x20000040ff3a7230 */ /* 0x000fe20000004100 */
[----:B------:R-:W-:Y:S01]  /*6d40*/  SHF.R.U32.HI R68, RZ, 0x10, R59 ;  /* 0x00000010ff447819 */ /* 0x000fe2000001163b */
[----:B------:R-:W-:Y:S01]  /*6d50*/  HADD2.F32 R37, -RZ, R37.H1_H1 ;  /* 0x30000025ff257230 */ /* 0x000fe20000004100 */
[----:B------:R-:W-:Y:S01]  /*6d60*/  SHF.R.U64 R69, R66, 0x10, R67 ;  /* 0x0000001042457819 */ /* 0x000fe20000001243 */
[----:B------:R-:W-:-:S02]  /*6d70*/  HADD2.F32 R59, -RZ, R131.H1_H1 ;  /* 0x30000083ff3b7230 */ /* 0x000fc40000004100 */
[-C--:B------:R-:W-:Y:S01]  /*6d80*/  FMUL.FTZ R64, R41, R58.reuse ;  /* 0x0000003a29407220 */ /* 0x080fe20000410000 */
[----:B------:R-:W-:Y:S02]  /*6d90*/  HADD2.F32 R56, -RZ, R56.H0_H0 ;  /* 0x20000038ff387230 */ /* 0x000fe40000004100 */
[C---:B------:R-:W-:Y:S01]  /*6da0*/  FMUL.FTZ R58, R37.reuse, R58 ;  /* 0x0000003a253a7220 */ /* 0x040fe20000410000 */
[----:B------:R-:W-:Y:S02]  /*6db0*/  HADD2.F32 R57, -RZ, R129.H1_H1 ;  /* 0x30000081ff397230 */ /* 0x000fe40000004100 */
[-C--:B------:R-:W-:Y:S01]  /*6dc0*/  FMUL.FTZ R65, R42, R59.reuse ;  /* 0x0000003b2a417220 */ /* 0x080fe20000410000 */
[----:B------:R-:W-:Y:S01]  /*6dd0*/  SHF.R.U32.HI R67, RZ, 0x10, R67 ;  /* 0x00000010ff437819 */ /* 0x000fe20000011643 */
[-C--:B------:R-:W-:Y:S01]  /*6de0*/  FFMA.FTZ R64, R37, R56.reuse, -R64 ;  /* 0x0000003825407223 */ /* 0x080fe20000010840 */
[----:B------:R-:W-:Y:S01]  /*6df0*/  FFMA.FTZ R66, R41, R56, R58 ;  /* 0x0000003829427223 */ /* 0x000fe2000001003a */
[C---:B------:R-:W-:Y:S01]  /*6e00*/  FMUL.FTZ R59, R38.reuse, R59 ;  /* 0x0000003b263b7220 */ /* 0x040fe20000410000 */
[----:B------:R-:W-:Y:S01]  /*6e10*/  FFMA.FTZ R65, R38, R57, -R65 ;  /* 0x0000003926417223 */ /* 0x000fe20000010841 */
[----:B------:R-:W-:-:S02]  /*6e20*/  HADD2.F32 R56, -RZ, R130.H1_H1 ;  /* 0x30000082ff387230 */ /* 0x000fc40000004100 */
[----:B------:R-:W-:Y:S02]  /*6e30*/  HADD2.F32 R37, -RZ, R39.H0_H0 ;  /* 0x20000027ff257230 */ /* 0x000fe40000004100 */
[----:B------:R-:W-:Y:S01]  /*6e40*/  FFMA.FTZ R59, R42, R57, R59 ;  /* 0x000000392a3b7223 */ /* 0x000fe2000001003b */
[--C-:B------:R-:W-:Y:S02]  /*6e50*/  HADD2.F32 R38, -RZ, R43.reuse.H0_H0 ;  /* 0x2000002bff267230 */ /* 0x100fe40000004100 */
[----:B------:R-:W-:Y:S02]  /*6e60*/  HADD2.F32 R41, -RZ, R128.H1_H1 ;  /* 0x30000080ff297230 */ /* 0x000fe40000004100 */
[----:B------:R-:W-:Y:S01]  /*6e70*/  FMUL.FTZ R57, R37, R56 ;  /* 0x0000003825397220 */ /* 0x000fe20000410000 */
[----:B------:R-:W-:Y:S02]  /*6e80*/  HADD2.F32 R43, -RZ, R43.H1_H1 ;  /* 0x3000002bff2b7230 */ /* 0x000fe40000004100 */
[----:B------:R-:W-:-:S02]  /*6e90*/  HADD2.F32 R58, -RZ, R67.H0_H0 ;  /* 0x20000043ff3a7230 */ /* 0x000fc40000004100 */
[CC--:B------:R-:W-:Y:S01]  /*6ea0*/  FFMA.FTZ R57, R38.reuse, R41.reuse, R57 ;  /* 0x0000002926397223 */ /* 0x0c0fe20000010039 */
[----:B------:R-:W-:Y:S02]  /*6eb0*/  HADD2.F32 R39, -RZ, R39.H1_H1 ;  /* 0x30000027ff277230 */ /* 0x000fe40000004100 */
[----:B------:R-:W-:Y:S02]  /*6ec0*/  HADD2.F32 R42, -RZ, R68.H0_H0 ;  /* 0x20000044ff2a7230 */ /* 0x000fe40000004100 */
[----:B------:R-:W-:Y:S01]  /*6ed0*/  FMUL.FTZ R68, R38, R56 ;  /* 0x0000003826447220 */ /* 0x000fe20000410000 */
[-C--:B------:R-:W-:Y:S01]  /*6ee0*/  FMUL.FTZ R56, R43, R58.reuse ;  /* 0x0000003a2b387220 */ /* 0x080fe20000410000 */
[----:B------:R-:W-:Y:S01]  /*6ef0*/  FMUL.FTZ R58, R39, R58 ;  /* 0x0000003a273a7220 */ /* 0x000fe20000410000 */
[----:B------:R-:W-:Y:S02]  /*6f00*/  HADD2.F32 R131, -RZ, R131.H0_H0 ;  /* 0x20000083ff837230 */ /* 0x000fe40000004100 */
[----:B------:R-:W-:Y:S01]  /*6f10*/  FFMA.FTZ R68, R37, R41, -R68 ;  /* 0x0000002925447223 */ /* 0x000fe20000010844 */
[----:B------:R-:W-:-:S02]  /*6f20*/  HADD2.F32 R38, -RZ, R50.H0_H0 ;  /* 0x20000032ff267230 */ /* 0x000fc40000004100 */
[-C--:B------:R-:W-:Y:S01]  /*6f30*/  FFMA.FTZ R67, R39, R42.reuse, -R56 ;  /* 0x0000002a27437223 */ /* 0x080fe20000010838 */
[----:B------:R-:W-:Y:S02]  /*6f40*/  HADD2.F32 R41, -RZ, R70.H0_H0 ;  /* 0x20000046ff297230 */ /* 0x000fe40000004100 */
[----:B------:R-:W-:Y:S01]  /*6f50*/  FFMA.FTZ R58, R43, R42, R58 ;  /* 0x0000002a2b3a7223 */ /* 0x000fe2000001003a */
[----:B------:R-:W-:Y:S02]  /*6f60*/  HADD2.F32 R37, -RZ, R36.H0_H0 ;  /* 0x20000024ff257230 */ /* 0x000fe40000004100 */
[-C--:B------:R-:W-:Y:S01]  /*6f70*/  FMUL.FTZ R42, R38, R131.reuse ;  /* 0x00000083262a7220 */ /* 0x080fe20000410000 */
[----:B------:R-:W-:Y:S01]  /*6f80*/  HADD2.F32 R50, -RZ, R50.H1_H1 ;  /* 0x30000032ff327230 */ /* 0x000fe20000004100 */
[----:B------:R-:W-:Y:S01]  /*6f90*/  F2FP.F16.F32.PACK_AB R67, R67, R68 ;  /* 0x000000444343723e */ /* 0x000fe200000000ff */
[----:B------:R-:W-:Y:S02]  /*6fa0*/  HADD2.F32 R129, -RZ, R129.H0_H0 ;  /* 0x20000081ff817230 */ /* 0x000fe40000004100 */
[----:B------:R-:W-:Y:S01]  /*6fb0*/  FMUL.FTZ R131, R37, R131 ;  /* 0x0000008325837220 */ /* 0x000fe20000410000 */
[----:B------:R-:W-:-:S02]  /*6fc0*/  HADD2.F32 R36, -RZ, R36.H1_H1 ;  /* 0x30000024ff247230 */ /* 0x000fc40000004100 */
[----:B------:R-:W-:Y:S01]  /*6fd0*/  FMUL.FTZ R43, R50, R41 ;  /* 0x00000029322b7220 */ /* 0x000fe20000410000 */
[----:B------:R-:W-:Y:S02]  /*6fe0*/  HADD2.F32 R39, -RZ, R71.H0_H0 ;  /* 0x20000047ff277230 */ /* 0x000fe40000004100 */
[-C--:B------:R-:W-:Y:S01]  /*6ff0*/  FFMA.FTZ R42, R37, R129.reuse, -R42 ;  /* 0x00000081252a7223 */ /* 0x080fe2000001082a */
[----:B------:R-:W-:Y:S01]  /*7000*/  FFMA.FTZ R131, R38, R129, R131 ;  /* 0x0000008126837223 */ /* 0x000fe20000010083 */
[C---:B------:R-:W-:Y:S01]  /*7010*/  FMUL.FTZ R41, R36.reuse, R41 ;  /* 0x0000002924297220 */ /* 0x040fe20000410000 */
[----:B------:R-:W-:Y:S02]  /*7020*/  HADD2.F32 R37, -RZ, R51.H0_H0 ;  /* 0x20000033ff257230 */ /* 0x000fe40000004100 */
[-C--:B------:R-:W-:Y:S01]  /*7030*/  FFMA.FTZ R43, R36, R39.reuse, -R43 ;  /* 0x00000027242b7223 */ /* 0x080fe2000001082b */
[----:B------:R-:W-:Y:S02]  /*7040*/  HADD2.F32 R130, -RZ, R130.H0_H0 ;  /* 0x20000082ff827230 */ /* 0x000fe40000004100 */
[----:B------:R-:W-:Y:S01]  /*7050*/  FFMA.FTZ R50, R50, R39, R41 ;  /* 0x0000002732327223 */ /* 0x000fe20000010029 */
[----:B------:R-:W-:Y:S01]  /*7060*/  HADD2.F32 R38, -RZ, R69.H0_H0 ;  /* 0x20000045ff267230 */ /* 0x000fe20000004100 */
[----:B------:R-:W-:Y:S01]  /*7070*/  F2FP.F16.F32.PACK_AB R57, R58, R57 ;  /* 0x000000393a39723e */ /* 0x000fe200000000ff */
[----:B------:R-:W-:-:S02]  /*7080*/  HADD2.F32 R36, -RZ, R40.H0_H0 ;  /* 0x20000028ff247230 */ /* 0x000fc40000004100 */
[-C--:B------:R-:W-:Y:S01]  /*7090*/  FMUL.FTZ R39, R37, R130.reuse ;  /* 0x0000008225277220 */ /* 0x080fe20000410000 */
[----:B------:R-:W-:Y:S01]  /*70a0*/  HADD2.F32 R51, -RZ, R51.H1_H1 ;  /* 0x30000033ff337230 */ /* 0x000fe20000004100 */
[----:B------:R-:W-:Y:S01]  /*70b0*/  F2FP.F16.F32.PACK_AB R50, R50, R131 ;  /* 0x000000833232723e */ /* 0x000fe200000000ff */
[----:B------:R-:W-:Y:S02]  /*70c0*/  HADD2.F32 R40, -RZ, R40.H1_H1 ;  /* 0x30000028ff287230 */ /* 0x000fe40000004100 */
[----:B------:R-:W-:Y:S01]  /*70d0*/  FMUL.FTZ R130, R36, R130 ;  /* 0x0000008224827220 */ /* 0x000fe20000410000 */
[----:B------:R-:W-:Y:S02]  /*70e0*/  HADD2.F32 R128, -RZ, R128.H0_H0 ;  /* 0x20000080ff807230 */ /* 0x000fe40000004100 */
        /* <DEDUP_REMOVED lines=9> */
[----:B------:R-:W-:Y:S01]  /*7180*/  F2FP.F16.F32.PACK_AB R38, R40, R39 ;  /* 0x000000272826723e */ /* 0x000fe200000000ff */
[----:B------:R-:W-:Y:S01]  /*7190*/  IMAD.MOV.U32 R40, RZ, RZ, R50 ;  /* 0x000000ffff287224 */ /* 0x000fe200078e0032 */
[----:B------:R-:W-:Y:S01]  /*71a0*/  F2FP.F16.F32.PACK_AB R41, R66, R59 ;  /* 0x0000003b4229723e */ /* 0x000fe200000000ff */
[----:B------:R-:W-:Y:S01]  /*71b0*/  IMAD.MOV.U32 R39, RZ, RZ, R67 ;  /* 0x000000ffff277224 */ /* 0x000fe200078e0043 */
[----:B------:R-:W-:Y:S02]  /*71c0*/  F2FP.F16.F32.PACK_AB R42, R51, R130 ;  /* 0x00000082332a723e */ /* 0x000fe400000000ff */
[----:B------:R-:W-:-:S07]  /*71d0*/  MOV R43, R57 ;  /* 0x00000039002b7202 */ /* 0x000fce0000000f00 */
.L_x_1822:
[----:B------:R-:W-:Y:S05]  /*71e0*/  BSYNC B2 ;  /* 0x0000000000027941 */ /* 0x000fea0003800000 */
.L_x_1821:
[----:B--2---:R2:W-:Y:S04]  /*71f0*/  STG.E.128 desc[UR60][R44.64], R36 ;  /* 0x000000242c007986 */ /* 0x0045e8000c101d3c */
[----:B---3--:R2:W-:Y:S02]  /*7200*/  @!P0 STG.E.128 desc[UR60][R46.64], R40 ;  /* 0x000000282e008986 */ /* 0x0085e4000c101d3c */
.L_x_1820:
[----:B------:R-:W-:Y:S05]  /*7210*/  BSYNC B1 ;  /* 0x0000000000017941 */ /* 0x000fea0003800000 */
.L_x_1819:
[----:B------:R-:W-:-:S13]  /*7220*/  ISETP.NE.AND P0, PT, R93, RZ, PT ;  /* 0x000000ff5d00720c */ /* 0x000fda0003f05270 */
[----:B------:R-:W-:Y:S05]  /*7230*/  @!P0 BRA `(.L_x_1789) ;  /* 0x0000000800bc8947 */ /* 0x000fea0003800000 */
[----:B--2---:R-:W2:Y:S01]  /*7240*/  LDL R38, [R1+0x38] ;  /* 0x0000380001267983 */ /* 0x004ea20000100800 */
[----:B------:R-:W-:Y:S01]  /*7250*/  SEL R124, R29, R124, !P2 ;  /* 0x0000007c1d7c7207 */ /* 0x000fe20005000000 */
[----:B------:R-:W-:Y:S01]  /*7260*/  VIADD R39, R218, 0x20 ;  /* 0x00000020da277836 */ /* 0x000fe20000000000 */
[----:B------:R-:W-:Y:S01]  /*7270*/  IADD3 R45, P0, P4, R88, R112, R92 ;  /* 0x00000070582d7210 */ /* 0x000fe20007c1e05c */
[----:B------:R-:W-:Y:S01]  /*7280*/  VIADD R36, R218, 0x20 ;  /* 0x00000020da247836 */ /* 0x000fe20000000000 */
[----:B------:R-:W-:Y:S01]  /*7290*/  SHF.R.S32.HI R37, RZ, 0x1f, R124 ;  /* 0x0000001fff257819 */ /* 0x000fe2000001147c */
[----:B------:R-:W-:Y:S01]  /*72a0*/  IMAD.SHL.U32 R39, R39, 0x40, RZ ;  /* 0x0000004027277824 */ /* 0x000fe200078e00ff */
[----:B------:R-:W-:Y:S01]  /*72b0*/  IADD3.X R46, R0, R49, R97, P0, P4 ;  /* 0x00000031002e7210 */ /* 0x000fe200007e8461 */
[----:B------:R-:W-:Y:S01]  /*72c0*/  BSSY B1, `(.L_x_1823) ;  /* 0x0000071000017945 */ /* 0x000fe20003800000 */
[----:B------:R-:W-:Y:S02]  /*72d0*/  LEA.HI R124, R37, R124, RZ, 0x4 ;  /* 0x0000007c257c7211 */ /* 0x000fe400078f20ff */
[----:B------:R-:W-:-:S02]  /*72e0*/  SHF.L.U32 R36, R36, 0x6, RZ ;  /* 0x0000000624247819 */ /* 0x000fc400000006ff */
[----:B------:R-:W-:Y:S02]  /*72f0*/  LEA.HI.SX32 R124, R124, R91, 0x1c ;  /* 0x0000005b7c7c7211 */ /* 0x000fe400078fe2ff */
[----:B------:R-:W-:Y:S02]  /*7300*/  LOP3.LUT R36, R36, 0x1c0, RZ, 0xc0, !PT ;  /* 0x000001c024247812 */ /* 0x000fe400078ec0ff */
[----:B------:R-:W-:Y:S01]  /*7310*/  SHF.R.S32.HI R37, RZ, 0x1f, R124 ;  /* 0x0000001fff257819 */ /* 0x000fe2000001147c */
[----:B------:R-:W-:Y:S01]  /*7320*/  IMAD.SHL.U32 R47, R124, 0x8, RZ ;  /* 0x000000087c2f7824 */ /* 0x000fe200078e00ff */
[----:B------:R-:W-:Y:S02]  /*7330*/  LOP3.LUT R39, R39, 0x1c0, RZ, 0xc0, !PT ;  /* 0x000001c027277812 */ /* 0x000fe400078ec0ff */
[----:B------:R-:W-:Y:S02]  /*7340*/  LEA.HI R37, R37, R124, RZ, 0x3 ;  /* 0x0000007c25257211 */ /* 0x000fe400078f18ff */
[----:B------:R-:W-:-:S02]  /*7350*/  SHF.R.U32.HI R39, RZ, 0x3, R39 ;  /* 0x00000003ff277819 */ /* 0x000fc40000011627 */
[----:B------:R-:W-:Y:S01]  /*7360*/  LOP3.LUT R36, R36, 0x38, R47, 0xf8, !PT ;  /* 0x0000003824247812 */ /* 0x000fe200078ef82f */
[----:B------:R-:W-:Y:S01]  /*7370*/  IMAD.SHL.U32 R37, R37, 0x200, RZ ;  /* 0x0000020025257824 */ /* 0x000fe200078e00ff */
[----:B------:R-:W-:Y:S02]  /*7380*/  ISETP.GE.AND P4, PT, R226, R120, PT ;  /* 0x00000078e200720c */ /* 0x000fe40003f86270 */
[----:B------:R-:W-:Y:S02]  /*7390*/  LOP3.LUT R36, R36, R39, RZ, 0x3c, !PT ;  /* 0x0000002724247212 */ /* 0x000fe400078e3cff */
[----:B------:R-:W-:Y:S02]  /*73a0*/  LOP3.LUT R37, R37, 0x7ffff000, RZ, 0xc0, !PT ;  /* 0x7ffff00025257812 */ /* 0x000fe400078ec0ff */
[----:B------:R-:W-:-:S04]  /*73b0*/  LEA R44, P0, R45, R108, 0x1 ;  /* 0x0000006c2d2c7211 */ /* 0x000fc800078008ff */
[----:B------:R-:W-:Y:S02]  /*73c0*/  LEA.HI.X R45, R45, R109, R46, 0x1, P0 ;  /* 0x0000006d2d2d7211 */ /* 0x000fe400000f0c2e */
[----:B--2---:R-:W-:Y:S01]  /*73d0*/  IADD3 R36, R36, R37, R38 ;  /* 0x0000002524247210 */ /* 0x004fe20007ffe026 */
[----:B------:R-:W-:-:S04]  /*73e0*/  IMAD R37, R17, 0x4000, R7 ;  /* 0x0000400011257824 */ /* 0x000fc800078e0207 */
[----:B------:R-:W-:Y:S02]  /*73f0*/  IMAD R39, R17, 0x4000, R36 ;  /* 0x0000400011277824 */ /* 0x000fe400078e0224 */
[----:B------:R-:W-:-:S03]  /*7400*/  IMAD R37, R37, 0x2, R16 ;  /* 0x0000000225257824 */ /* 0x000fc600078e0210 */
[----:B------:R-:W-:-:S03]  /*7410*/  LEA R40, R39, R16, 0x1 ;  /* 0x0000001027287211 */ /* 0x000fc600078e08ff */
[----:B------:R-:W2:Y:S04]  /*7420*/  LDS.128 R36, [R37+0x20400] ;  /* 0x0204000025247984 */ /* 0x000ea80000000c00 */
[----:B------:R-:W3:Y:S01]  /*7430*/  LDS.128 R40, [R40+0x20400] ;  /* 0x0204000028287984 */ /* 0x000ee20000000c00 */
[----:B------:R-:W-:Y:S05]  /*7440*/  @P4 BRA `(.L_x_1824) ;  /* 0x0000000400604947 */ /* 0x000fea0003800000 */
[----:B------:R-:W-:Y:S01]  /*7450*/  SHF.R.U64 R65, R52, 0x10, R53 ;  /* 0x0000001034417819 */ /* 0x000fe20000001235 */
[----:B---3--:R-:W-:Y:S01]  /*7460*/  IMAD.MOV.U32 R46, RZ, RZ, R40 ;  /* 0x000000ffff2e7224 */ /* 0x008fe200078e0028 */
[----:B------:R-:W-:Y:S01]  /*7470*/  SHF.R.U32.HI R52, RZ, 0x10, R61 ;  /* 0x00000010ff347819 */ /* 0x000fe2000001163d */
[----:B------:R-:W-:Y:S01]  /*7480*/  IMAD.MOV.U32 R48, RZ, RZ, R42 ;  /* 0x000000ffff307224 */ /* 0x000fe200078e002a */
[----:B------:R-:W-:Y:S01]  /*7490*/  SHF.R.U32.HI R50, RZ, 0x10, R53 ;  /* 0x00000010ff327819 */ /* 0x000fe20000011635 */
[----:B--2---:R-:W-:Y:S01]  /*74a0*/  IMAD.MOV.U32 R40, RZ, RZ, R38 ;  /* 0x000000ffff287224 */ /* 0x004fe200078e0026 */
[--C-:B------:R-:W-:Y:S01]  /*74b0*/  SHF.R.U64 R64, R54, 0x10, R55.reuse ;  /* 0x0000001036407819 */ /* 0x100fe20000001237 */
[--C-:B------:R-:W-:Y:S01]  /*74c0*/  HADD2.F32 R42, -RZ, R41.reuse.H0_H0 ;  /* 0x20000029ff2a7230 */ /* 0x100fe20000004100 */
[----:B------:R-:W-:Y:S01]  /*74d0*/  SHF.R.U32.HI R58, RZ, 0x10, R55 ;  /* 0x00000010ff3a7819 */ /* 0x000fe20000011637 */
[----:B------:R-:W-:Y:S01]  /*74e0*/  HADD2.F32 R41, -RZ, R41.H1_H1 ;  /* 0x30000029ff297230 */ /* 0x000fe20000004100 */
[--C-:B------:R-:W-:Y:S01]  /*74f0*/  SHF.R.U64 R57, R62, 0x10, R63.reuse ;  /* 0x000000103e397819 */ /* 0x100fe2000000123f */
[--C-:B------:R-:W-:Y:S01]  /*7500*/  HADD2.F32 R38, -RZ, R37.reuse.H0_H0 ;  /* 0x20000025ff267230 */ /* 0x100fe20000004100 */
[----:B------:R-:W-:Y:S01]  /*7510*/  SHF.R.U32.HI R62, RZ, 0x10, R63 ;  /* 0x00000010ff3e7819 */ /* 0x000fe2000001163f */
[----:B------:R-:W-:Y:S01]  /*7520*/  HADD2.F32 R52, -RZ, R52.H0_H0 ;  /* 0x20000034ff347230 */ /* 0x000fe20000004100 */
[----:B------:R-:W-:Y:S01]  /*7530*/  SHF.R.U64 R59, R60, 0x10, R61 ;  /* 0x000000103c3b7819 */ /* 0x000fe2000000123d */
[----:B------:R-:W-:-:S02]  /*7540*/  HADD2.F32 R37, -RZ, R37.H1_H1 ;  /* 0x30000025ff257230 */ /* 0x000fc40000004100 */
[----:B------:R-:W-:Y:S02]  /*7550*/  HADD2.F32 R53, -RZ, R126.H1_H1 ;  /* 0x3000007eff357230 */ /* 0x000fe40000004100 */
[-C--:B------:R-:W-:Y:S01]  /*7560*/  FMUL.FTZ R54, R41, R52.reuse ;  /* 0x0000003429367220 */ /* 0x080fe20000410000 */
[----:B------:R-:W-:Y:S02]  /*7570*/  HADD2.F32 R50, -RZ, R50.H0_H0 ;  /* 0x20000032ff327230 */ /* 0x000fe40000004100 */
[C---:B------:R-:W-:Y:S01]  /*7580*/  FMUL.FTZ R52, R37.reuse, R52 ;  /* 0x0000003425347220 */ /* 0x040fe20000410000 */
[----:B------:R-:W-:Y:S02]  /*7590*/  HADD2.F32 R51, -RZ, R123.H1_H1 ;  /* 0x3000007bff337230 */ /* 0x000fe40000004100 */
[-C--:B------:R-:W-:Y:S01]  /*75a0*/  FMUL.FTZ R55, R42, R53.reuse ;  /* 0x000000352a377220 */ /* 0x080fe20000410000 */
[C---:B------:R-:W-:Y:S01]  /*75b0*/  FMUL.FTZ R53, R38.reuse, R53 ;  /* 0x0000003526357220 */ /* 0x040fe20000410000 */
[-C--:B------:R-:W-:Y:S01]  /*75c0*/  FFMA.FTZ R54, R37, R50.reuse, -R54 ;  /* 0x0000003225367223 */ /* 0x080fe20000010836 */
[----:B------:R-:W-:Y:S01]  /*75d0*/  FFMA.FTZ R56, R41, R50, R52 ;  /* 0x0000003229387223 */ /* 0x000fe20000010034 */
[----:B------:R-:W-:Y:S01]  /*75e0*/  FFMA.FTZ R55, R38, R51, -R55 ;  /* 0x0000003326377223 */ /* 0x000fe20000010837 */
[----:B------:R-:W-:-:S02]  /*75f0*/  HADD2.F32 R50, -RZ, R125.H1_H1 ;  /* 0x3000007dff327230 */ /* 0x000fc40000004100 */
[----:B------:R-:W-:Y:S01]  /*7600*/  FFMA.FTZ R53, R42, R51, R53 ;  /* 0x000000332a357223 */ /* 0x000fe20000010035 */
[----:B------:R-:W-:Y:S02]  /*7610*/  HADD2.F32 R37, -RZ, R39.H0_H0 ;  /* 0x20000027ff257230 */ /* 0x000fe40000004100 */
[----:B------:R-:W-:Y:S02]  /*7620*/  HADD2.F32 R38, -RZ, R43.H0_H0 ;  /* 0x2000002bff267230 */ /* 0x000fe40000004100 */
[----:B------:R-:W-:Y:S02]  /*7630*/  HADD2.F32 R41, -RZ, R121.H1_H1 ;  /* 0x30000079ff297230 */ /* 0x000fe40000004100 */
[----:B------:R-:W-:Y:S01]  /*7640*/  FMUL.FTZ R51, R37, R50 ;  /* 0x0000003225337220 */ /* 0x000fe20000410000 */
[----:B------:R-:W-:Y:S01]  /*7650*/  HADD2.F32 R43, -RZ, R43.H1_H1 ;  /* 0x3000002bff2b7230 */ /* 0x000fe20000004100 */
[----:B------:R-:W-:Y:S01]  /*7660*/  F2FP.F16.F32.PACK_AB R53, R56, R53 ;  /* 0x000000353835723e */ /* 0x000fe200000000ff */
[----:B------:R-:W-:-:S02]  /*7670*/  HADD2.F32 R52, -RZ, R62.H0_H0 ;  /* 0x2000003eff347230 */ /* 0x000fc40000004100 */
[----:B------:R-:W-:Y:S02]  /*7680*/  HADD2.F32 R42, -RZ, R58.H0_H0 ;  /* 0x2000003aff2a7230 */ /* 0x000fe40000004100 */
[C---:B------:R-:W-:Y:S01]  /*7690*/  FMUL.FTZ R58, R38.reuse, R50 ;  /* 0x00000032263a7220 */ /* 0x040fe20000410000 */
[----:B------:R-:W-:Y:S02]  /*76a0*/  HADD2.F32 R39, -RZ, R39.H1_H1 ;  /* 0x30000027ff277230 */ /* 0x000fe40000004100 */
[-C--:B------:R-:W-:Y:S01]  /*76b0*/  FFMA.FTZ R50, R38, R41.reuse, R51 ;  /* 0x0000002926327223 */ /* 0x080fe20000010033 */
[-C--:B------:R-:W-:Y:S01]  /*76c0*/  FMUL.FTZ R60, R43, R52.reuse ;  /* 0x000000342b3c7220 */ /* 0x080fe20000410000 */
[----:B------:R-:W-:Y:S01]  /*76d0*/  FFMA.FTZ R58, R37, R41, -R58 ;  /* 0x00000029253a7223 */ /* 0x000fe2000001083a */
[----:B------:R-:W-:Y:S02]  /*76e0*/  HADD2.F32 R38, -RZ, R46.H0_H0 ;  /* 0x2000002eff267230 */ /* 0x000fe40000004100 */
[----:B------:R-:W-:Y:S01]  /*76f0*/  FMUL.FTZ R52, R39, R52 ;  /* 0x0000003427347220 */ /* 0x000fe20000410000 */
[----:B------:R-:W-:-:S02]  /*7700*/  HADD2.F32 R126, -RZ, R126.H0_H0 ;  /* 0x2000007eff7e7230 */ /* 0x000fc40000004100 */
[-C--:B------:R-:W-:Y:S01]  /*7710*/  FFMA.FTZ R61, R39, R42.reuse, -R60 ;  /* 0x0000002a273d7223 */ /* 0x080fe2000001083c */
[----:B------:R-:W-:Y:S02]  /*7720*/  HADD2.F32 R41, -RZ, R59.H0_H0 ;  /* 0x2000003bff297230 */ /* 0x000fe40000004100 */
[----:B------:R-:W-:Y:S01]  /*7730*/  FFMA.FTZ R63, R43, R42, R52 ;  /* 0x0000002a2b3f7223 */ /* 0x000fe20000010034 */
[----:B------:R-:W-:Y:S02]  /*7740*/  HADD2.F32 R37, -RZ, R36.H0_H0 ;  /* 0x20000024ff257230 */ /* 0x000fe40000004100 */
[-C--:B------:R-:W-:Y:S01]  /*7750*/  FMUL.FTZ R42, R38, R126.reuse ;  /* 0x0000007e262a7220 */ /* 0x080fe20000410000 */
[----:B------:R-:W-:Y:S02]  /*7760*/  HADD2.F32 R46, -RZ, R46.H1_H1 ;  /* 0x3000002eff2e7230 */ /* 0x000fe40000004100 */
[----:B------:R-:W-:Y:S02]  /*7770*/  HADD2.F32 R36, -RZ, R36.H1_H1 ;  /* 0x30000024ff247230 */ /* 0x000fe40000004100 */
[----:B------:R-:W-:Y:S01]  /*7780*/  FMUL.FTZ R43, R37, R126 ;  /* 0x0000007e252b7220 */ /* 0x000fe20000410000 */
[----:B------:R-:W-:-:S02]  /*7790*/  HADD2.F32 R123, -RZ, R123.H0_H0 ;  /* 0x2000007bff7b7230 */ /* 0x000fc40000004100 */
[-C--:B------:R-:W-:Y:S01]  /*77a0*/  FMUL.FTZ R51, R46, R41.reuse ;  /* 0x000000292e337220 */ /* 0x080fe20000410000 */
[----:B------:R-:W-:Y:S02]  /*77b0*/  HADD2.F32 R39, -RZ, R65.H0_H0 ;  /* 0x20000041ff277230 */ /* 0x000fe40000004100 */
[C---:B------:R-:W-:Y:S01]  /*77c0*/  FMUL.FTZ R41, R36.reuse, R41 ;  /* 0x0000002924297220 */ /* 0x040fe20000410000 */
[----:B------:R-:W-:Y:S02]  /*77d0*/  HADD2.F32 R125, -RZ, R125.H0_H0 ;  /* 0x2000007dff7d7230 */ /* 0x000fe40000004100 */
[----:B------:R-:W-:Y:S01]  /*77e0*/  FFMA.FTZ R42, R37, R123, -R42 ;  /* 0x0000007b252a7223 */ /* 0x000fe2000001082a */
[----:B------:R-:W-:Y:S02]  /*77f0*/  HADD2.F32 R37, -RZ, R48.H0_H0 ;  /* 0x20000030ff257230 */ /* 0x000fe40000004100 */
[-C--:B------:R-:W-:Y:S01]  /*7800*/  FFMA.FTZ R51, R36, R39.reuse, -R51 ;  /* 0x0000002724337223 */ /* 0x080fe20000010833 */
[----:B------:R-:W-:Y:S01]  /*7810*/  FFMA.FTZ R46, R46, R39, R41 ;  /* 0x000000272e2e7223 */ /* 0x000fe20000010029 */
[----:B------:R-:W-:-:S02]  /*7820*/  HADD2.F32 R41, -RZ, R57.H0_H0 ;  /* 0x20000039ff297230 */ /* 0x000fc40000004100 */
[----:B------:R-:W-:Y:S01]  /*7830*/  FFMA.FTZ R43, R38, R123, R43 ;  /* 0x0000007b262b7223 */ /* 0x000fe2000001002b */
[----:B------:R-:W-:Y:S02]  /*7840*/  HADD2.F32 R36, -RZ, R40.H0_H0 ;  /* 0x20000028ff247230 */ /* 0x000fe40000004100 */
[-C--:B------:R-:W-:Y:S01]  /*7850*/  FMUL.FTZ R57, R37, R125.reuse ;  /* 0x0000007d25397220 */ /* 0x080fe20000410000 */
[----:B------:R-:W-:Y:S01]  /*7860*/  HADD2.F32 R48, -RZ, R48.H1_H1 ;  /* 0x30000030ff307230 */ /* 0x000fe20000004100 */
[----:B------:R-:W-:Y:S01]  /*7870*/  F2FP.F16.F32.PACK_AB R50, R63, R50 ;  /* 0x000000323f32723e */ /* 0x000fe200000000ff */
[----:B------:R-:W-:Y:S02]  /*7880*/  HADD2.F32 R40, -RZ, R40.H1_H1 ;  /* 0x30000028ff287230 */ /* 0x000fe40000004100 */
[----:B------:R-:W-:Y:S01]  /*7890*/  FMUL.FTZ R38, R36, R125 ;  /* 0x0000007d24267220 */ /* 0x000fe20000410000 */
[----:B------:R-:W-:Y:S02]  /*78a0*/  HADD2.F32 R121, -RZ, R121.H0_H0 ;  /* 0x20000079ff797230 */ /* 0x000fe40000004100 */
        /* <DEDUP_REMOVED lines=8> */
[----:B------:R-:W-:Y:S01]  /*7930*/  F2FP.F16.F32.PACK_AB R36, R51, R42 ;  /* 0x0000002a3324723e */ /* 0x000fe200000000ff */
[----:B------:R-:W-:Y:S01]  /*7940*/  IMAD.MOV.U32 R43, RZ, RZ, R50 ;  /* 0x000000ffff2b7224 */ /* 0x000fe200078e0032 */
[----:B------:R-:W-:Y:S02]  /*7950*/  F2FP.F16.F32.PACK_AB R37, R54, R55 ;  /* 0x000000373625723e */ /* 0x000fe400000000ff */
[----:B------:R-:W-:Y:S01]  /*7960*/  F2FP.F16.F32.PACK_AB R42, R40, R57 ;  /* 0x00000039282a723e */ /* 0x000fe200000000ff */
[----:B------:R-:W-:Y:S01]  /*7970*/  IMAD.MOV.U32 R40, RZ, RZ, R52 ;  /* 0x000000ffff287224 */ /* 0x000fe200078e0034 */
[----:B------:R-:W-:-:S02]  /*7980*/  F2FP.F16.F32.PACK_AB R51, R41, R38 ;  /* 0x000000262933723e */ /* 0x000fc400000000ff */
[----:B------:R-:W-:Y:S01]  /*7990*/  F2FP.F16.F32.PACK_AB R39, R61, R58 ;  /* 0x0000003a3d27723e */ /* 0x000fe200000000ff */
[----:B------:R-:W-:Y:S01]  /*79a0*/  IMAD.MOV.U32 R38, RZ, RZ, R42 ;  /* 0x000000ffff267224 */ /* 0x000fe200078e002a */
[----:B------:R-:W-:Y:S01]  /*79b0*/  MOV R41, R53 ;  /* 0x0000003500297202 */ /* 0x000fe20000000f00 */
[----:B------:R-:W-:-:S07]  /*79c0*/  IMAD.MOV.U32 R42, RZ, RZ, R51 ;  /* 0x000000ffff2a7224 */ /* 0x000fce00078e0033 */
.L_x_1824:
[----:B------:R-:W-:Y:S05]  /*79d0*/  BSYNC B1 ;  /* 0x0000000000017941 */ /* 0x000fea0003800000 */
.L_x_1823:
[----:B--2---:R2:W-:Y:S01]  /*79e0*/  STG.E.128 desc[UR60][R44.64], R36 ;  /* 0x000000242c007986 */ /* 0x0045e2000c101d3c */
[----:B------:R-:W-:-:S13]  /*79f0*/  ISETP.GE.AND P0, PT, R47, R122, PT ;  /* 0x0000007a2f00720c */ /* 0x000fda0003f06270 */
[----:B------:R-:W-:Y:S05]  /*7a00*/  @P0 BRA `(.L_x_1789) ;  /* 0x0000000000c80947 */ /* 0x000fea0003800000 */
[--C-:B------:R-:W-:Y:S02]  /*7a10*/  IADD3 R112, P0, P4, R88, R112, R47.reuse ;  /* 0x0000007058707210 */ /* 0x100fe40007c1e02f */
[----:B------:R-:W-:-:S04]  /*7a20*/  SHF.R.S32.HI R47, RZ, 0x1f, R47 ;  /* 0x0000001fff2f7819 */ /* 0x000fc8000001142f */
[----:B------:R-:W-:Y:S02]  /*7a30*/  IADD3.X R49, R0, R49, R47, P0, P4 ;  /* 0x0000003100317210 */ /* 0x000fe400007e842f */
[----:B------:R-:W-:-:S04]  /*7a40*/  LEA R108, P0, R112, R108, 0x1 ;  /* 0x0000006c706c7211 */ /* 0x000fc800078008ff */
[----:B------:R-:W-:-:S05]  /*7a50*/  LEA.HI.X R109, R112, R109, R49, 0x1, P0 ;  /* 0x0000006d706d7211 */ /* 0x000fca00000f0c31 */
[----:B---3--:R3:W-:Y:S01]  /*7a60*/  STG.E.128 desc[UR60][R108.64], R40 ;  /* 0x000000286c007986 */ /* 0x0087e2000c101d3c */
[----:B------:R-:W-:Y:S05]  /*7a70*/  BRA `(.L_x_1789) ;  /* 0x0000000000ac7947 */ /* 0x000fea0003800000 */
.L_x_1764:
[----:B------:R-:W-:-:S13]  /*7a80*/  ISETP.NE.AND P1, PT, R234, 0x3, PT ;  /* 0x00000003ea00780c */ /* 0x000fda0003f25270 */
[----:B------:R-:W-:Y:S05]  /*7a90*/  @!P1 BRA `(.L_x_1825) ;  /* 0x0000000000049947 */ /* 0x000fea0003800000 */
[----:B------:R-:W-:Y:S01]  /*7aa0*/  BPT.TRAP 0x1 ;  /* 0x000000040000795c */ /* 0x000fe20000300000 */
.L_x_1825:
[----:B------:R-:W2:Y:S01]  /*7ab0*/  LDL R36, [R1] ;  /* 0x0000000001247983 */ /* 0x000ea20000100800 */
[----:B------:R-:W-:Y:S01]  /*7ac0*/  IMAD R99, R17, 0x8, R16 ;  /* 0x0000000811637824 */ /* 0x000fe200078e0210 */
[----:B------:R-:W-:Y:S01]  /*7ad0*/  BSSY B1, `(.L_x_1826) ;  /* 0x0000007000017945 */ /* 0x000fe20003800000 */
[----:B------:R-:W-:-:S05]  /*7ae0*/  IMAD R105, R25, -0x40, R2 ;  /* 0xffffffc019697824 */ /* 0x000fca00078e0202 */
[----:B------:R-:W-:-:S04]  /*7af0*/  VIMNMX R105, R105, 0x40, PT ;  /* 0x0000004069697848 */ /* 0x000fc80003fe0100 */
[----:B------:R-:W-:Y:S02]  /*7b00*/  ISETP.GE.AND P4, PT, R218, R105, PT ;  /* 0x00000069da00720c */ /* 0x000fe40003f86270 */
[----:B--2---:R-:W-:-:S04]  /*7b10*/  SHF.L.U32 R107, R36, 0x1f, RZ ;  /* 0x0000001f246b7819 */ /* 0x004fc800000006ff */
[----:B------:R-:W0:Y:S02]  /*7b20*/  SYNCS.PHASECHK.TRANS64.TRYWAIT P0, [R99+URZ+0x30890], R107 ;  /* 0x0308906b630075a7 */ /* 0x000e24000800017f */
[----:B0-----:R-:W-:Y:S05]  /*7b30*/  @!P0 BRA `(.L_x_1827) ;  /* 0x00000234007c8947 */ /* 0x001fea0003800000 */
.L_x_2231:
[----:B------:R-:W-:Y:S05]  /*7b40*/  BSYNC B1 ;  /* 0x0000000000017941 */ /* 0x000fea0003800000 */
.L_x_1826:
[----:B------:R-:W-:Y:S04]  /*7b50*/  BSSY B1, `(.L_x_1828) ;  /* 0x000000e000017945 */ /* 0x000fe80003800000 */
[----:B------:R-:W-:Y:S05]  /*7b60*/  @P4 BRA `(.L_x_1829) ;  /* 0x0000000000304947 */ /* 0x000fea0003800000 */
[----:B------:R-:W-:Y:S02]  /*7b70*/  ISETP.NE.AND P5, PT, R30, RZ, PT ;  /* 0x000000ff1e00720c */ /* 0x000fe40003fa5270 */
[----:B------:R-:W-:Y:S02]  /*7b80*/  ISETP.NE.AND P4, PT, R93, RZ, PT ;  /* 0x000000ff5d00720c */ /* 0x000fe40003f85270 */
[----:B------:R-:W-:-:S09]  /*7b90*/  ISETP.NE.AND P0, PT, R94, RZ, PT ;  /* 0x000000ff5e00720c */ /* 0x000fd20003f05270 */
[----:B------:R-:W1:Y:S04]  /*7ba0*/  @P5 LDS.128 R36, [R101+0x20400] ;  /* 0x0204000065245984 */ /* 0x000e680000000c00 */
[----:B------:R-:W2:Y:S04]  /*7bb0*/  @P0 LDS.128 R40, [R101+0x24400] ;  /* 0x0244000065280984 */ /* 0x000ea80000000c00 */
[----:B-1----:R-:W-:Y:S01]  /*7bc0*/  @P5 STG.E.128 desc[UR60][R50.64], R36 ;  /* 0x0000002432005986 */ /* 0x002fe2000c101d3c */
[----:B------:R-:W-:-:S03]  /*7bd0*/  ISETP.NE.AND P5, PT, R95, RZ, PT ;  /* 0x000000ff5f00720c */ /* 0x000fc60003fa5270 */
[----:B------:R-:W1:Y:S04]  /*7be0*/  @P4 LDS.128 R36, [R101+0x22400] ;  /* 0x0224000065244984 */ /* 0x000e680000000c00 */
[----:B--2---:R-:W-:Y:S06]  /*7bf0*/  @P0 STG.E.128 desc[UR60][R50.64+0x100], R40 ;  /* 0x0001002832000986 */ /* 0x004fec000c101d3c */
[----:B------:R-:W2:Y:S04]  /*7c00*/  @P5 LDS.128 R44, [R101+0x26400] ;  /* 0x02640000652c5984 */ /* 0x000ea80000000c00 */
[----:B-1----:R1:W-:Y:S04]  /*7c10*/  @P4 STG.E.128 desc[UR60][R50.64+0x80], R36 ;  /* 0x0000802432004986 */ /* 0x0023e8000c101d3c */
[----:B--2---:R1:W-:Y:S02]  /*7c20*/  @P5 STG.E.128 desc[UR60][R50.64+0x180], R44 ;  /* 0x0001802c32005986 */ /* 0x0043e4000c101d3c */
.L_x_1829:
[----:B------:R-:W-:Y:S05]  /*7c30*/  BSYNC B1 ;  /* 0x0000000000017941 */ /* 0x000fea0003800000 */
.L_x_1828:
[----:B-1----:R-:W-:-:S04]  /*7c40*/  IADD3 R36, R218, 0x20, RZ ;  /* 0x00000020da247810 */ /* 0x002fc80007ffe0ff */
[----:B------:R-:W-:-:S13]  /*7c50*/  ISETP.GE.AND P0, PT, R36, R105, PT ;  /* 0x000000692400720c */ /* 0x000fda0003f06270 */
        /* <DEDUP_REMOVED lines=13> */
.L_x_1789:
[----:B------:R-:W-:Y:S05]  /*7d30*/  BSYNC B0 ;  /* 0x0000000000007941 */ /* 0x000fea0003800000 */
.L_x_1763:
        /* <DEDUP_REMOVED lines=17> */
.L_x_1831:
[----:B------:R-:W-:Y:S05]  /*7e50*/  BSYNC B0 ;  /* 0x0000000000007941 */ /* 0x000fea0003800000 */
.L_x_1830:
[----:B------:R-:W2:Y:S01]  /*7e60*/  SYNCS.PHASECHK.TRANS64.TRYWAIT P1, [R99+URZ+0x308b0], R107 ;  /* 0x0308b06b630075a7 */ /* 0x000ea2000802017f */
[----:B------:R-:W-:Y:S01]  /*7e70*/  ULDC.64 UR38, c[0x0][0x328] ;  /* 0x0000ca0000267ab9 */ /* 0x000fe20000000a00 */
[----:B------:R-:W-:Y:S01]  /*7e80*/  ULDC.64 UR36, c[0x0][0x318] ;  /* 0x0000c60000247ab9 */ /* 0x000fe20000000a00 */
[----:B------:R-:W-:Y:S01]  /*7e90*/  BSSY B0, `(.L_x_1832) ;  /* 0x0000004000007945 */ /* 0x000fe20003800000 */
[----:B------:R-:W-:Y:S01]  /*7ea0*/  ISETP.GE.AND P4, PT, R218, R105, PT ;  /* 0x00000069da00720c */ /* 0x000fe20003f86270 */
[----:B------:R-:W-:Y:S02]  /*7eb0*/  IMAD.WIDE R48, R25, 0x40, R76 ;  /* 0x0000004019307825 */ /* 0x000fe400078e024c */
[----:B--2---:R-:W-:Y:S10]  /*7ec0*/  @!P1 BRA `(.L_x_1833) ;  /* 0x0000023000ac9947 */ /* 0x004ff40003800000 */
.L_x_2232:
[----:B------:R-:W-:Y:S05]  /*7ed0*/  BSYNC B0 ;  /* 0x0000000000007941 */ /* 0x000fea0003800000 */
.L_x_1832:
[----:B------:R-:W-:Y:S04]  /*7ee0*/  BSSY B0, `(.L_x_1834) ;  /* 0x0000019000007945 */ /* 0x000fe80003800000 */
[----:B------:R-:W-:Y:S05]  /*7ef0*/  @P4 BRA `(.L_x_1835) ;  /* 0x00000000005c4947 */ /* 0x000fea0003800000 */
[----:B------:R-:W3:Y:S01]  /*7f00*/  LDL R44, [R1+0x2c] ;  /* 0x00002c00012c7983 */ /* 0x000ee20000100800 */
[----:B------:R-:W-:-:S03]  /*7f10*/  ULDC UR4, c[0x0][0x2f4] ;  /* 0x0000bd0000047ab9 */ /* 0x000fc60000000800 */
[----:B------:R-:W4:Y:S01]  /*7f20*/  LDL R42, [R1+0x30] ;  /* 0x00003000012a7983 */ /* 0x000f220000100800 */
[----:B------:R-:W-:Y:S01]  /*7f30*/  ISETP.GE.AND P5, PT, R18, UR4, PT ;  /* 0x0000000412007c0c */ /* 0x000fe2000bfa6270 */
[----:B------:R-:W-:Y:S01]  /*7f40*/  IMAD R43, R49, UR38, RZ ;  /* 0x00000026312b7c24 */ /* 0x000fe2000f8e02ff */
[----:B------:R-:W-:Y:S01]  /*7f50*/  ISETP.GE.AND P4, PT, R226, UR4, PT ;  /* 0x00000004e2007c0c */ /* 0x000fe2000bf86270 */
[----:B------:R-:W-:Y:S02]  /*7f60*/  IMAD.MOV.U32 R40, RZ, RZ, R86 ;  /* 0x000000ffff287224 */ /* 0x000fe400078e0056 */
[----:B------:R-:W-:Y:S02]  /*7f70*/  IMAD.MOV.U32 R41, RZ, RZ, R98 ;  /* 0x000000ffff297224 */ /* 0x000fe400078e0062 */
[C---:B------:R-:W-:Y:S02]  /*7f80*/  IMAD R43, R48.reuse, UR39, R43 ;  /* 0x00000027302b7c24 */ /* 0x040fe4000f8e022b */
[----:B------:R-:W-:-:S04]  /*7f90*/  IMAD.WIDE.U32 R40, R48, UR38, R40 ;  /* 0x0000002630287c25 */ /* 0x000fc8000f8e0028 */
[----:B-1----:R-:W1:Y:S01]  /*7fa0*/  @!P5 LDS.128 R36, [R101+0x400] ;  /* 0x000400006524d984 */ /* 0x002e620000000c00 */
[----:B------:R-:W-:Y:S01]  /*7fb0*/  IMAD.IADD R41, R41, 0x1, R43 ;  /* 0x0000000129297824 */ /* 0x000fe200078e022b */
[----:B------:R-:W-:-:S04]  /*7fc0*/  LEA R50, P1, R40, UR36, 0x1 ;  /* 0x0000002428327c11 */ /* 0x000fc8000f8208ff */
[----:B------:R-:W-:-:S05]  /*7fd0*/  LEA.HI.X R51, R40, UR37, R41, 0x1, P1 ;  /* 0x0000002528337c11 */ /* 0x000fca00088f0c29 */
[----:B-1----:R-:W-:Y:S04]  /*7fe0*/  @!P5 STG.E.128 desc[UR60][R50.64], R36 ;  /* 0x000000243200d986 */ /* 0x002fe8000c101d3c */
[----:B------:R-:W1:Y:S04]  /*7ff0*/  @!P4 LDS.128 R36, [R101+0x2400] ;  /* 0x002400006524c984 */ /* 0x000e680000000c00 */
[----:B-1----:R-:W-:Y:S01]  /*8000*/  @!P4 STG.E.128 desc[UR60][R50.64+0x80], R36 ;  /* 0x000080243200c986 */ /* 0x002fe2000c101d3c */
[----:B---3--:R-:W-:Y:S02]  /*8010*/  ISETP.GE.AND P1, PT, R44, UR4, PT ;  /* 0x000000042c007c0c */ /* 0x008fe4000bf26270 */
[----:B----4-:R-:W-:-:S11]  /*8020*/  ISETP.GE.AND P5, PT, R42, UR4, PT ;  /* 0x000000042a007c0c */ /* 0x010fd6000bfa6270 */
[----:B------:R-:W1:Y:S04]  /*8030*/  @!P1 LDS.128 R40, [R101+0x4400] ;  /* 0x0044000065289984 */ /* 0x000e680000000c00 */
[----:B------:R-:W3:Y:S04]  /*8040*/  @!P5 LDS.128 R44, [R101+0x6400] ;  /* 0x00640000652cd984 */ /* 0x000ee80000000c00 */
[----:B-1----:R4:W-:Y:S04]  /*8050*/  @!P1 STG.E.128 desc[UR60][R50.64+0x100], R40 ;  /* 0x0001002832009986 */ /* 0x0029e8000c101d3c */
[----:B---3--:R4:W-:Y:S02]  /*8060*/  @!P5 STG.E.128 desc[UR60][R50.64+0x180], R44 ;  /* 0x0001802c3200d986 */ /* 0x0089e4000c101d3c */
.L_x_1835:
[----:B------:R-:W-:Y:S05]  /*8070*/  BSYNC B0 ;  /* 0x0000000000007941 */ /* 0x000fea0003800000 */
.L_x_1834:
[----:B-1----:R-:W-:Y:S01]  /*8080*/  IADD3 R36, R218, 0x20, RZ ;  /* 0x00000020da247810 */ /* 0x002fe20007ffe0ff */
[----:B------:R-:W-:Y:S03]  /*8090*/  BSSY B0, `(.L_x_1836) ;  /* 0x000001c000007945 */ /* 0x000fe60003800000 */
[----:B------:R-:W-:-:S13]  /*80a0*/  ISETP.GE.AND P1, PT, R36, R105, PT ;  /* 0x000000692400720c */ /* 0x000fda0003f26270 */
[----:B------:R-:W-:Y:S05]  /*80b0*/  @P1 BRA `(.L_x_1837) ;  /* 0x0000000000641947 */ /* 0x000fea0003800000 */
[----:B----4-:R-:W3:Y:S01]  /*80c0*/  LDL R44, [R1+0x2c] ;  /* 0x00002c00012c7983 */ /* 0x010ee20000100800 */
[----:B------:R-:W-:-:S03]  /*80d0*/  ULDC UR4, c[0x0][0x2f4] ;  /* 0x0000bd0000047ab9 */ /* 0x000fc60000000800 */
[----:B------:R-:W4:Y:S01]  /*80e0*/  LDL R42, [R1+0x30] ;  /* 0x00003000012a7983 */ /* 0x000f220000100800 */
[----:B------:R-:W-:Y:S01]  /*80f0*/  ISETP.GE.AND P1, PT, R18, UR4, PT ;  /* 0x0000000412007c0c */ /* 0x000fe2000bf26270 */
[----:B------:R-:W-:Y:S01]  /*8100*/  IMAD.MOV.U32 R40, RZ, RZ, R86 ;  /* 0x000000ffff287224 */ /* 0x000fe200078e0056 */
[----:B------:R-:W-:Y:S01]  /*8110*/  IADD3 R43, P4, R48, 0x20, RZ ;  /* 0x00000020302b7810 */ /* 0x000fe20007f9e0ff */
[----:B------:R-:W-:Y:S01]  /*8120*/  IMAD.MOV.U32 R41, RZ, RZ, R98 ;  /* 0x000000ffff297224 */ /* 0x000fe200078e0062 */
[----:B------:R-:W-:-:S03]  /*8130*/  ISETP.GE.AND P5, PT, R226, UR4, PT ;  /* 0x00000004e2007c0c */ /* 0x000fc6000bfa6270 */
[----:B------:R-:W-:Y:S02]  /*8140*/  IMAD.X R48, RZ, RZ, R49, P4 ;  /* 0x000000ffff307224 */ /* 0x000fe400020e0631 */
[----:B------:R-:W-:-:S04]  /*8150*/  IMAD.WIDE.U32 R40, R43, UR38, R40 ;  /* 0x000000262b287c25 */ /* 0x000fc8000f8e0028 */
[----:B------:R-:W1:Y:S01]  /*8160*/  @!P1 LDS.128 R36, [R101+0x1400] ;  /* 0x0014000065249984 */ /* 0x000e620000000c00 */
[----:B------:R-:W-:-:S04]  /*8170*/  IMAD R48, R48, UR38, RZ ;  /* 0x0000002630307c24 */ /* 0x000fc8000f8e02ff */
[----:B------:R-:W-:Y:S01]  /*8180*/  IMAD R43, R43, UR39, R48 ;  /* 0x000000272b2b7c24 */ /* 0x000fe2000f8e0230 */
[----:B------:R-:W-:-:S03]  /*8190*/  LEA R48, P4, R40, UR36, 0x1 ;  /* 0x0000002428307c11 */ /* 0x000fc6000f8808ff */
[----:B------:R-:W-:-:S05]  /*81a0*/  IMAD.IADD R41, R41, 0x1, R43 ;  /* 0x0000000129297824 */ /* 0x000fca00078e022b */
        /* <DEDUP_REMOVED lines=10> */
.L_x_1837:
[----:B------:R-:W-:Y:S05]  /*8250*/  BSYNC B0 ;  /* 0x0000000000007941 */ /* 0x000fea0003800000 */
.L_x_1836:
[----:B------:R-:W3:Y:S01]  /*8260*/  LDL.LU R37, [R1] ;  /* 0x0000000001257983 */ /* 0x000ee20000300800 */
[----:B------:R-:W-:Y:S01]  /*8270*/  VIADD R17, R17, 0x1 ;  /* 0x0000000111117836 */ /* 0x000fe20000000000 */
[----:B------:R-:W-:Y:S01]  /*8280*/  ISETP.NE.AND P4, PT, R100, RZ, PT ;  /* 0x000000ff6400720c */ /* 0x000fe20003f85270 */
[----:B------:R-:W-:Y:S01]  /*8290*/  @!PT LDS RZ, [RZ] ;  /* 0x00000000fffff984 */ /* 0x000fe20000000800 */
[----:B------:R-:W-:Y:S01]  /*82a0*/  @!PT LDS RZ, [RZ] ;  /* 0x00000000fffff984 */ /* 0x000fe20000000800 */
[----:B------:R-:W-:Y:S01]  /*82b0*/  @!PT LDS RZ, [RZ] ;  /* 0x00000000fffff984 */ /* 0x000fe20000000800 */
[----:B------:R-:W-:Y:S01]  /*82c0*/  @!PT LDS RZ, [RZ] ;  /* 0x00000000fffff984 */ /* 0x000fe20000000800 */
[----:B------:R5:W-:Y:S06]  /*82d0*/  MEMBAR.ALL.CTA ;  /* 0x0000000000007992 */ /* 0x000bec0000008000 */
[----:B-----5:R-:W5:Y:S01]  /*82e0*/  FENCE.VIEW.ASYNC.S ;  /* 0x00000000000073c6 */ /* 0x020f620000000000 */
[----:B0-2---:R-:W-:Y:S01]  /*82f0*/  @!P0 IADD3 R99, R99, 0x308c0, RZ ;  /* 0x000308c063638810 */ /* 0x005fe20007ffe0ff */
[----:B-----5:R0:W-:Y:S01]  /*8300*/  BAR.SYNC.DEFER_BLOCKING R104, 0x80 ;  /* 0x000200680000751d */ /* 0x0201e20000010000 */
[----:B------:R-:W-:-:S02]  /*8310*/  ISETP.NE.AND P1, PT, R17, 0x2, PT ;  /* 0x000000021100780c */ /* 0x000fc40003f25270 */
[----:B------:R-:W-:Y:S02]  /*8320*/  @!P0 PRMT R99, RZ, 0x654, R99 ;  /* 0x00000654ff638816 */ /* 0x000fe40000000063 */
[----:B------:R-:W-:Y:S02]  /*8330*/  SEL R36, RZ, 0x1, P1 ;  /* 0x00000001ff247807 */ /* 0x000fe40000800000 */
[----:B------:R-:W-:Y:S01]  /*8340*/  SEL R17, R17, RZ, P1 ;  /* 0x000000ff11117207 */ /* 0x000fe20000800000 */
[----:B------:R0:W-:Y:S01]  /*8350*/  @!P0 SYNCS.ARRIVE.TRANS64.RED.A1T0 RZ, [R99+URZ], RZ ;  /* 0x000000ff63ff89a7 */ /* 0x0001e2000810043f */
[----:B------:R-:W-:Y:S02]  /*8360*/  PLOP3.LUT P0, PT, PT, PT, PT, 0x8, 0x0 ;  /* 0x000000000000781c */ /* 0x000fe40003f0e170 */
[----:B---3--:R-:W-:-:S05]  /*8370*/  LOP3.LUT R37, R37, R36, RZ, 0x3c, !PT ;  /* 0x0000002425257212 */ /* 0x008fca00078e3cff */
[----:B------:R0:W-:Y:S01]  /*8380*/  STL [R1], R37 ;  /* 0x0000002501007387 */ /* 0x0001e20000100800 */
[----:B------:R-:W-:Y:S05]  /*8390*/  @P4 BRA `(.L_x_1838) ;  /* 0xffffffa400ec4947 */ /* 0x000fea000383ffff */
.L_x_1758:
[----:B------:R-:W2:Y:S01]  /*83a0*/  LDL R36, [R1+0x34] ;  /* 0x0000340001247983 */ /* 0x000ea20000100800 */
[----:B------:R-:W3:Y:S01]  /*83b0*/  LDC R0, c[0x0][0x448] ;  /* 0x00011200ff007b82 */ /* 0x000ee20000000800 */
[----:B------:R-:W-:Y:S01]  /*83c0*/  IADD3 R5, R221, 0x1, -R220 ;  /* 0x00000001dd057810 */ /* 0x000fe20007ffe8dc */
[----:B------:R-:W-:Y:S06]  /*83d0*/  BSSY B0, `(.L_x_1839) ;  /* 0x000000d000007945 */ /* 0x000fec0003800000 */
[----:B------:R-:W1:Y:S01]  /*83e0*/  LDC.64 R6, c[0x0][0x9e0] ;  /* 0x00027800ff067b82 */ /* 0x000e620000000a00 */
[----:B---3--:R-:W-:-:S02]  /*83f0*/  ISETP.NE.AND P1, PT, R0, 0x1, PT ;  /* 0x000000010000780c */ /* 0x008fc40003f25270 */
[----:B-1----:R-:W-:-:S11]  /*8400*/  ISETP.GE.AND P2, PT, R7, 0x1, PT ;  /* 0x000000010700780c */ /* 0x002fd60003f46270 */
[----:B------:R-:W1:Y:S08]  /*8410*/  @P1 LDC R3, c[0x0][0x44c] ;  /* 0x00011300ff031b82 */ /* 0x000e700000000800 */
[----:B------:R-:W3:Y:S01]  /*8420*/  @P1 LDC R2, c[0x0][0x450] ;  /* 0x00011400ff021b82 */ /* 0x000ee20000000800 */
[----:B--2---:R-:W-:-:S04]  /*8430*/  VIADD R0, R36, 0x7f ;  /* 0x0000007f24007836 */ /* 0x004fc80000000000 */
[----:B-1----:R-:W-:-:S05]  /*8440*/  @P1 IMAD.HI.U32 R3, R0, R3, RZ ;  /* 0x0000000300031227 */ /* 0x002fca00078e00ff */
[----:B---3--:R-:W-:-:S05]  /*8450*/  @P1 SHF.R.U32.HI R0, RZ, R2, R3 ;  /* 0x00000002ff001219 */ /* 0x008fca0000011603 */
[----:B------:R-:W-:Y:S01]  /*8460*/  IMAD.IADD R3, R5, 0x1, R0 ;  /* 0x0000000105037824 */ /* 0x000fe200078e0200 */
[----:B------:R-:W-:Y:S06]  /*8470*/  @P0 BRA `(.L_x_1840) ;  /* 0x0000000000080947 */ /* 0x000fec0003800000 */
[----:B------:R-:W1:Y:S02]  /*8480*/  FENCE.VIEW.ASYNC.G ;  /* 0x00000000000073c6 */ /* 0x000e640000000100 */
[----:B-1----:R-:W-:Y:S06]  /*8490*/  BAR.ARV 0xc, 0x180 ;  /* 0x0306000000007b1d */ /* 0x002fec0000002000 */
.L_x_1840:
[----:B------:R-:W-:Y:S05]  /*84a0*/  BSYNC B0 ;  /* 0x0000000000007941 */ /* 0x000fea0003800000 */
.L_x_1839:
[----:B------:R-:W-:Y:S01]  /*84b0*/  IMAD.IADD R0, R3, 0x1, R6 ;  /* 0x0000000103007824 */ /* 0x000fe200078e0206 */
[----:B------:R-:W-:Y:S06]  /*84c0*/  @!P2 BRA `(.L_x_1841) ;  /* 0x000000000048a947 */ /* 0x000fec0003800000 */
[C---:B------:R-:W-:Y:S01]  /*84d0*/  ISETP.GT.AND P0, PT, R3.reuse, RZ, PT ;  /* 0x000000ff0300720c */ /* 0x040fe20003f04270 */
[----:B------:R-:W-:Y:S01]  /*84e0*/  BSSY B0, `(.L_x_1842) ;  /* 0x000000e000007945 */ /* 0x000fe20003800000 */
[----:B------:R-:W-:-:S11]  /*84f0*/  IADD3 R2, R3, -0x1, RZ ;  /* 0xffffffff03027810 */ /* 0x000fd60007ffe0ff */
[----:B------:R-:W-:Y:S05]  /*8500*/  @P0 BRA `(.L_x_1843) ;  /* 0x00000000001c0947 */ /* 0x000fea0003800000 */
[----:B------:R-:W-:Y:S01]  /*8510*/  ISETP.NE.AND P0, PT, R7, 0x1, PT ;  /* 0x000000010700780c */ /* 0x000fe20003f05270 */
[----:B------:R-:W-:-:S12]  /*8520*/  IMAD.MOV R3, RZ, RZ, -R3 ;  /* 0x000000ffff037224 */ /* 0x000fd800078e0a03 */
[----:B------:R-:W1:Y:S02]  /*8530*/  @P0 LDC.64 R4, c[0x0][0x9e8] ;  /* 0x00027a00ff040b82 */ /* 0x000e640000000a00 */
[----:B-1----:R-:W-:-:S05]  /*8540*/  @P0 IMAD.HI.U32 R2, R3, R4, RZ ;  /* 0x0000000403020227 */ /* 0x002fca00078e00ff */
[----:B------:R-:W-:-:S04]  /*8550*/  @P0 SHF.R.U32.HI R3, RZ, R5, R2 ;  /* 0x00000005ff030219 */ /* 0x000fc80000011602 */
[----:B------:R-:W-:Y:S01]  /*8560*/  LOP3.LUT R2, RZ, R3, RZ, 0x33, !PT ;  /* 0x00000003ff027212 */ /* 0x000fe200078e33ff */
[----:B------:R-:W-:Y:S06]  /*8570*/  BRA `(.L_x_1844) ;  /* 0x0000000000107947 */ /* 0x000fec0003800000 */
.L_x_1843:
[----:B------:R-:W-:-:S13]  /*8580*/  ISETP.NE.AND P0, PT, R7, 0x1, PT ;  /* 0x000000010700780c */ /* 0x000fda0003f05270 */
[----:B------:R-:W1:Y:S02]  /*8590*/  @P0 LDC.64 R4, c[0x0][0x9e8] ;  /* 0x00027a00ff040b82 */ /* 0x000e640000000a00 */
[----:B-1----:R-:W-:-:S05]  /*85a0*/  @P0 IMAD.HI.U32 R4, R2, R4, RZ ;  /* 0x0000000402040227 */ /* 0x002fca00078e00ff */
[----:B------:R-:W-:-:S07]  /*85b0*/  @P0 SHF.R.U32.HI R2, RZ, R5, R4 ;  /* 0x00000005ff020219 */ /* 0x000fce0000011604 */
.L_x_1844:
[----:B------:R-:W-:Y:S05]  /*85c0*/  BSYNC B0 ;  /* 0x0000000000007941 */ /* 0x000fea0003800000 */
.L_x_1842:
[----:B------:R-:W-:-:S05]  /*85d0*/  IMAD R3, R2, R7, R7 ;  /* 0x0000000702037224 */ /* 0x000fca00078e0207 */
[----:B------:R-:W-:-:S07]  /*85e0*/  VIMNMX R0, R0, R3, PT ;  /* 0x0000000300007248 */ /* 0x000fce0003fe0100 */
.L_x_1841:
[----:B------:R-:W1:Y:S01]  /*85f0*/  @P1 LDC R2, c[0x0][0x44c] ;  /* 0x00011300ff021b82 */ /* 0x000e620000000800 */
[----:B------:R-:W-:Y:S01]  /*8600*/  VIADD R0, R0, 0x3f ;  /* 0x0000003f00007836 */ /* 0x000fe20000000000 */
[----:B------:R-:W-:Y:S01]  /*8610*/  ULDC UR4, c[0x0][0x9dc] ;  /* 0x0002770000047ab9 */ /* 0x000fe20000000800 */
[----:B------:R-:W-:-:S03]  /*8620*/  IMAD.MOV.U32 R5, RZ, RZ, R36 ;  /* 0x000000ffff057224 */ /* 0x000fc600078e0024 */
[----:B------:R-:W-:Y:S02]  /*8630*/  SHF.R.S32.HI R3, RZ, 0x1f, R0 ;  /* 0x0000001fff037819 */ /* 0x000fe40000011400 */
[----:B------:R-:W2:Y:S02]  /*8640*/  @P1 LDC R9, c[0x0][0x450] ;  /* 0x00011400ff091b82 */ /* 0x000ea40000000800 */
[----:B------:R-:W-:-:S04]  /*8650*/  LEA.HI R3, R3, R0, RZ, 0x6 ;  /* 0x0000000003037211 */ /* 0x000fc800078f30ff */
[----:B------:R-:W-:-:S04]  /*8660*/  SHF.R.S32.HI R0, RZ, 0x6, R3 ;  /* 0x00000006ff007819 */ /* 0x000fc80000011403 */
[----:B------:R-:W-:Y:S01]  /*8670*/  VIMNMX R103, R103, R0, PT ;  /* 0x0000000067677248 */ /* 0x000fe20003fe0100 */
[----:B-1----:R-:W-:-:S05]  /*8680*/  @P1 IMAD.HI.U32 R2, R36, R2, RZ ;  /* 0x0000000224021227 */ /* 0x002fca00078e00ff */
[----:B--2---:R-:W-:-:S05]  /*8690*/  @P1 SHF.R.U32.HI R5, RZ, R9, R2 ;  /* 0x00000009ff051219 */ /* 0x004fca0000011602 */
[----:B------:R-:W-:-:S05]  /*86a0*/  IMAD.IADD R2, R106, 0x1, R5 ;  /* 0x000000016a027824 */ /* 0x000fca00078e0205 */
[----:B------:R-:W-:Y:S01]  /*86b0*/  IADD3 R0, R2, -UR4, RZ ;  /* 0x8000000402007c10 */ /* 0x000fe2000fffe0ff */
[----:B------:R-:W-:Y:S06]  /*86c0*/  @!P2 BRA `(.L_x_1845) ;  /* 0x000000000044a947 */ /* 0x000fec0003800000 */
[----:B------:R-:W-:Y:S01]  /*86d0*/  ISETP.GT.AND P0, PT, R2, -0x1, PT ;  /* 0xffffffff0200780c */ /* 0x000fe20003f04270 */
[----:B------:R-:W-:-:S12]  /*86e0*/  BSSY B0, `(.L_x_1846) ;  /* 0x000000d000007945 */ /* 0x000fd80003800000 */
[----:B------:R-:W-:Y:S05]  /*86f0*/  @P0 BRA `(.L_x_1847) ;  /* 0x00000000001c0947 */ /* 0x000fea0003800000 */
[----:B------:R-:W-:Y:S02]  /*8700*/  ISETP.NE.AND P0, PT, R7, 0x1, PT ;  /* 0x000000010700780c */ /* 0x000fe40003f05270 */
[----:B------:R-:W-:-:S11]  /*8710*/  LOP3.LUT R3, RZ, R2, RZ, 0x33, !PT ;  /* 0x00000002ff037212 */ /* 0x000fd600078e33ff */
[----:B------:R-:W1:Y:S02]  /*8720*/  @P0 LDC.64 R4, c[0x0][0x9e8] ;  /* 0x00027a00ff040b82 */ /* 0x000e640000000a00 */
[----:B-1----:R-:W-:-:S05]  /*8730*/  @P0 IMAD.HI.U32 R2, R3, R4, RZ ;  /* 0x0000000403020227 */ /* 0x002fca00078e00ff */
[----:B------:R-:W-:-:S04]  /*8740*/  @P0 SHF.R.U32.HI R3, RZ, R5, R2 ;  /* 0x00000005ff030219 */ /* 0x000fc80000011602 */
[----:B------:R-:W-:Y:S01]  /*8750*/  LOP3.LUT R2, RZ, R3, RZ, 0x33, !PT ;  /* 0x00000003ff027212 */ /* 0x000fe200078e33ff */
[----:B------:R-:W-:Y:S06]  /*8760*/  BRA `(.L_x_1848) ;  /* 0x0000000000107947 */ /* 0x000fec0003800000 */
.L_x_1847:
[----:B------:R-:W-:-:S13]  /*8770*/  ISETP.NE.AND P0, PT, R7, 0x1, PT ;  /* 0x000000010700780c */ /* 0x000fda0003f05270 */
[----:B------:R-:W1:Y:S02]  /*8780*/  @P0 LDC.64 R4, c[0x0][0x9e8] ;  /* 0x00027a00ff040b82 */ /* 0x000e640000000a00 */
[----:B-1----:R-:W-:-:S05]  /*8790*/  @P0 IMAD.HI.U32 R4, R2, R4, RZ ;  /* 0x0000000402040227 */ /* 0x002fca00078e00ff */
[----:B------:R-:W-:-:S07]  /*87a0*/  @P0 SHF.R.U32.HI R2, RZ, R5, R4 ;  /* 0x00000005ff020219 */ /* 0x000fce0000011604 */
.L_x_1848:
[----:B------:R-:W-:Y:S05]  /*87b0*/  BSYNC B0 ;  /* 0x0000000000007941 */ /* 0x000fea0003800000 */
.L_x_1846:
[----:B------:R-:W-:-:S05]  /*87c0*/  IMAD R3, R2, R7, RZ ;  /* 0x0000000702037224 */ /* 0x000fca00078e02ff */
[----:B------:R-:W-:-:S07]  /*87d0*/  VIMNMX R0, R0, R3, !PT ;  /* 0x0000000300007248 */ /* 0x000fce0007fe0100 */
.L_x_1845:
[----:B------:R-:W-:Y:S02]  /*87e0*/  SHF.R.S32.HI R3, RZ, 0x1f, R0 ;  /* 0x0000001fff037819 */ /* 0x000fe40000011400 */
[----:B------:R-:W-:Y:S02]  /*87f0*/  CS2R R4, SRZ ;  /* 0x0000000000047805 */ /* 0x000fe4000001ff00 */
[----:B------:R-:W-:Y:S02]  /*8800*/  PLOP3.LUT P0, PT, PT, PT, PT, 0x80, 0x0 ;  /* 0x000000000000781c */ /* 0x000fe40003f0f070 */
[----:B------:R-:W-:Y:S02]  /*8810*/  CS2R R150, SRZ ;  /* 0x0000000000967805 */ /* 0x000fe4000001ff00 */
[----:B------:R-:W-:Y:S01]  /*8820*/  LEA.HI R6, R3, R0, RZ, 0x6 ;  /* 0x0000000003067211 */ /* 0x000fe200078f30ff */
[----:B------:R-:W-:Y:S01]  /*8830*/  IMAD.MOV.U32 R0, RZ, RZ, RZ ;  /* 0x000000ffff007224 */ /* 0x000fe200078e00ff */
[----:B------:R-:W-:-:S02]  /*8840*/  CS2R R148, SRZ ;  /* 0x0000000000947805 */ /* 0x000fc4000001ff00 */
[----:B------:R-:W-:Y:S02]  /*8850*/  CS2R R146, SRZ ;  /* 0x0000000000927805 */ /* 0x000fe4000001ff00 */
[----:B------:R-:W-:Y:S02]  /*8860*/  SHF.R.S32.HI R6, RZ, 0x6, R6 ;  /* 0x00000006ff067819 */ /* 0x000fe40000011406 */
[----:B------:R-:W-:Y:S02]  /*8870*/  CS2R R144, SRZ ;  /* 0x0000000000907805 */ /* 0x000fe4000001ff00 */
[----:B------:R-:W-:Y:S02]  /*8880*/  CS2R R142, SRZ ;  /* 0x00000000008e7805 */ /* 0x000fe4000001ff00 */
[----:B------:R-:W-:Y:S02]  /*8890*/  CS2R R140, SRZ ;  /* 0x00000000008c7805 */ /* 0x000fe4000001ff00 */
[----:B------:R-:W-:-:S02]  /*88a0*/  VIMNMX R7, RZ, R6, !PT ;  /* 0x00000006ff077248 */ /* 0x000fc40007fe0100 */
[----:B------:R-:W-:Y:S02]  /*88b0*/  CS2R R138, SRZ ;  /* 0x00000000008a7805 */ /* 0x000fe4000001ff00 */
[----:B------:R-:W-:Y:S02]  /*88c0*/  CS2R R136, SRZ ;  /* 0x0000000000887805 */ /* 0x000fe4000001ff00 */
[----:B------:R-:W-:Y:S02]  /*88d0*/  CS2R R152, SRZ ;  /* 0x0000000000987805 */ /* 0x000fe4000001ff00 */
[----:B------:R-:W-:Y:S01]  /*88e0*/  ISETP.GT.AND P1, PT, R103, R7, PT ;  /* 0x000000076700720c */ /* 0x000fe20003f24270 */
[----:B------:R1:W-:Y:S01]  /*88f0*/  STL [R1+0x50], R7 ;  /* 0x0000500701007387 */ /* 0x0003e20000100800 */
        /* <DEDUP_REMOVED lines=9> */
[----:B0-----:R-:W-:Y:S02]  /*8990*/  CS2R R104, SRZ ;  /* 0x0000000000687805 */ /* 0x001fe4000001ff00 */
        /* <DEDUP_REMOVED lines=34> */
[----:B----4-:R-:W-:-:S02]  /*8bc0*/  CS2R R50, SRZ ;  /* 0x0000000000327805 */ /* 0x010fc4000001ff00 */
        /* <DEDUP_REMOVED lines=10> */
[----:B-1----:R-:W-:Y:S06]  /*8c70*/  @!P1 BRA `(.L_x_1849) ;  /* 0x0000016000d09947 */ /* 0x002fec0003800000 */
[----:B------:R-:W2:Y:S01]  /*8c80*/  LDL R7, [R1+0xa0] ;  /* 0x0000a00001077983 */ /* 0x000ea20000100800 */
[----:B------:R-:W-:Y:S03]  /*8c90*/  BSSY B6, `(.L_x_1850) ;  /* 0x000001c000067945 */ /* 0x000fe60003800000 */
[----:B--2---:R-:W0:Y:S02]  /*8ca0*/  SHFL.IDX PT, R0, R7, RZ, 0x1f ;  /* 0x00001fff07007589 */ /* 0x004e2400000e0000 */
[----:B0-----:R-:W-:-:S04]  /*8cb0*/  LEA.HI R2, R0, R0, RZ, 0x1 ;  /* 0x0000000000027211 */ /* 0x001fc800078f08ff */
[----:B------:R-:W-:Y:S01]  /*8cc0*/  LOP3.LUT R3, R2, 0x1e, RZ, 0xc0, !PT ;  /* 0x0000001e02037812 */ /* 0x000fe200078ec0ff */
[----:B------:R-:W-:-:S04]  /*8cd0*/  VIADD R2, R16, 0x10400 ;  /* 0x0001040010027836 */ /* 0x000fc80000000000 */
[----:B------:R-:W-:Y:S01]  /*8ce0*/  IMAD.IADD R3, R0, 0x1, -R3 ;  /* 0x0000000100037824 */ /* 0x000fe200078e0a03 */
[----:B------:R-:W-:-:S04]  /*8cf0*/  LOP3.LUT P0, RZ, R2, 0x3ff, RZ, 0xc0, !PT ;  /* 0x000003ff02ff7812 */ /* 0x000fc8000780c0ff */
[----:B------:R-:W-:Y:S02]  /*8d00*/  LEA R3, R3, R2, 0xd ;  /* 0x0000000203037211 */ /* 0x000fe400078e68ff */
[----:B------:R-:W-:Y:S02]  /*8d10*/  P2R R24, PR, RZ, 0x1 ;  /* 0x00000001ff187803 */ /* 0x000fe40000000000 */
        /* <DEDUP_REMOVED lines=12> */
[----:B------:R-:W-:Y:S02]  /*8de0*/  IMAD.U32 R7, RZ, RZ, UR7 ;  /* 0x00000007ff077e24 */ /* 0x000fe4000f8e00ff */
[----:B------:R-:W-:-:S02]  /*8df0*/  IMAD.U32 R11, RZ, RZ, UR5 ;  /* 0x00000005ff0b7e24 */ /* 0x000fc4000f8e00ff */
[----:B------:R-:W-:Y:S02]  /*8e00*/  IMAD.MOV.U32 R8, RZ, RZ, 0x70 ;  /* 0x00000070ff087424 */ /* 0x000fe400078e00ff */
[----:B------:R-:W-:Y:S02]  /*8e10*/  IMAD.MOV.U32 R12, RZ, RZ, 0x1 ;  /* 0x00000001ff0c7424 */ /* 0x000fe400078e00ff */
[----:B0-----:R-:W-:-:S07]  /*8e20*/  IMAD.MOV.U32 R13, RZ, RZ, RZ ;  /* 0x000000ffff0d7224 */ /* 0x001fce00078e00ff */
[----:B------:R-:W-:-:S07]  /*8e30*/  LEPC R20, `(.L_x_1851) ;  /* 0x000000001014794e */ /* 0x000fce0000000000 */
[----:B-1---5:R-:W-:Y:S05]  /*8e40*/  CALL.ABS.NOINC R14 ;  /* 0x000000000e007343 */ /* 0x022fea0003c00000 */
.L_x_1851:
[----:B------:R-:W-:Y:S05]  /*8e50*/  BSYNC B6 ;  /* 0x0000000000067941 */ /* 0x000fea0003800000 */
.L_x_1850:
[----:B------:R-:W-:Y:S02]  /*8e60*/  ULDC UR4, c[0x0][0x3f4] ;  /* 0x0000fd0000047ab9 */ /* 0x000fe40000000800 */
[----:B------:R-:W-:-:S13]  /*8e70*/  ISETP.LT.AND P0, PT, RZ, UR4, PT ;  /* 0x00000004ff007c0c */ /* 0x000fda000bf01270 */
[----:B------:R-:W-:Y:S05]  /*8e80*/  @P0 BRA `(.L_x_1852) ;  /* 0x0000000000400947 */ /* 0x000fea0003800000 */
[----:B------:R-:W2:Y:S02]  /*8e90*/  LDL R20, [R1+0x6c] ;  /* 0x00006c0001147983 */ /* 0x000ea40000100800 */
[----:B--2---:R-:W-:-:S04]  /*8ea0*/  LEA.HI R0, R20, R20, RZ, 0x1 ;  /* 0x0000001414007211 */ /* 0x004fc800078f08ff */
[----:B------:R-:W-:-:S04]  /*8eb0*/  LOP3.LUT R0, R0, 0xfffffffe, RZ, 0xc0, !PT ;  /* 0xfffffffe00007812 */ /* 0x000fc800078ec0ff */
[----:B------:R-:W-:-:S04]  /*8ec0*/  IADD3 R0, R20, -R0, RZ ;  /* 0x8000000014007210 */ /* 0x000fc80007ffe0ff */
[----:B------:R-:W-:-:S04]  /*8ed0*/  SHF.L.U32 R3, R0, 0x1f, RZ ;  /* 0x0000001f00037819 */ /* 0x000fc800000006ff */
[----:B------:R0:W1:Y:S03]  /*8ee0*/  SYNCS.PHASECHK.TRANS64.TRYWAIT P0, [R16+URZ+0x30800], R3 ;  /* 0x03080003100075a7 */ /* 0x000066000800017f */
[----:B-1----:R-:W-:Y:S05]  /*8ef0*/  @!P0 NANOSLEEP.SYNCS 0x989680 ;  /* 0x009896800000895d */ /* 0x002fea0003900000 */
[----:B------:R-:W1:Y:S01]  /*8f00*/  @!P0 SYNCS.PHASECHK.TRANS64 P0, [R16+URZ+0x30800], R3 ;  /* 0x03080003100085a7 */ /* 0x000e62000800007f */
[----:B------:R-:W-:Y:S04]  /*8f10*/  BSSY B0, `(.L_x_1853) ;  /* 0x0000006000007945 */ /* 0x000fe80003800000 */
[----:B-1----:R-:W-:Y:S05]  /*8f20*/  @P0 BRA `(.L_x_1854) ;  /* 0x0000000000100947 */ /* 0x002fea0003800000 */
.L_x_1855:
[----:B-1----:R1:W2:Y:S02]  /*8f30*/  SYNCS.PHASECHK.TRANS64.TRYWAIT P0, [R16+URZ+0x30800], R3 ;  /* 0x03080003100075a7 */ /* 0x0022a4000800017f */
[----:B--2---:R-:W-:Y:S05]  /*8f40*/  @!P0 NANOSLEEP.SYNCS 0x989680 ;  /* 0x009896800000895d */ /* 0x004fea0003900000 */
[----:B------:R-:W2:Y:S02]  /*8f50*/  @!P0 SYNCS.PHASECHK.TRANS64 P0, [R16+URZ+0x30800], R3 ;  /* 0x03080003100085a7 */ /* 0x000ea4000800007f */
[----:B--2---:R-:W-:Y:S05]  /*8f60*/  @!P0 BRA `(.L_x_1855) ;  /* 0xfffffffc00f08947 */ /* 0x004fea000383ffff */
.L_x_1854:
[----:B------:R-:W-:Y:S05]  /*8f70*/  BSYNC B0 ;  /* 0x0000000000007941 */ /* 0x000fea0003800000 */
.L_x_1853:
[----:B------:R-:W-:Y:S05]  /*8f80*/  BRA `(.L_x_1856) ;  /* 0x0000009000c87947 */ /* 0x000fea0003800000 */
.L_x_1852:
[----:B------:R-:W-:Y:S01]  /*8f90*/  ISETP.NE.AND P0, PT, R24, RZ, PT ;  /* 0x000000ff1800720c */ /* 0x000fe20003f05270 */
[----:B------:R-:W-:Y:S01]  /*8fa0*/  ULDC.64 UR4, c[0x0][0x3f8] ;  /* 0x0000fe0000047ab9 */ /* 0x000fe20000000a00 */
[----:B-----5:R-:W-:Y:S01]  /*8fb0*/  SHF.R.S32.HI R0, RZ, 0x1f, R23 ;  /* 0x0000001fff007819 */ /* 0x020fe20000011417 */
[----:B------:R-:W-:Y:S01]  /*8fc0*/  ULDC.64 UR6, c[0x0][0x408] ;  /* 0x0001020000067ab9 */ /* 0x000fe20000000a00 */
[----:B------:R-:W-:Y:S01]  /*8fd0*/  IMAD.WIDE.U32 R24, R23, UR4, RZ ;  /* 0x0000000417187c25 */ /* 0x000fe2000f8e00ff */
[----:B------:R-:W-:Y:S03]  /*8fe0*/  BSSY B6, `(.L_x_1857) ;  /* 0x0000019000067945 */ /* 0x000fe60003800000 */
[C---:B------:R-:W-:Y:S02]  /*8ff0*/  IMAD R4, R0.reuse, UR4, RZ ;  /* 0x0000000400047c24 */ /* 0x040fe4000f8e02ff */
[----:B------:R-:W-:-:S02]  /*9000*/  IMAD R0, R0, UR6, RZ ;  /* 0x0000000600007c24 */ /* 0x000fc4000f8e02ff */
[C---:B------:R-:W-:Y:S02]  /*9010*/  IMAD R3, R23.reuse, UR5, R4 ;  /* 0x0000000517037c24 */ /* 0x040fe4000f8e0204 */
[C---:B------:R-:W-:Y:S02]  /*9020*/  IMAD R29, R23.reuse, UR7, R0 ;  /* 0x00000007171d7c24 */ /* 0x040fe4000f8e0200 */
[----:B------:R-:W-:-:S04]  /*9030*/  IMAD.WIDE.U32 R26, R23, UR6, RZ ;  /* 0x00000006171a7c25 */ /* 0x000fc8000f8e00ff */
[----:B------:R-:W-:Y:S02]  /*9040*/  IMAD.IADD R23, R3, 0x1, R25 ;  /* 0x0000000103177824 */ /* 0x000fe400078e0219 */
[----:B------:R-:W-:Y:S01]  /*9050*/  IMAD.IADD R29, R29, 0x1, R27 ;  /* 0x000000011d1d7824 */ /* 0x000fe200078e021b */
        /* <DEDUP_REMOVED lines=16> */
[----:B-1----:R-:W-:Y:S05]  /*9160*/  CALL.ABS.NOINC R14 ;  /* 0x000000000e007343 */ /* 0x002fea0003c00000 */
.L_x_1858:
[----:B------:R-:W-:Y:S05]  /*9170*/  BSYNC B6 ;  /* 0x0000000000067941 */ /* 0x000fea0003800000 */
.L_x_1857:
[----:B------:R-:W2:Y:S01]  /*9180*/  LDL R114, [R1+0x34] ;  /* 0x0000340001727983 */ /* 0x000ea20000100800 */
[----:B------:R-:W-:-:S03]  /*9190*/  ULDC.U8 UR4, c[0x0][0x410] ;  /* 0x0001040000047ab9 */ /* 0x000fc60000000000 */
[----:B------:R-:W3:Y:S01]  /*91a0*/  LDL R20, [R1+0x58] ;  /* 0x0000580001147983 */ /* 0x000ee20000100800 */
[----:B------:R-:W-:Y:S01]  /*91b0*/  ISETP.NE.AND P0, PT, RZ, UR4, PT ;  /* 0x00000004ff007c0c */ /* 0x000fe2000bf05270 */
[----:B------:R-:W-:Y:S01]  /*91c0*/  BSSY B0, `(.L_x_1859) ;  /* 0x0000906000007945 */ /* 0x000fe20003800000 */
[----:B--2---:R-:W-:-:S04]  /*91d0*/  IMAD.IADD R10, R218, 0x1, R114 ;  /* 0x00000001da0a7824 */ /* 0x004fc800078e0272 */
[----:B---3--:R-:W-:-:S07]  /*91e0*/  IMAD R3, R20, 0x20, R10 ;  /* 0x0000002014037824 */ /* 0x008fce00078e020a */
[----:B------:R-:W-:Y:S05]  /*91f0*/  @!P0 BRA `(.L_x_1860) ;  /* 0x0000004400cc8947 */ /* 0x000fea0003800000 */
[----:B------:R-:W0:Y:S01]  /*9200*/  LDC R97, c[0x0][0x448] ;  /* 0x00011200ff617b82 */ /* 0x000e220000000800 */
[----:B------:R-:W-:Y:S01]  /*9210*/  ULDC.64 UR4, c[0x0][0x3f8] ;  /* 0x0000fe0000047ab9 */ /* 0x000fe20000000a00 */
[----:B------:R-:W-:Y:S01]  /*9220*/  MOV R7, R23 ;  /* 0x0000001700077202 */ /* 0x000fe20000000f00 */
[----:B------:R-:W-:Y:S01]  /*9230*/  ULDC.64 UR6, c[0x0][0x408] ;  /* 0x0001020000067ab9 */ /* 0x000fe20000000a00 */
[----:B------:R-:W-:Y:S01]  /*9240*/  IMAD.MOV.U32 R6, RZ, RZ, R24 ;  /* 0x000000ffff067224 */ /* 0x000fe200078e0018 */
[----:B------:R-:W-:Y:S01]  /*9250*/  SHF.R.S32.HI R79, RZ, 0x1f, R236 ;  /* 0x0000001fff4f7819 */ /* 0x000fe200000114ec */
[----:B------:R-:W-:Y:S01]  /*9260*/  IMAD.MOV.U32 R4, RZ, RZ, R26 ;  /* 0x000000ffff047224 */ /* 0x000fe200078e001a */
[----:B------:R-:W-:Y:S02]  /*9270*/  SHF.R.S32.HI R78, RZ, 0x1f, R235 ;  /* 0x0000001fff4e7819 */ /* 0x000fe400000114eb */
[----:B------:R-:W-:Y:S02]  /*9280*/  SHF.R.S32.HI R102, RZ, 0x1f, R237 ;  /* 0x0000001fff667819 */ /* 0x000fe400000114ed */
[----:B0-----:R-:W-:-:S13]  /*9290*/  ISETP.NE.AND P0, PT, R97, 0x1, PT ;  /* 0x000000016100780c */ /* 0x001fda0003f05270 */
[----:B------:R-:W0:Y:S08]  /*92a0*/  @P0 LDC R0, c[0x0][0x44c] ;  /* 0x00011300ff000b82 */ /* 0x000e300000000800 */
[----:B------:R-:W1:Y:S01]  /*92b0*/  @P0 LDC R5, c[0x0][0x450] ;  /* 0x00011400ff050b82 */ /* 0x000e620000000800 */
[----:B0-----:R-:W-:-:S05]  /*92c0*/  @P0 IMAD.HI.U32 R0, R3, R0, RZ ;  /* 0x0000000003000227 */ /* 0x001fca00078e00ff */
[----:B-1----:R-:W-:Y:S01]  /*92d0*/  @P0 SHF.R.U32.HI R3, RZ, R5, R0 ;  /* 0x00000005ff030219 */ /* 0x002fe20000011600 */
[----:B------:R-:W-:-:S03]  /*92e0*/  IMAD.MOV.U32 R5, RZ, RZ, R29 ;  /* 0x000000ffff057224 */ /* 0x000fc600078e001d */
[----:B------:R-:W-:Y:S01]  /*92f0*/  SHF.R.S32.HI R0, RZ, 0x1f, R3 ;  /* 0x0000001fff007819 */ /* 0x000fe20000011403 */
[----:B------:R-:W-:-:S04]  /*9300*/  IMAD.WIDE.U32 R6, R3, UR4, R6 ;  /* 0x0000000403067c25 */ /* 0x000fc8000f8e0006 */
[C---:B------:R-:W-:Y:S02]  /*9310*/  IMAD R8, R0.reuse, UR4, RZ ;  /* 0x0000000400087c24 */ /* 0x040fe4000f8e02ff */
[----:B------:R-:W-:Y:S02]  /*9320*/  IMAD R0, R0, UR6, RZ ;  /* 0x0000000600007c24 */ /* 0x000fe4000f8e02ff */
[C---:B------:R-:W-:Y:S01]  /*9330*/  IMAD R9, R3.reuse, UR5, R8 ;  /* 0x0000000503097c24 */ /* 0x040fe2000f8e0208 */
[----:B------:R-:W-:Y:S01]  /*9340*/  ULDC.64 UR4, c[0x0][0x3e8] ;  /* 0x0000fa0000047ab9 */ /* 0x000fe20000000a00 */
[----:B------:R-:W-:-:S04]  /*9350*/  IMAD.WIDE.U32 R4, R3, UR6, R4 ;  /* 0x0000000603047c25 */ /* 0x000fc8000f8e0004 */
[----:B------:R-:W-:Y:S01]  /*9360*/  IMAD R11, R3, UR7, R0 ;  /* 0x00000007030b7c24 */ /* 0x000fe2000f8e0200 */
[----:B------:R-:W-:Y:S01]  /*9370*/  ULDC.64 UR6, c[0x0][0x400] ;  /* 0x0001000000067ab9 */ /* 0x000fe20000000a00 */
[----:B------:R-:W-:Y:S01]  /*9380*/  IMAD.IADD R9, R7, 0x1, R9 ;  /* 0x0000000107097824 */ /* 0x000fe200078e0209 */
[----:B------:R-:W-:Y:S01]  /*9390*/  LEA R3, P0, R6, UR4, 0x1 ;  /* 0x0000000406037c11 */ /* 0x000fe2000f8008ff */
[----:B------:R-:W-:Y:S01]  /*93a0*/  IMAD.IADD R7, R5, 0x1, R11 ;  /* 0x0000000105077824 */ /* 0x000fe200078e020b */
[----:B------:R-:W-:Y:S01]  /*93b0*/  LEA R0, P1, R4, UR6, 0x1 ;  /* 0x0000000604007c11 */ /* 0x000fe2000f8208ff */
[----:B------:R-:W-:Y:S01]  /*93c0*/  UMOV UR4, 0xffffffff ;  /* 0xffffffff00047882 */ /* 0x000fe20000000000 */
[----:B------:R-:W-:Y:S02]  /*93d0*/  LEA.HI.X R6, R6, UR5, R9, 0x1, P0 ;  /* 0x0000000506067c11 */ /* 0x000fe400080f0c09 */
[----:B------:R-:W-:Y:S01]  /*93e0*/  LEA.HI.X R7, R4, UR7, R7, 0x1, P1 ;  /* 0x0000000704077c11 */ /* 0x000fe200088f0c07 */
[----:B------:R-:W-:Y:S08]  /*93f0*/  BRA.DIV UR4, `(.L_x_1861) ;  /* 0x0000021e04747947 */ /* 0x000ff0000b800000 */
[----:B------:R0:W1:Y:S04]  /*9400*/  SHFL.IDX PT, R5, R6, RZ, 0x181f ;  /* 0x00181fff06057589 */ /* 0x00006800000e0000 */
[----:B------:R0:W2:Y:S04]  /*9410*/  SHFL.IDX PT, R4, R3, RZ, 0x181f ;  /* 0x00181fff03047589 */ /* 0x0000a800000e0000 */
[----:B------:R0:W3:Y:S04]  /*9420*/  SHFL.IDX PT, R9, R7, RZ, 0x181f ;  /* 0x00181fff07097589 */ /* 0x0000e800000e0000 */
[----:B------:R0:W4:Y:S02]  /*9430*/  SHFL.IDX PT, R14, R0, RZ, 0x181f ;  /* 0x00181fff000e7589 */ /* 0x00012400000e0000 */
.L_x_2238:
[----:B------:R-:W-:Y:S01]  /*9440*/  IMAD R97, R220, R97, RZ ;  /* 0x00000061dc617224 */ /* 0x000fe200078e02ff */
        /* <DEDUP_REMOVED lines=8> */
[----:B------:R-:W-:Y:S02]  /*94d0*/  CS2R R70, SRZ ;  /* 0x0000000000467805 */ /* 0x000fe4000001ff00 */
[----:B------:R-:W-:-:S03]  /*94e0*/  CS2R R74, SRZ ;  /* 0x00000000004a7805 */ /* 0x000fc6000001ff00 */
[----:B------:R-:W-:Y:S05]  /*94f0*/  @P0 BRA `(.L_x_1863) ;  /* 0x0000000000a80947 */ /* 0x000fea0003800000 */
[----:B------:R-:W-:Y:S01]  /*9500*/  ULDC UR4, c[0x0][0x3f4] ;  /* 0x0000fd0000047ab9 */ /* 0x000fe20000000800 */
[----:B------:R-:W-:Y:S02]  /*9510*/  CS2R R76, SRZ ;  /* 0x00000000004c7805 */ /* 0x000fe4000001ff00 */
[----:B------:R-:W-:Y:S02]  /*9520*/  ISETP.GE.AND P2, PT, R236, UR4, PT ;  /* 0x00000004ec007c0c */ /* 0x000fe4000bf46270 */
[----:B------:R-:W-:Y:S02]  /*9530*/  CS2R R74, SRZ ;  /* 0x00000000004a7805 */ /* 0x000fe4000001ff00 */
[----:B------:R-:W-:Y:S02]  /*9540*/  ISETP.GE.AND P1, PT, R235, UR4, PT ;  /* 0x00000004eb007c0c */ /* 0x000fe4000bf26270 */
[----:B------:R-:W-:Y:S02]  /*9550*/  ISETP.GE.AND P0, PT, R237, UR4, PT ;  /* 0x00000004ed007c0c */ /* 0x000fe4000bf06270 */
[----:B------:R-:W-:-:S05]  /*9560*/  ISETP.GE.AND P3, PT, R200, UR4, PT ;  /* 0x00000004c8007c0c */ /* 0x000fca000bf66270 */
[----:B------:R-:W-:-:S04]  /*9570*/  @!P2 SHF.L.U32 R27, R236, 0x1, RZ ;  /* 0x00000001ec1ba819 */ /* 0x000fc800000006ff */
[----:B------:R-:W-:Y:S01]  /*9580*/  @!P1 IMAD.SHL.U32 R31, R235, 0x2, RZ ;  /* 0x00000002eb1f9824 */ /* 0x000fe200078e00ff */
[----:B------:R-:W-:Y:S01]  /*9590*/  @!P2 SHF.L.U64.HI R34, R236, 0x1, R79 ;  /* 0x00000001ec22a819 */ /* 0x000fe2000001024f */
[----:B------:R-:W-:Y:S01]  /*95a0*/  @!P0 IMAD.SHL.U32 R15, R237, 0x2, RZ ;  /* 0x00000002ed0f8824 */ /* 0x000fe200078e00ff */
[----:B--2---:R-:W-:Y:S01]  /*95b0*/  @!P2 IADD3 R24, P4, R4, R27, RZ ;  /* 0x0000001b0418a210 */ /* 0x004fe20007f9e0ff */
[----:B----4-:R-:W-:Y:S01]  /*95c0*/  @!P3 IMAD.MOV.U32 R8, RZ, RZ, R14 ;  /* 0x000000ffff08b224 */ /* 0x010fe200078e000e */
[----:B------:R-:W-:Y:S01]  /*95d0*/  @!P1 SHF.L.U64.HI R32, R235, 0x1, R78 ;  /* 0x00000001eb209819 */ /* 0x000fe2000001024e */
[----:B-1----:R-:W-:Y:S01]  /*95e0*/  @!P3 IMAD.WIDE R12, R200, 0x2, R4 ;  /* 0x00000002c80cb825 */ /* 0x002fe200078e0204 */
[----:B------:R-:W-:Y:S02]  /*95f0*/  @!P1 IADD3 R28, P5, R4, R31, RZ ;  /* 0x0000001f041c9210 */ /* 0x000fe40007fbe0ff */
[C---:B------:R-:W-:Y:S01]  /*9600*/  @!P2 IADD3 R26, P6, R14.reuse, R27, RZ ;  /* 0x0000001b0e1aa210 */ /* 0x040fe20007fde0ff */
[----:B------:R-:W-:Y:S01]  /*9610*/  @!P2 IMAD.X R25, R5, 0x1, R34, P4 ;  /* 0x000000010519a824 */ /* 0x000fe200020e0622 */
[----:B------:R-:W-:Y:S01]  /*9620*/  @!P1 IADD3 R30, P4, R14, R31, RZ ;  /* 0x0000001f0e1e9210 */ /* 0x000fe20007f9e0ff */
[----:B---3--:R-:W-:Y:S01]  /*9630*/  @!P3 IMAD.WIDE R20, R200, 0x2, R8 ;  /* 0x00000002c814b825 */ /* 0x008fe200078e0208 */
[----:B------:R-:W-:-:S02]  /*9640*/  @!P2 IADD3.X R27, R9, R34, RZ, P6, !PT ;  /* 0x00000022091ba210 */ /* 0x000fc400037fe4ff */
[----:B------:R-:W-:Y:S02]  /*9650*/  CS2R R72, SRZ ;  /* 0x0000000000487805 */ /* 0x000fe4000001ff00 */
[-C--:B------:R-:W-:Y:S01]  /*9660*/  @!P0 IADD3 R4, P6, R4, R15.reuse, RZ ;  /* 0x0000000f04048210 */ /* 0x080fe20007fde0ff */
[----:B------:R-:W-:Y:S01]  /*9670*/  @!P1 IMAD.X R29, R5, 0x1, R32, P5 ;  /* 0x00000001051d9824 */ /* 0x000fe200028e0620 */
[----:B------:R-:W-:Y:S02]  /*9680*/  @!P0 IADD3 R14, P5, R14, R15, RZ ;  /* 0x0000000f0e0e8210 */ /* 0x000fe40007fbe0ff */
[----:B------:R-:W-:Y:S02]  /*9690*/  CS2R R70, SRZ ;  /* 0x0000000000467805 */ /* 0x000fe4000001ff00 */
[----:B------:R-:W-:Y:S02]  /*96a0*/  @!P0 SHF.L.U64.HI R8, R237, 0x1, R102 ;  /* 0x00000001ed088819 */ /* 0x000fe40000010266 */
[----:B------:R-:W-:-:S02]  /*96b0*/  CS2R R68, SRZ ;  /* 0x0000000000447805 */ /* 0x000fc4000001ff00 */
[----:B------:R-:W-:Y:S02]  /*96c0*/  CS2R R66, SRZ ;  /* 0x0000000000427805 */ /* 0x000fe4000001ff00 */
[----:B------:R-:W-:Y:S02]  /*96d0*/  CS2R R64, SRZ ;  /* 0x0000000000407805 */ /* 0x000fe4000001ff00 */
[----:B------:R-:W-:Y:S01]  /*96e0*/  CS2R R62, SRZ ;  /* 0x00000000003e7805 */ /* 0x000fe2000001ff00 */
[----:B------:R-:W-:Y:S01]  /*96f0*/  @!P1 IMAD.X R31, R9, 0x1, R32, P4 ;  /* 0x00000001091f9824 */ /* 0x000fe200020e0620 */
[----:B------:R1:W5:Y:S01]  /*9700*/  @!P3 LD.E.64 R76, desc[UR60][R12.64] ;  /* 0x0000003c0c4cb980 */ /* 0x000362000c101b00 */
[--C-:B------:R-:W-:Y:S02]  /*9710*/  @!P0 IMAD.X R5, R5, 0x1, R8.reuse, P6 ;  /* 0x0000000105058824 */ /* 0x100fe400030e0608 */
[----:B------:R-:W-:Y:S01]  /*9720*/  @!P0 IMAD.X R15, R9, 0x1, R8, P5 ;  /* 0x00000001090f8824 */ /* 0x000fe200028e0608 */
[----:B------:R1:W5:Y:S04]  /*9730*/  @!P3 LD.E.64 R74, desc[UR60][R20.64] ;  /* 0x0000003c144ab980 */ /* 0x000368000c101b00 */
[----:B------:R1:W5:Y:S04]  /*9740*/  @!P2 LD.E.64 R72, desc[UR60][R24.64] ;  /* 0x0000003c1848a980 */ /* 0x000368000c101b00 */
[----:B------:R1:W5:Y:S04]  /*9750*/  @!P2 LD.E.64 R70, desc[UR60][R26.64] ;  /* 0x0000003c1a46a980 */ /* 0x000368000c101b00 */
[----:B------:R1:W5:Y:S04]  /*9760*/  @!P1 LD.E.64 R68, desc[UR60][R28.64] ;  /* 0x0000003c1c449980 */ /* 0x000368000c101b00 */
[----:B------:R1:W5:Y:S04]  /*9770*/  @!P1 LD.E.64 R66, desc[UR60][R30.64] ;  /* 0x0000003c1e429980 */ /* 0x000368000c101b00 */
[----:B------:R1:W5:Y:S04]  /*9780*/  @!P0 LD.E.64 R64, desc[UR60][R4.64] ;  /* 0x0000003c04408980 */ /* 0x000368000c101b00 */
[----:B------:R1:W5:Y:S02]  /*9790*/  @!P0 LD.E.64 R62, desc[UR60][R14.64] ;  /* 0x0000003c0e3e8980 */ /* 0x000364000c101b00 */
.L_x_1863:
[----:B------:R-:W-:Y:S05]  /*97a0*/  BSYNC B1 ;  /* 0x0000000000017941 */ /* 0x000fea0003800000 */
.L_x_1862:
[----:B-1---5:R-:W-:Y:S01]  /*97b0*/  IMAD.MOV.U32 R5, RZ, RZ, R65 ;  /* 0x000000ffff057224 */ /* 0x022fe200078e0041 */
[----:B--2---:R-:W-:Y:S01]  /*97c0*/  MOV R4, R64 ;  /* 0x0000004000047202 */ /* 0x004fe20000000f00 */
[----:B------:R-:W-:Y:S01]  /*97d0*/  IMAD.MOV.U32 R8, RZ, RZ, R68 ;  /* 0x000000ffff087224 */ /* 0x000fe200078e0044 */
[----:B------:R-:W-:Y:S01]  /*97e0*/  UMOV UR4, 0xffffffff ;  /* 0xffffffff00047882 */ /* 0x000fe20000000000 */
[----:B---3--:R-:W-:Y:S01]  /*97f0*/  IMAD.MOV.U32 R9, RZ, RZ, R69 ;  /* 0x000000ffff097224 */ /* 0x008fe200078e0045 */
[----:B------:R-:W-:Y:S01]  /*9800*/  PRMT R105, R4, 0x5410, R5 ;  /* 0x0000541004697816 */ /* 0x000fe20000000005 */
[----:B------:R-:W-:Y:S01]  /*9810*/  IMAD.MOV.U32 R4, RZ, RZ, R72 ;  /* 0x000000ffff047224 */ /* 0x000fe200078e0048 */
[----:B------:R-:W-:Y:S02]  /*9820*/  MOV R5, R73 ;  /* 0x0000004900057202 */ /* 0x000fe40000000f00 */
[----:B------:R-:W-:Y:S02]  /*9830*/  CS2R R60, SRZ ;  /* 0x00000000003c7805 */ /* 0x000fe4000001ff00 */
[----:B------:R-:W-:Y:S01]  /*9840*/  PRMT R108, R8, 0x5410, R9 ;  /* 0x00005410086c7816 */ /* 0x000fe20000000009 */
[----:B------:R-:W-:Y:S01]  /*9850*/  IMAD.MOV.U32 R9, RZ, RZ, R77 ;  /* 0x000000ffff097224 */ /* 0x000fe200078e004d */
[----:B------:R-:W-:Y:S01]  /*9860*/  PRMT R110, R4, 0x5410, R5 ;  /* 0x00005410046e7816 */ /* 0x000fe20000000005 */
[----:B------:R-:W-:-:S02]  /*9870*/  IMAD.MOV.U32 R8, RZ, RZ, R76 ;  /* 0x000000ffff087224 */ /* 0x000fc400078e004c */
        /* <DEDUP_REMOVED lines=13> */
[----:B------:R-:W-:Y:S02]  /*9950*/  PRMT R113, R8, 0x7610, R113 ;  /* 0x0000761008717816 */ /* 0x000fe40000000071 */
[----:B------:R-:W-:Y:S01]  /*9960*/  PRMT R112, R112, 0x5410, R9 ;  /* 0x0000541070707816 */ /* 0x000fe20000000009 */
[----:B------:R-:W-:Y:S06]  /*9970*/  BRA.DIV UR4, `(.L_x_1864) ;  /* 0x0000021a04847947 */ /* 0x000fec000b800000 */
[----:B------:R1:W2:Y:S04]  /*9980*/  SHFL.IDX PT, R5, R6, 0x1, 0x181f ;  /* 0x00381f0006057f89 */ /* 0x0002a800000e0000 */
[----:B------:R1:W3:Y:S04]  /*9990*/  SHFL.IDX PT, R4, R3, 0x1, 0x181f ;  /* 0x00381f0003047f89 */ /* 0x0002e800000e0000 */
[----:B------:R1:W0:Y:S04]  /*99a0*/  SHFL.IDX PT, R9, R7, 0x1, 0x181f ;  /* 0x00381f0007097f89 */ /* 0x00022800000e0000 */
[----:B----4-:R1:W4:Y:S02]  /*99b0*/  SHFL.IDX PT, R14, R0, 0x1, 0x181f ;  /* 0x00381f00000e7f89 */ /* 0x01032400000e0000 */
.L_x_2244:
[----:B------:R-:W-:Y:S01]  /*99c0*/  VIADD R8, R10, 0x20 ;  /* 0x000000200a087836 */ /* 0x000fe20000000000 */
        /* <DEDUP_REMOVED lines=8> */
[----:B------:R-:W-:-:S05]  /*9a50*/  CS2R R48, SRZ ;  /* 0x0000000000307805 */ /* 0x000fca000001ff00 */
        /* <DEDUP_REMOVED lines=8> */
[C---:B------:R-:W-:Y:S01]  /*9ae0*/  @!P2 IMAD.SHL.U32 R31, R236.reuse, 0x2, RZ ;  /* 0x00000002ec1fa824 */ /* 0x040fe200078e00ff */
[----:B------:R-:W-:-:S03]  /*9af0*/  @!P2 SHF.L.U64.HI R32, R236, 0x1, R79 ;  /* 0x00000001ec20a819 */ /* 0x000fc6000001024f */
[C---:B------:R-:W-:Y:S01]  /*9b00*/  @!P1 IMAD.SHL.U32 R13, R235.reuse, 0x2, RZ ;  /* 0x00000002eb0d9824 */ /* 0x040fe200078e00ff */
[----:B------:R-:W-:Y:S01]  /*9b10*/  @!P1 SHF.L.U64.HI R34, R235, 0x1, R78 ;  /* 0x00000001eb229819 */ /* 0x000fe2000001024e */
[----:B--23--:R-:W-:Y:S01]  /*9b20*/  @!P3 IMAD.WIDE R24, R200, 0x2, R4 ;  /* 0x00000002c818b825 */ /* 0x00cfe200078e0204 */
[C---:B------:R-:W-:Y:S02]  /*9b30*/  @!P2 IADD3 R28, P4, R4.reuse, R31, RZ ;  /* 0x0000001f041ca210 */ /* 0x040fe40007f9e0ff */
[----:B----4-:R-:W-:Y:S01]  /*9b40*/  @!P3 MOV R8, R14 ;  /* 0x0000000e0008b202 */ /* 0x010fe20000000f00 */
[----:B------:R-:W-:Y:S01]  /*9b50*/  @!P0 IMAD.SHL.U32 R15, R237, 0x2, RZ ;  /* 0x00000002ed0f8824 */ /* 0x000fe200078e00ff */
[----:B------:R-:W-:Y:S01]  /*9b60*/  @!P1 IADD3 R20, P5, R4, R13, RZ ;  /* 0x0000000d04149210 */ /* 0x000fe20007fbe0ff */
[----:B------:R-:W-:Y:S01]  /*9b70*/  @!P2 IMAD.X R29, R5, 0x1, R32, P4 ;  /* 0x00000001051da824 */ /* 0x000fe200020e0620 */
[----:B------:R-:W-:Y:S01]  /*9b80*/  @!P2 IADD3 R30, P6, R14, R31, RZ ;  /* 0x0000001f0e1ea210 */ /* 0x000fe20007fde0ff */
[----:B0-----:R-:W-:Y:S01]  /*9b90*/  @!P3 IMAD.WIDE R26, R200, 0x2, R8 ;  /* 0x00000002c81ab825 */ /* 0x001fe200078e0208 */
[----:B------:R-:W-:-:S02]  /*9ba0*/  @!P1 IADD3 R12, P4, R14, R13, RZ ;  /* 0x0000000d0e0c9210 */ /* 0x000fc40007f9e0ff */
[----:B------:R-:W-:Y:S02]  /*9bb0*/  CS2R R56, SRZ ;  /* 0x0000000000387805 */ /* 0x000fe4000001ff00 */
[----:B------:R-:W-:Y:S01]  /*9bc0*/  @!P0 SHF.L.U64.HI R8, R237, 0x1, R102 ;  /* 0x00000001ed088819 */ /* 0x000fe20000010266 */
[----:B------:R-:W-:Y:S01]  /*9bd0*/  @!P1 IMAD.X R21, R5, 0x1, R34, P5 ;  /* 0x0000000105159824 */ /* 0x000fe200028e0622 */
[-C--:B------:R-:W-:Y:S01]  /*9be0*/  @!P0 IADD3 R14, P5, R14, R15.reuse, RZ ;  /* 0x0000000f0e0e8210 */ /* 0x080fe20007fbe0ff */
[----:B------:R-:W-:Y:S01]  /*9bf0*/  @!P2 IMAD.X R31, R9, 0x1, R32, P6 ;  /* 0x00000001091fa824 */ /* 0x000fe200030e0620 */
[----:B------:R-:W-:Y:S02]  /*9c00*/  @!P0 IADD3 R4, P6, R4, R15, RZ ;  /* 0x0000000f04048210 */ /* 0x000fe40007fde0ff */
[----:B------:R-:W-:Y:S02]  /*9c10*/  CS2R R54, SRZ ;  /* 0x0000000000367805 */ /* 0x000fe4000001ff00 */
[----:B------:R-:W-:-:S02]  /*9c20*/  CS2R R52, SRZ ;  /* 0x0000000000347805 */ /* 0x000fc4000001ff00 */
[----:B------:R-:W-:Y:S02]  /*9c30*/  CS2R R50, SRZ ;  /* 0x0000000000327805 */ /* 0x000fe4000001ff00 */
[----:B------:R-:W-:Y:S02]  /*9c40*/  CS2R R48, SRZ ;  /* 0x0000000000307805 */ /* 0x000fe4000001ff00 */
[----:B------:R-:W-:Y:S01]  /*9c50*/  CS2R R46, SRZ ;  /* 0x00000000002e7805 */ /* 0x000fe2000001ff00 */
[----:B------:R-:W-:Y:S01]  /*9c60*/  @!P1 IMAD.X R13, R9, 0x1, R34, P4 ;  /* 0x00000001090d9824 */ /* 0x000fe200020e0622 */
[----:B------:R-:W-:Y:S01]  /*9c70*/  @!P0 IADD3.X R5, R5, R8, RZ, P6, !PT ;  /* 0x0000000805058210 */ /* 0x000fe200037fe4ff */
[----:B------:R-:W-:Y:S01]  /*9c80*/  @!P0 IMAD.X R15, R9, 0x1, R8, P5 ;  /* 0x00000001090f8824 */ /* 0x000fe200028e0608 */
[----:B------:R0:W5:Y:S04]  /*9c90*/  @!P3 LD.E.64 R60, desc[UR60][R24.64] ;  /* 0x0000003c183cb980 */ /* 0x000168000c101b00 */
[----:B------:R0:W5:Y:S04]  /*9ca0*/  @!P3 LD.E.64 R58, desc[UR60][R26.64] ;  /* 0x0000003c1a3ab980 */ /* 0x000168000c101b00 */
[----:B------:R0:W5:Y:S04]  /*9cb0*/  @!P2 LD.E.64 R56, desc[UR60][R28.64] ;  /* 0x0000003c1c38a980 */ /* 0x000168000c101b00 */
[----:B------:R0:W5:Y:S04]  /*9cc0*/  @!P2 LD.E.64 R54, desc[UR60][R30.64] ;  /* 0x0000003c1e36a980 */ /* 0x000168000c101b00 */
[----:B------:R0:W5:Y:S04]  /*9cd0*/  @!P1 LD.E.64 R52, desc[UR60][R20.64] ;  /* 0x0000003c14349980 */ /* 0x000168000c101b00 */
[----:B------:R0:W5:Y:S04]  /*9ce0*/  @!P1 LD.E.64 R50, desc[UR60][R12.64] ;  /* 0x0000003c0c329980 */ /* 0x000168000c101b00 */
[----:B------:R0:W5:Y:S04]  /*9cf0*/  @!P0 LD.E.64 R48, desc[UR60][R4.64] ;  /* 0x0000003c04308980 */ /* 0x000168000c101b00 */
[----:B------:R0:W5:Y:S02]  /*9d00*/  @!P0 LD.E.64 R46, desc[UR60][R14.64] ;  /* 0x0000003c0e2e8980 */ /* 0x000164000c101b00 */
.L_x_1866:
[----:B------:R-:W-:Y:S05]  /*9d10*/  BSYNC B1 ;  /* 0x0000000000017941 */ /* 0x000fea0003800000 */
.L_x_1865:
[----:B0--3-5:R-:W-:Y:S01]  /*9d20*/  IMAD.MOV.U32 R4, RZ, RZ, R60 ;  /* 0x000000ffff047224 */ /* 0x029fe200078e003c */
[----:B------:R-:W-:Y:S01]  /*9d30*/  MOV R9, R47 ;  /* 0x0000002f00097202 */ /* 0x000fe20000000f00 */
[----:B--2---:R-:W-:Y:S01]  /*9d40*/  IMAD.MOV.U32 R5, RZ, RZ, R61 ;  /* 0x000000ffff057224 */ /* 0x004fe200078e003d */
[----:B------:R-:W-:Y:S01]  /*9d50*/  UMOV UR4, 0xffffffff ;  /* 0xffffffff00047882 */ /* 0x000fe20000000000 */
        /* <DEDUP_REMOVED lines=19> */
[----:B------:R-:W-:-:S05]  /*9e90*/  IMAD.MOV.U32 R9, RZ, RZ, R49 ;  /* 0x000000ffff097224 */ /* 0x000fca00078e0031 */
[----:B------:R-:W-:Y:S01]  /*9ea0*/  PRMT R89, R8, 0x5410, R9 ;  /* 0x0000541008597816 */ /* 0x000fe20000000009 */
[----:B------:R-:W-:Y:S06]  /*9eb0*/  BRA.DIV UR4, `(.L_x_1867) ;  /* 0x0000021604a47947 */ /* 0x000fec000b800000 */
[----:B------:R0:W2:Y:S04]  /*9ec0*/  SHFL.IDX PT, R5, R6, 0x2, 0x181f ;  /* 0x00581f0006057f89 */ /* 0x0000a800000e0000 */
[----:B------:R0:W3:Y:S04]  /*9ed0*/  SHFL.IDX PT, R4, R3, 0x2, 0x181f ;  /* 0x00581f0003047f89 */ /* 0x0000e800000e0000 */
[----:B------:R0:W0:Y:S04]  /*9ee0*/  SHFL.IDX PT, R9, R7, 0x2, 0x181f ;  /* 0x00581f0007097f89 */ /* 0x00002800000e0000 */
[----:B----4-:R4:W0:Y:S02]  /*9ef0*/  SHFL.IDX PT, R14, R0, 0x2, 0x181f ;  /* 0x00581f00000e7f89 */ /* 0x01082400000e0000 */
.L_x_2250:
        /* <DEDUP_REMOVED lines=21> */
[----:B------:R-:W-:Y:S02]  /*a050*/  @!P1 SHF.L.U32 R13, R235, 0x1, RZ ;  /* 0x00000001eb0d9819 */ /* 0x000fe400000006ff */
[----:B0-----:R-:W-:Y:S01]  /*a060*/  @!P3 IMAD.MOV.U32 R8, RZ, RZ, R14 ;  /* 0x000000ffff08b224 */ /* 0x001fe200078e000e */
[-C--:B---3--:R-:W-:Y:S01]  /*a070*/  @!P2 IADD3 R30, P4, R4, R25.reuse, RZ ;  /* 0x00000019041ea210 */ /* 0x088fe20007f9e0ff */
[----:B------:R-:W-:Y:S01]  /*a080*/  @!P0 IMAD.SHL.U32 R15, R237, 0x2, RZ ;  /* 0x00000002ed0f8824 */ /* 0x000fe200078e00ff */
[----:B------:R-:W-:Y:S01]  /*a090*/  @!P2 IADD3 R24, P6, R14, R25, RZ ;  /* 0x000000190e18a210 */ /* 0x000fe20007fde0ff */
[----:B--2---:R-:W-:Y:S01]  /*a0a0*/  @!P3 IMAD.WIDE R26, R200, 0x2, R4 ;  /* 0x00000002c81ab825 */ /* 0x004fe200078e0204 */
[----:B------:R-:W-:Y:S02]  /*a0b0*/  @!P1 SHF.L.U64.HI R34, R235, 0x1, R78 ;  /* 0x00000001eb229819 */ /* 0x000fe4000001024e */
[-C--:B------:R-:W-:Y:S01]  /*a0c0*/  @!P1 IADD3 R20, P5, R4, R13.reuse, RZ ;  /* 0x0000000d04149210 */ /* 0x080fe20007fbe0ff */
[C---:B------:R-:W-:Y:S01]  /*a0d0*/  @!P2 IMAD.X R31, R5.reuse, 0x1, R32, P4 ;  /* 0x00000001051fa824 */ /* 0x040fe200020e0620 */
[----:B------:R-:W-:Y:S01]  /*a0e0*/  @!P1 IADD3 R12, P4, R14, R13, RZ ;  /* 0x0000000d0e0c9210 */ /* 0x000fe20007f9e0ff */
[----:B------:R-:W-:Y:S01]  /*a0f0*/  @!P3 IMAD.WIDE R28, R200, 0x2, R8 ;  /* 0x00000002c81cb825 */ /* 0x000fe200078e0208 */
[----:B------:R-:W-:Y:S01]  /*a100*/  @!P1 IADD3.X R21, R5, R34, RZ, P5, !PT ;  /* 0x0000002205159210 */ /* 0x000fe20002ffe4ff */
[----:B------:R0:W5:Y:S01]  /*a110*/  @!P3 LD.E.64 R44, desc[UR60][R26.64] ;  /* 0x0000003c1a2cb980 */ /* 0x000162000c101b00 */
[-C--:B------:R-:W-:Y:S01]  /*a120*/  @!P0 IADD3 R14, P5, R14, R15.reuse, RZ ;  /* 0x0000000f0e0e8210 */ /* 0x080fe20007fbe0ff */
[----:B------:R-:W-:Y:S01]  /*a130*/  @!P2 IMAD.X R25, R9, 0x1, R32, P6 ;  /* 0x000000010919a824 */ /* 0x000fe200030e0620 */
[----:B------:R-:W-:Y:S01]  /*a140*/  @!P0 IADD3 R4, P6, R4, R15, RZ ;  /* 0x0000000f04048210 */ /* 0x000fe20007fde0ff */
[----:B------:R2:W5:Y:S01]  /*a150*/  @!P3 LD.E.64 R42, desc[UR60][R28.64] ;  /* 0x0000003c1c2ab980 */ /* 0x000562000c101b00 */
[----:B------:R-:W-:Y:S01]  /*a160*/  @!P0 SHF.L.U64.HI R8, R237, 0x1, R102 ;  /* 0x00000001ed088819 */ /* 0x000fe20000010266 */
[----:B------:R-:W-:Y:S01]  /*a170*/  @!P1 IMAD.X R13, R9, 0x1, R34, P4 ;  /* 0x00000001090d9824 */ /* 0x000fe200020e0622 */
[----:B------:R-:W-:-:S02]  /*a180*/  CS2R R40, SRZ ;  /* 0x0000000000287805 */ /* 0x000fc4000001ff00 */
[----:B------:R-:W-:Y:S02]  /*a190*/  CS2R R38, SRZ ;  /* 0x0000000000267805 */ /* 0x000fe4000001ff00 */
[----:B------:R-:W-:Y:S02]  /*a1a0*/  CS2R R36, SRZ ;  /* 0x0000000000247805 */ /* 0x000fe4000001ff00 */
[----:B------:R-:W-:Y:S02]  /*a1b0*/  CS2R R34, SRZ ;  /* 0x0000000000227805 */ /* 0x000fe4000001ff00 */
[----:B0-----:R-:W-:Y:S01]  /*a1c0*/  CS2R R26, SRZ ;  /* 0x00000000001a7805 */ /* 0x001fe2000001ff00 */
[--C-:B------:R-:W-:Y:S01]  /*a1d0*/  @!P0 IMAD.X R5, R5, 0x1, R8.reuse, P6 ;  /* 0x0000000105058824 */ /* 0x100fe200030e0608 */
[----:B------:R0:W5:Y:S01]  /*a1e0*/  @!P2 LD.E.64 R40, desc[UR60][R30.64] ;  /* 0x0000003c1e28a980 */ /* 0x000162000c101b00 */
[----:B--2---:R-:W-:Y:S01]  /*a1f0*/  CS2R R28, SRZ ;  /* 0x00000000001c7805 */ /* 0x004fe2000001ff00 */
[----:B------:R-:W-:-:S02]  /*a200*/  @!P0 IMAD.X R15, R9, 0x1, R8, P5 ;  /* 0x00000001090f8824 */ /* 0x000fc400028e0608 */
[----:B------:R0:W5:Y:S04]  /*a210*/  @!P2 LD.E.64 R38, desc[UR60][R24.64] ;  /* 0x0000003c1826a980 */ /* 0x000168000c101b00 */
[----:B------:R0:W5:Y:S04]  /*a220*/  @!P1 LD.E.64 R36, desc[UR60][R20.64] ;  /* 0x0000003c14249980 */ /* 0x000168000c101b00 */
[----:B------:R0:W5:Y:S04]  /*a230*/  @!P1 LD.E.64 R34, desc[UR60][R12.64] ;  /* 0x0000003c0c229980 */ /* 0x000168000c101b00 */
[----:B------:R0:W5:Y:S04]  /*a240*/  @!P0 LD.E.64 R26, desc[UR60][R4.64] ;  /* 0x0000003c041a8980 */ /* 0x000168000c101b00 */
[----:B------:R0:W5:Y:S02]  /*a250*/  @!P0 LD.E.64 R28, desc[UR60][R14.64] ;  /* 0x0000003c0e1c8980 */ /* 0x000164000c101b00 */
.L_x_1869:
[----:B------:R-:W-:Y:S05]  /*a260*/  BSYNC B1 ;  /* 0x0000000000017941 */ /* 0x000fea0003800000 */
.L_x_1868:
[----:B0--3-5:R-:W-:Y:S01]  /*a270*/  IMAD.MOV.U32 R4, RZ, RZ, R28 ;  /* 0x000000ffff047224 */ /* 0x029fe200078e001c */
[----:B--2---:R-:W-:Y:S01]  /*a280*/  MOV R5, R29 ;  /* 0x0000001d00057202 */ /* 0x004fe20000000f00 */
[----:B------:R-:W-:Y:S01]  /*a290*/  IMAD.MOV.U32 R8, RZ, RZ, R34 ;  /* 0x000000ffff087224 */ /* 0x000fe200078e0022 */
[----:B------:R-:W-:Y:S01]  /*a2a0*/  UMOV UR4, 0xffffffff ;  /* 0xffffffff00047882 */ /* 0x000fe20000000000 */
[----:B------:R-:W-:Y:S01]  /*a2b0*/  IMAD.MOV.U32 R9, RZ, RZ, R35 ;  /* 0x000000ffff097224 */ /* 0x000fe200078e0023 */
[----:B------:R-:W-:Y:S01]  /*a2c0*/  PRMT R86, R4, 0x5410, R5 ;  /* 0x0000541004567816 */ /* 0x000fe20000000005 */
        /* <DEDUP_REMOVED lines=17> */
[----:B------:R-:W-:Y:S02]  /*a3e0*/  PRMT R91, R4, 0x5410, R5 ;  /* 0x00005410045b7816 */ /* 0x000fe40000000005 */
[----:B------:R-:W-:-:S02]  /*a3f0*/  CS2R R4, SRZ ;  /* 0x0000000000047805 */ /* 0x000fc4000001ff00 */
[----:B------:R-:W-:Y:S01]  /*a400*/  PRMT R87, R8, 0x5410, R9 ;  /* 0x0000541008577816 */ /* 0x000fe20000000009 */
[----:B------:R-:W-:Y:S06]  /*a410*/  BRA.DIV UR4, `(.L_x_1870) ;  /* 0x0000021204bc7947 */ /* 0x000fec000b800000 */
[----:B------:R0:W2:Y:S04]  /*a420*/  SHFL.IDX PT, R9, R6, 0x3, 0x181f ;  /* 0x00781f0006097f89 */ /* 0x0000a800000e0000 */
[----:B------:R0:W3:Y:S04]  /*a430*/  SHFL.IDX PT, R8, R3, 0x3, 0x181f ;  /* 0x00781f0003087f89 */ /* 0x0000e800000e0000 */
[----:B------:R0:W0:Y:S04]  /*a440*/  SHFL.IDX PT, R23, R7, 0x3, 0x181f ;  /* 0x00781f0007177f89 */ /* 0x00002800000e0000 */
[----:B-1--4-:R-:W1:Y:S02]  /*a450*/  SHFL.IDX PT, R0, R0, 0x3, 0x181f ;  /* 0x00781f0000007f89 */ /* 0x012e6400000e0000 */
.L_x_2256:
[----:B0-----:R-:W4:Y:S01]  /*a460*/  LDL R6, [R1+0x6c] ;  /* 0x00006c0001067983 */ /* 0x001f220000100800 */
[----:B------:R-:W-:Y:S01]  /*a470*/  IADD3 R10, R10, 0x60, RZ ;  /* 0x000000600a0a7810 */ /* 0x000fe20007ffe0ff */
[----:B------:R-:W-:Y:S01]  /*a480*/  BSSY B1, `(.L_x_1871) ;  /* 0x0000039000017945 */ /* 0x000fe20003800000 */
[----:B------:R-:W-:Y:S02]  /*a490*/  CS2R R12, SRZ ;  /* 0x00000000000c7805 */ /* 0x000fe4000001ff00 */
[----:B------:R-:W-:Y:S02]  /*a4a0*/  CS2R R20, SRZ ;  /* 0x0000000000147805 */ /* 0x000fe4000001ff00 */
[----:B------:R-:W-:Y:S02]  /*a4b0*/  ISETP.GE.AND P0, PT, R10, R97, PT ;  /* 0x000000610a00720c */ /* 0x000fe40003f06270 */
[----:B------:R-:W-:Y:S02]  /*a4c0*/  CS2R R30, SRZ ;  /* 0x00000000001e7805 */ /* 0x000fe4000001ff00 */
[----:B------:R-:W-:-:S02]  /*a4d0*/  CS2R R32, SRZ ;  /* 0x0000000000207805 */ /* 0x000fc4000001ff00 */
[----:B------:R-:W-:Y:S02]  /*a4e0*/  CS2R R24, SRZ ;  /* 0x0000000000187805 */ /* 0x000fe4000001ff00 */
[----:B------:R-:W-:Y:S02]  /*a4f0*/  CS2R R14, SRZ ;  /* 0x00000000000e7805 */ /* 0x000fe4000001ff00 */
[----:B----4-:R-:W-:-:S04]  /*a500*/  LEA.HI R3, R6, R6, RZ, 0x1 ;  /* 0x0000000606037211 */ /* 0x010fc800078f08ff */
[----:B------:R-:W-:-:S05]  /*a510*/  LOP3.LUT R3, R3, 0xfffffffe, RZ, 0xc0, !PT ;  /* 0xfffffffe03037812 */ /* 0x000fca00078ec0ff */
[----:B------:R-:W-:Y:S01]  /*a520*/  IMAD.IADD R3, R6, 0x1, -R3 ;  /* 0x0000000106037824 */ /* 0x000fe200078e0a03 */
[----:B------:R-:W-:-:S04]  /*a530*/  CS2R R6, SRZ ;  /* 0x0000000000067805 */ /* 0x000fc8000001ff00 */
[----:B------:R-:W-:Y:S01]  /*a540*/  SHF.L.U32 R115, R3, 0x1f, RZ ;  /* 0x0000001f03737819 */ /* 0x000fe200000006ff */
[----:B------:R-:W-:Y:S06]  /*a550*/  @P0 BRA `(.L_x_1872) ;  /* 0x0000000000ac0947 */ /* 0x000fec0003800000 */
        /* <DEDUP_REMOVED lines=11> */
[----:B------:R-:W-:Y:S01]  /*a610*/  @!P3 IMAD.MOV.U32 R7, RZ, RZ, R23 ;  /* 0x000000ffff07b224 */ /* 0x000fe200078e0017 */
[-C--:B---3--:R-:W-:Y:S01]  /*a620*/  @!P2 IADD3 R82, P4, R8, R81.reuse, RZ ;  /* 0x000000510852a210 */ /* 0x088fe20007f9e0ff */
[----:B------:R-:W-:Y:S01]  /*a630*/  @!P0 IMAD.SHL.U32 R85, R237, 0x2, RZ ;  /* 0x00000002ed558824 */ /* 0x000fe200078e00ff */
[----:B-1----:R-:W-:Y:S01]  /*a640*/  @!P3 MOV R6, R0 ;  /* 0x000000000006b202 */ /* 0x002fe20000000f00 */
[----:B--2---:R-:W-:Y:S01]  /*a650*/  @!P3 IMAD.WIDE R4, R200, 0x2, R8 ;  /* 0x00000002c804b825 */ /* 0x004fe200078e0208 */
[----:B------:R-:W-:Y:S02]  /*a660*/  @!P2 IADD3 R80, P6, R0, R81, RZ ;  /* 0x000000510050a210 */ /* 0x000fe40007fde0ff */
[-C--:B------:R-:W-:Y:S01]  /*a670*/  @!P1 IADD3 R78, P5, R8, R11.reuse, RZ ;  /* 0x0000000b084e9210 */ /* 0x080fe20007fbe0ff */
[----:B------:R-:W-:Y:S01]  /*a680*/  @!P2 IMAD.X R83, R9, 0x1, R12, P4 ;  /* 0x000000010953a824 */ /* 0x000fe200020e060c */
[----:B------:R-:W-:Y:S01]  /*a690*/  @!P1 IADD3 R10, P4, R0, R11, RZ ;  /* 0x0000000b000a9210 */ /* 0x000fe20007f9e0ff */
[----:B------:R-:W-:Y:S01]  /*a6a0*/  @!P3 IMAD.WIDE R6, R200, 0x2, R6 ;  /* 0x00000002c806b825 */ /* 0x000fe200078e0206 */
[----:B------:R-:W-:Y:S01]  /*a6b0*/  @!P0 SHF.L.U64.HI R102, R237, 0x1, R102 ;  /* 0x00000001ed668819 */ /* 0x000fe20000010266 */
[----:B------:R0:W5:Y:S02]  /*a6c0*/  @!P3 LD.E.64 R32, desc[UR60][R4.64] ;  /* 0x0000003c0420b980 */ /* 0x000164000c101b00 */
[----:B------:R-:W-:Y:S01]  /*a6d0*/  @!P2 IMAD.X R81, R23, 0x1, R12, P6 ;  /* 0x000000011751a824 */ /* 0x000fe200030e060c */
[-C--:B------:R-:W-:Y:S01]  /*a6e0*/  @!P0 IADD3 R8, P6, R8, R85.reuse, RZ ;  /* 0x0000005508088210 */ /* 0x080fe20007fde0ff */
[----:B------:R-:W-:Y:S01]  /*a6f0*/  @!P1 IMAD.X R79, R9, 0x1, R14, P5 ;  /* 0x00000001094f9824 */ /* 0x000fe200028e060e */
[----:B------:R-:W-:Y:S01]  /*a700*/  @!P0 IADD3 R84, P5, R0, R85, RZ ;  /* 0x0000005500548210 */ /* 0x000fe20007fbe0ff */
[----:B------:R1:W5:Y:S01]  /*a710*/  @!P3 LD.E.64 R30, desc[UR60][R6.64] ;  /* 0x0000003c061eb980 */ /* 0x000362000c101b00 */
[----:B------:R-:W-:-:S02]  /*a720*/  @!P1 IADD3.X R11, R23, R14, RZ, P4, !PT ;  /* 0x0000000e170b9210 */ /* 0x000fc400027fe4ff */
[----:B------:R-:W-:Y:S02]  /*a730*/  CS2R R24, SRZ ;  /* 0x0000000000187805 */ /* 0x000fe4000001ff00 */
[----:B------:R-:W-:Y:S02]  /*a740*/  CS2R R20, SRZ ;  /* 0x0000000000147805 */ /* 0x000fe4000001ff00 */
[----:B------:R-:W-:Y:S02]  /*a750*/  CS2R R14, SRZ ;  /* 0x00000000000e7805 */ /* 0x000fe4000001ff00 */
[----:B------:R-:W-:Y:S02]  /*a760*/  CS2R R12, SRZ ;  /* 0x00000000000c7805 */ /* 0x000fe4000001ff00 */
[----:B0-----:R-:W-:Y:S01]  /*a770*/  CS2R R4, SRZ ;  /* 0x0000000000047805 */ /* 0x001fe2000001ff00 */
[--C-:B------:R-:W-:Y:S01]  /*a780*/  @!P0 IMAD.X R9, R9, 0x1, R102.reuse, P6 ;  /* 0x0000000109098824 */ /* 0x100fe200030e0666 */
[----:B------:R0:W5:Y:S01]  /*a790*/  @!P2 LD.E.64 R24, desc[UR60][R82.64] ;  /* 0x0000003c5218a980 */ /* 0x000162000c101b00 */
[----:B------:R-:W-:Y:S01]  /*a7a0*/  @!P0 IMAD.X R85, R23, 0x1, R102, P5 ;  /* 0x0000000117558824 */ /* 0x000fe200028e0666 */
[----:B-1----:R-:W-:-:S02]  /*a7b0*/  CS2R R6, SRZ ;  /* 0x0000000000067805 */ /* 0x002fc4000001ff00 */
[----:B------:R0:W5:Y:S04]  /*a7c0*/  @!P2 LD.E.64 R20, desc[UR60][R80.64] ;  /* 0x0000003c5014a980 */ /* 0x000168000c101b00 */
[----:B------:R0:W5:Y:S04]  /*a7d0*/  @!P1 LD.E.64 R14, desc[UR60][R78.64] ;  /* 0x0000003c4e0e9980 */ /* 0x000168000c101b00 */
[----:B------:R0:W5:Y:S04]  /*a7e0*/  @!P1 LD.E.64 R12, desc[UR60][R10.64] ;  /* 0x0000003c0a0c9980 */ /* 0x000168000c101b00 */
[----:B------:R0:W5:Y:S04]  /*a7f0*/  @!P0 LD.E.64 R6, desc[UR60][R8.64] ;  /* 0x0000003c08068980 */ /* 0x000168000c101b00 */
[----:B------:R0:W5:Y:S02]  /*a800*/  @!P0 LD.E.64 R4, desc[UR60][R84.64] ;  /* 0x0000003c54048980 */ /* 0x000164000c101b00 */
.L_x_1872:
[----:B------:R-:W-:Y:S05]  /*a810*/  BSYNC B1 ;  /* 0x0000000000017941 */ /* 0x000fea0003800000 */
.L_x_1871:
[----:B------:R-:W4:Y:S01]  /*a820*/  SYNCS.PHASECHK.TRANS64.TRYWAIT P0, [R16+URZ+0x30800], R115 ;  /* 0x03080073100075a7 */ /* 0x000f22000800017f */
[----:B0--3-5:R-:W-:Y:S01]  /*a830*/  MOV R8, R12 ;  /* 0x0000000c00087202 */ /* 0x029fe20000000f00 */
[----:B--2---:R-:W-:Y:S01]  /*a840*/  IMAD.MOV.U32 R9, RZ, RZ, R21 ;  /* 0x000000ffff097224 */ /* 0x004fe200078e0015 */
[----:B------:R-:W-:Y:S01]  /*a850*/  BSSY B1, `(.L_x_1873) ;  /* 0x000001b000017945 */ /* 0x000fe20003800000 */
[----:B------:R-:W-:Y:S01]  /*a860*/  IMAD.MOV.U32 R10, RZ, RZ, R30 ;  /* 0x000000ffff0a7224 */ /* 0x000fe200078e001e */
[----:B------:R-:W-:Y:S01]  /*a870*/  PRMT R78, R78, 0x5410, R8 ;  /* 0x000054104e4e7816 */ /* 0x000fe20000000008 */
[----:B------:R-:W-:Y:S02]  /*a880*/  IMAD.MOV.U32 R8, RZ, RZ, R20 ;  /* 0x000000ffff087224 */ /* 0x000fe400078e0014 */
[----:B-1----:R-:W-:Y:S01]  /*a890*/  IMAD.MOV.U32 R0, RZ, RZ, R4 ;  /* 0x000000ffff007224 */ /* 0x002fe200078e0004 */
[----:B------:R-:W-:Y:S01]  /*a8a0*/  PRMT R82, R10, 0x7610, R82 ;  /* 0x000076100a527816 */ /* 0x000fe20000000052 */
[----:B------:R-:W-:Y:S01]  /*a8b0*/  IMAD.MOV.U32 R3, RZ, RZ, R5 ;  /* 0x000000ffff037224 */ /* 0x000fe200078e0005 */
[----:B------:R-:W-:Y:S01]  /*a8c0*/  PRMT R80, R8, 0x5410, R9 ;  /* 0x0000541008507816 */ /* 0x000fe20000000009 */
[----:B------:R-:W-:Y:S01]  /*a8d0*/  IMAD.MOV.U32 R9, RZ, RZ, R32 ;  /* 0x000000ffff097224 */ /* 0x000fe200078e0020 */
[----:B------:R-:W-:Y:S01]  /*a8e0*/  MOV R8, R31 ;  /* 0x0000001f00087202 */ /* 0x000fe20000000f00 */
        /* <DEDUP_REMOVED lines=9> */
[----:B------:R-:W-:-:S02]  /*a980*/  VIADDMNMX R3, R97, -R114, 0x80, PT ;  /* 0x0000008061037446 */ /* 0x000fc40003800972 */
[----:B------:R-:W-:Y:S02]  /*a990*/  MOV R10, R14 ;  /* 0x0000000e000a7202 */ /* 0x000fe40000000f00 */
[----:B------:R-:W-:Y:S01]  /*a9a0*/  PRMT R81, R8, 0x5410, R9 ;  /* 0x0000541008517816 */ /* 0x000fe20000000009 */
[----:B------:R-:W-:Y:S01]  /*a9b0*/  IMAD.MOV.U32 R8, RZ, RZ, R6 ;  /* 0x000000ffff087224 */ /* 0x000fe200078e0006 */
[----:B------:R-:W-:Y:S01]  /*a9c0*/  ISETP.GE.AND P1, PT, R218, R3, PT ;  /* 0x00000003da00720c */ /* 0x000fe20003f26270 */
[----:B------:R-:W-:Y:S01]  /*a9d0*/  IMAD.MOV.U32 R9, RZ, RZ, R7 ;  /* 0x000000ffff097224 */ /* 0x000fe200078e0007 */
[----:B------:R-:W-:Y:S01]  /*a9e0*/  PRMT R79, R10, 0x5410, R11 ;  /* 0x000054100a4f7816 */ /* 0x000fe2000000000b */
[----:B----4-:R-:W-:Y:S10]  /*a9f0*/  @!P0 BRA `(.L_x_1874) ;  /* 0x0000020c00b88947 */ /* 0x010ff40003800000 */
.L_x_2257:
[----:B------:R-:W-:Y:S05]  /*aa00*/  BSYNC B1 ;  /* 0x0000000000017941 */ /* 0x000fea0003800000 */
.L_x_1873:
[----:B------:R-:W-:Y:S01]  /*aa10*/  BSSY B1, `(.L_x_1875) ;  /* 0x00000bb000017945 */ /* 0x000fe20003800000 */
[----:B------:R-:W-:-:S03]  /*aa20*/  PRMT R23, R8, 0x5410, R9 ;  /* 0x0000541008177816 */ /* 0x000fc60000000009 */
[----:B------:R-:W-:Y:S05]  /*aa30*/  @P1 BRA `(.L_x_1876) ;  /* 0x0000000800e01947 */ /* 0x000fea0003800000 */
[----:B------:R1:W5:Y:S01]  /*aa40*/  LDL R119, [R1+0x48] ;  /* 0x0000480001777983 */ /* 0x0003620000100800 */
[----:B------:R-:W2:Y:S01]  /*aa50*/  LDC R8, c[0x0][0x3f4] ;  /* 0x0000fd00ff087b82 */ /* 0x000ea20000000800 */
[----:B------:R-:W-:Y:S01]  /*aa60*/  BSSY B2, `(.L_x_1877) ;  /* 0x0000030000027945 */ /* 0x000fe20003800000 */
[-C--:B--2---:R-:W-:Y:S02]  /*aa70*/  ISETP.GE.AND P0, PT, R200, R8.reuse, PT ;  /* 0x00000008c800720c */ /* 0x084fe40003f06270 */
[-C--:B------:R-:W-:Y:S02]  /*aa80*/  ISETP.GE.AND P1, PT, R236, R8.reuse, PT ;  /* 0x00000008ec00720c */ /* 0x080fe40003f26270 */
[-C--:B------:R-:W-:Y:S02]  /*aa90*/  ISETP.GE.AND P2, PT, R235, R8.reuse, PT ;  /* 0x00000008eb00720c */ /* 0x080fe40003f46270 */
[----:B------:R-:W-:-:S07]  /*aaa0*/  ISETP.GE.AND P3, PT, R237, R8, PT ;  /* 0x00000008ed00720c */ /* 0x000fce0003f66270 */
[----:B-1----:R-:W-:Y:S06]  /*aab0*/  @P0 BRA `(.L_x_1878) ;  /* 0x0000000000a80947 */ /* 0x002fec0003800000 */
[----:B-----5:R-:W1:Y:S01]  /*aac0*/  LDS.128 R8, [R119] ;  /* 0x0000000077087984 */ /* 0x020e620000000c00 */
[----:B------:R-:W-:Y:S01]  /*aad0*/  SHF.R.U32.HI R85, RZ, 0x10, R77 ;  /* 0x00000010ff557819 */ /* 0x000fe2000001164d */
[--C-:B------:R-:W-:Y:S01]  /*aae0*/  HADD2.F32 R84, -RZ, R113.reuse.H1_H1 ;  /* 0x30000071ff547230 */ /* 0x100fe20000004100 */
[----:B------:R-:W-:Y:S01]  /*aaf0*/  SHF.R.U32.HI R97, RZ, 0x10, R75 ;  /* 0x00000010ff617819 */ /* 0x000fe2000001164b */
[----:B------:R-:W-:Y:S01]  /*ab00*/  HADD2.F32 R113, -RZ, R113.H0_H0 ;  /* 0x20000071ff717230 */ /* 0x000fe20000004100 */
[----:B------:R-:W-:Y:S01]  /*ab10*/  SHF.R.U64 R118, R76, 0x10, R77 ;  /* 0x000000104c767819 */ /* 0x000fe2000000124d */
[----:B------:R-:W-:Y:S01]  /*ab20*/  HADD2.F32 R85, -RZ, R85.H0_H0 ;  /* 0x20000055ff557230 */ /* 0x000fe20000004100 */
[----:B------:R-:W-:Y:S01]  /*ab30*/  SHF.R.U64 R117, R74, 0x10, R75 ;  /* 0x000000104a757819 */ /* 0x000fe2000000124b */
[----:B------:R-:W-:Y:S02]  /*ab40*/  HADD2.F32 R97, -RZ, R97.H0_H0 ;  /* 0x20000061ff617230 */ /* 0x000fe40000004100 */
[----:B-1----:R-:W-:-:S02]  /*ab50*/  HADD2.F32 R77, -RZ, R11.H1_H1 ;  /* 0x3000000bff4d7230 */ /* 0x002fc40000004100 */
[----:B------:R-:W-:Y:S02]  /*ab60*/  HADD2.F32 R76, -RZ, R11.H0_H0 ;  /* 0x2000000bff4c7230 */ /* 0x000fe40000004100 */
[--C-:B------:R-:W-:Y:S02]  /*ab70*/  HADD2.F32 R11, -RZ, R8.reuse.H0_H0 ;  /* 0x20000008ff0b7230 */ /* 0x100fe40000004100 */
[C---:B------:R-:W-:Y:S01]  /*ab80*/  FMUL.FTZ R114, R77.reuse, R85 ;  /* 0x000000554d727220 */ /* 0x040fe20000410000 */
[----:B------:R-:W-:Y:S02]  /*ab90*/  HADD2.F32 R8, -RZ, R8.H1_H1 ;  /* 0x30000008ff087230 */ /* 0x000fe40000004100 */
[-C--:B0-----:R-:W-:Y:S01]  /*aba0*/  FMUL.FTZ R115, R77, R97.reuse ;  /* 0x000000614d737220 */ /* 0x081fe20000410000 */
[--C-:B------:R-:W-:Y:S02]  /*abb0*/  HADD2.F32 R74, -RZ, R10.reuse.H0_H0 ;  /* 0x2000000aff4a7230 */ /* 0x100fe40000004100 */
[----:B------:R-:W-:Y:S01]  /*abc0*/  FFMA.FTZ R116, R76, R97, R114 ;  /* 0x000000614c747223 */ /* 0x000fe20000010072 */
[----:B------:R-:W-:-:S02]  /*abd0*/  HADD2.F32 R75, -RZ, R10.H1_H1 ;  /* 0x3000000aff4b7230 */ /* 0x000fc40000004100 */
[----:B------:R-:W-:Y:S01]  /*abe0*/  FMUL.FTZ R102, R8, R113 ;  /* 0x0000007108667220 */ /* 0x000fe20000410000 */
[--C-:B------:R-:W-:Y:S02]  /*abf0*/  HADD2.F32 R77, -RZ, R112.reuse.H1_H1 ;  /* 0x30000070ff4d7230 */ /* 0x100fe40000004100 */
[----:B------:R-:W-:Y:S01]  /*ac00*/  FFMA.FTZ R115, R76, R85, -R115 ;  /* 0x000000554c737223 */ /* 0x000fe20000010873 */
[--C-:B------:R-:W-:Y:S02]  /*ac10*/  HADD2.F32 R10, -RZ, R9.reuse.H0_H0 ;  /* 0x20000009ff0a7230 */ /* 0x100fe40000004100 */
[-C--:B------:R-:W-:Y:S01]  /*ac20*/  FMUL.FTZ R114, R8, R84.reuse ;  /* 0x0000005408727220 */ /* 0x080fe20000410000 */
[----:B------:R-:W-:Y:S02]  /*ac30*/  HADD2.F32 R112, -RZ, R112.H0_H0 ;  /* 0x20000070ff707230 */ /* 0x000fe40000004100 */
[----:B------:R-:W-:Y:S01]  /*ac40*/  FFMA.FTZ R102, R11, R84, -R102 ;  /* 0x000000540b667223 */ /* 0x000fe20000010866 */
[----:B------:R-:W-:-:S02]  /*ac50*/  HADD2.F32 R9, -RZ, R9.H1_H1 ;  /* 0x30000009ff097230 */ /* 0x000fc40000004100 */
[----:B------:R-:W-:Y:S01]  /*ac60*/  FFMA.FTZ R113, R11, R113, R114 ;  /* 0x000000710b717223 */ /* 0x000fe20000010072 */
[----:B------:R-:W-:Y:S02]  /*ac70*/  HADD2.F32 R76, -RZ, R117.H0_H0 ;  /* 0x20000075ff4c7230 */ /* 0x000fe40000004100 */
[CC--:B------:R-:W-:Y:S01]  /*ac80*/  FMUL.FTZ R85, R75.reuse, R77.reuse ;  /* 0x0000004d4b557220 */ /* 0x0c0fe20000410000 */
[----:B------:R-:W-:Y:S02]  /*ac90*/  HADD2.F32 R8, -RZ, R118.H0_H0 ;  /* 0x20000076ff087230 */ /* 0x000fe40000004100 */
[----:B------:R-:W-:Y:S01]  /*aca0*/  FMUL.FTZ R84, R75, R112 ;  /* 0x000000704b547220 */ /* 0x000fe20000410000 */
[C---:B------:R-:W-:Y:S01]  /*acb0*/  FMUL.FTZ R11, R9.reuse, R76 ;  /* 0x0000004c090b7220 */ /* 0x040fe20000410000 */
[C---:B------:R-:W-:Y:S01]  /*acc0*/  FFMA.FTZ R85, R74.reuse, R112, -R85 ;  /* 0x000000704a557223 */ /* 0x040fe20000010855 */
[-C--:B------:R-:W-:Y:S01]  /*acd0*/  FMUL.FTZ R75, R9, R8.reuse ;  /* 0x00000008094b7220 */ /* 0x080fe20000410000 */
[----:B------:R-:W-:Y:S01]  /*ace0*/  FFMA.FTZ R84, R74, R77, R84 ;  /* 0x0000004d4a547223 */ /* 0x000fe20000010054 */
[----:B------:R-:W-:Y:S01]  /*acf0*/  FFMA.FTZ R9, R10, R8, -R11 ;  /* 0x000000080a097223 */ /* 0x000fe2000001080b */
[----:B------:R-:W-:Y:S01]  /*ad00*/  F2FP.F16.F32.PACK_AB R11, R116, R115 ;  /* 0x00000073740b723e */ /* 0x000fe200000000ff */
[----:B------:R-:W-:Y:S01]  /*ad10*/  FFMA.FTZ R76, R10, R76, R75 ;  /* 0x0000004c0a4c7223 */ /* 0x000fe2000001004b */
[----:B------:R-:W-:-:S02]  /*ad20*/  F2FP.F16.F32.PACK_AB R8, R113, R102 ;  /* 0x000000667108723e */ /* 0x000fc400000000ff */
[----:B------:R-:W-:Y:S02]  /*ad30*/  F2FP.F16.F32.PACK_AB R10, R84, R85 ;  /* 0x00000055540a723e */ /* 0x000fe400000000ff */
[----:B------:R-:W-:-:S05]  /*ad40*/  F2FP.F16.F32.PACK_AB R9, R76, R9 ;  /* 0x000000094c09723e */ /* 0x000fca00000000ff */
[----:B------:R1:W-:Y:S02]  /*ad50*/  STS.128 [R119], R8 ;  /* 0x0000000877007388 */ /* 0x0003e40000000c00 */
.L_x_1878:
[----:B------:R-:W-:Y:S05]  /*ad60*/  BSYNC B2 ;  /* 0x0000000000027941 */ /* 0x000fea0003800000 */
.L_x_1877:
[----:B------:R-:W-:Y:S04]  /*ad70*/  BSSY B2, `(.L_x_1879) ;  /* 0x000002c000027945 */ /* 0x000fe80003800000 */
[----:B------:R-:W-:Y:S05]  /*ad80*/  @P1 BRA `(.L_x_1880) ;  /* 0x0000000000a81947 */ /* 0x000fea0003800000 */
[----:B-1---5:R-:W1:Y:S01]  /*ad90*/  LDS.128 R8, [R119+0x4000] ;  /* 0x0040000077087984 */ /* 0x022e620000000c00 */
[----:B------:R-:W-:Y:S01]  /*ada0*/  SHF.R.U32.HI R75, RZ, 0x10, R73 ;  /* 0x00000010ff4b7819 */ /* 0x000fe20000011649 */
[----:B------:R-:W-:Y:S01]  /*adb0*/  HADD2.F32 R74, -RZ, R110.H0_H0 ;  /* 0x2000006eff4a7230 */ /* 0x000fe20000004100 */
[----:B------:R-:W-:Y:S01]  /*adc0*/  SHF.R.U32.HI R77, RZ, 0x10, R71 ;  /* 0x00000010ff4d7819 */ /* 0x000fe20000011647 */
[----:B------:R-:W-:Y:S01]  /*add0*/  HADD2.F32 R76, -RZ, R111.H0_H0 ;  /* 0x2000006fff4c7230 */ /* 0x000fe20000004100 */
[----:B------:R-:W-:Y:S01]  /*ade0*/  SHF.R.U64 R113, R72, 0x10, R73 ;  /* 0x0000001048717819 */ /* 0x000fe20000001249 */
[----:B------:R-:W-:Y:S01]  /*adf0*/  HADD2.F32 R75, -RZ, R75.H0_H0 ;  /* 0x2000004bff4b7230 */ /* 0x000fe20000004100 */
[----:B------:R-:W-:Y:S01]  /*ae00*/  SHF.R.U64 R97, R70, 0x10, R71 ;  /* 0x0000001046617819 */ /* 0x000fe20000001247 */
[----:B------:R-:W-:Y:S02]  /*ae10*/  HADD2.F32 R77, -RZ, R77.H0_H0 ;  /* 0x2000004dff4d7230 */ /* 0x000fe40000004100 */
[----:B------:R-:W-:-:S02]  /*ae20*/  HADD2.F32 R111, -RZ, R111.H1_H1 ;  /* 0x3000006fff6f7230 */ /* 0x000fc40000004100 */
[----:B------:R-:W-:Y:S02]  /*ae30*/  HADD2.F32 R110, -RZ, R110.H1_H1 ;  /* 0x3000006eff6e7230 */ /* 0x000fe40000004100 */
[--C-:B-1----:R-:W-:Y:S02]  /*ae40*/  HADD2.F32 R73, -RZ, R11.reuse.H1_H1 ;  /* 0x3000000bff497230 */ /* 0x102fe40000004100 */
[----:B------:R-:W-:Y:S02]  /*ae50*/  HADD2.F32 R72, -RZ, R11.H0_H0 ;  /* 0x2000000bff487230 */ /* 0x000fe40000004100 */
[--C-:B------:R-:W-:Y:S02]  /*ae60*/  HADD2.F32 R11, -RZ, R8.reuse.H0_H0 ;  /* 0x20000008ff0b7230 */ /* 0x100fe40000004100 */
[C---:B------:R-:W-:Y:S01]  /*ae70*/  FMUL.FTZ R102, R73.reuse, R75 ;  /* 0x0000004b49667220 */ /* 0x040fe20000410000 */
[----:B------:R-:W-:Y:S02]  /*ae80*/  HADD2.F32 R8, -RZ, R8.H1_H1 ;  /* 0x30000008ff087230 */ /* 0x000fe40000004100 */
[----:B------:R-:W-:Y:S01]  /*ae90*/  FMUL.FTZ R85, R73, R77 ;  /* 0x0000004d49557220 */ /* 0x000fe20000410000 */
[----:B------:R-:W-:-:S02]  /*aea0*/  HADD2.F32 R70, -RZ, R10.H0_H0 ;  /* 0x2000000aff467230 */ /* 0x000fc40000004100 */
[----:B------:R-:W-:Y:S01]  /*aeb0*/  FFMA.FTZ R112, R72, R77, R102 ;  /* 0x0000004d48707223 */ /* 0x000fe20000010066 */
[----:B------:R-:W-:Y:S02]  /*aec0*/  HADD2.F32 R71, -RZ, R10.H1_H1 ;  /* 0x3000000aff477230 */ /* 0x000fe40000004100 */
[----:B------:R-:W-:Y:S01]  /*aed0*/  FMUL.FTZ R84, R8, R76 ;  /* 0x0000004c08547220 */ /* 0x000fe20000410000 */
[--C-:B------:R-:W-:Y:S02]  /*aee0*/  HADD2.F32 R10, -RZ, R9.reuse.H0_H0 ;  /* 0x20000009ff0a7230 */ /* 0x100fe40000004100 */
[----:B------:R-:W-:Y:S01]  /*aef0*/  FFMA.FTZ R85, R72, R75, -R85 ;  /* 0x0000004b48557223 */ /* 0x000fe20000010855 */
[-C--:B------:R-:W-:Y:S01]  /*af00*/  FMUL.FTZ R102, R8, R74.reuse ;  /* 0x0000004a08667220 */ /* 0x080fe20000410000 */
[----:B------:R-:W-:Y:S02]  /*af10*/  HADD2.F32 R9, -RZ, R9.H1_H1 ;  /* 0x30000009ff097230 */ /* 0x000fe40000004100 */
[----:B------:R-:W-:Y:S01]  /*af20*/  FFMA.FTZ R84, R11, R74, -R84 ;  /* 0x0000004a0b547223 */ /* 0x000fe20000010854 */
[----:B------:R-:W-:-:S02]  /*af30*/  HADD2.F32 R72, -RZ, R97.H0_H0 ;  /* 0x20000061ff487230 */ /* 0x000fc40000004100 */
[----:B------:R-:W-:Y:S01]  /*af40*/  FFMA.FTZ R73, R11, R76, R102 ;  /* 0x0000004c0b497223 */ /* 0x000fe20000010066 */
[----:B------:R-:W-:Y:S02]  /*af50*/  HADD2.F32 R8, -RZ, R113.H0_H0 ;  /* 0x20000071ff087230 */ /* 0x000fe40000004100 */
[CC--:B------:R-:W-:Y:S01]  /*af60*/  FMUL.FTZ R75, R71.reuse, R111.reuse ;  /* 0x0000006f474b7220 */ /* 0x0c0fe20000410000 */
[----:B------:R-:W-:Y:S01]  /*af70*/  FMUL.FTZ R74, R71, R110 ;  /* 0x0000006e474a7220 */ /* 0x000fe20000410000 */
[C---:B------:R-:W-:Y:S01]  /*af80*/  FMUL.FTZ R11, R9.reuse, R72 ;  /* 0x00000048090b7220 */ /* 0x040fe20000410000 */
[----:B------:R-:W-:Y:S01]  /*af90*/  FMUL.FTZ R71, R9, R8 ;  /* 0x0000000809477220 */ /* 0x000fe20000410000 */
[C---:B------:R-:W-:Y:S01]  /*afa0*/  FFMA.FTZ R75, R70.reuse, R110, -R75 ;  /* 0x0000006e464b7223 */ /* 0x040fe2000001084b */
[----:B------:R-:W-:Y:S01]  /*afb0*/  FFMA.FTZ R74, R70, R111, R74 ;  /* 0x0000006f464a7223 */ /* 0x000fe2000001004a */
[C---:B------:R-:W-:Y:S01]  /*afc0*/  FFMA.FTZ R9, R10.reuse, R8, -R11 ;  /* 0x000000080a097223 */ /* 0x040fe2000001080b */
[----:B------:R-:W-:Y:S01]  /*afd0*/  FFMA.FTZ R72, R10, R72, R71 ;  /* 0x000000480a487223 */ /* 0x000fe20000010047 */
[----:B------:R-:W-:-:S02]  /*afe0*/  F2FP.F16.F32.PACK_AB R11, R112, R85 ;  /* 0x00000055700b723e */ /* 0x000fc400000000ff */
[----:B------:R-:W-:Y:S02]  /*aff0*/  F2FP.F16.F32.PACK_AB R10, R74, R75 ;  /* 0x0000004b4a0a723e */ /* 0x000fe400000000ff */
[----:B------:R-:W-:Y:S02]  /*b000*/  F2FP.F16.F32.PACK_AB R8, R73, R84 ;  /* 0x000000544908723e */ /* 0x000fe400000000ff */
[----:B------:R-:W-:-:S05]  /*b010*/  F2FP.F16.F32.PACK_AB R9, R72, R9 ;  /* 0x000000094809723e */ /* 0x000fca00000000ff */
[----:B------:R2:W-:Y:S02]  /*b020*/  STS.128 [R119+0x4000], R8 ;  /* 0x0040000877007388 */ /* 0x0005e40000000c00 */
.L_x_1880:
[----:B------:R-:W-:Y:S05]  /*b030*/  BSYNC B2 ;  /* 0x0000000000027941 */ /* 0x000fea0003800000 */
.L_x_1879:
[----:B------:R-:W-:Y:S04]  /*b040*/  BSSY B2, `(.L_x_1881) ;  /* 0x000002c000027945 */ /* 0x000fe80003800000 */
[----:B------:R-:W-:Y:S05]  /*b050*/  @P2 BRA `(.L_x_1882) ;  /* 0x0000000000a82947 */ /* 0x000fea0003800000 */
[----:B-12--5:R-:W1:Y:S01]  /*b060*/  LDS.128 R8, [R119+0x8000] ;  /* 0x0080000077087984 */ /* 0x026e620000000c00 */
        /* <DEDUP_REMOVED lines=41> */
.L_x_1882:
[----:B------:R-:W-:Y:S05]  /*b300*/  BSYNC B2 ;  /* 0x0000000000027941 */ /* 0x000fea0003800000 */
.L_x_1881:
[----:B------:R-:W-:Y:S05]  /*b310*/  @P3 BRA `(.L_x_1876) ;  /* 0x0000000000a83947 */ /* 0x000fea0003800000 */
[----:B-123-5:R-:W1:Y:S01]  /*b320*/  LDS.128 R8, [R119+0xc000] ;  /* 0x00c0000077087984 */ /* 0x02ee620000000c00 */
        /* <DEDUP_REMOVED lines=28> */
[C---:B------:R-:W-:Y:S01]  /*b4f0*/  FMUL.FTZ R67, R63.reuse, R107 ;  /* 0x0000006b3f437220 */ /* 0x040fe20000410000 */
[-C--:B------:R-:W-:Y:S01]  /*b500*/  FMUL.FTZ R66, R63, R105.reuse ;  /* 0x000000693f427220 */ /* 0x080fe20000410000 */
[C---:B------:R-:W-:Y:S01]  /*b510*/  FMUL.FTZ R11, R9.reuse, R64 ;  /* 0x00000040090b7220 */ /* 0x040fe20000410000 */
[-C--:B------:R-:W-:Y:S01]  /*b520*/  FMUL.FTZ R63, R9, R8.reuse ;  /* 0x00000008093f7220 */ /* 0x080fe20000410000 */
        /* <DEDUP_REMOVED lines=9> */
.L_x_1876:
[----:B------:R-:W-:Y:S05]  /*b5c0*/  BSYNC B1 ;  /* 0x0000000000017941 */ /* 0x000fea0003800000 */
.L_x_1875:
[----:B-1234-:R-:W-:Y:S01]  /*b5d0*/  VIADD R8, R218, 0x20 ;  /* 0x00000020da087836 */ /* 0x01efe20000000000 */
[----:B------:R-:W-:Y:S04]  /*b5e0*/  BSSY B1, `(.L_x_1883) ;  /* 0x00000bb000017945 */ /* 0x000fe80003800000 */
[----:B------:R-:W-:-:S13]  /*b5f0*/  ISETP.GE.AND P0, PT, R8, R3, PT ;  /* 0x000000030800720c */ /* 0x000fda0003f06270 */
        /* <DEDUP_REMOVED lines=9> */
[----:B-----5:R-:W1:Y:S01]  /*b690*/  LDS.128 R8, [R72+0x1000] ;  /* 0x0010000048087984 */ /* 0x020e620000000c00 */
[----:B------:R-:W-:Y:S01]  /*b6a0*/  SHF.R.U32.HI R63, RZ, 0x10, R61 ;  /* 0x00000010ff3f7819 */ /* 0x000fe2000001163d */
[----:B------:R-:W-:Y:S01]  /*b6b0*/  HADD2.F32 R62, -RZ, R101.H0_H0 ;  /* 0x20000065ff3e7230 */ /* 0x000fe20000004100 */
[----:B------:R-:W-:Y:S01]  /*b6c0*/  SHF.R.U32.HI R65, RZ, 0x10, R59 ;  /* 0x00000010ff417819 */ /* 0x000fe2000001163b */
[--C-:B------:R-:W-:Y:S01]  /*b6d0*/  HADD2.F32 R64, -RZ, R104.reuse.H0_H0 ;  /* 0x20000068ff407230 */ /* 0x100fe20000004100 */
        /* <DEDUP_REMOVED lines=37> */
.L_x_1886:
[----:B------:R-:W-:Y:S05]  /*b930*/  BSYNC B2 ;  /* 0x0000000000027941 */ /* 0x000fea0003800000 */
.L_x_1885:
[----:B------:R-:W-:Y:S04]  /*b940*/  BSSY B2, `(.L_x_1887) ;  /* 0x000002c000027945 */ /* 0x000fe80003800000 */
[----:B------:R-:W-:Y:S05]  /*b950*/  @P1 BRA `(.L_x_1888) ;  /* 0x0000000000a81947 */ /* 0x000fea0003800000 */
[----:B-1---5:R-:W1:Y:S01]  /*b960*/  LDS.128 R8, [R72+0x5000] ;  /* 0x0050000048087984 */ /* 0x022e620000000c00 */
        /* <DEDUP_REMOVED lines=41> */
.L_x_1888:
[----:B------:R-:W-:Y:S05]  /*bc00*/  BSYNC B2 ;  /* 0x0000000000027941 */ /* 0x000fea0003800000 */
.L_x_1887:
[----:B------:R-:W-:Y:S04]  /*bc10*/  BSSY B2, `(.L_x_1889) ;  /* 0x000002c000027945 */ /* 0x000fe80003800000 */
[----:B------:R-:W-:Y:S05]  /*bc20*/  @P2 BRA `(.L_x_1890) ;  /* 0x0000000000a82947 */ /* 0x000fea0003800000 */
[----:B-12--5:R-:W1:Y:S01]  /*bc30*/  LDS.128 R8, [R72+0x9000] ;  /* 0x0090000048087984 */ /* 0x026e620000000c00 */
[----:B------:R-:W-:Y:S01]  /*bc40*/  SHF.R.U32.HI R55, RZ, 0x10, R53 ;  /* 0x00000010ff377819 */ /* 0x000fe20000011635 */
[----:B------:R-:W-:Y:S01]  /*bc50*/  HADD2.F32 R54, -RZ, R93.H0_H0 ;  /* 0x2000005dff367230 */ /* 0x000fe20000004100 */
[----:B------:R-:W-:Y:S01]  /*bc60*/  SHF.R.U32.HI R57, RZ, 0x10, R51 ;  /* 0x00000010ff397819 */ /* 0x000fe20000011633 */
[--C-:B------:R-:W-:Y:S01]  /*bc70*/  HADD2.F32 R56, -RZ, R92.reuse.H1_H1 ;  /* 0x3000005cff387230 */ /* 0x100fe20000004100 */
[----:B------:R-:W-:Y:S01]  /*bc80*/  SHF.R.U64 R63, R52, 0x10, R53 ;  /* 0x00000010343f7819 */ /* 0x000fe20000001235 */
[----:B------:R-:W-:Y:S01]  /*bc90*/  HADD2.F32 R55, -RZ, R55.H0_H0 ;  /* 0x20000037ff377230 */ /* 0x000fe20000004100 */
[----:B------:R-:W-:Y:S01]  /*bca0*/  SHF.R.U64 R61, R50, 0x10, R51 ;  /* 0x00000010323d7819 */ /* 0x000fe20000001233 */
[----:B------:R-:W-:Y:S02]  /*bcb0*/  HADD2.F32 R57, -RZ, R57.H0_H0 ;  /* 0x20000039ff397230 */ /* 0x000fe40000004100 */
[----:B------:R-:W-:-:S02]  /*bcc0*/  HADD2.F32 R92, -RZ, R92.H0_H0 ;  /* 0x2000005cff5c7230 */ /* 0x000fc40000004100 */
        /* <DEDUP_REMOVED lines=32> */
.L_x_1890:
[----:B------:R-:W-:Y:S05]  /*bed0*/  BSYNC B2 ;  /* 0x0000000000027941 */ /* 0x000fea0003800000 */
.L_x_1889:
[----:B------:R-:W-:Y:S05]  /*bee0*/  @P3 BRA `(.L_x_1884) ;  /* 0x0000000000a83947 */ /* 0x000fea0003800000 */
[----:B-123-5:R-:W1:Y:S01]  /*bef0*/  LDS.128 R8, [R72+0xd000] ;  /* 0x00d0000048087984 */ /* 0x02ee620000000c00 */
        /* <DEDUP_REMOVED lines=41> */
.L_x_1884:
[----:B------:R-:W-:Y:S05]  /*c190*/  BSYNC B1 ;  /* 0x0000000000017941 */ /* 0x000fea0003800000 */
.L_x_1883:
[----:B-1234-:R-:W-:Y:S01]  /*c1a0*/  IADD3 R8, R218, 0x40, RZ ;  /* 0x00000040da087810 */ /* 0x01efe20007ffe0ff */
[----:B------:R-:W-:Y:S03]  /*c1b0*/  BSSY B1, `(.L_x_1891) ;  /* 0x00000bb000017945 */ /* 0x000fe60003800000 */
        /* <DEDUP_REMOVED lines=52> */
.L_x_1894:
[----:B------:R-:W-:Y:S05]  /*c500*/  BSYNC B2 ;  /* 0x0000000000027941 */ /* 0x000fea0003800000 */
.L_x_1893:
        /* <DEDUP_REMOVED lines=44> */
.L_x_1896:
[----:B------:R-:W-:Y:S05]  /*c7d0*/  BSYNC B2 ;  /* 0x0000000000027941 */ /* 0x000fea0003800000 */
.L_x_1895:
[----:B------:R-:W-:Y:S04]  /*c7e0*/  BSSY B2, `(.L_x_1897) ;  /* 0x000002c000027945 */ /* 0x000fe80003800000 */
[----:B------:R-:W-:Y:S05]  /*c7f0*/  @P2 BRA `(.L_x_1898) ;  /* 0x0000000000a82947 */ /* 0x000fea0003800000 */
[----:B-12--5:R-:W1:Y:S01]  /*c800*/  LDS.128 R8, [R56+0xa000] ;  /* 0x00a0000038087984 */ /* 0x026e620000000c00 */
        /* <DEDUP_REMOVED lines=41> */
.L_x_1898:
[----:B------:R-:W-:Y:S05]  /*caa0*/  BSYNC B2 ;  /* 0x0000000000027941 */ /* 0x000fea0003800000 */
.L_x_1897:
[----:B------:R-:W-:Y:S05]  /*cab0*/  @P3 BRA `(.L_x_1892) ;  /* 0x0000000000a83947 */ /* 0x000fea0003800000 */
[----:B-123-5:R-:W1:Y:S01]  /*cac0*/  LDS.128 R8, [R56+0xe000] ;  /* 0x00e0000038087984 */ /* 0x02ee620000000c00 */
[----:B------:R-:W-:Y:S01]  /*cad0*/  SHF.R.U32.HI R35, RZ, 0x10, R27 ;  /* 0x00000010ff237819 */ /* 0x000fe2000001161b */
[----:B------:R-:W-:Y:S01]  /*cae0*/  HADD2.F32 R34, -RZ, R87.H0_H0 ;  /* 0x20000057ff227230 */ /* 0x000fe20000004100 */
[--C-:B------:R-:W-:Y:S01]  /*caf0*/  SHF.R.U32.HI R37, RZ, 0x10, R29.reuse ;  /* 0x00000010ff257819 */ /* 0x100fe2000001161d */
        /* <DEDUP_REMOVED lines=38> */
.L_x_1892:
[----:B------:R-:W-:Y:S05]  /*cd60*/  BSYNC B1 ;  /* 0x0000000000017941 */ /* 0x000fea0003800000 */
.L_x_1891:
[----:B-1234-:R-:W-:-:S05]  /*cd70*/  VIADD R8, R218, 0x60 ;  /* 0x00000060da087836 */ /* 0x01efca0000000000 */
        /* <DEDUP_REMOVED lines=11> */
[----:B------:R-:W-:Y:S01]  /*ce30*/  SHF.R.U64 R36, R32, 0x10, R33 ;  /* 0x0000001020247819 */ /* 0x000fe20000001221 */
[--C-:B------:R-:W-:Y:S01]  /*ce40*/  HADD2.F32 R29, -RZ, R83.reuse.H0_H0 ;  /* 0x20000053ff1d7230 */ /* 0x100fe20000004100 */
[----:B------:R-:W-:Y:S01]  /*ce50*/  SHF.R.U32.HI R32, RZ, 0x10, R31 ;  /* 0x00000010ff207819 */ /* 0x000fe2000001161f */
[----:B------:R-:W-:Y:S01]  /*ce60*/  HADD2.F32 R83, -RZ, R83.H1_H1 ;  /* 0x30000053ff537230 */ /* 0x000fe20000004100 */
[----:B------:R-:W-:Y:S02]  /*ce70*/  SHF.R.U32.HI R33, RZ, 0x10, R33 ;  /* 0x00000010ff217819 */ /* 0x000fe40000011621 */
[----:B------:R-:W-:Y:S01]  /*ce80*/  SHF.R.U64 R35, R30, 0x10, R31 ;  /* 0x000000101e237819 */ /* 0x000fe2000000121f */
[----:B------:R-:W-:Y:S02]  /*ce90*/  HADD2.F32 R32, -RZ, R32.H0_H0 ;  /* 0x20000020ff207230 */ /* 0x000fe40000004100 */
[----:B------:R-:W-:-:S02]  /*cea0*/  HADD2.F32 R30, -RZ, R33.H0_H0 ;  /* 0x20000021ff1e7230 */ /* 0x000fc40000004100 */
[--C-:B------:R-:W-:Y:S02]  /*ceb0*/  HADD2.F32 R31, -RZ, R82.reuse.H0_H0 ;  /* 0x20000052ff1f7230 */ /* 0x100fe40000004100 */
[----:B------:R-:W-:Y:S02]  /*cec0*/  HADD2.F32 R82, -RZ, R82.H1_H1 ;  /* 0x30000052ff527230 */ /* 0x000fe40000004100 */
[--C-:B-1----:R-:W-:Y:S02]  /*ced0*/  HADD2.F32 R28, -RZ, R11.reuse.H1_H1 ;  /* 0x3000000bff1c7230 */ /* 0x102fe40000004100 */
[--C-:B------:R-:W-:Y:S02]  /*cee0*/  HADD2.F32 R3, -RZ, R8.reuse.H0_H0 ;  /* 0x20000008ff037230 */ /* 0x100fe40000004100 */
[----:B------:R-:W-:Y:S02]  /*cef0*/  HADD2.F32 R27, -RZ, R11.H0_H0 ;  /* 0x2000000bff1b7230 */ /* 0x000fe40000004100 */
[----:B------:R-:W-:Y:S01]  /*cf00*/  FMUL.FTZ R34, R28, R32 ;  /* 0x000000201c227220 */ /* 0x000fe20000410000 */
[----:B------:R-:W-:-:S02]  /*cf10*/  HADD2.F32 R8, -RZ, R8.H1_H1 ;  /* 0x30000008ff087230 */ /* 0x000fc40000004100 */
[-C--:B------:R-:W-:Y:S01]  /*cf20*/  FMUL.FTZ R33, R28, R30.reuse ;  /* 0x0000001e1c217220 */ /* 0x080fe20000410000 */
[--C-:B------:R-:W-:Y:S02]  /*cf30*/  HADD2.F32 R11, -RZ, R10.reuse.H0_H0 ;  /* 0x2000000aff0b7230 */ /* 0x100fe40000004100 */
[C---:B------:R-:W-:Y:S01]  /*cf40*/  FFMA.FTZ R34, R27.reuse, R30, -R34 ;  /* 0x0000001e1b227223 */ /* 0x040fe20000010822 */
[----:B------:R-:W-:Y:S02]  /*cf50*/  HADD2.F32 R26, -RZ, R10.H1_H1 ;  /* 0x3000000aff1a7230 */ /* 0x000fe40000004100 */
[C---:B------:R-:W-:Y:S01]  /*cf60*/  FMUL.FTZ R28, R8.reuse, R31 ;  /* 0x0000001f081c7220 */ /* 0x040fe20000410000 */
[--C-:B------:R-:W-:Y:S02]  /*cf70*/  HADD2.F32 R10, -RZ, R9.reuse.H0_H0 ;  /* 0x20000009ff0a7230 */ /* 0x100fe40000004100 */
[----:B------:R-:W-:Y:S01]  /*cf80*/  FFMA.FTZ R33, R27, R32, R33 ;  /* 0x000000201b217223 */ /* 0x000fe20000010021 */
[----:B------:R-:W-:Y:S01]  /*cf90*/  FMUL.FTZ R30, R8, R29 ;  /* 0x0000001d081e7220 */ /* 0x000fe20000410000 */
[----:B------:R-:W-:-:S02]  /*cfa0*/  HADD2.F32 R9, -RZ, R9.H1_H1 ;  /* 0x30000009ff097230 */ /* 0x000fc40000004100 */
[C---:B------:R-:W-:Y:S01]  /*cfb0*/  FFMA.FTZ R28, R3.reuse, R29, -R28 ;  /* 0x0000001d031c7223 */ /* 0x040fe2000001081c */
[----:B------:R-:W-:Y:S02]  /*cfc0*/  HADD2.F32 R27, -RZ, R35.H0_H0 ;  /* 0x20000023ff1b7230 */ /* 0x000fe40000004100 */
        /* <DEDUP_REMOVED lines=15> */
.L_x_1901:
[----:B------:R-:W-:Y:S05]  /*d0c0*/  BSYNC B1 ;  /* 0x0000000000017941 */ /* 0x000fea0003800000 */
.L_x_1900:
[----:B------:R-:W-:Y:S04]  /*d0d0*/  BSSY B1, `(.L_x_1902) ;  /* 0x000002c000017945 */ /* 0x000fe80003800000 */
[----:B------:R-:W-:Y:S05]  /*d0e0*/  @P1 BRA `(.L_x_1903) ;  /* 0x0000000000a81947 */ /* 0x000fea0003800000 */
[----:B-1---5:R-:W1:Y:S01]  /*d0f0*/  LDS.128 R8, [R37+0x7000] ;  /* 0x0070000025087984 */ /* 0x022e620000000c00 */
[----:B------:R-:W-:Y:S01]  /*d100*/  SHF.R.U32.HI R28, RZ, 0x10, R21 ;  /* 0x00000010ff1c7819 */ /* 0x000fe20000011615 */
[--C-:B------:R-:W-:Y:S01]  /*d110*/  HADD2.F32 R27, -RZ, R80.reuse.H0_H0 ;  /* 0x20000050ff1b7230 */ /* 0x100fe20000004100 */
[--C-:B------:R-:W-:Y:S01]  /*d120*/  SHF.R.U32.HI R26, RZ, 0x10, R25.reuse ;  /* 0x00000010ff1a7819 */ /* 0x100fe20000011619 */
[----:B------:R-:W-:Y:S01]  /*d130*/  HADD2.F32 R80, -RZ, R80.H1_H1 ;  /* 0x30000050ff507230 */ /* 0x000fe20000004100 */
[----:B------:R-:W-:Y:S01]  /*d140*/  SHF.R.U64 R32, R24, 0x10, R25 ;  /* 0x0000001018207819 */ /* 0x000fe20000001219 */
[----:B------:R-:W-:Y:S01]  /*d150*/  HADD2.F32 R28, -RZ, R28.H0_H0 ;  /* 0x2000001cff1c7230 */ /* 0x000fe20000004100 */
[----:B------:R-:W-:Y:S01]  /*d160*/  SHF.R.U64 R31, R20, 0x10, R21 ;  /* 0x00000010141f7819 */ /* 0x000fe20000001215 */
[----:B------:R-:W-:Y:S02]  /*d170*/  HADD2.F32 R26, -RZ, R26.H0_H0 ;  /* 0x2000001aff1a7230 */ /* 0x000fe40000004100 */
[----:B------:R-:W-:-:S02]  /*d180*/  HADD2.F32 R25, -RZ, R81.H0_H0 ;  /* 0x20000051ff197230 */ /* 0x000fc40000004100 */
[----:B------:R-:W-:Y:S02]  /*d190*/  HADD2.F32 R81, -RZ, R81.H1_H1 ;  /* 0x30000051ff517230 */ /* 0x000fe40000004100 */
[--C-:B-1----:R-:W-:Y:S02]  /*d1a0*/  HADD2.F32 R24, -RZ, R11.reuse.H1_H1 ;  /* 0x3000000bff187230 */ /* 0x102fe40000004100 */
[--C-:B------:R-:W-:Y:S02]  /*d1b0*/  HADD2.F32 R3, -RZ, R8.reuse.H0_H0 ;  /* 0x20000008ff037230 */ /* 0x100fe40000004100 */
[----:B------:R-:W-:Y:S02]  /*d1c0*/  HADD2.F32 R21, -RZ, R11.H0_H0 ;  /* 0x2000000bff157230 */ /* 0x000fe40000004100 */
[C---:B------:R-:W-:Y:S01]  /*d1d0*/  FMUL.FTZ R30, R24.reuse, R28 ;  /* 0x0000001c181e7220 */ /* 0x040fe20000410000 */
[----:B------:R-:W-:Y:S02]  /*d1e0*/  HADD2.F32 R8, -RZ, R8.H1_H1 ;  /* 0x30000008ff087230 */ /* 0x000fe40000004100 */
[----:B------:R-:W-:Y:S01]  /*d1f0*/  FMUL.FTZ R29, R24, R26 ;  /* 0x0000001a181d7220 */ /* 0x000fe20000410000 */
[----:B------:R-:W-:-:S02]  /*d200*/  HADD2.F32 R11, -RZ, R10.H0_H0 ;  /* 0x2000000aff0b7230 */ /* 0x000fc40000004100 */
[C---:B------:R-:W-:Y:S01]  /*d210*/  FFMA.FTZ R30, R21.reuse, R26, -R30 ;  /* 0x0000001a151e7223 */ /* 0x040fe2000001081e */
[----:B------:R-:W-:Y:S02]  /*d220*/  HADD2.F32 R20, -RZ, R10.H1_H1 ;  /* 0x3000000aff147230 */ /* 0x000fe40000004100 */
[C---:B------:R-:W-:Y:S01]  /*d230*/  FMUL.FTZ R24, R8.reuse, R27 ;  /* 0x0000001b08187220 */ /* 0x040fe20000410000 */
[--C-:B------:R-:W-:Y:S02]  /*d240*/  HADD2.F32 R10, -RZ, R9.reuse.H0_H0 ;  /* 0x20000009ff0a7230 */ /* 0x100fe40000004100 */
[----:B------:R-:W-:Y:S01]  /*d250*/  FFMA.FTZ R29, R21, R28, R29 ;  /* 0x0000001c151d7223 */ /* 0x000fe2000001001d */
        /* <DEDUP_REMOVED lines=19> */
.L_x_1903:
[----:B------:R-:W-:Y:S05]  /*d390*/  BSYNC B1 ;  /* 0x0000000000017941 */ /* 0x000fea0003800000 */
.L_x_1902:
[----:B------:R-:W-:Y:S04]  /*d3a0*/  BSSY B1, `(.L_x_1904) ;  /* 0x000002c000017945 */ /* 0x000fe80003800000 */
[----:B------:R-:W-:Y:S05]  /*d3b0*/  @P2 BRA `(.L_x_1905) ;  /* 0x0000000000a82947 */ /* 0x000fea0003800000 */
[----:B-12--5:R-:W1:Y:S01]  /*d3c0*/  LDS.128 R8, [R37+0xb000] ;  /* 0x00b0000025087984 */ /* 0x026e620000000c00 */
[----:B------:R-:W-:Y:S01]  /*d3d0*/  SHF.R.U32.HI R24, RZ, 0x10, R13 ;  /* 0x00000010ff187819 */ /* 0x000fe2000001160d */
[--C-:B------:R-:W-:Y:S01]  /*d3e0*/  HADD2.F32 R21, -RZ, R78.reuse.H1_H1 ;  /* 0x3000004eff157230 */ /* 0x100fe20000004100 */
[--C-:B------:R-:W-:Y:S01]  /*d3f0*/  SHF.R.U32.HI R20, RZ, 0x10, R15.reuse ;  /* 0x00000010ff147819 */ /* 0x100fe2000001160f */
[----:B------:R-:W-:Y:S01]  /*d400*/  HADD2.F32 R78, -RZ, R78.H0_H0 ;  /* 0x2000004eff4e7230 */ /* 0x000fe20000004100 */
        /* <DEDUP_REMOVED lines=37> */
.L_x_1905:
[----:B------:R-:W-:Y:S05]  /*d660*/  BSYNC B1 ;  /* 0x0000000000017941 */ /* 0x000fea0003800000 */
.L_x_1904:
[----:B------:R-:W-:Y:S05]  /*d670*/  @P3 BRA `(.L_x_1899) ;  /* 0x0000004800e83947 */ /* 0x000fea0003800000 */
[----:B-123-5:R-:W1:Y:S01]  /*d680*/  LDS.128 R8, [R37+0xf000] ;  /* 0x00f0000025087984 */ /* 0x02ee620000000c00 */
[----:B------:R-:W-:Y:S01]  /*d690*/  SHF.R.U32.HI R14, RZ, 0x10, R5 ;  /* 0x00000010ff0e7819 */ /* 0x000fe20000011605 */
[----:B------:R-:W-:Y:S01]  /*d6a0*/  HADD2.F32 R13, -RZ, R0.H0_H0 ;  /* 0x20000000ff0d7230 */ /* 0x000fe20000004100 */
[--C-:B------:R-:W-:Y:S02]  /*d6b0*/  SHF.R.U32.HI R12, RZ, 0x10, R7.reuse ;  /* 0x00000010ff0c7819 */ /* 0x100fe40000011607 */
[----:B------:R-:W-:Y:S01]  /*d6c0*/  SHF.R.U64 R24, R6, 0x10, R7 ;  /* 0x0000001006187819 */ /* 0x000fe20000001207 */
[----:B------:R-:W-:Y:S01]  /*d6d0*/  HADD2.F32 R14, -RZ, R14.H0_H0 ;  /* 0x2000000eff0e7230 */ /* 0x000fe20000004100 */
[----:B------:R-:W-:Y:S01]  /*d6e0*/  SHF.R.U64 R21, R4, 0x10, R5 ;  /* 0x0000001004157819 */ /* 0x000fe20000001205 */
[----:B------:R-:W-:Y:S02]  /*d6f0*/  HADD2.F32 R12, -RZ, R12.H0_H0 ;  /* 0x2000000cff0c7230 */ /* 0x000fe40000004100 */
[----:B------:R-:W-:-:S02]  /*d700*/  HADD2.F32 R7, -RZ, R23.H0_H0 ;  /* 0x20000017ff077230 */ /* 0x000fc40000004100 */
[----:B------:R-:W-:Y:S02]  /*d710*/  HADD2.F32 R23, -RZ, R23.H1_H1 ;  /* 0x30000017ff177230 */ /* 0x000fe40000004100 */
[--C-:B-1----:R-:W-:Y:S02]  /*d720*/  HADD2.F32 R3, -RZ, R8.reuse.H0_H0 ;  /* 0x20000008ff037230 */ /* 0x102fe40000004100 */
[--C-:B------:R-:W-:Y:S02]  /*d730*/  HADD2.F32 R6, -RZ, R11.reuse.H0_H0 ;  /* 0x2000000bff067230 */ /* 0x100fe40000004100 */
[----:B------:R-:W-:Y:S02]  /*d740*/  HADD2.F32 R8, -RZ, R8.H1_H1 ;  /* 0x30000008ff087230 */ /* 0x000fe40000004100 */
[----:B------:R-:W-:Y:S02]  /*d750*/  HADD2.F32 R11, -RZ, R11.H1_H1 ;  /* 0x3000000bff0b7230 */ /* 0x000fe40000004100 */
[----:B------:R-:W-:-:S02]  /*d760*/  HADD2.F32 R5, -RZ, R10.H0_H0 ;  /* 0x2000000aff057230 */ /* 0x000fc40000004100 */
[C---:B------:R-:W-:Y:S01]  /*d770*/  FMUL.FTZ R20, R8.reuse, R13 ;  /* 0x0000000d08147220 */ /* 0x040fe20000410000 */
[-C--:B------:R-:W-:Y:S01]  /*d780*/  FMUL.FTZ R8, R8, R7.reuse ;  /* 0x0000000708087220 */ /* 0x080fe20000410000 */
[C---:B------:R-:W-:Y:S01]  /*d790*/  FMUL.FTZ R15, R11.reuse, R14 ;  /* 0x0000000e0b0f7220 */ /* 0x040fe20000410000 */
[-C--:B------:R-:W-:Y:S01]  /*d7a0*/  FMUL.FTZ R11, R11, R12.reuse ;  /* 0x0000000c0b0b7220 */ /* 0x080fe20000410000 */
[----:B------:R-:W-:Y:S01]  /*d7b0*/  FFMA.FTZ R20, R3, R7, -R20 ;  /* 0x0000000703147223 */ /* 0x000fe20000010814 */
[----:B------:R-:W-:Y:S02]  /*d7c0*/  HADD2.F32 R10, -RZ, R10.H1_H1 ;  /* 0x3000000aff0a7230 */ /* 0x000fe40000004100 */
[C---:B------:R-:W-:Y:S01]  /*d7d0*/  FFMA.FTZ R15, R6.reuse, R12, -R15 ;  /* 0x0000000c060f7223 */ /* 0x040fe2000001080f */
[----:B------:R-:W-:Y:S02]  /*d7e0*/  HADD2.F32 R7, -RZ, R0.H1_H1 ;  /* 0x30000000ff077230 */ /* 0x000fe40000004100 */
[----:B------:R-:W-:Y:S01]  /*d7f0*/  FFMA.FTZ R14, R6, R14, R11 ;  /* 0x0000000e060e7223 */ /* 0x000fe2000001000b */
[----:B------:R-:W-:-:S02]  /*d800*/  HADD2.F32 R4, -RZ, R9.H0_H0 ;  /* 0x20000009ff047230 */ /* 0x000fc40000004100 */
[----:B------:R-:W-:Y:S01]  /*d810*/  FFMA.FTZ R3, R3, R13, R8 ;  /* 0x0000000d03037223 */ /* 0x000fe20000010008 */
[----:B------:R-:W-:Y:S02]  /*d820*/  HADD2.F32 R9, -RZ, R9.H1_H1 ;  /* 0x30000009ff097230 */ /* 0x000fe40000004100 */
[C---:B------:R-:W-:Y:S01]  /*d830*/  FMUL.FTZ R8, R10.reuse, R7 ;  /* 0x000000070a087220 */ /* 0x040fe20000410000 */
[----:B------:R-:W-:Y:S02]  /*d840*/  HADD2.F32 R6, -RZ, R21.H0_H0 ;  /* 0x20000015ff067230 */ /* 0x000fe40000004100 */
[-C--:B------:R-:W-:Y:S01]  /*d850*/  FMUL.FTZ R10, R10, R23.reuse ;  /* 0x000000170a0a7220 */ /* 0x080fe20000410000 */
[----:B------:R-:W-:Y:S02]  /*d860*/  HADD2.F32 R0, -RZ, R24.H0_H0 ;  /* 0x20000018ff007230 */ /* 0x000fe40000004100 */
[----:B------:R-:W-:Y:S01]  /*d870*/  FFMA.FTZ R8, R5, R23, -R8 ;  /* 0x0000001705087223 */ /* 0x000fe20000010808 */
[----:B------:R-:W-:Y:S01]  /*d880*/  FMUL.FTZ R11, R9, R6 ;  /* 0x00000006090b7220 */ /* 0x000fe20000410000 */
[----:B------:R-:W-:Y:S01]  /*d890*/  FFMA.FTZ R13, R5, R7, R10 ;  /* 0x00000007050d7223 */ /* 0x000fe2000001000a */
[-C--:B------:R-:W-:Y:S01]  /*d8a0*/  FMUL.FTZ R9, R9, R0.reuse ;  /* 0x0000000009097220 */ /* 0x080fe20000410000 */
[----:B------:R-:W-:Y:S01]  /*d8b0*/  F2FP.F16.F32.PACK_AB R7, R14, R15 ;  /* 0x0000000f0e07723e */ /* 0x000fe200000000ff */
[----:B------:R-:W-:-:S02]  /*d8c0*/  FFMA.FTZ R5, R4, R0, -R11 ;  /* 0x0000000004057223 */ /* 0x000fc4000001080b */
[----:B------:R-:W-:Y:S01]  /*d8d0*/  FFMA.FTZ R0, R4, R6, R9 ;  /* 0x0000000604007223 */ /* 0x000fe20000010009 */
[----:B------:R-:W-:Y:S02]  /*d8e0*/  F2FP.F16.F32.PACK_AB R6, R13, R8 ;  /* 0x000000080d06723e */ /* 0x000fe400000000ff */
[----:B------:R-:W-:Y:S02]  /*d8f0*/  F2FP.F16.F32.PACK_AB R4, R3, R20 ;  /* 0x000000140304723e */ /* 0x000fe400000000ff */
[----:B------:R-:W-:-:S05]  /*d900*/  F2FP.F16.F32.PACK_AB R5, R0, R5 ;  /* 0x000000050005723e */ /* 0x000fca00000000ff */
[----:B------:R4:W-:Y:S01]  /*d910*/  STS.128 [R37+0xf000], R4 ;  /* 0x00f0000425007388 */ /* 0x0009e20000000c00 */
[----:B------:R-:W-:Y:S05]  /*d920*/  BRA `(.L_x_1899) ;  /* 0x00000048003c7947 */ /* 0x000fea0003800000 */
.L_x_1860:
[----:B------:R-:W0:Y:S01]  /*d930*/  LDC R83, c[0x0][0x448] ;  /* 0x00011200ff537b82 */ /* 0x000e220000000800 */
[----:B------:R-:W-:Y:S01]  /*d940*/  ULDC.64 UR4, c[0x0][0x3f8] ;  /* 0x0000fe0000047ab9 */ /* 0x000fe20000000a00 */
[----:B------:R-:W-:Y:S01]  /*d950*/  ULDC.64 UR6, c[0x0][0x408] ;  /* 0x0001020000067ab9 */ /* 0x000fe20000000a00 */
[----:B------:R-:W-:Y:S02]  /*d960*/  IMAD.MOV.U32 R25, RZ, RZ, R23 ;  /* 0x000000ffff197224 */ /* 0x000fe400078e0017 */
[----:B------:R-:W-:Y:S01]  /*d970*/  IMAD.MOV.U32 R27, RZ, RZ, R29 ;  /* 0x000000ffff1b7224 */ /* 0x000fe200078e001d */
[----:B0-----:R-:W-:-:S13]  /*d980*/  ISETP.NE.AND P0, PT, R83, 0x1, PT ;  /* 0x000000015300780c */ /* 0x001fda0003f05270 */
[----:B------:R-:W0:Y:S08]  /*d990*/  @P0 LDC R0, c[0x0][0x44c] ;  /* 0x00011300ff000b82 */ /* 0x000e300000000800 */
[----:B------:R-:W1:Y:S01]  /*d9a0*/  @P0 LDC R5, c[0x0][0x450] ;  /* 0x00011400ff050b82 */ /* 0x000e620000000800 */
[----:B0-----:R-:W-:-:S05]  /*d9b0*/  @P0 IMAD.HI.U32 R0, R3, R0, RZ ;  /* 0x0000000003000227 */ /* 0x001fca00078e00ff */
[----:B-1----:R-:W-:-:S04]  /*d9c0*/  @P0 SHF.R.U32.HI R3, RZ, R5, R0 ;  /* 0x00000005ff030219 */ /* 0x002fc80000011600 */
        /* <DEDUP_REMOVED lines=11> */
[----:B------:R-:W-:Y:S01]  /*da80*/  UMOV UR4, 0xffffffff ;  /* 0xffffffff00047882 */ /* 0x000fe20000000000 */
[----:B------:R-:W-:Y:S02]  /*da90*/  LEA R0, P1, R26, UR6, 0x1 ;  /* 0x000000061a007c11 */ /* 0x000fe4000f8208ff */
[----:B------:R-:W-:Y:S02]  /*daa0*/  IADD3 R7, R27, R7, RZ ;  /* 0x000000071b077210 */ /* 0x000fe40007ffe0ff */
[----:B------:R-:W-:Y:S02]  /*dab0*/  LEA.HI.X R6, R24, UR5, R5, 0x1, P0 ;  /* 0x0000000518067c11 */ /* 0x000fe400080f0c05 */
[----:B------:R-:W-:Y:S01]  /*dac0*/  LEA.HI.X R7, R26, UR7, R7, 0x1, P1 ;  /* 0x000000071a077c11 */ /* 0x000fe200088f0c07 */
[----:B------:R-:W-:Y:S06]  /*dad0*/  BRA.DIV UR4, `(.L_x_1906) ;  /* 0x000001de04947947 */ /* 0x000fec000b800000 */
[----:B------:R0:W1:Y:S04]  /*dae0*/  SHFL.IDX PT, R5, R6, RZ, 0x181f ;  /* 0x00181fff06057589 */ /* 0x00006800000e0000 */
[----:B------:R0:W2:Y:S04]  /*daf0*/  SHFL.IDX PT, R4, R3, RZ, 0x181f ;  /* 0x00181fff03047589 */ /* 0x0000a800000e0000 */
[----:B------:R0:W3:Y:S04]  /*db00*/  SHFL.IDX PT, R9, R7, RZ, 0x181f ;  /* 0x00181fff07097589 */ /* 0x0000e800000e0000 */
[----:B------:R0:W4:Y:S02]  /*db10*/  SHFL.IDX PT, R14, R0, RZ, 0x181f ;  /* 0x00181fff000e7589 */ /* 0x00012400000e0000 */
.L_x_2263:
        /* <DEDUP_REMOVED lines=12> */
[----:B------:R-:W3:Y:S01]  /*dbe0*/  LDL R8, [R1+0x5c] ;  /* 0x00005c0001087983 */ /* 0x000ee20000100800 */
[----:B------:R-:W-:Y:S01]  /*dbf0*/  ULDC UR4, c[0x0][0x3f4] ;  /* 0x0000fd0000047ab9 */ /* 0x000fe20000000800 */
[----:B--2---:R-:W-:Y:S01]  /*dc00*/  IMAD.MOV.U32 R12, RZ, RZ, R4 ;  /* 0x000000ffff0c7224 */ /* 0x004fe200078e0004 */
[----:B------:R-:W-:Y:S01]  /*dc10*/  ISETP.GE.AND P2, PT, R18, UR4, PT ;  /* 0x0000000412007c0c */ /* 0x000fe2000bf46270 */
[----:B-1----:R-:W-:Y:S01]  /*dc20*/  IMAD.MOV.U32 R13, RZ, RZ, R5 ;  /* 0x000000ffff0d7224 */ /* 0x002fe200078e0005 */
[----:B------:R-:W-:Y:S02]  /*dc30*/  ISETP.GE.AND P3, PT, R226, UR4, PT ;  /* 0x00000004e2007c0c */ /* 0x000fe4000bf66270 */
[----:B------:R-:W-:Y:S02]  /*dc40*/  CS2R R56, SRZ ;  /* 0x0000000000387805 */ /* 0x000fe4000001ff00 */
[----:B------:R-:W-:-:S07]  /*dc50*/  CS2R R58, SRZ ;  /* 0x00000000003a7805 */ /* 0x000fce000001ff00 */
[C---:B------:R-:W-:Y:S01]  /*dc60*/  @!P2 IMAD.SHL.U32 R15, R18.reuse, 0x2, RZ ;  /* 0x00000002120fa824 */ /* 0x040fe200078e00ff */
[----:B------:R-:W-:-:S04]  /*dc70*/  @!P2 SHF.L.U64.HI R20, R18, 0x1, R19 ;  /* 0x000000011214a819 */ /* 0x000fc80000010213 */
[----:B------:R-:W-:Y:S02]  /*dc80*/  @!P2 IADD3 R4, P0, R4, R15, RZ ;  /* 0x0000000f0404a210 */ /* 0x000fe40007f1e0ff */
[----:B------:R-:W-:Y:S02]  /*dc90*/  CS2R R64, SRZ ;  /* 0x0000000000407805 */ /* 0x000fe4000001ff00 */
[----:B------:R-:W-:Y:S02]  /*dca0*/  CS2R R66, SRZ ;  /* 0x0000000000427805 */ /* 0x000fe4000001ff00 */
[----:B------:R-:W-:Y:S02]  /*dcb0*/  CS2R R60, SRZ ;  /* 0x00000000003c7805 */ /* 0x000fe4000001ff00 */
[----:B------:R-:W-:Y:S02]  /*dcc0*/  CS2R R62, SRZ ;  /* 0x00000000003e7805 */ /* 0x000fe4000001ff00 */
[----:B------:R-:W-:-:S02]  /*dcd0*/  CS2R R68, SRZ ;  /* 0x0000000000447805 */ /* 0x000fc4000001ff00 */
[----:B------:R-:W-:Y:S01]  /*dce0*/  CS2R R70, SRZ ;  /* 0x0000000000467805 */ /* 0x000fe2000001ff00 */
[----:B------:R-:W-:-:S05]  /*dcf0*/  @!P2 IMAD.X R5, R5, 0x1, R20, P0 ;  /* 0x000000010505a824 */ /* 0x000fca00000e0614 */
[----:B------:R1:W5:Y:S01]  /*dd00*/  @!P2 LD.E.128 R60, desc[UR60][R4.64] ;  /* 0x0000003c043ca980 */ /* 0x000362000c101d00 */
[----:B---3--:R-:W-:Y:S01]  /*dd10*/  @!P3 IMAD.SHL.U32 R11, R8, 0x8, RZ ;  /* 0x00000008080bb824 */ /* 0x008fe200078e00ff */
[----:B----4-:R-:W-:Y:S02]  /*dd20*/  @!P2 IADD3 R8, P1, R14, R15, RZ ;  /* 0x0000000f0e08a210 */ /* 0x010fe40007f3e0ff */
[----:B------:R-:W-:Y:S01]  /*dd30*/  MOV R15, R9 ;  /* 0x00000009000f7202 */ /* 0x000fe20000000f00 */
[----:B------:R-:W-:-:S04]  /*dd40*/  @!P3 IMAD.WIDE R12, R11, 0x2, R12 ;  /* 0x000000020b0cb825 */ /* 0x000fc800078e020c */
[----:B------:R-:W-:Y:S01]  /*dd50*/  @!P3 IMAD.WIDE R14, R11, 0x2, R14 ;  /* 0x000000020b0eb825 */ /* 0x000fe200078e020e */
[----:B------:R1:W5:Y:S03]  /*dd60*/  @!P3 LD.E.128 R56, desc[UR60][R12.64] ;  /* 0x0000003c0c38b980 */ /* 0x000366000c101d00 */
[----:B------:R-:W-:Y:S01]  /*dd70*/  @!P2 IMAD.X R9, R9, 0x1, R20, P1 ;  /* 0x000000010909a824 */ /* 0x000fe200008e0614 */
[----:B------:R1:W5:Y:S04]  /*dd80*/  @!P3 LD.E.128 R64, desc[UR60][R14.64] ;  /* 0x0000003c0e40b980 */ /* 0x000368000c101d00 */
[----:B------:R1:W5:Y:S02]  /*dd90*/  @!P2 LD.E.128 R68, desc[UR60][R8.64] ;  /* 0x0000003c0844a980 */ /* 0x000364000c101d00 */
.L_x_1908:
[----:B------:R-:W-:Y:S05]  /*dda0*/  BSYNC B1 ;  /* 0x0000000000017941 */ /* 0x000fea0003800000 */
.L_x_1907:
[----:B-12--5:R-:W-:Y:S01]  /*ddb0*/  IMAD.MOV.U32 R4, RZ, RZ, R68 ;  /* 0x000000ffff047224 */ /* 0x026fe200078e0044 */
[----:B------:R-:W-:Y:S01]  /*ddc0*/  MOV R8, R70 ;  /* 0x0000004600087202 */ /* 0x000fe20000000f00 */
[----:B------:R-:W-:Y:S01]  /*ddd0*/  IMAD.MOV.U32 R5, RZ, RZ, R69 ;  /* 0x000000ffff057224 */ /* 0x000fe200078e0045 */
[----:B------:R-:W-:Y:S01]  /*dde0*/  UMOV UR4, 0xffffffff ;  /* 0xffffffff00047882 */ /* 0x000fe20000000000 */
[----:B---3--:R-:W-:Y:S01]  /*ddf0*/  IMAD.MOV.U32 R9, RZ, RZ, R71 ;  /* 0x000000ffff097224 */ /* 0x008fe200078e0047 */
[----:B------:R-:W-:Y:S01]  /*de00*/  PRMT R112, R112, 0x5410, R4 ;  /* 0x0000541070707816 */ /* 0x000fe20000000004 */
[----:B------:R-:W-:Y:S01]  /*de10*/  IMAD.MOV.U32 R4, RZ, RZ, R64 ;  /* 0x000000ffff047224 */ /* 0x000fe200078e0040 */
[----:B------:R-:W-:Y:S01]  /*de20*/  PRMT R115, R5, 0x7610, R115 ;  /* 0x0000761005737816 */ /* 0x000fe20000000073 */
[----:B------:R-:W-:Y:S01]  /*de30*/  IMAD.MOV.U32 R5, RZ, RZ, R65 ;  /* 0x000000ffff057224 */ /* 0x000fe200078e0041 */
[----:B------:R-:W-:Y:S01]  /*de40*/  PRMT R111, R111, 0x5410, R8 ;  /* 0x000054106f6f7816 */ /* 0x000fe20000000008 */
[----:B------:R-:W-:Y:S01]  /*de50*/  IMAD.MOV.U32 R8, RZ, RZ, R66 ;  /* 0x000000ffff087224 */ /* 0x000fe200078e0042 */
[----:B------:R-:W-:-:S02]  /*de60*/  PRMT R110, R110, 0x5410, R9 ;  /* 0x000054106e6e7816 */ /* 0x000fc40000000009 */
[----:B------:R-:W-:Y:S02]  /*de70*/  CS2R R52, SRZ ;  /* 0x0000000000347805 */ /* 0x000fe4000001ff00 */
        /* <DEDUP_REMOVED lines=15> */
[----:B------:R-:W-:-:S02]  /*df70*/  MOV R4, R56 ;  /* 0x0000003800047202 */ /* 0x000fc40000000f00 */
        /* <DEDUP_REMOVED lines=8> */
.L_x_2269:
        /* <DEDUP_REMOVED lines=11> */
[----:B------:R-:W4:Y:S01]  /*e0b0*/  LDL R15, [R1+0x5c] ;  /* 0x00005c00010f7983 */ /* 0x000f220000100800 */
[----:B------:R-:W-:Y:S01]  /*e0c0*/  ULDC UR4, c[0x0][0x3f4] ;  /* 0x0000fd0000047ab9 */ /* 0x000fe20000000800 */
[----:B---3--:R-:W-:Y:S01]  /*e0d0*/  MOV R12, R4 ;  /* 0x00000004000c7202 */ /* 0x008fe20000000f00 */
[----:B--2---:R-:W-:Y:S01]  /*e0e0*/  IMAD.MOV.U32 R13, RZ, RZ, R5 ;  /* 0x000000ffff0d7224 */ /* 0x004fe200078e0005 */
[----:B------:R-:W-:Y:S02]  /*e0f0*/  ISETP.GE.AND P2, PT, R18, UR4, PT ;  /* 0x0000000412007c0c */ /* 0x000fe4000bf46270 */
[----:B------:R-:W-:Y:S02]  /*e100*/  CS2R R40, SRZ ;  /* 0x0000000000287805 */ /* 0x000fe4000001ff00 */
[----:B------:R-:W-:Y:S02]  /*e110*/  ISETP.GE.AND P3, PT, R226, UR4, PT ;  /* 0x00000004e2007c0c */ /* 0x000fe4000bf66270 */
[----:B------:R-:W-:-:S02]  /*e120*/  CS2R R42, SRZ ;  /* 0x00000000002a7805 */ /* 0x000fc4000001ff00 */
[----:B------:R-:W-:-:S05]  /*e130*/  CS2R R48, SRZ ;  /* 0x0000000000307805 */ /* 0x000fca000001ff00 */
[C---:B------:R-:W-:Y:S01]  /*e140*/  @!P2 IMAD.SHL.U32 R11, R18.reuse, 0x2, RZ ;  /* 0x00000002120ba824 */ /* 0x040fe200078e00ff */
[----:B------:R-:W-:-:S04]  /*e150*/  @!P2 SHF.L.U64.HI R20, R18, 0x1, R19 ;  /* 0x000000011214a819 */ /* 0x000fc80000010213 */
[-C--:B----4-:R-:W-:Y:S02]  /*e160*/  @!P2 IADD3 R8, P1, R14, R11.reuse, RZ ;  /* 0x0000000b0e08a210 */ /* 0x090fe40007f3e0ff */
[----:B------:R-:W-:Y:S02]  /*e170*/  @!P2 IADD3 R4, P0, R4, R11, RZ ;  /* 0x0000000b0404a210 */ /* 0x000fe40007f1e0ff */
[----:B------:R-:W-:Y:S02]  /*e180*/  CS2R R50, SRZ ;  /* 0x0000000000327805 */ /* 0x000fe4000001ff00 */
[----:B------:R-:W-:Y:S02]  /*e190*/  CS2R R44, SRZ ;  /* 0x00000000002c7805 */ /* 0x000fe4000001ff00 */
[----:B------:R-:W-:Y:S02]  /*e1a0*/  CS2R R46, SRZ ;  /* 0x00000000002e7805 */ /* 0x000fe4000001ff00 */
[----:B------:R-:W-:-:S02]  /*e1b0*/  CS2R R52, SRZ ;  /* 0x0000000000347805 */ /* 0x000fc4000001ff00 */
[----:B------:R-:W-:Y:S02]  /*e1c0*/  CS2R R54, SRZ ;  /* 0x0000000000367805 */ /* 0x000fe4000001ff00 */
[----:B------:R-:W-:-:S05]  /*e1d0*/  @!P2 IADD3.X R5, R5, R20, RZ, P0, !PT ;  /* 0x000000140505a210 */ /* 0x000fca00007fe4ff */
[----:B------:R2:W5:Y:S01]  /*e1e0*/  @!P2 LD.E.128 R44, desc[UR60][R4.64] ;  /* 0x0000003c042ca980 */ /* 0x000562000c101d00 */
[----:B------:R-:W-:Y:S02]  /*e1f0*/  @!P3 IMAD.SHL.U32 R21, R15, 0x8, RZ ;  /* 0x000000080f15b824 */ /* 0x000fe400078e00ff */
[----:B0-----:R-:W-:Y:S02]  /*e200*/  IMAD.MOV.U32 R15, RZ, RZ, R9 ;  /* 0x000000ffff0f7224 */ /* 0x001fe400078e0009 */
[----:B------:R-:W-:-:S04]  /*e210*/  @!P3 IMAD.WIDE R12, R21, 0x2, R12 ;  /* 0x00000002150cb825 */ /* 0x000fc800078e020c */
[----:B------:R-:W-:Y:S01]  /*e220*/  @!P3 IMAD.WIDE R14, R21, 0x2, R14 ;  /* 0x00000002150eb825 */ /* 0x000fe200078e020e */
[----:B------:R2:W5:Y:S03]  /*e230*/  @!P3 LD.E.128 R40, desc[UR60][R12.64] ;  /* 0x0000003c0c28b980 */ /* 0x000566000c101d00 */
[----:B------:R-:W-:Y:S01]  /*e240*/  @!P2 IMAD.X R9, R9, 0x1, R20, P1 ;  /* 0x000000010909a824 */ /* 0x000fe200008e0614 */
[----:B------:R2:W5:Y:S04]  /*e250*/  @!P3 LD.E.128 R48, desc[UR60][R14.64] ;  /* 0x0000003c0e30b980 */ /* 0x000568000c101d00 */
[----:B------:R2:W5:Y:S02]  /*e260*/  @!P2 LD.E.128 R52, desc[UR60][R8.64] ;  /* 0x0000003c0834a980 */ /* 0x000564000c101d00 */
.L_x_1911:
[----:B------:R-:W-:Y:S05]  /*e270*/  BSYNC B1 ;  /* 0x0000000000017941 */ /* 0x000fea0003800000 */
.L_x_1910:
[----:B--23-5:R-:W-:Y:S01]  /*e280*/  IMAD.MOV.U32 R4, RZ, RZ, R52 ;  /* 0x000000ffff047224 */ /* 0x02cfe200078e0034 */
[----:B0-----:R-:W-:Y:S01]  /*e290*/  MOV R9, R55 ;  /* 0x0000003700097202 */ /* 0x001fe20000000f00 */
[----:B------:R-:W-:Y:S01]  /*e2a0*/  IMAD.MOV.U32 R5, RZ, RZ, R53 ;  /* 0x000000ffff057224 */ /* 0x000fe200078e0035 */
        /* <DEDUP_REMOVED lines=27> */
.L_x_2275:
        /* <DEDUP_REMOVED lines=12> */
[----:B------:R-:W4:Y:S01]  /*e520*/  LDL R15, [R1+0x5c] ;  /* 0x00005c00010f7983 */ /* 0x000f220000100800 */
[----:B------:R-:W-:Y:S01]  /*e530*/  ULDC UR4, c[0x0][0x3f4] ;  /* 0x0000fd0000047ab9 */ /* 0x000fe20000000800 */
[----:B---3--:R-:W-:Y:S01]  /*e540*/  IMAD.MOV.U32 R12, RZ, RZ, R4 ;  /* 0x000000ffff0c7224 */ /* 0x008fe200078e0004 */
[----:B------:R-:W-:Y:S02]  /*e550*/  ISETP.GE.AND P2, PT, R18, UR4, PT ;  /* 0x0000000412007c0c */ /* 0x000fe4000bf46270 */
[----:B------:R-:W-:Y:S02]  /*e560*/  CS2R R24, SRZ ;  /* 0x0000000000187805 */ /* 0x000fe4000001ff00 */
[----:B------:R-:W-:Y:S02]  /*e570*/  ISETP.GE.AND P3, PT, R226, UR4, PT ;  /* 0x00000004e2007c0c */ /* 0x000fe4000bf66270 */
[----:B------:R-:W-:Y:S02]  /*e580*/  CS2R R26, SRZ ;  /* 0x00000000001a7805 */ /* 0x000fe4000001ff00 */
[----:B--2---:R-:W-:-:S05]  /*e590*/  MOV R13, R5 ;  /* 0x00000005000d7202 */ /* 0x004fca0000000f00 */
[C---:B------:R-:W-:Y:S01]  /*e5a0*/  @!P2 IMAD.SHL.U32 R11, R18.reuse, 0x2, RZ ;  /* 0x00000002120ba824 */ /* 0x040fe200078e00ff */
[----:B------:R-:W-:-:S04]  /*e5b0*/  @!P2 SHF.L.U64.HI R28, R18, 0x1, R19 ;  /* 0x00000001121ca819 */ /* 0x000fc80000010213 */
[-C--:B------:R-:W-:Y:S02]  /*e5c0*/  @!P2 IADD3 R4, P0, R4, R11.reuse, RZ ;  /* 0x0000000b0404a210 */ /* 0x080fe40007f1e0ff */
[----:B0-----:R-:W-:Y:S02]  /*e5d0*/  @!P2 IADD3 R8, P1, R14, R11, RZ ;  /* 0x0000000b0e08a210 */ /* 0x001fe40007f3e0ff */
[----:B------:R-:W-:Y:S02]  /*e5e0*/  CS2R R32, SRZ ;  /* 0x0000000000207805 */ /* 0x000fe4000001ff00 */
[----:B------:R-:W-:Y:S01]  /*e5f0*/  CS2R R34, SRZ ;  /* 0x0000000000227805 */ /* 0x000fe2000001ff00 */
[----:B------:R-:W-:Y:S01]  /*e600*/  @!P2 IMAD.X R5, R5, 0x1, R28, P0 ;  /* 0x000000010505a824 */ /* 0x000fe200000e061c */
[----:B------:R-:W-:Y:S02]  /*e610*/  CS2R R30, SRZ ;  /* 0x00000000001e7805 */ /* 0x000fe4000001ff00 */
[----:B------:R-:W-:-:S02]  /*e620*/  CS2R R36, SRZ ;  /* 0x0000000000247805 */ /* 0x000fc4000001ff00 */
[----:B------:R-:W-:Y:S01]  /*e630*/  CS2R R38, SRZ ;  /* 0x0000000000267805 */ /* 0x000fe2000001ff00 */
[----:B----4-:R-:W-:Y:S02]  /*e640*/  @!P3 IMAD.SHL.U32 R23, R15, 0x8, RZ ;  /* 0x000000080f17b824 */ /* 0x010fe400078e00ff */
[----:B------:R-:W-:Y:S01]  /*e650*/  IMAD.MOV.U32 R15, RZ, RZ, R9 ;  /* 0x000000ffff0f7224 */ /* 0x000fe200078e0009 */
[----:B------:R-:W-:Y:S01]  /*e660*/  @!P2 IADD3.X R9, R9, R28, RZ, P1, !PT ;  /* 0x0000001c0909a210 */ /* 0x000fe20000ffe4ff */
[----:B------:R-:W-:Y:S01]  /*e670*/  @!P3 IMAD.WIDE R20, R23, 0x2, R12 ;  /* 0x000000021714b825 */ /* 0x000fe200078e020c */
[----:B------:R-:W-:-:S03]  /*e680*/  CS2R R28, SRZ ;  /* 0x00000000001c7805 */ /* 0x000fc6000001ff00 */
[----:B------:R-:W-:Y:S01]  /*e690*/  @!P3 IMAD.WIDE R12, R23, 0x2, R14 ;  /* 0x00000002170cb825 */ /* 0x000fe200078e020e */
[----:B------:R0:W5:Y:S04]  /*e6a0*/  @!P3 LD.E.128 R24, desc[UR60][R20.64] ;  /* 0x0000003c1418b980 */ /* 0x000168000c101d00 */
[----:B------:R0:W5:Y:S04]  /*e6b0*/  @!P3 LD.E.128 R32, desc[UR60][R12.64] ;  /* 0x0000003c0c20b980 */ /* 0x000168000c101d00 */
[----:B------:R0:W5:Y:S04]  /*e6c0*/  @!P2 LD.E.128 R28, desc[UR60][R4.64] ;  /* 0x0000003c041ca980 */ /* 0x000168000c101d00 */
[----:B------:R0:W5:Y:S02]  /*e6d0*/  @!P2 LD.E.128 R36, desc[UR60][R8.64] ;  /* 0x0000003c0824a980 */ /* 0x000164000c101d00 */
.L_x_1914:
[----:B------:R-:W-:Y:S05]  /*e6e0*/  BSYNC B1 ;  /* 0x0000000000017941 */ /* 0x000fea0003800000 */
.L_x_1913:
[----:B0--3-5:R-:W-:Y:S01]  /*e6f0*/  IMAD.MOV.U32 R4, RZ, RZ, R36 ;  /* 0x000000ffff047224 */ /* 0x029fe200078e0024 */
[----:B------:R-:W-:Y:S01]  /*e700*/  UMOV UR4, 0xffffffff ;  /* 0xffffffff00047882 */ /* 0x000fe20000000000 */
[----:B--2---:R-:W-:Y:S02]  /*e710*/  IMAD.MOV.U32 R5, RZ, RZ, R37 ;  /* 0x000000ffff057224 */ /* 0x004fe400078e0025 */
        /* <DEDUP_REMOVED lines=21> */
[----:B------:R-:W-:Y:S02]  /*e870*/  CS2R R4, SRZ ;  /* 0x0000000000047805 */ /* 0x000fe4000001ff00 */
[----:B------:R-:W-:Y:S01]  /*e880*/  PRMT R87, R8, 0x5410, R9 ;  /* 0x0000541008577816 */ /* 0x000fe20000000009 */
[----:B------:R-:W-:Y:S06]  /*e890*/  BRA.DIV UR4, `(.L_x_1915) ;  /* 0x000001d604747947 */ /* 0x000fec000b800000 */
[----:B------:R0:W2:Y:S04]  /*e8a0*/  SHFL.IDX PT, R21, R6, 0x3, 0x181f ;  /* 0x00781f0006157f89 */ /* 0x0000a800000e0000 */
[----:B------:R0:W3:Y:S04]  /*e8b0*/  SHFL.IDX PT, R20, R3, 0x3, 0x181f ;  /* 0x00781f0003147f89 */ /* 0x0000e800000e0000 */
[----:B------:R0:W0:Y:S04]  /*e8c0*/  SHFL.IDX PT, R23, R7, 0x3, 0x181f ;  /* 0x00781f0007177f89 */ /* 0x00002800000e0000 */
[----:B-1--4-:R-:W1:Y:S02]  /*e8d0*/  SHFL.IDX PT, R0, R0, 0x3, 0x181f ;  /* 0x00781f0000007f89 */ /* 0x012e6400000e0000 */
.L_x_2281:
[----:B------:R-:W4:Y:S01]  /*e8e0*/  LDL R12, [R1+0x6c] ;  /* 0x00006c00010c7983 */ /* 0x000f220000100800 */
[----:B------:R-:W-:Y:S01]  /*e8f0*/  VIADD R10, R10, 0x60 ;  /* 0x000000600a0a7836 */ /* 0x000fe20000000000 */
[----:B------:R-:W-:Y:S01]  /*e900*/  BSSY B1, `(.L_x_1916) ;  /* 0x000002b000017945 */ /* 0x000fe20003800000 */
[----:B0-----:R-:W-:Y:S02]  /*e910*/  CS2R R6, SRZ ;  /* 0x0000000000067805 */ /* 0x001fe4000001ff00 */
[----:B------:R-:W-:Y:S02]  /*e920*/  CS2R R8, SRZ ;  /* 0x0000000000087805 */ /* 0x000fe4000001ff00 */
[----:B------:R-:W-:Y:S02]  /*e930*/  CS2R R14, SRZ ;  /* 0x00000000000e7805 */ /* 0x000fe4000001ff00 */
[----:B------:R-:W-:Y:S02]  /*e940*/  ISETP.GE.AND P0, PT, R10, R83, PT ;  /* 0x000000530a00720c */ /* 0x000fe40003f06270 */
        /* <DEDUP_REMOVED lines=9> */
[----:B------:R-:W4:Y:S01]  /*e9e0*/  LDL R76, [R1+0x5c] ;  /* 0x00005c00014c7983 */ /* 0x000f220000100800 */
[----:B------:R-:W-:Y:S01]  /*e9f0*/  ULDC UR4, c[0x0][0x3f4] ;  /* 0x0000fd0000047ab9 */ /* 0x000fe20000000800 */
[----:B--2---:R-:W-:Y:S01]  /*ea00*/  MOV R5, R21 ;  /* 0x0000001500057202 */ /* 0x004fe20000000f00 */
[----:B---3--:R-:W-:Y:S01]  /*ea10*/  IMAD.MOV.U32 R4, RZ, RZ, R20 ;  /* 0x000000ffff047224 */ /* 0x008fe200078e0014 */
[----:B------:R-:W-:Y:S02]  /*ea20*/  ISETP.GE.AND P2, PT, R18, UR4, PT ;  /* 0x0000000412007c0c */ /* 0x000fe4000bf46270 */
[----:B------:R-:W-:Y:S02]  /*ea30*/  CS2R R72, SRZ ;  /* 0x0000000000487805 */ /* 0x000fe4000001ff00 */
[----:B------:R-:W-:Y:S02]  /*ea40*/  ISETP.GE.AND P3, PT, R226, UR4, PT ;  /* 0x00000004e2007c0c */ /* 0x000fe4000bf66270 */
[----:B------:R-:W-:-:S07]  /*ea50*/  CS2R R74, SRZ ;  /* 0x00000000004a7805 */ /* 0x000fce000001ff00 */
[C---:B------:R-:W-:Y:S01]  /*ea60*/  @!P2 IMAD.SHL.U32 R77, R18.reuse, 0x2, RZ ;  /* 0x00000002124da824 */ /* 0x040fe200078e00ff */
[----:B------:R-:W-:-:S04]  /*ea70*/  @!P2 SHF.L.U64.HI R6, R18, 0x1, R19 ;  /* 0x000000011206a819 */ /* 0x000fc80000010213 */
[----:B------:R-:W-:Y:S02]  /*ea80*/  @!P2 IADD3 R20, P0, R20, R77, RZ ;  /* 0x0000004d1414a210 */ /* 0x000fe40007f1e0ff */
[----:B------:R-:W-:Y:S02]  /*ea90*/  CS2R R8, SRZ ;  /* 0x0000000000087805 */ /* 0x000fe4000001ff00 */
[----:B------:R-:W-:Y:S02]  /*eaa0*/  CS2R R10, SRZ ;  /* 0x00000000000a7805 */ /* 0x000fe4000001ff00 */
[----:B------:R-:W-:Y:S02]  /*eab0*/  CS2R R12, SRZ ;  /* 0x00000000000c7805 */ /* 0x000fe4000001ff00 */
[----:B------:R-:W-:Y:S02]  /*eac0*/  @!P2 IADD3.X R21, R21, R6, RZ, P0, !PT ;  /* 0x000000061515a210 */ /* 0x000fe400007fe4ff */
[----:B------:R-:W-:-:S06]  /*ead0*/  CS2R R14, SRZ ;  /* 0x00000000000e7805 */ /* 0x000fcc000001ff00 */
[----:B------:R0:W5:Y:S01]  /*eae0*/  @!P2 LD.E.128 R12, desc[UR60][R20.64] ;  /* 0x0000003c140ca980 */ /* 0x000162000c101d00 */
[----:B----4-:R-:W-:Y:S01]  /*eaf0*/  @!P3 IMAD.SHL.U32 R79, R76, 0x8, RZ ;  /* 0x000000084c4fb824 */ /* 0x010fe200078e00ff */
[----:B-1----:R-:W-:-:S03]  /*eb00*/  @!P2 IADD3 R76, P1, R0, R77, RZ ;  /* 0x0000004d004ca210 */ /* 0x002fc60007f3e0ff */
[----:B------:R-:W-:-:S04]  /*eb10*/  @!P3 IMAD.WIDE R80, R79, 0x2, R4 ;  /* 0x000000024f50b825 */ /* 0x000fc800078e0204 */
[----:B------:R-:W-:Y:S01]  /*eb20*/  IMAD.MOV.U32 R4, RZ, RZ, R0 ;  /* 0x000000ffff047224 */ /* 0x000fe200078e0000 */
[----:B------:R0:W5:Y:S01]  /*eb30*/  @!P3 LD.E.128 R72, desc[UR60][R80.64] ;  /* 0x0000003c5048b980 */ /* 0x000162000c101d00 */
[----:B------:R-:W-:Y:S02]  /*eb40*/  IMAD.MOV.U32 R5, RZ, RZ, R23 ;  /* 0x000000ffff057224 */ /* 0x000fe400078e0017 */
[----:B------:R-:W-:Y:S01]  /*eb50*/  @!P2 IMAD.X R77, R23, 0x1, R6, P1 ;  /* 0x00000001174da824 */ /* 0x000fe200008e0606 */
[----:B------:R-:W-:Y:S01]  /*eb60*/  CS2R R6, SRZ ;  /* 0x0000000000067805 */ /* 0x000fe2000001ff00 */
[----:B------:R-:W-:Y:S01]  /*eb70*/  @!P3 IMAD.WIDE R78, R79, 0x2, R4 ;  /* 0x000000024f4eb825 */ /* 0x000fe200078e0204 */
[----:B------:R-:W-:-:S04]  /*eb80*/  CS2R R4, SRZ ;  /* 0x0000000000047805 */ /* 0x000fc8000001ff00 */
[----:B------:R0:W5:Y:S04]  /*eb90*/  @!P3 LD.E.128 R8, desc[UR60][R78.64] ;  /* 0x0000003c4e08b980 */ /* 0x000168000c101d00 */
[----:B------:R0:W5:Y:S02]  /*eba0*/  @!P2 LD.E.128 R4, desc[UR60][R76.64] ;  /* 0x0000003c4c04a980 */ /* 0x000164000c101d00 */
.L_x_1917:
[----:B------:R-:W-:Y:S05]  /*ebb0*/  BSYNC B1 ;  /* 0x0000000000017941 */ /* 0x000fea0003800000 */
.L_x_1916:
[----:B0-----:R-:W4:Y:S01]  /*ebc0*/  LDL R77, [R1+0x34] ;  /* 0x00003400014d7983 */ /* 0x001f220000100800 */
[----:B------:R-:W0:Y:S01]  /*ebd0*/  SYNCS.PHASECHK.TRANS64.TRYWAIT P0, [R16+URZ+0x30800], R113 ;  /* 0x03080071100075a7 */ /* 0x000e22000800017f */
[----:B-1---5:R-:W-:Y:S01]  /*ebe0*/  IMAD.MOV.U32 R0, RZ, RZ, R4 ;  /* 0x000000ffff007224 */ /* 0x022fe200078e0004 */
[----:B------:R-:W-:Y:S01]  /*ebf0*/  MOV R23, R12 ;  /* 0x0000000c00177202 */ /* 0x000fe20000000f00 */
[----:B------:R-:W-:Y:S01]  /*ec00*/  IMAD.MOV.U32 R3, RZ, RZ, R5 ;  /* 0x000000ffff037224 */ /* 0x000fe200078e0005 */
[----:B------:R-:W-:Y:S01]  /*ec10*/  BSSY B1, `(.L_x_1918) ;  /* 0x000001a000017945 */ /* 0x000fe20003800000 */
[----:B---3--:R-:W-:Y:S02]  /*ec20*/  IMAD.MOV.U32 R20, RZ, RZ, R6 ;  /* 0x000000ffff147224 */ /* 0x008fe400078e0006 */
[----:B--2---:R-:W-:Y:S01]  /*ec30*/  IMAD.MOV.U32 R21, RZ, RZ, R10 ;  /* 0x000000ffff157224 */ /* 0x004fe200078e000a */
[----:B------:R-:W-:Y:S01]  /*ec40*/  PRMT R88, R0, 0x5410, R3 ;  /* 0x0000541000587816 */ /* 0x000fe20000000003 */
[----:B------:R-:W-:Y:S01]  /*ec50*/  IMAD.MOV.U32 R3, RZ, RZ, R8 ;  /* 0x000000ffff037224 */ /* 0x000fe200078e0008 */
[----:B------:R-:W-:Y:S01]  /*ec60*/  PRMT R89, R20, 0x7610, R89 ;  /* 0x0000761014597816 */ /* 0x000fe20000000059 */
[----:B------:R-:W-:Y:S01]  /*ec70*/  IMAD.MOV.U32 R20, RZ, RZ, R9 ;  /* 0x000000ffff147224 */ /* 0x000fe200078e0009 */
[----:B------:R-:W-:Y:S01]  /*ec80*/  MOV R0, R7 ;  /* 0x0000000700007202 */ /* 0x000fe20000000f00 */
[----:B------:R-:W-:-:S03]  /*ec90*/  IMAD.MOV.U32 R76, RZ, RZ, R13 ;  /* 0x000000ffff4c7224 */ /* 0x000fc600078e000d */
[----:B------:R-:W-:Y:S02]  /*eca0*/  PRMT R89, R89, 0x5410, R0 ;  /* 0x0000541059597816 */ /* 0x000fe40000000000 */
[--C-:B------:R-:W-:Y:S02]  /*ecb0*/  PRMT R0, R3, 0x5410, R20.reuse ;  /* 0x0000541003007816 */ /* 0x100fe40000000014 */
[----:B------:R-:W-:Y:S01]  /*ecc0*/  PRMT R20, R21, 0x7610, R20 ;  /* 0x0000761015147816 */ /* 0x000fe20000000014 */
[----:B------:R-:W-:Y:S01]  /*ecd0*/  IMAD.MOV.U32 R21, RZ, RZ, R11 ;  /* 0x000000ffff157224 */ /* 0x000fe200078e000b */
[----:B------:R-:W-:Y:S01]  /*ece0*/  PRMT R90, R23, 0x5410, R76 ;  /* 0x00005410175a7816 */ /* 0x000fe2000000004c */
[----:B------:R-:W-:Y:S02]  /*ecf0*/  IMAD.MOV.U32 R23, RZ, RZ, R15 ;  /* 0x000000ffff177224 */ /* 0x000fe400078e000f */
[----:B------:R-:W-:Y:S01]  /*ed00*/  IMAD.MOV.U32 R76, RZ, RZ, R72 ;  /* 0x000000ffff4c7224 */ /* 0x000fe200078e0048 */
[----:B------:R-:W-:Y:S01]  /*ed10*/  PRMT R20, R20, 0x5410, R21 ;  /* 0x0000541014147816 */ /* 0x000fe20000000015 */
[----:B------:R-:W-:-:S05]  /*ed20*/  IMAD.MOV.U32 R21, RZ, RZ, R14 ;  /* 0x000000ffff157224 */ /* 0x000fca00078e000e */
[----:B------:R-:W-:Y:S01]  /*ed30*/  PRMT R91, R21, 0x5410, R23 ;  /* 0x00005410155b7816 */ /* 0x000fe20000000017 */
[----:B------:R-:W-:Y:S01]  /*ed40*/  IMAD.MOV.U32 R23, RZ, RZ, R74 ;  /* 0x000000ffff177224 */ /* 0x000fe200078e004a */
[----:B----4-:R-:W-:Y:S02]  /*ed50*/  VIADDMNMX R3, R83, -R77, 0x80, PT ;  /* 0x0000008053037446 */ /* 0x010fe4000380094d */
[----:B------:R-:W-:Y:S02]  /*ed60*/  MOV R77, R73 ;  /* 0x00000049004d7202 */ /* 0x000fe40000000f00 */
[----:B------:R-:W-:Y:S02]  /*ed70*/  ISETP.GE.AND P1, PT, R218, R3, PT ;  /* 0x00000003da00720c */ /* 0x000fe40003f26270 */
[----:B------:R-:W-:Y:S01]  /*ed80*/  PRMT R21, R76, 0x5410, R77 ;  /* 0x000054104c157816 */ /* 0x000fe2000000004d */
[----:B------:R-:W-:Y:S01]  /*ed90*/  IMAD.MOV.U32 R76, RZ, RZ, R75 ;  /* 0x000000ffff4c7224 */ /* 0x000fe200078e004b */
[----:B0-----:R-:W-:Y:S09]  /*eda0*/  @!P0 BRA `(.L_x_1919) ;  /* 0x000001d000a48947 */ /* 0x001ff20003800000 */
.L_x_2282:
[----:B------:R-:W-:Y:S05]  /*edb0*/  BSYNC B1 ;  /* 0x0000000000017941 */ /* 0x000fea0003800000 */
.L_x_1918:
[----:B------:R-:W-:Y:S01]  /*edc0*/  BSSY B1, `(.L_x_1920) ;  /* 0x00000d1000017945 */ /* 0x000fe20003800000 */
[----:B------:R-:W-:-:S03]  /*edd0*/  PRMT R23, R23, 0x5410, R76 ;  /* 0x0000541017177816 */ /* 0x000fc6000000004c */
[----:B------:R-:W-:Y:S05]  /*ede0*/  @P1 BRA `(.L_x_1921) ;  /* 0x0000000c00381947 */ /* 0x000fea0003800000 */
[----:B------:R1:W5:Y:S01]  /*edf0*/  LDL R130, [R1+0x40] ;  /* 0x0000400001827983 */ /* 0x0003620000100800 */
[----:B0-----:R-:W0:Y:S01]  /*ee00*/  LDC R113, c[0x0][0x3f4] ;  /* 0x0000fd00ff717b82 */ /* 0x001e220000000800 */
[C---:B------:R-:W-:Y:S01]  /*ee10*/  IMAD.SHL.U32 R131, R218.reuse, 0x40, RZ ;  /* 0x00000040da837824 */ /* 0x040fe200078e00ff */
[----:B------:R-:W-:Y:S01]  /*ee20*/  BSSY B2, `(.L_x_1922) ;  /* 0x0000068000027945 */ /* 0x000fe20003800000 */
[----:B------:R-:W-:-:S03]  /*ee30*/  IMAD.SHL.U32 R132, R218, 0x40, RZ ;  /* 0x00000040da847824 */ /* 0x000fc600078e00ff */
[----:B------:R-:W-:-:S04]  /*ee40*/  LOP3.LUT R131, R131, 0x1c0, RZ, 0xc0, !PT ;  /* 0x000001c083837812 */ /* 0x000fc800078ec0ff */
[----:B------:R-:W-:Y:S02]  /*ee50*/  SHF.R.U32.HI R131, RZ, 0x3, R131 ;  /* 0x00000003ff837819 */ /* 0x000fe40000011683 */
[-C--:B0-----:R-:W-:Y:S02]  /*ee60*/  ISETP.GE.AND P0, PT, R18, R113.reuse, PT ;  /* 0x000000711200720c */ /* 0x081fe40003f06270 */
[----:B------:R-:W-:-:S11]  /*ee70*/  ISETP.GE.AND P1, PT, R226, R113, PT ;  /* 0x00000071e200720c */ /* 0x000fd60003f26270 */
[----:B-1----:R-:W-:Y:S05]  /*ee80*/  @P0 BRA `(.L_x_1923) ;  /* 0x0000000400840947 */ /* 0x002fea0003800000 */
[----:B------:R-:W2:Y:S04]  /*ee90*/  LDL R77, [R1+0x58] ;  /* 0x00005800014d7983 */ /* 0x000ea80000100800 */
[----:B------:R-:W3:Y:S01]  /*eea0*/  LDL R133, [R1+0x48] ;  /* 0x0000480001857983 */ /* 0x000ee20000100800 */
[--C-:B------:R-:W-:Y:S01]  /*eeb0*/  HADD2.F32 R125, -RZ, R115.reuse.H0_H0 ;  /* 0x20000073ff7d7230 */ /* 0x100fe20000004100 */
[----:B------:R-:W-:Y:S01]  /*eec0*/  SHF.R.U32.HI R123, RZ, 0x10, R61 ;  /* 0x00000010ff7b7819 */ /* 0x000fe2000001163d */
[----:B------:R-:W-:Y:S01]  /*eed0*/  HADD2.F32 R122, -RZ, R115.H1_H1 ;  /* 0x30000073ff7a7230 */ /* 0x000fe20000004100 */
[----:B------:R-:W-:Y:S01]  /*eee0*/  SHF.R.U32.HI R126, RZ, 0x10, R69 ;  /* 0x00000010ff7e7819 */ /* 0x000fe20000011645 */
[----:B------:R-:W-:Y:S01]  /*eef0*/  HADD2.F32 R124, -RZ, R112.H1_H1 ;  /* 0x30000070ff7c7230 */ /* 0x000fe20000004100 */
[----:B------:R-:W-:Y:S01]  /*ef00*/  SHF.R.U64 R60, R60, 0x10, R61 ;  /* 0x000000103c3c7819 */ /* 0x000fe2000000123d */
[----:B------:R-:W-:Y:S01]  /*ef10*/  HADD2.F32 R123, -RZ, R123.H0_H0 ;  /* 0x2000007bff7b7230 */ /* 0x000fe20000004100 */
[----:B------:R-:W-:Y:S01]  /*ef20*/  SHF.R.U64 R61, R62, 0x10, R63 ;  /* 0x000000103e3d7819 */ /* 0x000fe2000000123f */
[----:B------:R-:W-:Y:S01]  /*ef30*/  HADD2.F32 R126, -RZ, R126.H0_H0 ;  /* 0x2000007eff7e7230 */ /* 0x000fe20000004100 */
[----:B------:R-:W-:-:S02]  /*ef40*/  SHF.R.U64 R62, R70, 0x10, R71 ;  /* 0x00000010463e7819 */ /* 0x000fc40000001247 */
[----:B------:R-:W-:Y:S01]  /*ef50*/  SHF.R.U32.HI R70, RZ, 0x10, R71 ;  /* 0x00000010ff467819 */ /* 0x000fe20000011647 */
[----:B------:R-:W-:Y:S01]  /*ef60*/  HADD2.F32 R61, -RZ, R61.H0_H0 ;  /* 0x2000003dff3d7230 */ /* 0x000fe20000004100 */
[----:B------:R-:W-:Y:S02]  /*ef70*/  SHF.R.U32.HI R63, RZ, 0x10, R63 ;  /* 0x00000010ff3f7819 */ /* 0x000fe4000001163f */
[----:B------:R-:W-:Y:S02]  /*ef80*/  SHF.R.U64 R68, R68, 0x10, R69 ;  /* 0x0000001044447819 */ /* 0x000fe40000001245 */
[----:B--2---:R-:W-:-:S04]  /*ef90*/  LEA.HI R76, R113, R77, RZ, 0x1d ;  /* 0x0000004d714c7211 */ /* 0x004fc800078fe8ff */
[----:B------:R-:W-:Y:S02]  /*efa0*/  SHF.R.S32.HI R79, RZ, 0x1f, R76 ;  /* 0x0000001fff4f7819 */ /* 0x000fe4000001144c */
[----:B------:R-:W-:Y:S02]  /*efb0*/  SHF.L.U32 R77, R76, 0x3, RZ ;  /* 0x000000034c4d7819 */ /* 0x000fe400000006ff */
[----:B------:R-:W-:Y:S02]  /*efc0*/  LEA.HI R79, R79, R76, RZ, 0x3 ;  /* 0x0000004c4f4f7211 */ /* 0x000fe400078f18ff */
[----:B------:R-:W-:-:S03]  /*efd0*/  LOP3.LUT R77, R77, 0x38, RZ, 0xc0, !PT ;  /* 0x000000384d4d7812 */ /* 0x000fc600078ec0ff */
[----:B------:R-:W-:Y:S01]  /*efe0*/  IMAD.SHL.U32 R79, R79, 0x400, RZ ;  /* 0x000004004f4f7824 */ /* 0x000fe200078e00ff */
[----:B------:R-:W-:-:S04]  /*eff0*/  LOP3.LUT R77, R77, 0x1c0, R132, 0xf8, !PT ;  /* 0x000001c04d4d7812 */ /* 0x000fc800078ef884 */
[----:B------:R-:W-:Y:S02]  /*f000*/  LOP3.LUT R81, R77, R131, RZ, 0x3c, !PT ;  /* 0x000000834d517212 */ /* 0x000fe400078e3cff */
[----:B------:R-:W-:Y:S02]  /*f010*/  LOP3.LUT R80, R79, 0x7fffe000, RZ, 0xc0, !PT ;  /* 0x7fffe0004f507812 */ /* 0x000fe400078ec0ff */
[----:B---3--:R-:W0:Y:S02]  /*f020*/  LDS.128 R76, [R133] ;  /* 0x00000000854c7984 */ /* 0x008e240000000c00 */
[----:B-----5:R-:W-:-:S05]  /*f030*/  IADD3 R81, R81, R80, R130 ;  /* 0x0000005051517210 */ /* 0x020fca0007ffe082 */
[----:B------:R-:W-:-:S05]  /*f040*/  IMAD R114, R81, 0x2, R16 ;  /* 0x0000000251727824 */ /* 0x000fca00078e0210 */
[----:B------:R-:W1:Y:S01]  /*f050*/  LDS.128 R80, [R114+0x10400] ;  /* 0x0104000072507984 */ /* 0x000e620000000c00 */
[--C-:B0-----:R-:W-:Y:S02]  /*f060*/  HADD2.F32 R116, -RZ, R77.reuse.H0_H0 ;  /* 0x2000004dff747230 */ /* 0x101fe40000004100 */
[----:B------:R-:W-:Y:S02]  /*f070*/  HADD2.F32 R118, -RZ, R77.H1_H1 ;  /* 0x3000004dff767230 */ /* 0x000fe40000004100 */
[----:B------:R-:W-:Y:S02]  /*f080*/  HADD2.F32 R117, -RZ, R76.H0_H0 ;  /* 0x2000004cff757230 */ /* 0x000fe40000004100 */
[----:B------:R-:W-:Y:S02]  /*f090*/  HADD2.F32 R69, -RZ, R78.H0_H0 ;  /* 0x2000004eff457230 */ /* 0x000fe40000004100 */
[--C-:B------:R-:W-:Y:S02]  /*f0a0*/  HADD2.F32 R71, -RZ, R79.reuse.H0_H0 ;  /* 0x2000004fff477230 */ /* 0x100fe40000004100 */
[----:B------:R-:W-:-:S02]  /*f0b0*/  HADD2.F32 R79, -RZ, R79.H1_H1 ;  /* 0x3000004fff4f7230 */ /* 0x000fc40000004100 */
[--C-:B-1----:R-:W-:Y:S02]  /*f0c0*/  HADD2.F32 R77, -RZ, R81.reuse.H0_H0 ;  /* 0x20000051ff4d7230 */ /* 0x102fe40000004100 */
[----:B------:R-:W-:Y:S02]  /*f0d0*/  HADD2.F32 R119, -RZ, R81.H1_H1 ;  /* 0x30000051ff777230 */ /* 0x000fe40000004100 */
[----:B------:R-:W-:Y:S02]  /*f0e0*/  HADD2.F32 R115, -RZ, R80.H0_H0 ;  /* 0x20000050ff737230 */ /* 0x000fe40000004100 */
[CC--:B------:R-:W-:Y:S01]  /*f0f0*/  FMUL.FTZ R81, R77.reuse, R125.reuse ;  /* 0x0000007d4d517220 */ /* 0x0c0fe20000410000 */
[----:B------:R-:W-:Y:S01]  /*f100*/  FMUL.FTZ R127, R77, R122 ;  /* 0x0000007a4d7f7220 */ /* 0x000fe20000410000 */
[----:B------:R-:W-:Y:S01]  /*f110*/  FMUL.FTZ R129, R119, R126 ;  /* 0x0000007e77817220 */ /* 0x000fe20000410000 */
[----:B------:R-:W-:Y:S02]  /*f120*/  HADD2.F32 R120, -RZ, R82.H0_H0 ;  /* 0x20000052ff787230 */ /* 0x000fe40000004100 */
[C---:B------:R-:W-:Y:S01]  /*f130*/  FFMA.FTZ R77, R116.reuse, R122, -R81 ;  /* 0x0000007a744d7223 */ /* 0x040fe20000010851 */
[----:B------:R-:W-:Y:S01]  /*f140*/  FFMA.FTZ R81, R116, R125, R127 ;  /* 0x0000007d74517223 */ /* 0x000fe2000001007f */
[----:B------:R-:W-:-:S02]  /*f150*/  HADD2.F32 R122, -RZ, R112.H0_H0 ;  /* 0x20000070ff7a7230 */ /* 0x000fc40000004100 */
[-C--:B------:R-:W-:Y:S01]  /*f160*/  FMUL.FTZ R125, R119, R123.reuse ;  /* 0x0000007b777d7220 */ /* 0x080fe20000410000 */
[C---:B------:R-:W-:Y:S01]  /*f170*/  FFMA.FTZ R112, R118.reuse, R123, -R129 ;  /* 0x0000007b76707223 */ /* 0x040fe20000010881 */
[--C-:B------:R-:W-:Y:S02]  /*f180*/  HADD2.F32 R119, -RZ, R111.reuse.H1_H1 ;  /* 0x3000006fff777230 */ /* 0x100fe40000004100 */
[C---:B------:R-:W-:Y:S01]  /*f190*/  FMUL.FTZ R128, R115.reuse, R124 ;  /* 0x0000007c73807220 */ /* 0x040fe20000410000 */
[----:B------:R-:W-:Y:S01]  /*f1a0*/  FFMA.FTZ R116, R118, R126, R125 ;  /* 0x0000007e76747223 */ /* 0x000fe2000001007d */
[-C--:B------:R-:W-:Y:S01]  /*f1b0*/  FMUL.FTZ R123, R115, R122.reuse ;  /* 0x0000007a737b7220 */ /* 0x080fe20000410000 */
[----:B------:R-:W-:Y:S02]  /*f1c0*/  HADD2.F32 R111, -RZ, R111.H0_H0 ;  /* 0x2000006fff6f7230 */ /* 0x000fe40000004100 */
[----:B------:R-:W-:Y:S01]  /*f1d0*/  FFMA.FTZ R115, R117, R122, -R128 ;  /* 0x0000007a75737223 */ /* 0x000fe20000010880 */
[----:B------:R-:W-:-:S02]  /*f1e0*/  HADD2.F32 R118, -RZ, R110.H0_H0 ;  /* 0x2000006eff767230 */ /* 0x000fc40000004100 */
[----:B------:R-:W-:Y:S01]  /*f1f0*/  FFMA.FTZ R123, R117, R124, R123 ;  /* 0x0000007c757b7223 */ /* 0x000fe2000001007b */
[--C-:B------:R-:W-:Y:S02]  /*f200*/  HADD2.F32 R121, -RZ, R83.reuse.H0_H0 ;  /* 0x20000053ff797230 */ /* 0x100fe40000004100 */
[C---:B------:R-:W-:Y:S01]  /*f210*/  FMUL.FTZ R122, R120.reuse, R119 ;  /* 0x00000077787a7220 */ /* 0x040fe20000410000 */
[----:B------:R-:W-:Y:S02]  /*f220*/  HADD2.F32 R110, -RZ, R110.H1_H1 ;  /* 0x3000006eff6e7230 */ /* 0x000fe40000004100 */
[-C--:B------:R-:W-:Y:S01]  /*f230*/  FMUL.FTZ R124, R120, R111.reuse ;  /* 0x0000006f787c7220 */ /* 0x080fe20000410000 */
[----:B------:R-:W-:Y:S02]  /*f240*/  HADD2.F32 R120, -RZ, R70.H0_H0 ;  /* 0x20000046ff787230 */ /* 0x000fe40000004100 */
[----:B------:R-:W-:Y:S01]  /*f250*/  FFMA.FTZ R122, R69, R111, -R122 ;  /* 0x0000006f457a7223 */ /* 0x000fe2000001087a */
[----:B------:R-:W-:-:S02]  /*f260*/  HADD2.F32 R83, -RZ, R83.H1_H1 ;  /* 0x30000053ff537230 */ /* 0x000fc40000004100 */
[C---:B------:R-:W-:Y:S01]  /*f270*/  FMUL.FTZ R126, R121.reuse, R110 ;  /* 0x0000006e797e7220 */ /* 0x040fe20000410000 */
[----:B------:R-:W-:Y:S02]  /*f280*/  HADD2.F32 R70, -RZ, R63.H0_H0 ;  /* 0x2000003fff467230 */ /* 0x000fe40000004100 */
[-C--:B------:R-:W-:Y:S01]  /*f290*/  FMUL.FTZ R121, R121, R118.reuse ;  /* 0x0000007679797220 */ /* 0x080fe20000410000 */
[----:B------:R-:W-:Y:S01]  /*f2a0*/  FFMA.FTZ R124, R69, R119, R124 ;  /* 0x00000077457c7223 */ /* 0x000fe2000001007c */
[C---:B------:R-:W-:Y:S01]  /*f2b0*/  FFMA.FTZ R126, R71.reuse, R118, -R126 ;  /* 0x00000076477e7223 */ /* 0x040fe2000001087e */
[----:B------:R-:W-:Y:S02]  /*f2c0*/  HADD2.F32 R80, -RZ, R80.H1_H1 ;  /* 0x30000050ff507230 */ /* 0x000fe40000004100 */
[----:B------:R-:W-:Y:S01]  /*f2d0*/  FFMA.FTZ R121, R71, R110, R121 ;  /* 0x0000006e47797223 */ /* 0x000fe20000010079 */
[----:B------:R-:W-:Y:S02]  /*f2e0*/  HADD2.F32 R82, -RZ, R82.H1_H1 ;  /* 0x30000052ff527230 */ /* 0x000fe40000004100 */
[C---:B------:R-:W-:Y:S01]  /*f2f0*/  FMUL.FTZ R128, R83.reuse, R120 ;  /* 0x0000007853807220 */ /* 0x040fe20000410000 */
[----:B------:R-:W-:Y:S01]  /*f300*/  FMUL.FTZ R110, R83, R70 ;  /* 0x00000046536e7220 */ /* 0x000fe20000410000 */
[----:B------:R-:W-:-:S02]  /*f310*/  HADD2.F32 R69, -RZ, R68.H0_H0 ;  /* 0x20000044ff457230 */ /* 0x000fc40000004100 */
[----:B------:R-:W-:Y:S02]  /*f320*/  HADD2.F32 R71, -RZ, R62.H0_H0 ;  /* 0x2000003eff477230 */ /* 0x000fe40000004100 */
[C---:B------:R-:W-:Y:S01]  /*f330*/  FFMA.FTZ R111, R79.reuse, R70, -R128 ;  /* 0x000000464f6f7223 */ /* 0x040fe20000010880 */
[----:B------:R-:W-:Y:S02]  /*f340*/  HADD2.F32 R63, -RZ, R60.H0_H0 ;  /* 0x2000003cff3f7230 */ /* 0x000fe40000004100 */
[----:B------:R-:W-:Y:S01]  /*f350*/  FFMA.FTZ R110, R79, R120, R110 ;  /* 0x000000784f6e7223 */ /* 0x000fe2000001006e */
[----:B------:R-:W-:Y:S02]  /*f360*/  HADD2.F32 R76, -RZ, R76.H1_H1 ;  /* 0x3000004cff4c7230 */ /* 0x000fe40000004100 */
        /* <DEDUP_REMOVED lines=19> */
.L_x_1923:
[----:B------:R-:W-:Y:S05]  /*f4a0*/  BSYNC B2 ;  /* 0x0000000000027941 */ /* 0x000fea0003800000 */
.L_x_1922:
[----:B------:R-:W-:Y:S05]  /*f4b0*/  @P1 BRA `(.L_x_1921) ;  /* 0x0000000400841947 */ /* 0x000fea0003800000 */
[----:B0-----:R-:W2:Y:S04]  /*f4c0*/  LDL R60, [R1+0x5c] ;  /* 0x00005c00013c7983 */ /* 0x001ea80000100800 */
[----:B------:R-:W3:Y:S01]  /*f4d0*/  LDL R117, [R1+0x9c] ;  /* 0x00009c0001757983 */ /* 0x000ee20000100800 */
[--C-:B------:R-:W-:Y:S01]  /*f4e0*/  HADD2.F32 R82, -RZ, R109.reuse.H1_H1 ;  /* 0x3000006dff527230 */ /* 0x100fe20000004100 */
[----:B------:R-:W-:Y:S01]  /*f4f0*/  SHF.R.U32.HI R115, RZ, 0x10, R57 ;  /* 0x00000010ff737819 */ /* 0x000fe20000011639 */
[----:B------:R-:W-:Y:S01]  /*f500*/  HADD2.F32 R112, -RZ, R109.H0_H0 ;  /* 0x2000006dff707230 */ /* 0x000fe20000004100 */
[--C-:B------:R-:W-:Y:S02]  /*f510*/  SHF.R.U32.HI R81, RZ, 0x10, R65.reuse ;  /* 0x00000010ff517819 */ /* 0x100fe40000011641 */
[----:B------:R-:W-:-:S02]  /*f520*/  SHF.R.U64 R64, R64, 0x10, R65 ;  /* 0x0000001040407819 */ /* 0x000fc40000001241 */
[----:B------:R-:W-:Y:S01]  /*f530*/  SHF.R.U64 R56, R56, 0x10, R57 ;  /* 0x0000001038387819 */ /* 0x000fe20000001239 */
[----:B------:R-:W-:Y:S01]  /*f540*/  HADD2.F32 R81, -RZ, R81.H0_H0 ;  /* 0x20000051ff517230 */ /* 0x000fe20000004100 */
[----:B------:R-:W-:Y:S02]  /*f550*/  SHF.R.U64 R57, R58, 0x10, R59 ;  /* 0x000000103a397819 */ /* 0x000fe4000000123b */
[--C-:B------:R-:W-:Y:S02]  /*f560*/  SHF.R.U32.HI R111, RZ, 0x10, R67.reuse ;  /* 0x00000010ff6f7819 */ /* 0x100fe40000011643 */
[----:B------:R-:W-:Y:S01]  /*f570*/  SHF.R.U64 R58, R66, 0x10, R67 ;  /* 0x00000010423a7819 */ /* 0x000fe20000001243 */
[----:B------:R-:W-:Y:S01]  /*f580*/  HADD2.F32 R57, -RZ, R57.H0_H0 ;  /* 0x20000039ff397230 */ /* 0x000fe20000004100 */
[----:B--2---:R-:W-:-:S04]  /*f590*/  LEA.HI R113, R113, R60, RZ, 0x1d ;  /* 0x0000003c71717211 */ /* 0x004fc800078fe8ff */
[----:B------:R-:W-:Y:S01]  /*f5a0*/  SHF.R.S32.HI R62, RZ, 0x1f, R113 ;  /* 0x0000001fff3e7819 */ /* 0x000fe20000011471 */
[----:B------:R-:W-:-:S03]  /*f5b0*/  IMAD.SHL.U32 R60, R113, 0x8, RZ ;  /* 0x00000008713c7824 */ /* 0x000fc600078e00ff */
[----:B------:R-:W-:Y:S02]  /*f5c0*/  LEA.HI R62, R62, R113, RZ, 0x3 ;  /* 0x000000713e3e7211 */ /* 0x000fe400078f18ff */
[----:B------:R-:W-:Y:S02]  /*f5d0*/  LOP3.LUT R60, R60, 0x38, RZ, 0xc0, !PT ;  /* 0x000000383c3c7812 */ /* 0x000fe400078ec0ff */
[----:B------:R-:W-:Y:S01]  /*f5e0*/  SHF.R.U32.HI R113, RZ, 0x10, R59 ;  /* 0x00000010ff717819 */ /* 0x000fe2000001163b */
[----:B------:R-:W-:Y:S01]  /*f5f0*/  IMAD.SHL.U32 R62, R62, 0x400, RZ ;  /* 0x000004003e3e7824 */ /* 0x000fe200078e00ff */
[----:B------:R-:W-:-:S04]  /*f600*/  LOP3.LUT R60, R60, 0x1c0, R132, 0xf8, !PT ;  /* 0x000001c03c3c7812 */ /* 0x000fc800078ef884 */
[----:B------:R-:W-:Y:S02]  /*f610*/  LOP3.LUT R69, R60, R131, RZ, 0x3c, !PT ;  /* 0x000000833c457212 */ /* 0x000fe400078e3cff */
[----:B------:R-:W-:Y:S02]  /*f620*/  LOP3.LUT R68, R62, 0x7fffe000, RZ, 0xc0, !PT ;  /* 0x7fffe0003e447812 */ /* 0x000fe400078ec0ff */
[----:B---3--:R-:W0:Y:S02]  /*f630*/  LDS.128 R60, [R117] ;  /* 0x00000000753c7984 */ /* 0x008e240000000c00 */
[----:B-----5:R-:W-:-:S04]  /*f640*/  IADD3 R69, R69, R68, R130 ;  /* 0x0000004445457210 */ /* 0x020fc80007ffe082 */
[----:B------:R-:W-:-:S05]  /*f650*/  LEA R76, R69, R16, 0x1 ;  /* 0x00000010454c7211 */ /* 0x000fca00078e08ff */
        /* <DEDUP_REMOVED lines=16> */
[----:B------:R-:W-:-:S02]  /*f760*/  HADD2.F32 R110, -RZ, R105.H0_H0 ;  /* 0x20000069ff6e7230 */ /* 0x000fc40000004100 */
[-C--:B------:R-:W-:Y:S01]  /*f770*/  FMUL.FTZ R112, R78, R77.reuse ;  /* 0x0000004d4e707220 */ /* 0x080fe20000410000 */
[----:B------:R-:W-:Y:S02]  /*f780*/  HADD2.F32 R82, -RZ, R108.H0_H0 ;  /* 0x2000006cff527230 */ /* 0x000fe40000004100 */
[C---:B------:R-:W-:Y:S01]  /*f790*/  FFMA.FTZ R116, R61.reuse, R77, -R116 ;  /* 0x0000004d3d747223 */ /* 0x040fe20000010874 */
[----:B------:R-:W-:Y:S02]  /*f7a0*/  HADD2.F32 R79, -RZ, R70.H0_H0 ;  /* 0x20000046ff4f7230 */ /* 0x000fe40000004100 */
[----:B------:R-:W-:Y:S01]  /*f7b0*/  FFMA.FTZ R81, R61, R81, R112 ;  /* 0x000000513d517223 */ /* 0x000fe20000010070 */
[C---:B------:R-:W-:Y:S01]  /*f7c0*/  FMUL.FTZ R78, R69.reuse, R110 ;  /* 0x0000006e454e7220 */ /* 0x040fe20000410000 */
[----:B------:R-:W-:Y:S02]  /*f7d0*/  HADD2.F32 R105, -RZ, R105.H1_H1 ;  /* 0x30000069ff697230 */ /* 0x000fe40000004100 */
[----:B------:R-:W-:Y:S01]  /*f7e0*/  FMUL.FTZ R65, R69, R82 ;  /* 0x0000005245417220 */ /* 0x000fe20000410000 */
[----:B------:R-:W-:-:S02]  /*f7f0*/  HADD2.F32 R61, -RZ, R107.H1_H1 ;  /* 0x3000006bff3d7230 */ /* 0x000fc40000004100 */
[C---:B------:R-:W-:Y:S01]  /*f800*/  FFMA.FTZ R69, R59.reuse, R82, -R78 ;  /* 0x000000523b457223 */ /* 0x040fe2000001084e */
[----:B------:R-:W-:Y:S02]  /*f810*/  HADD2.F32 R80, -RZ, R71.H0_H0 ;  /* 0x20000047ff507230 */ /* 0x000fe40000004100 */
[----:B------:R-:W-:Y:S01]  /*f820*/  FFMA.FTZ R110, R59, R110, R65 ;  /* 0x0000006e3b6e7223 */ /* 0x000fe20000010041 */
[----:B------:R-:W-:Y:S02]  /*f830*/  HADD2.F32 R107, -RZ, R107.H0_H0 ;  /* 0x2000006bff6b7230 */ /* 0x000fe40000004100 */
[C---:B------:R-:W-:Y:S01]  /*f840*/  FMUL.FTZ R59, R79.reuse, R105 ;  /* 0x000000694f3b7220 */ /* 0x040fe20000410000 */
[----:B------:R-:W-:Y:S02]  /*f850*/  HADD2.F32 R108, -RZ, R108.H1_H1 ;  /* 0x3000006cff6c7230 */ /* 0x000fe40000004100 */
[----:B------:R-:W-:Y:S01]  /*f860*/  FMUL.FTZ R79, R79, R61 ;  /* 0x0000003d4f4f7220 */ /* 0x000fe20000410000 */
[----:B------:R-:W-:-:S02]  /*f870*/  HADD2.F32 R71, -RZ, R71.H1_H1 ;  /* 0x30000047ff477230 */ /* 0x000fc40000004100 */
[----:B------:R-:W-:Y:S01]  /*f880*/  FMUL.FTZ R112, R80, R107 ;  /* 0x0000006b50707220 */ /* 0x000fe20000410000 */
[----:B------:R-:W-:Y:S02]  /*f890*/  HADD2.F32 R82, -RZ, R111.H0_H0 ;  /* 0x2000006fff527230 */ /* 0x000fe40000004100 */
[----:B------:R-:W-:Y:S01]  /*f8a0*/  FFMA.FTZ R77, R66, R61, -R59 ;  /* 0x0000003d424d7223 */ /* 0x000fe2000001083b */
[----:B------:R-:W-:Y:S02]  /*f8b0*/  HADD2.F32 R78, -RZ, R113.H0_H0 ;  /* 0x20000071ff4e7230 */ /* 0x000fe40000004100 */
[-C--:B------:R-:W-:Y:S01]  /*f8c0*/  FMUL.FTZ R80, R80, R108.reuse ;  /* 0x0000006c50507220 */ /* 0x080fe20000410000 */
[----:B------:R-:W-:Y:S01]  /*f8d0*/  FFMA.FTZ R79, R66, R105, R79 ;  /* 0x00000069424f7223 */ /* 0x000fe2000001004f */
[----:B------:R-:W-:Y:S01]  /*f8e0*/  FFMA.FTZ R112, R67, R108, -R112 ;  /* 0x0000006c43707223 */ /* 0x000fe20000010870 */
[----:B------:R-:W-:Y:S02]  /*f8f0*/  HADD2.F32 R68, -RZ, R68.H1_H1 ;  /* 0x30000044ff447230 */ /* 0x000fe40000004100 */
[----:B------:R-:W-:Y:S01]  /*f900*/  FMUL.FTZ R66, R71, R82 ;  /* 0x0000005247427220 */ /* 0x000fe20000410000 */
[----:B------:R-:W-:-:S02]  /*f910*/  HADD2.F32 R70, -RZ, R70.H1_H1 ;  /* 0x30000046ff467230 */ /* 0x000fc40000004100 */
[-C--:B------:R-:W-:Y:S01]  /*f920*/  FMUL.FTZ R108, R71, R78.reuse ;  /* 0x0000004e476c7220 */ /* 0x080fe20000410000 */
[----:B------:R-:W-:Y:S02]  /*f930*/  HADD2.F32 R61, -RZ, R64.H0_H0 ;  /* 0x20000040ff3d7230 */ /* 0x000fe40000004100 */
[----:B------:R-:W-:Y:S01]  /*f940*/  FFMA.FTZ R80, R67, R107, R80 ;  /* 0x0000006b43507223 */ /* 0x000fe20000010050 */
[----:B------:R-:W-:Y:S02]  /*f950*/  HADD2.F32 R65, -RZ, R58.H0_H0 ;  /* 0x2000003aff417230 */ /* 0x000fe40000004100 */
[C---:B------:R-:W-:Y:S01]  /*f960*/  FFMA.FTZ R105, R63.reuse, R78, -R66 ;  /* 0x0000004e3f697223 */ /* 0x040fe20000010842 */
[----:B------:R-:W-:Y:S02]  /*f970*/  HADD2.F32 R59, -RZ, R56.H0_H0 ;  /* 0x20000038ff3b7230 */ /* 0x000fe40000004100 */
[----:B------:R-:W-:Y:S01]  /*f980*/  FFMA.FTZ R107, R63, R82, R108 ;  /* 0x000000523f6b7223 */ /* 0x000fe2000001006c */
[----:B------:R-:W-:-:S02]  /*f990*/  HADD2.F32 R60, -RZ, R60.H1_H1 ;  /* 0x3000003cff3c7230 */ /* 0x000fc40000004100 */
        /* <DEDUP_REMOVED lines=19> */
.L_x_1921:
[----:B------:R-:W-:Y:S05]  /*fad0*/  BSYNC B1 ;  /* 0x0000000000017941 */ /* 0x000fea0003800000 */
.L_x_1920:
[----:B-1----:R-:W-:Y:S01]  /*fae0*/  VIADD R56, R218, 0x20 ;  /* 0x00000020da387836 */ /* 0x002fe20000000000 */
[----:B------:R-:W-:Y:S04]  /*faf0*/  BSSY B1, `(.L_x_1924) ;  /* 0x00000d2000017945 */ /* 0x000fe80003800000 */
[----:B------:R-:W-:-:S13]  /*fb00*/  ISETP.GE.AND P0, PT, R56, R3, PT ;  /* 0x000000033800720c */ /* 0x000fda0003f06270 */
[----:B------:R-:W-:Y:S05]  /*fb10*/  @P0 BRA `(.L_x_1925) ;  /* 0x0000000c003c0947 */ /* 0x000fea0003800000 */
[----:B------:R1:W5:Y:S01]  /*fb20*/  LDL R108, [R1+0x38] ;  /* 0x00003800016c7983 */ /* 0x0003620000100800 */
[----:B------:R-:W2:Y:S01]  /*fb30*/  LDC R65, c[0x0][0x3f4] ;  /* 0x0000fd00ff417b82 */ /* 0x000ea20000000800 */
[C---:B------:R-:W-:Y:S01]  /*fb40*/  VIADD R109, R218.reuse, 0x20 ;  /* 0x00000020da6d7836 */ /* 0x040fe20000000000 */
[----:B------:R-:W-:Y:S01]  /*fb50*/  BSSY B2, `(.L_x_1926) ;  /* 0x000006a000027945 */ /* 0x000fe20003800000 */
[----:B------:R-:W-:Y:S02]  /*fb60*/  VIADD R110, R218, 0x20 ;  /* 0x00000020da6e7836 */ /* 0x000fe40000000000 */
[----:B------:R-:W-:-:S03]  /*fb70*/  IMAD.SHL.U32 R109, R109, 0x40, RZ ;  /* 0x000000406d6d7824 */ /* 0x000fc600078e00ff */
[----:B------:R-:W-:Y:S02]  /*fb80*/  SHF.L.U32 R110, R110, 0x6, RZ ;  /* 0x000000066e6e7819 */ /* 0x000fe400000006ff */
[----:B------:R-:W-:Y:S02]  /*fb90*/  LOP3.LUT R109, R109, 0x1c0, RZ, 0xc0, !PT ;  /* 0x000001c06d6d7812 */ /* 0x000fe400078ec0ff */
[----:B------:R-:W-:Y:S02]  /*fba0*/  LOP3.LUT R110, R110, 0x1c0, RZ, 0xc0, !PT ;  /* 0x000001c06e6e7812 */ /* 0x000fe400078ec0ff */
[----:B------:R-:W-:Y:S02]  /*fbb0*/  SHF.R.U32.HI R109, RZ, 0x3, R109 ;  /* 0x00000003ff6d7819 */ /* 0x000fe4000001166d */
[-C--:B--2---:R-:W-:Y:S02]  /*fbc0*/  ISETP.GE.AND P0, PT, R18, R65.reuse, PT ;  /* 0x000000411200720c */ /* 0x084fe40003f06270 */
[----:B------:R-:W-:-:S11]  /*fbd0*/  ISETP.GE.AND P1, PT, R226, R65, PT ;  /* 0x00000041e200720c */ /* 0x000fd60003f26270 */
[----:B-1----:R-:W-:Y:S05]  /*fbe0*/  @P0 BRA `(.L_x_1927) ;  /* 0x0000000400800947 */ /* 0x002fea0003800000 */
[----:B------:R-:W2:Y:S04]  /*fbf0*/  LDL R56, [R1+0x58] ;  /* 0x0000580001387983 */ /* 0x000ea80000100800 */
[----:B------:R-:W3:Y:S01]  /*fc00*/  LDL R111, [R1+0x98] ;  /* 0x00009800016f7983 */ /* 0x000ee20000100800 */
[--C-:B------:R-:W-:Y:S01]  /*fc10*/  SHF.R.U64 R82, R52, 0x10, R53.reuse ;  /* 0x0000001034527819 */ /* 0x100fe20000001235 */
[----:B0-----:R-:W-:Y:S01]  /*fc20*/  HADD2.F32 R68, -RZ, R100.H1_H1 ;  /* 0x30000064ff447230 */ /* 0x001fe20000004100 */
[----:B------:R-:W-:Y:S01]  /*fc30*/  SHF.R.U32.HI R70, RZ, 0x10, R53 ;  /* 0x00000010ff467819 */ /* 0x000fe20000011635 */
[----:B------:R-:W-:Y:S01]  /*fc40*/  HADD2.F32 R66, -RZ, R102.H1_H1 ;  /* 0x30000066ff427230 */ /* 0x000fe20000004100 */
[--C-:B------:R-:W-:Y:S02]  /*fc50*/  SHF.R.U64 R107, R44, 0x10, R45.reuse ;  /* 0x000000102c6b7819 */ /* 0x100fe4000000122d */
[----:B------:R-:W-:Y:S01]  /*fc60*/  SHF.R.U32.HI R67, RZ, 0x10, R45 ;  /* 0x00000010ff437819 */ /* 0x000fe2000001162d */
[----:B------:R-:W-:Y:S01]  /*fc70*/  HADD2.F32 R70, -RZ, R70.H0_H0 ;  /* 0x20000046ff467230 */ /* 0x000fe20000004100 */
[----:B------:R-:W-:-:S02]  /*fc80*/  SHF.R.U64 R81, R54, 0x10, R55 ;  /* 0x0000001036517819 */ /* 0x000fc40000001237 */
[----:B------:R-:W-:Y:S02]  /*fc90*/  SHF.R.U32.HI R79, RZ, 0x10, R55 ;  /* 0x00000010ff4f7819 */ /* 0x000fe40000011637 */
[--C-:B------:R-:W-:Y:S02]  /*fca0*/  SHF.R.U32.HI R83, RZ, 0x10, R47.reuse ;  /* 0x00000010ff537819 */ /* 0x100fe4000001162f */
[----:B------:R-:W-:Y:S02]  /*fcb0*/  SHF.R.U64 R105, R46, 0x10, R47 ;  /* 0x000000102e697819 */ /* 0x000fe4000000122f */
[----:B--2---:R-:W-:-:S04]  /*fcc0*/  LEA.HI R56, R65, R56, RZ, 0x1d ;  /* 0x0000003841387211 */ /* 0x004fc800078fe8ff */
[----:B------:R-:W-:Y:S01]  /*fcd0*/  SHF.R.S32.HI R59, RZ, 0x1f, R56 ;  /* 0x0000001fff3b7819 */ /* 0x000fe20000011438 */
[----:B------:R-:W-:-:S03]  /*fce0*/  IMAD.SHL.U32 R57, R56, 0x8, RZ ;  /* 0x0000000838397824 */ /* 0x000fc600078e00ff */
[----:B------:R-:W-:Y:S02]  /*fcf0*/  LEA.HI R59, R59, R56, RZ, 0x3 ;  /* 0x000000383b3b7211 */ /* 0x000fe400078f18ff */
[----:B------:R-:W-:-:S03]  /*fd00*/  LOP3.LUT R56, R110, 0x38, R57, 0xf8, !PT ;  /* 0x000000386e387812 */ /* 0x000fc600078ef839 */
[----:B------:R-:W-:Y:S01]  /*fd10*/  IMAD.SHL.U32 R59, R59, 0x400, RZ ;  /* 0x000004003b3b7824 */ /* 0x000fe200078e00ff */
[----:B------:R-:W-:-:S04]  /*fd20*/  LOP3.LUT R60, R56, R109, RZ, 0x3c, !PT ;  /* 0x0000006d383c7212 */ /* 0x000fc800078e3cff */
        /* <DEDUP_REMOVED lines=15> */
[----:B------:R-:W-:Y:S01]  /*fe20*/  FMUL.FTZ R78, R53, R66 ;  /* 0x00000042354e7220 */ /* 0x000fe20000410000 */
[----:B------:R-:W-:Y:S02]  /*fe30*/  HADD2.F32 R53, -RZ, R100.H0_H0 ;  /* 0x20000064ff357230 */ /* 0x000fe40000004100 */
[----:B------:R-:W-:Y:S01]  /*fe40*/  FMUL.FTZ R80, R61, R70 ;  /* 0x000000463d507220 */ /* 0x000fe20000410000 */
[----:B------:R-:W-:Y:S01]  /*fe50*/  FFMA.FTZ R76, R45, R66, -R76 ;  /* 0x000000422d4c7223 */ /* 0x000fe2000001084c */
[----:B------:R-:W-:-:S02]  /*fe60*/  HADD2.F32 R66, -RZ, R67.H0_H0 ;  /* 0x20000043ff427230 */ /* 0x000fc40000004100 */
[----:B------:R-:W-:Y:S01]  /*fe70*/  FFMA.FTZ R78, R45, R68, R78 ;  /* 0x000000442d4e7223 */ /* 0x000fe2000001004e */
[----:B------:R-:W-:Y:S02]  /*fe80*/  HADD2.F32 R45, -RZ, R102.H0_H0 ;  /* 0x20000066ff2d7230 */ /* 0x000fe40000004100 */
[C---:B------:R-:W-:Y:S01]  /*fe90*/  FMUL.FTZ R67, R52.reuse, R53 ;  /* 0x0000003534437220 */ /* 0x040fe20000410000 */
[----:B------:R-:W-:Y:S02]  /*fea0*/  HADD2.F32 R54, -RZ, R62.H0_H0 ;  /* 0x2000003eff367230 */ /* 0x000fe40000004100 */
[-C--:B------:R-:W-:Y:S01]  /*feb0*/  FMUL.FTZ R68, R61, R66.reuse ;  /* 0x000000423d447220 */ /* 0x080fe20000410000 */
[C---:B------:R-:W-:Y:S01]  /*fec0*/  FFMA.FTZ R69, R57.reuse, R66, -R80 ;  /* 0x0000004239457223 */ /* 0x040fe20000010850 */
[-C--:B------:R-:W-:Y:S01]  /*fed0*/  FMUL.FTZ R52, R52, R45.reuse ;  /* 0x0000002d34347220 */ /* 0x080fe20000410000 */
[----:B------:R-:W-:Y:S01]  /*fee0*/  FFMA.FTZ R67, R44, R45, -R67 ;  /* 0x0000002d2c437223 */ /* 0x000fe20000010843 */
[----:B------:R-:W-:Y:S01]  /*fef0*/  FFMA.FTZ R71, R57, R70, R68 ;  /* 0x0000004639477223 */ /* 0x000fe20000010044 */
[----:B------:R-:W-:-:S02]  /*ff00*/  HADD2.F32 R55, -RZ, R63.H0_H0 ;  /* 0x2000003fff377230 */ /* 0x000fc40000004100 */
[----:B------:R-:W-:Y:S01]  /*ff10*/  FFMA.FTZ R57, R44, R53, R52 ;  /* 0x000000352c397223 */ /* 0x000fe20000010034 */
[--C-:B------:R-:W-:Y:S02]  /*ff20*/  HADD2.F32 R61, -RZ, R101.reuse.H0_H0 ;  /* 0x20000065ff3d7230 */ /* 0x100fe40000004100 */
[--C-:B------:R-:W-:Y:S02]  /*ff30*/  HADD2.F32 R45, -RZ, R104.reuse.H0_H0 ;  /* 0x20000068ff2d7230 */ /* 0x100fe40000004100 */
[----:B------:R-:W-:Y:S02]  /*ff40*/  HADD2.F32 R52, -RZ, R101.H1_H1 ;  /* 0x30000065ff347230 */ /* 0x000fe40000004100 */
[C---:B------:R-:W-:Y:S01]  /*ff50*/  FMUL.FTZ R53, R54.reuse, R61 ;  /* 0x0000003d36357220 */ /* 0x040fe20000410000 */
[----:B------:R-:W-:Y:S02]  /*ff60*/  HADD2.F32 R104, -RZ, R104.H1_H1 ;  /* 0x30000068ff687230 */ /* 0x000fe40000004100 */
[----:B------:R-:W-:Y:S01]  /*ff70*/  FMUL.FTZ R77, R54, R45 ;  /* 0x0000002d364d7220 */ /* 0x000fe20000410000 */
[----:B------:R-:W-:-:S02]  /*ff80*/  HADD2.F32 R63, -RZ, R63.H1_H1 ;  /* 0x3000003fff3f7230 */ /* 0x000fc40000004100 */
[C---:B------:R-:W-:Y:S01]  /*ff90*/  FMUL.FTZ R68, R55.reuse, R52 ;  /* 0x0000003437447220 */ /* 0x040fe20000410000 */
[----:B------:R-:W-:Y:S02]  /*ffa0*/  HADD2.F32 R54, -RZ, R79.H0_H0 ;  /* 0x2000004fff367230 */ /* 0x000fe40000004100 */
[----:B------:R-:W-:Y:S01]  /*ffb0*/  FMUL.FTZ R55, R55, R104 ;  /* 0x0000006837377220 */ /* 0x000fe20000410000 */
[----:B------:R-:W-:Y:S02]  /*ffc0*/  HADD2.F32 R44, -RZ, R83.H0_H0 ;  /* 0x20000053ff2c7230 */ /* 0x000fe40000004100 */
[C---:B------:R-:W-:Y:S01]  /*ffd0*/  FFMA.FTZ R66, R46.reuse, R45, -R53 ;  /* 0x0000002d2e427223 */ /* 0x040fe20000010835 */
[----:B------:R-:W-:Y:S01]  /*ffe0*/  FFMA.FTZ R77, R46, R61, R77 ;  /* 0x0000003d2e4d7223 */ /* 0x000fe2000001004d */
[----:B------:R-:W-:Y:S01]  /*fff0*/  FFMA.FTZ R46, R47, R52, R55 ;  /* 0x000000342f2e7223 */ /* 0x000fe20000010037 */
[----:B------:R-:W-:Y:S02]  /*10000*/  HADD2.F32 R60, -RZ, R60.H1_H1 ;  /* 0x3000003cff3c7230 */ /* 0x000fe40000004100 */
[----:B------:R-:W-:Y:S01]  /*10010*/  FMUL.FTZ R70, R63, R54 ;  /* 0x000000363f467220 */ /* 0x000fe20000410000 */
[----:B------:R-:W-:-:S02]  /*10020*/  HADD2.F32 R62, -RZ, R62.H1_H1 ;  /* 0x3000003eff3e7230 */ /* 0x000fc40000004100 */
[----:B------:R-:W-:Y:S01]  /*10030*/  FFMA.FTZ R68, R47, R104, -R68 ;  /* 0x000000682f447223 */ /* 0x000fe20000010844 */
[-C--:B------:R-:W-:Y:S01]  /*10040*/  FMUL.FTZ R52, R63, R44.reuse ;  /* 0x0000002c3f347220 */ /* 0x080fe20000410000 */
[----:B------:R-:W-:Y:S02]  /*10050*/  HADD2.F32 R53, -RZ, R82.H0_H0 ;  /* 0x20000052ff357230 */ /* 0x000fe40000004100 */
[C---:B------:R-:W-:Y:S01]  /*10060*/  FFMA.FTZ R63, R59.reuse, R44, -R70 ;  /* 0x0000002c3b3f7223 */ /* 0x040fe20000010846 */
[----:B------:R-:W-:Y:S02]  /*10070*/  HADD2.F32 R55, -RZ, R81.H0_H0 ;  /* 0x20000051ff377230 */ /* 0x000fe40000004100 */
[----:B------:R-:W-:Y:S01]  /*10080*/  FFMA.FTZ R79, R59, R54, R52 ;  /* 0x000000363b4f7223 */ /* 0x000fe20000010034 */
[----:B------:R-:W-:Y:S02]  /*10090*/  HADD2.F32 R45, -RZ, R107.H0_H0 ;  /* 0x2000006bff2d7230 */ /* 0x000fe40000004100 */
[----:B------:R-:W-:Y:S01]  /*100a0*/  FMUL.FTZ R59, R60, R53 ;  /* 0x000000353c3b7220 */ /* 0x000fe20000410000 */
[----:B------:R-:W-:-:S02]  /*100b0*/  HADD2.F32 R47, -RZ, R105.H0_H0 ;  /* 0x20000069ff2f7230 */ /* 0x000fc40000004100 */
[----:B------:R-:W-:Y:S01]  /*100c0*/  FMUL.FTZ R61, R62, R55 ;  /* 0x000000373e3d7220 */ /* 0x000fe20000410000 */
[----:B------:R-:W-:Y:S02]  /*100d0*/  HADD2.F32 R56, -RZ, R56.H1_H1 ;  /* 0x30000038ff387230 */ /* 0x000fe40000004100 */
[----:B------:R-:W-:Y:S01]  /*100e0*/  FMUL.FTZ R60, R60, R45 ;  /* 0x0000002d3c3c7220 */ /* 0x000fe20000410000 */
[----:B------:R-:W-:Y:S02]  /*100f0*/  HADD2.F32 R58, -RZ, R58.H1_H1 ;  /* 0x3000003aff3a7230 */ /* 0x000fe40000004100 */
        /* <DEDUP_REMOVED lines=8> */
[----:B------:R-:W-:Y:S02]  /*10180*/  F2FP.F16.F32.PACK_AB R44, R44, R67 ;  /* 0x000000432c2c723e */ /* 0x000fe400000000ff */
[----:B------:R-:W-:Y:S02]  /*10190*/  F2FP.F16.F32.PACK_AB R46, R61, R66 ;  /* 0x000000423d2e723e */ /* 0x000fe400000000ff */
[----:B------:R-:W-:Y:S02]  /*101a0*/  F2FP.F16.F32.PACK_AB R53, R71, R78 ;  /* 0x0000004e4735723e */ /* 0x000fe400000000ff */
[----:B------:R-:W-:Y:S01]  /*101b0*/  F2FP.F16.F32.PACK_AB R52, R52, R57 ;  /* 0x000000393434723e */ /* 0x000fe200000000ff */
[----:B------:R1:W-:Y:S01]  /*101c0*/  STS.128 [R111], R44 ;  /* 0x0000002c6f007388 */ /* 0x0003e20000000c00 */
[----:B------:R-:W-:-:S05]  /*101d0*/  F2FP.F16.F32.PACK_AB R54, R54, R77 ;  /* 0x0000004d3636723e */ /* 0x000fca00000000ff */
[----:B------:R1:W-:Y:S02]  /*101e0*/  STS.128 [R64+0x10400], R52 ;  /* 0x0104003440007388 */ /* 0x0003e40000000c00 */
.L_x_1927:
[----:B------:R-:W-:Y:S05]  /*101f0*/  BSYNC B2 ;  /* 0x0000000000027941 */ /* 0x000fea0003800000 */
.L_x_1926:
[----:B------:R-:W-:Y:S05]  /*10200*/  @P1 BRA `(.L_x_1925) ;  /* 0x0000000400801947 */ /* 0x000fea0003800000 */
[----:B-1----:R-:W2:Y:S04]  /*10210*/  LDL R44, [R1+0x5c] ;  /* 0x00005c00012c7983 */ /* 0x002ea80000100800 */
[----:B------:R-:W3:Y:S01]  /*10220*/  LDL R77, [R1+0x94] ;  /* 0x00009400014d7983 */ /* 0x000ee20000100800 */
[--C-:B0-----:R-:W-:Y:S01]  /*10230*/  SHF.R.U64 R69, R48, 0x10, R49.reuse ;  /* 0x0000001030457819 */ /* 0x101fe20000001231 */
[----:B------:R-:W-:Y:S01]  /*10240*/  HADD2.F32 R58, -RZ, R94.H1_H1 ;  /* 0x3000005eff3a7230 */ /* 0x000fe20000004100 */
[----:B------:R-:W-:Y:S01]  /*10250*/  SHF.R.U32.HI R62, RZ, 0x10, R49 ;  /* 0x00000010ff3e7819 */ /* 0x000fe20000011631 */
[----:B------:R-:W-:Y:S01]  /*10260*/  HADD2.F32 R60, -RZ, R92.H1_H1 ;  /* 0x3000005cff3c7230 */ /* 0x000fe20000004100 */
[--C-:B------:R-:W-:Y:S02]  /*10270*/  SHF.R.U64 R76, R40, 0x10, R41.reuse ;  /* 0x00000010284c7819 */ /* 0x100fe40000001229 */
[----:B------:R-:W-:Y:S01]  /*10280*/  SHF.R.U32.HI R57, RZ, 0x10, R41 ;  /* 0x00000010ff397819 */ /* 0x000fe20000011629 */
[----:B------:R-:W-:Y:S01]  /*10290*/  HADD2.F32 R62, -RZ, R62.H0_H0 ;  /* 0x2000003eff3e7230 */ /* 0x000fe20000004100 */
[----:B------:R-:W-:-:S02]  /*102a0*/  SHF.R.U64 R67, R50, 0x10, R51 ;  /* 0x0000001032437819 */ /* 0x000fc40000001233 */
[--C-:B------:R-:W-:Y:S02]  /*102b0*/  SHF.R.U32.HI R70, RZ, 0x10, R43.reuse ;  /* 0x00000010ff467819 */ /* 0x100fe4000001162b */
[----:B------:R-:W-:Y:S02]  /*102c0*/  SHF.R.U64 R71, R42, 0x10, R43 ;  /* 0x000000102a477819 */ /* 0x000fe4000000122b */
[----:B--2---:R-:W-:-:S04]  /*102d0*/  LEA.HI R65, R65, R44, RZ, 0x1d ;  /* 0x0000002c41417211 */ /* 0x004fc800078fe8ff */
[----:B------:R-:W-:Y:S01]  /*102e0*/  SHF.R.S32.HI R46, RZ, 0x1f, R65 ;  /* 0x0000001fff2e7819 */ /* 0x000fe20000011441 */
[----:B------:R-:W-:-:S03]  /*102f0*/  IMAD.SHL.U32 R44, R65, 0x8, RZ ;  /* 0x00000008412c7824 */ /* 0x000fc600078e00ff */
[----:B------:R-:W-:Y:S02]  /*10300*/  LEA.HI R46, R46, R65, RZ, 0x3 ;  /* 0x000000412e2e7211 */ /* 0x000fe400078f18ff */
[----:B------:R-:W-:Y:S02]  /*10310*/  LOP3.LUT R44, R110, 0x38, R44, 0xf8, !PT ;  /* 0x000000386e2c7812 */ /* 0x000fe400078ef82c */
[----:B------:R-:W-:Y:S02]  /*10320*/  SHF.L.U32 R46, R46, 0xa, RZ ;  /* 0x0000000a2e2e7819 */ /* 0x000fe400000006ff */
[----:B------:R-:W-:Y:S02]  /*10330*/  LOP3.LUT R52, R44, R109, RZ, 0x3c, !PT ;  /* 0x0000006d2c347212 */ /* 0x000fe400078e3cff */
[----:B------:R-:W-:Y:S02]  /*10340*/  LOP3.LUT R53, R46, 0x7fffe000, RZ, 0xc0, !PT ;  /* 0x7fffe0002e357812 */ /* 0x000fe400078ec0ff */
[----:B---3--:R-:W0:Y:S01]  /*10350*/  LDS.128 R44, [R77] ;  /* 0x000000004d2c7984 */ /* 0x008e220000000c00 */
[----:B------:R-:W-:-:S02]  /*10360*/  SHF.R.U32.HI R65, RZ, 0x10, R51 ;  /* 0x00000010ff417819 */ /* 0x000fc40000011633 */
[----:B-----5:R-:W-:-:S05]  /*10370*/  IADD3 R53, R52, R53, R108 ;  /* 0x0000003534357210 */ /* 0x020fca0007ffe06c */
[----:B------:R-:W-:-:S05]  /*10380*/  IMAD R56, R53, 0x2, R16 ;  /* 0x0000000235387824 */ /* 0x000fca00078e0210 */
[----:B------:R-:W1:Y:S01]  /*10390*/  LDS.128 R52, [R56+0x10400] ;  /* 0x0104000038347984 */ /* 0x000e620000000c00 */
[--C-:B0-----:R-:W-:Y:S02]  /*103a0*/  HADD2.F32 R41, -RZ, R45.reuse.H0_H0 ;  /* 0x2000002dff297230 */ /* 0x101fe40000004100 */
[----:B------:R-:W-:Y:S02]  /*103b0*/  HADD2.F32 R40, -RZ, R44.H0_H0 ;  /* 0x2000002cff287230 */ /* 0x000fe40000004100 */
[----:B------:R-:W-:Y:S02]  /*103c0*/  HADD2.F32 R45, -RZ, R45.H1_H1 ;  /* 0x3000002dff2d7230 */ /* 0x000fe40000004100 */
[----:B------:R-:W-:Y:S02]  /*103d0*/  HADD2.F32 R42, -RZ, R46.H0_H0 ;  /* 0x2000002eff2a7230 */ /* 0x000fe40000004100 */
[--C-:B------:R-:W-:Y:S02]  /*103e0*/  HADD2.F32 R43, -RZ, R47.reuse.H0_H0 ;  /* 0x2000002fff2b7230 */ /* 0x100fe40000004100 */
[----:B------:R-:W-:-:S02]  /*103f0*/  HADD2.F32 R47, -RZ, R47.H1_H1 ;  /* 0x3000002fff2f7230 */ /* 0x000fc40000004100 */
[----:B------:R-:W-:Y:S02]  /*10400*/  HADD2.F32 R44, -RZ, R44.H1_H1 ;  /* 0x3000002cff2c7230 */ /* 0x000fe40000004100 */
[--C-:B-1----:R-:W-:Y:S02]  /*10410*/  HADD2.F32 R49, -RZ, R53.reuse.H0_H0 ;  /* 0x20000035ff317230 */ /* 0x102fe40000004100 */
[----:B------:R-:W-:Y:S02]  /*10420*/  HADD2.F32 R48, -RZ, R52.H0_H0 ;  /* 0x20000034ff307230 */ /* 0x000fe40000004100 */
[----:B------:R-:W-:Y:S02]  /*10430*/  HADD2.F32 R53, -RZ, R53.H1_H1 ;  /* 0x30000035ff357230 */ /* 0x000fe40000004100 */
[C---:B------:R-:W-:Y:S01]  /*10440*/  FMUL.FTZ R64, R49.reuse, R60 ;  /* 0x0000003c31407220 */ /* 0x040fe20000410000 */
[----:B------:R-:W-:Y:S01]  /*10450*/  FMUL.FTZ R66, R49, R58 ;  /* 0x0000003a31427220 */ /* 0x000fe20000410000 */
[----:B------:R-:W-:-:S02]  /*10460*/  HADD2.F32 R49, -RZ, R92.H0_H0 ;  /* 0x2000005cff317230 */ /* 0x000fc40000004100 */
[C---:B------:R-:W-:Y:S01]  /*10470*/  FFMA.FTZ R64, R41.reuse, R58, -R64 ;  /* 0x0000003a29407223 */ /* 0x040fe20000010840 */
[----:B------:R-:W-:Y:S01]  /*10480*/  FFMA.FTZ R66, R41, R60, R66 ;  /* 0x0000003c29427223 */ /* 0x000fe20000010042 */
[----:B------:R-:W-:Y:S02]  /*10490*/  HADD2.F32 R41, -RZ, R94.H0_H0 ;  /* 0x2000005eff297230 */ /* 0x000fe40000004100 */
[----:B------:R-:W-:Y:S01]  /*104a0*/  FMUL.FTZ R68, R53, R62 ;  /* 0x0000003e35447220 */ /* 0x000fe20000410000 */
[----:B------:R-:W-:Y:S02]  /*104b0*/  HADD2.F32 R58, -RZ, R57.H0_H0 ;  /* 0x20000039ff3a7230 */ /* 0x000fe40000004100 */
[C---:B------:R-:W-:Y:S01]  /*104c0*/  FMUL.FTZ R57, R48.reuse, R49 ;  /* 0x0000003130397220 */ /* 0x040fe20000410000 */
[----:B------:R-:W-:Y:S02]  /*104d0*/  HADD2.F32 R50, -RZ, R54.H0_H0 ;  /* 0x20000036ff327230 */ /* 0x000fe40000004100 */
[----:B------:R-:W-:Y:S01]  /*104e0*/  FMUL.FTZ R48, R48, R41 ;  /* 0x0000002930307220 */ /* 0x000fe20000410000 */
[----:B------:R-:W-:-:S02]  /*104f0*/  HADD2.F32 R51, -RZ, R55.H0_H0 ;  /* 0x20000037ff337230 */ /* 0x000fc40000004100 */
[-C--:B------:R-:W-:Y:S01]  /*10500*/  FMUL.FTZ R60, R53, R58.reuse ;  /* 0x0000003a353c7220 */ /* 0x080fe20000410000 */
[C---:B------:R-:W-:Y:S01]  /*10510*/  FFMA.FTZ R57, R40.reuse, R41, -R57 ;  /* 0x0000002928397223 */ /* 0x040fe20000010839 */
[C---:B------:R-:W-:Y:S01]  /*10520*/  FFMA.FTZ R61, R45.reuse, R58, -R68 ;  /* 0x0000003a2d3d7223 */ /* 0x040fe20000010844 */
[----:B------:R-:W-:Y:S02]  /*10530*/  HADD2.F32 R53, -RZ, R93.H0_H0 ;  /* 0x2000005dff357230 */ /* 0x000fe40000004100 */
[----:B------:R-:W-:Y:S01]  /*10540*/  FFMA.FTZ R59, R40, R49, R48 ;  /* 0x00000031283b7223 */ /* 0x000fe20000010030 */
[----:B------:R-:W-:Y:S02]  /*10550*/  HADD2.F32 R41, -RZ, R95.H0_H0 ;  /* 0x2000005fff297230 */ /* 0x000fe40000004100 */
[----:B------:R-:W-:Y:S01]  /*10560*/  FFMA.FTZ R63, R45, R62, R60 ;  /* 0x0000003e2d3f7223 */ /* 0x000fe2000001003c */
[----:B------:R-:W-:Y:S02]  /*10570*/  HADD2.F32 R58, -RZ, R93.H1_H1 ;  /* 0x3000005dff3a7230 */ /* 0x000fe40000004100 */
[----:B------:R-:W-:Y:S01]  /*10580*/  FMUL.FTZ R45, R50, R53 ;  /* 0x00000035322d7220 */ /* 0x000fe20000410000 */
[----:B------:R-:W-:-:S02]  /*10590*/  HADD2.F32 R40, -RZ, R95.H1_H1 ;  /* 0x3000005fff287230 */ /* 0x000fc40000004100 */
[-C--:B------:R-:W-:Y:S01]  /*105a0*/  FMUL.FTZ R49, R50, R41.reuse ;  /* 0x0000002932317220 */ /* 0x080fe20000410000 */
[----:B------:R-:W-:Y:S02]  /*105b0*/  HADD2.F32 R55, -RZ, R55.H1_H1 ;  /* 0x30000037ff377230 */ /* 0x000fe40000004100 */
[C---:B------:R-:W-:Y:S01]  /*105c0*/  FMUL.FTZ R62, R51.reuse, R58 ;  /* 0x0000003a333e7220 */ /* 0x040fe20000410000 */
[----:B------:R-:W-:Y:S02]  /*105d0*/  HADD2.F32 R50, -RZ, R65.H0_H0 ;  /* 0x20000041ff327230 */ /* 0x000fe40000004100 */
[-C--:B------:R-:W-:Y:S01]  /*105e0*/  FMUL.FTZ R51, R51, R40.reuse ;  /* 0x0000002833337220 */ /* 0x080fe20000410000 */
[----:B------:R-:W-:Y:S02]  /*105f0*/  HADD2.F32 R48, -RZ, R70.H0_H0 ;  /* 0x20000046ff307230 */ /* 0x000fe40000004100 */
[C---:B------:R-:W-:Y:S01]  /*10600*/  FFMA.FTZ R60, R42.reuse, R41, -R45 ;  /* 0x000000292a3c7223 */ /* 0x040fe2000001082d */
[----:B------:R-:W-:Y:S01]  /*10610*/  FFMA.FTZ R53, R42, R53, R49 ;  /* 0x000000352a357223 */ /* 0x000fe20000010031 */
[----:B------:R-:W-:Y:S01]  /*10620*/  FFMA.FTZ R62, R43, R40, -R62 ;  /* 0x000000282b3e7223 */ /* 0x000fe2000001083e */
[----:B------:R-:W-:-:S02]  /*10630*/  HADD2.F32 R52, -RZ, R52.H1_H1 ;  /* 0x30000034ff347230 */ /* 0x000fc40000004100 */
[----:B------:R-:W-:Y:S01]  /*10640*/  FMUL.FTZ R42, R55, R50 ;  /* 0x00000032372a7220 */ /* 0x000fe20000410000 */
[----:B------:R-:W-:Y:S02]  /*10650*/  HADD2.F32 R54, -RZ, R54.H1_H1 ;  /* 0x30000036ff367230 */ /* 0x000fe40000004100 */
[----:B------:R-:W-:Y:S01]  /*10660*/  FFMA.FTZ R58, R43, R58, R51 ;  /* 0x0000003a2b3a7223 */ /* 0x000fe20000010033 */
[-C--:B------:R-:W-:Y:S01]  /*10670*/  FMUL.FTZ R40, R55, R48.reuse ;  /* 0x0000003037287220 */ /* 0x080fe20000410000 */
[----:B------:R-:W-:Y:S02]  /*10680*/  HADD2.F32 R45, -RZ, R69.H0_H0 ;  /* 0x20000045ff2d7230 */ /* 0x000fe40000004100 */
[C---:B------:R-:W-:Y:S01]  /*10690*/  FFMA.FTZ R55, R47.reuse, R48, -R42 ;  /* 0x000000302f377223 */ /* 0x040fe2000001082a */
[----:B------:R-:W-:Y:S02]  /*106a0*/  HADD2.F32 R49, -RZ, R67.H0_H0 ;  /* 0x20000043ff317230 */ /* 0x000fe40000004100 */
[----:B------:R-:W-:Y:S01]  /*106b0*/  FFMA.FTZ R65, R47, R50, R40 ;  /* 0x000000322f417223 */ /* 0x000fe20000010028 */
[----:B------:R-:W-:-:S02]  /*106c0*/  HADD2.F32 R41, -RZ, R76.H0_H0 ;  /* 0x2000004cff297230 */ /* 0x000fc40000004100 */
[----:B------:R-:W-:Y:S01]  /*106d0*/  FMUL.FTZ R47, R52, R45 ;  /* 0x0000002d342f7220 */ /* 0x000fe20000410000 */
[----:B------:R-:W-:Y:S02]  /*106e0*/  HADD2.F32 R43, -RZ, R71.H0_H0 ;  /* 0x20000047ff2b7230 */ /* 0x000fe40000004100 */
[----:B------:R-:W-:Y:S01]  /*106f0*/  FMUL.FTZ R51, R54, R49 ;  /* 0x0000003136337220 */ /* 0x000fe20000410000 */
[----:B------:R-:W-:Y:S02]  /*10700*/  HADD2.F32 R46, -RZ, R46.H1_H1 ;  /* 0x3000002eff2e7230 */ /* 0x000fe40000004100 */
[-C--:B------:R-:W-:Y:S01]  /*10710*/  FMUL.FTZ R52, R52, R41.reuse ;  /* 0x0000002934347220 */ /* 0x080fe20000410000 */
[----:B------:R-:W-:Y:S01]  /*10720*/  FFMA.FTZ R40, R44, R41, -R47 ;  /* 0x000000292c287223 */ /* 0x000fe2000001082f */
[-C--:B------:R-:W-:Y:S01]  /*10730*/  FMUL.FTZ R54, R54, R43.reuse ;  /* 0x0000002b36367220 */ /* 0x080fe20000410000 */
        /* <DEDUP_REMOVED lines=13> */
.L_x_1925:
[----:B------:R-:W-:Y:S05]  /*10810*/  BSYNC B1 ;  /* 0x0000000000017941 */ /* 0x000fea0003800000 */
.L_x_1924:
[----:B--2---:R-:W-:Y:S01]  /*10820*/  VIADD R40, R218, 0x40 ;  /* 0x00000040da287836 */ /* 0x004fe20000000000 */
[----:B------:R-:W-:Y:S04]  /*10830*/  BSSY B1, `(.L_x_1928) ;  /* 0x00000cf000017945 */ /* 0x000fe80003800000 */
[----:B------:R-:W-:-:S13]  /*10840*/  ISETP.GE.AND P0, PT, R40, R3, PT ;  /* 0x000000032800720c */ /* 0x000fda0003f06270 */
[----:B------:R-:W-:Y:S05]  /*10850*/  @P0 BRA `(.L_x_1929) ;  /* 0x0000000c00300947 */ /* 0x000fea0003800000 */
[----:B------:R2:W5:Y:S01]  /*10860*/  LDL R66, [R1+0x7c] ;  /* 0x00007c0001427983 */ /* 0x0005620000100800 */
[----:B------:R-:W3:Y:S01]  /*10870*/  LDC R65, c[0x0][0x3f4] ;  /* 0x0000fd00ff417b82 */ /* 0x000ee20000000800 */
[----:B0-----:R-:W-:Y:S01]  /*10880*/  VIADD R68, R218, 0x40 ;  /* 0x00000040da447836 */ /* 0x001fe20000000000 */
[----:B------:R-:W-:Y:S03]  /*10890*/  BSSY B2, `(.L_x_1930) ;  /* 0x0000067000027945 */ /* 0x000fe60003800000 */
[----:B------:R-:W-:-:S05]  /*108a0*/  IMAD.SHL.U32 R68, R68, 0x40, RZ ;  /* 0x0000004044447824 */ /* 0x000fca00078e00ff */
[----:B------:R-:W-:-:S04]  /*108b0*/  LOP3.LUT R68, R68, 0x1c0, RZ, 0xc0, !PT ;  /* 0x000001c044447812 */ /* 0x000fc800078ec0ff */
[----:B------:R-:W-:Y:S02]  /*108c0*/  SHF.R.U32.HI R67, RZ, 0x3, R68 ;  /* 0x00000003ff437819 */ /* 0x000fe40000011644 */
[-C--:B---3--:R-:W-:Y:S02]  /*108d0*/  ISETP.GE.AND P0, PT, R18, R65.reuse, PT ;  /* 0x000000411200720c */ /* 0x088fe40003f06270 */
[----:B------:R-:W-:-:S11]  /*108e0*/  ISETP.GE.AND P1, PT, R226, R65, PT ;  /* 0x00000041e200720c */ /* 0x000fd60003f26270 */
[----:B--2---:R-:W-:Y:S05]  /*108f0*/  @P0 BRA `(.L_x_1931) ;  /* 0x0000000400800947 */ /* 0x004fea0003800000 */
[----:B------:R-:W2:Y:S04]  /*10900*/  LDL R40, [R1+0x58] ;  /* 0x0000580001287983 */ /* 0x000ea80000100800 */
[----:B------:R-:W3:Y:S01]  /*10910*/  LDL R69, [R1+0x90] ;  /* 0x0000900001457983 */ /* 0x000ee20000100800 */
[--C-:B------:R-:W-:Y:S01]  /*10920*/  SHF.R.U64 R61, R36, 0x10, R37.reuse ;  /* 0x00000010243d7819 */ /* 0x100fe20000001225 */
[----:B-1----:R-:W-:Y:S01]  /*10930*/  HADD2.F32 R52, -RZ, R96.H1_H1 ;  /* 0x30000060ff347230 */ /* 0x002fe20000004100 */
        /* <DEDUP_REMOVED lines=10> */
[----:B------:R-:W-:Y:S02]  /*109e0*/  SHF.R.S32.HI R43, RZ, 0x1f, R40 ;  /* 0x0000001fff2b7819 */ /* 0x000fe40000011428 */
[----:B------:R-:W-:Y:S02]  /*109f0*/  SHF.L.U32 R41, R40, 0x3, RZ ;  /* 0x0000000328297819 */ /* 0x000fe400000006ff */
        /* <DEDUP_REMOVED lines=35> */
[----:B------:R-:W-:Y:S02]  /*10c30*/  HADD2.F32 R45, -RZ, R97.H0_H0 ;  /* 0x20000061ff2d7230 */ /* 0x000fe40000004100 */
[----:B------:R-:W-:Y:S02]  /*10c40*/  HADD2.F32 R29, -RZ, R99.H0_H0 ;  /* 0x20000063ff1d7230 */ /* 0x000fe40000004100 */
[----:B------:R-:W-:Y:S02]  /*10c50*/  HADD2.F32 R50, -RZ, R97.H1_H1 ;  /* 0x30000061ff327230 */ /* 0x000fe40000004100 */
[C---:B------:R-:W-:Y:S01]  /*10c60*/  FMUL.FTZ R37, R38.reuse, R45 ;  /* 0x0000002d26257220 */ /* 0x040fe20000410000 */
[----:B------:R-:W-:Y:S02]  /*10c70*/  HADD2.F32 R28, -RZ, R99.H1_H1 ;  /* 0x30000063ff1c7230 */ /* 0x000fe40000004100 */
[----:B------:R-:W-:Y:S01]  /*10c80*/  FMUL.FTZ R55, R38, R29 ;  /* 0x0000001d26377220 */ /* 0x000fe20000410000 */
[----:B------:R-:W-:-:S02]  /*10c90*/  HADD2.F32 R47, -RZ, R47.H1_H1 ;  /* 0x3000002fff2f7230 */ /* 0x000fc40000004100 */
[C---:B------:R-:W-:Y:S01]  /*10ca0*/  FMUL.FTZ R54, R39.reuse, R50 ;  /* 0x0000003227367220 */ /* 0x040fe20000410000 */
[----:B------:R-:W-:Y:S02]  /*10cb0*/  HADD2.F32 R38, -RZ, R57.H0_H0 ;  /* 0x20000039ff267230 */ /* 0x000fe40000004100 */
[-C--:B------:R-:W-:Y:S01]  /*10cc0*/  FMUL.FTZ R39, R39, R28.reuse ;  /* 0x0000001c27277220 */ /* 0x080fe20000410000 */
[----:B------:R-:W-:Y:S02]  /*10cd0*/  HADD2.F32 R36, -RZ, R62.H0_H0 ;  /* 0x2000003eff247230 */ /* 0x000fe40000004100 */
[C---:B------:R-:W-:Y:S01]  /*10ce0*/  FFMA.FTZ R52, R30.reuse, R29, -R37 ;  /* 0x0000001d1e347223 */ /* 0x040fe20000010825 */
[----:B------:R-:W-:Y:S01]  /*10cf0*/  FFMA.FTZ R55, R30, R45, R55 ;  /* 0x0000002d1e377223 */ /* 0x000fe20000010037 */
[C---:B------:R-:W-:Y:S01]  /*10d00*/  FFMA.FTZ R54, R31.reuse, R28, -R54 ;  /* 0x0000001c1f367223 */ /* 0x040fe20000010836 */
[----:B------:R-:W-:Y:S01]  /*10d10*/  FFMA.FTZ R50, R31, R50, R39 ;  /* 0x000000321f327223 */ /* 0x000fe20000010027 */
[----:B------:R-:W-:-:S02]  /*10d20*/  HADD2.F32 R44, -RZ, R44.H1_H1 ;  /* 0x3000002cff2c7230 */ /* 0x000fc40000004100 */
[C---:B------:R-:W-:Y:S01]  /*10d30*/  FMUL.FTZ R30, R47.reuse, R38 ;  /* 0x000000262f1e7220 */ /* 0x040fe20000410000 */
[----:B------:R-:W-:Y:S02]  /*10d40*/  HADD2.F32 R46, -RZ, R46.H1_H1 ;  /* 0x3000002eff2e7230 */ /* 0x000fe40000004100 */
        /* <DEDUP_REMOVED lines=27> */
.L_x_1931:
[----:B------:R-:W-:Y:S05]  /*10f00*/  BSYNC B2 ;  /* 0x0000000000027941 */ /* 0x000fea0003800000 */
.L_x_1930:
[----:B------:R-:W-:Y:S05]  /*10f10*/  @P1 BRA `(.L_x_1929) ;  /* 0x0000000400801947 */ /* 0x000fea0003800000 */
[----:B0-----:R-:W2:Y:S04]  /*10f20*/  LDL R28, [R1+0x5c] ;  /* 0x00005c00011c7983 */ /* 0x001ea80000100800 */
[----:B------:R-:W3:Y:S01]  /*10f30*/  LDL R57, [R1+0x8c] ;  /* 0x00008c0001397983 */ /* 0x000ee20000100800 */
[--C-:B-1----:R-:W-:Y:S01]  /*10f40*/  SHF.R.U64 R53, R32, 0x10, R33.reuse ;  /* 0x0000001020357819 */ /* 0x102fe20000001221 */
[----:B------:R-:W-:Y:S01]  /*10f50*/  HADD2.F32 R42, -RZ, R86.H1_H1 ;  /* 0x30000056ff2a7230 */ /* 0x000fe20000004100 */
        /* <DEDUP_REMOVED lines=18> */
[----:B-----5:R-:W-:-:S04]  /*11080*/  IADD3 R37, R36, R37, R66 ;  /* 0x0000002524257210 */ /* 0x020fc80007ffe042 */
[----:B------:R-:W-:-:S05]  /*11090*/  LEA R40, R37, R16, 0x1 ;  /* 0x0000001025287211 */ /* 0x000fca00078e08ff */
[----:B------:R-:W1:Y:S01]  /*110a0*/  LDS.128 R36, [R40+0x10400] ;  /* 0x0104000028247984 */ /* 0x000e620000000c00 */
[--C-:B0-----:R-:W-:Y:S02]  /*110b0*/  HADD2.F32 R25, -RZ, R29.reuse.H0_H0 ;  /* 0x2000001dff197230 */ /* 0x101fe40000004100 */
[----:B------:R-:W-:Y:S02]  /*110c0*/  HADD2.F32 R24, -RZ, R28.H0_H0 ;  /* 0x2000001cff187230 */ /* 0x000fe40000004100 */
[----:B------:R-:W-:Y:S02]  /*110d0*/  HADD2.F32 R29, -RZ, R29.H1_H1 ;  /* 0x3000001dff1d7230 */ /* 0x000fe40000004100 */
[----:B------:R-:W-:Y:S02]  /*110e0*/  HADD2.F32 R26, -RZ, R30.H0_H0 ;  /* 0x2000001eff1a7230 */ /* 0x000fe40000004100 */
[--C-:B------:R-:W-:Y:S02]  /*110f0*/  HADD2.F32 R27, -RZ, R31.reuse.H0_H0 ;  /* 0x2000001fff1b7230 */ /* 0x100fe40000004100 */
[----:B------:R-:W-:-:S02]  /*11100*/  HADD2.F32 R31, -RZ, R31.H1_H1 ;  /* 0x3000001fff1f7230 */ /* 0x000fc40000004100 */
[--C-:B-1----:R-:W-:Y:S02]  /*11110*/  HADD2.F32 R33, -RZ, R37.reuse.H0_H0 ;  /* 0x20000025ff217230 */ /* 0x102fe40000004100 */
[----:B------:R-:W-:Y:S02]  /*11120*/  HADD2.F32 R32, -RZ, R36.H0_H0 ;  /* 0x20000024ff207230 */ /* 0x000fe40000004100 */
[----:B------:R-:W-:Y:S02]  /*11130*/  HADD2.F32 R37, -RZ, R37.H1_H1 ;  /* 0x30000025ff257230 */ /* 0x000fe40000004100 */
[C---:B------:R-:W-:Y:S01]  /*11140*/  FMUL.FTZ R48, R33.reuse, R44 ;  /* 0x0000002c21307220 */ /* 0x040fe20000410000 */
[-C--:B------:R-:W-:Y:S01]  /*11150*/  FMUL.FTZ R50, R33, R42.reuse ;  /* 0x0000002a21327220 */ /* 0x080fe20000410000 */
[----:B------:R-:W-:Y:S02]  /*11160*/  HADD2.F32 R33, -RZ, R84.H0_H0 ;  /* 0x20000054ff217230 */ /* 0x000fe40000004100 */
[C---:B------:R-:W-:Y:S01]  /*11170*/  FFMA.FTZ R48, R25.reuse, R42, -R48 ;  /* 0x0000002a19307223 */ /* 0x040fe20000010830 */
[----:B------:R-:W-:Y:S01]  /*11180*/  FFMA.FTZ R50, R25, R44, R50 ;  /* 0x0000002c19327223 */ /* 0x000fe20000010032 */
[----:B------:R-:W-:-:S02]  /*11190*/  HADD2.F32 R25, -RZ, R86.H0_H0 ;  /* 0x20000056ff197230 */ /* 0x000fc40000004100 */
[C---:B------:R-:W-:Y:S01]  /*111a0*/  FMUL.FTZ R52, R37.reuse, R46 ;  /* 0x0000002e25347220 */ /* 0x040fe20000410000 */
[----:B------:R-:W-:Y:S02]  /*111b0*/  HADD2.F32 R42, -RZ, R41.H0_H0 ;  /* 0x20000029ff2a7230 */ /* 0x000fe40000004100 */
[C---:B------:R-:W-:Y:S01]  /*111c0*/  FMUL.FTZ R41, R32.reuse, R33 ;  /* 0x0000002120297220 */ /* 0x040fe20000410000 */
[----:B------:R-:W-:Y:S02]  /*111d0*/  HADD2.F32 R34, -RZ, R38.H0_H0 ;  /* 0x20000026ff227230 */ /* 0x000fe40000004100 */
[-C--:B------:R-:W-:Y:S01]  /*111e0*/  FMUL.FTZ R32, R32, R25.reuse ;  /* 0x0000001920207220 */ /* 0x080fe20000410000 */
[----:B------:R-:W-:Y:S02]  /*111f0*/  HADD2.F32 R35, -RZ, R39.H0_H0 ;  /* 0x20000027ff237230 */ /* 0x000fe40000004100 */
[-C--:B------:R-:W-:Y:S01]  /*11200*/  FMUL.FTZ R44, R37, R42.reuse ;  /* 0x0000002a252c7220 */ /* 0x080fe20000410000 */
[----:B------:R-:W-:Y:S01]  /*11210*/  FFMA.FTZ R41, R24, R25, -R41 ;  /* 0x0000001918297223 */ /* 0x000fe20000010829 */
[----:B------:R-:W-:Y:S01]  /*11220*/  FFMA.FTZ R45, R29, R42, -R52 ;  /* 0x0000002a1d2d7223 */ /* 0x000fe20000010834 */
[----:B------:R-:W-:-:S02]  /*11230*/  HADD2.F32 R37, -RZ, R85.H0_H0 ;  /* 0x20000055ff257230 */ /* 0x000fc40000004100 */
[----:B------:R-:W-:Y:S01]  /*11240*/  FFMA.FTZ R43, R24, R33, R32 ;  /* 0x00000021182b7223 */ /* 0x000fe20000010020 */
[----:B------:R-:W-:Y:S02]  /*11250*/  HADD2.F32 R25, -RZ, R87.H0_H0 ;  /* 0x20000057ff197230 */ /* 0x000fe40000004100 */
[----:B------:R-:W-:Y:S01]  /*11260*/  FFMA.FTZ R47, R29, R46, R44 ;  /* 0x0000002e1d2f7223 */ /* 0x000fe2000001002c */
        /* <DEDUP_REMOVED lines=11> */
[----:B------:R-:W-:Y:S01]  /*11320*/  FFMA.FTZ R46, R27, R24, -R46 ;  /* 0x000000181b2e7223 */ /* 0x000fe2000001082e */
[----:B------:R-:W-:Y:S02]  /*11330*/  HADD2.F32 R36, -RZ, R36.H1_H1 ;  /* 0x30000024ff247230 */ /* 0x000fe40000004100 */
[----:B------:R-:W-:Y:S01]  /*11340*/  FMUL.FTZ R26, R39, R34 ;  /* 0x00000022271a7220 */ /* 0x000fe20000410000 */
[----:B------:R-:W-:-:S02]  /*11350*/  HADD2.F32 R38, -RZ, R38.H1_H1 ;  /* 0x30000026ff267230 */ /* 0x000fc40000004100 */
[----:B------:R-:W-:Y:S01]  /*11360*/  FFMA.FTZ R42, R27, R42, R35 ;  /* 0x0000002a1b2a7223 */ /* 0x000fe20000010023 */
        /* <DEDUP_REMOVED lines=27> */
.L_x_1929:
[----:B------:R-:W-:Y:S05]  /*11520*/  BSYNC B1 ;  /* 0x0000000000017941 */ /* 0x000fea0003800000 */
.L_x_1928:
[----:B--2---:R-:W-:-:S05]  /*11530*/  VIADD R24, R218, 0x60 ;  /* 0x00000060da187836 */ /* 0x004fca0000000000 */
[----:B------:R-:W-:-:S13]  /*11540*/  ISETP.GE.AND P0, PT, R24, R3, PT ;  /* 0x000000031800720c */ /* 0x000fda0003f06270 */
[----:B------:R-:W-:Y:S05]  /*11550*/  @P0 BRA `(.L_x_1899) ;  /* 0x0000000c00300947 */ /* 0x000fea0003800000 */
[----:B------:R2:W5:Y:S01]  /*11560*/  LDL R50, [R1+0x78] ;  /* 0x0000780001327983 */ /* 0x0005620000100800 */
[----:B------:R-:W3:Y:S01]  /*11570*/  LDC R49, c[0x0][0x3f4] ;  /* 0x0000fd00ff317b82 */ /* 0x000ee20000000800 */
[----:B------:R-:W-:Y:S01]  /*11580*/  VIADD R51, R218, 0x60 ;  /* 0x00000060da337836 */ /* 0x000fe20000000000 */
[----:B------:R-:W-:Y:S03]  /*11590*/  BSSY B1, `(.L_x_1932) ;  /* 0x0000067000017945 */ /* 0x000fe60003800000 */
[----:B------:R-:W-:-:S05]  /*115a0*/  IMAD.SHL.U32 R51, R51, 0x40, RZ ;  /* 0x0000004033337824 */ /* 0x000fca00078e00ff */
[----:B------:R-:W-:-:S04]  /*115b0*/  LOP3.LUT R51, R51, 0x1c0, RZ, 0xc0, !PT ;  /* 0x000001c033337812 */ /* 0x000fc800078ec0ff */
[----:B0-----:R-:W-:Y:S02]  /*115c0*/  SHF.R.U32.HI R48, RZ, 0x3, R51 ;  /* 0x00000003ff307819 */ /* 0x001fe40000011633 */
[-C--:B---3--:R-:W-:Y:S02]  /*115d0*/  ISETP.GE.AND P0, PT, R18, R49.reuse, PT ;  /* 0x000000311200720c */ /* 0x088fe40003f06270 */
[----:B------:R-:W-:-:S11]  /*115e0*/  ISETP.GE.AND P1, PT, R226, R49, PT ;  /* 0x00000031e200720c */ /* 0x000fd60003f26270 */
[----:B--2---:R-:W-:Y:S05]  /*115f0*/  @P0 BRA `(.L_x_1933) ;  /* 0x0000000400800947 */ /* 0x004fea0003800000 */
[----:B------:R-:W2:Y:S04]  /*11600*/  LDL R24, [R1+0x58] ;  /* 0x0000580001187983 */ /* 0x000ea80000100800 */
[----:B-1----:R-:W3:Y:S01]  /*11610*/  LDL R52, [R1+0x88] ;  /* 0x0000880001347983 */ /* 0x002ee20000100800 */
[--C-:B------:R-:W-:Y:S01]  /*11620*/  SHF.R.U64 R47, R12, 0x10, R13.reuse ;  /* 0x000000100c2f7819 */ /* 0x100fe2000000120d */
[----:B------:R-:W-:Y:S01]  /*11630*/  HADD2.F32 R34, -RZ, R88.H1_H1 ;  /* 0x30000058ff227230 */ /* 0x000fe20000004100 */
[----:B------:R-:W-:Y:S01]  /*11640*/  SHF.R.U32.HI R33, RZ, 0x10, R13 ;  /* 0x00000010ff217819 */ /* 0x000fe2000001160d */
[----:B------:R-:W-:Y:S01]  /*11650*/  HADD2.F32 R32, -RZ, R90.H1_H1 ;  /* 0x3000005aff207230 */ /* 0x000fe20000004100 */
[--C-:B------:R-:W-:Y:S02]  /*11660*/  SHF.R.U64 R44, R4, 0x10, R5.reuse ;  /* 0x00000010042c7819 */ /* 0x100fe40000001205 */
[----:B------:R-:W-:-:S02]  /*11670*/  SHF.R.U32.HI R36, RZ, 0x10, R5 ;  /* 0x00000010ff247819 */ /* 0x000fc40000011605 */
[--C-:B------:R-:W-:Y:S02]  /*11680*/  SHF.R.U64 R46, R14, 0x10, R15.reuse ;  /* 0x000000100e2e7819 */ /* 0x100fe4000000120f */
[----:B------:R-:W-:Y:S01]  /*11690*/  SHF.R.U32.HI R45, RZ, 0x10, R15 ;  /* 0x00000010ff2d7819 */ /* 0x000fe2000001160f */
[----:B------:R-:W-:Y:S01]  /*116a0*/  HADD2.F32 R36, -RZ, R36.H0_H0 ;  /* 0x20000024ff247230 */ /* 0x000fe20000004100 */
        /* <DEDUP_REMOVED lines=85> */
.L_x_1933:
[----:B------:R-:W-:Y:S05]  /*11c00*/  BSYNC B1 ;  /* 0x0000000000017941 */ /* 0x000fea0003800000 */
.L_x_1932:
[----:B------:R-:W-:Y:S05]  /*11c10*/  @P1 BRA `(.L_x_1899) ;  /* 0x0000000400801947 */ /* 0x000fea0003800000 */
[----:B0-----:R-:W2:Y:S04]  /*11c20*/  LDL R3, [R1+0x5c] ;  /* 0x00005c0001037983 */ /* 0x001ea80000100800 */
[----:B------:R-:W3:Y:S01]  /*11c30*/  LDL R41, [R1+0x84] ;  /* 0x0000840001297983 */ /* 0x000ee20000100800 */
[--C-:B------:R-:W-:Y:S01]  /*11c40*/  SHF.R.U64 R40, R72, 0x10, R73.reuse ;  /* 0x0000001048287819 */ /* 0x100fe20000001249 */
[--C-:B------:R-:W-:Y:S01]  /*11c50*/  HADD2.F32 R29, -RZ, R21.reuse.H1_H1 ;  /* 0x30000015ff1d7230 */ /* 0x100fe20000004100 */
[----:B------:R-:W-:Y:S01]  /*11c60*/  SHF.R.U32.HI R72, RZ, 0x10, R73 ;  /* 0x00000010ff487819 */ /* 0x000fe20000011649 */
[--C-:B------:R-:W-:Y:S01]  /*11c70*/  HADD2.F32 R31, -RZ, R0.reuse.H1_H1 ;  /* 0x30000000ff1f7230 */ /* 0x100fe20000004100 */
[--C-:B------:R-:W-:Y:S01]  /*11c80*/  SHF.R.U32.HI R30, RZ, 0x10, R9.reuse ;  /* 0x00000010ff1e7819 */ /* 0x100fe20000011609 */
[----:B------:R-:W-:Y:S01]  /*11c90*/  HADD2.F32 R28, -RZ, R0.H0_H0 ;  /* 0x20000000ff1c7230 */ /* 0x000fe20000004100 */
[----:B------:R-:W-:Y:S01]  /*11ca0*/  SHF.R.U64 R38, R8, 0x10, R9 ;  /* 0x0000001008267819 */ /* 0x000fe20000001209 */
[----:B------:R-:W-:Y:S01]  /*11cb0*/  HADD2.F32 R0, -RZ, R21.H0_H0 ;  /* 0x20000015ff007230 */ /* 0x000fe20000004100 */
[--C-:B------:R-:W-:Y:S01]  /*11cc0*/  SHF.R.U64 R39, R74, 0x10, R75.reuse ;  /* 0x000000104a277819 */ /* 0x100fe2000000124b */
[----:B------:R-:W-:Y:S01]  /*11cd0*/  HADD2.F32 R30, -RZ, R30.H0_H0 ;  /* 0x2000001eff1e7230 */ /* 0x000fe20000004100 */
[----:B------:R-:W-:Y:S01]  /*11ce0*/  SHF.R.U32.HI R74, RZ, 0x10, R75 ;  /* 0x00000010ff4a7819 */ /* 0x000fe2000001164b */
[--C-:B------:R-:W-:Y:S01]  /*11cf0*/  HADD2.F32 R21, -RZ, R20.reuse.H0_H0 ;  /* 0x20000014ff157230 */ /* 0x100fe20000004100 */
[--C-:B------:R-:W-:Y:S01]  /*11d00*/  SHF.R.U32.HI R36, RZ, 0x10, R11.reuse ;  /* 0x00000010ff247819 */ /* 0x100fe2000001160b */
[----:B------:R-:W-:Y:S01]  /*11d10*/  HADD2.F32 R20, -RZ, R20.H1_H1 ;  /* 0x30000014ff147230 */ /* 0x000fe20000004100 */
[----:B------:R-:W-:-:S02]  /*11d20*/  SHF.R.U64 R37, R10, 0x10, R11 ;  /* 0x000000100a257819 */ /* 0x000fc4000000120b */
        /* <DEDUP_REMOVED lines=11> */
[----:B------:R-:W2:Y:S01]  /*11de0*/  LDS.128 R12, [R3+0x10400] ;  /* 0x01040000030c7984 */ /* 0x000ea20000000c00 */
[--C-:B0-----:R-:W-:Y:S02]  /*11df0*/  HADD2.F32 R8, -RZ, R5.reuse.H0_H0 ;  /* 0x20000005ff087230 */ /* 0x101fe40000004100 */
[----:B------:R-:W-:Y:S02]  /*11e00*/  HADD2.F32 R9, -RZ, R5.H1_H1 ;  /* 0x30000005ff097230 */ /* 0x000fe40000004100 */
[----:B------:R-:W-:Y:S02]  /*11e10*/  HADD2.F32 R5, -RZ, R4.H0_H0 ;  /* 0x20000004ff057230 */ /* 0x000fe40000004100 */
[--C-:B------:R-:W-:Y:S02]  /*11e20*/  HADD2.F32 R11, -RZ, R7.reuse.H0_H0 ;  /* 0x20000007ff0b7230 */ /* 0x100fe40000004100 */
[----:B------:R-:W-:Y:S02]  /*11e30*/  HADD2.F32 R10, -RZ, R6.H0_H0 ;  /* 0x20000006ff0a7230 */ /* 0x000fe40000004100 */
[----:B------:R-:W-:-:S02]  /*11e40*/  HADD2.F32 R7, -RZ, R7.H1_H1 ;  /* 0x30000007ff077230 */ /* 0x000fc40000004100 */
[--C-:B--2---:R-:W-:Y:S02]  /*11e50*/  HADD2.F32 R24, -RZ, R13.reuse.H0_H0 ;  /* 0x2000000dff187230 */ /* 0x104fe40000004100 */
        /* <DEDUP_REMOVED lines=8> */
[----:B------:R-:W-:Y:S01]  /*11ee0*/  FMUL.FTZ R8, R13, R28 ;  /* 0x0000001c0d087220 */ /* 0x000fe20000410000 */
[-C--:B------:R-:W-:Y:S01]  /*11ef0*/  FMUL.FTZ R34, R25, R24.reuse ;  /* 0x0000001819227220 */ /* 0x080fe20000410000 */
[----:B------:R-:W-:Y:S01]  /*11f00*/  FFMA.FTZ R32, R9, R24, -R32 ;  /* 0x0000001809207223 */ /* 0x000fe20000010820 */
[----:B------:R-:W-:-:S02]  /*11f10*/  HADD2.F32 R26, -RZ, R14.H0_H0 ;  /* 0x2000000eff1a7230 */ /* 0x000fc40000004100 */
[----:B------:R-:W-:Y:S01]  /*11f20*/  FMUL.FTZ R13, R13, R0 ;  /* 0x000000000d0d7220 */ /* 0x000fe20000410000 */
[----:B------:R-:W-:Y:S01]  /*11f30*/  FFMA.FTZ R34, R9, R30, R34 ;  /* 0x0000001e09227223 */ /* 0x000fe20000010022 */
[----:B------:R-:W-:Y:S02]  /*11f40*/  HADD2.F32 R9, -RZ, R23.H0_H0 ;  /* 0x20000017ff097230 */ /* 0x000fe40000004100 */
[C---:B------:R-:W-:Y:S01]  /*11f50*/  FFMA.FTZ R25, R5.reuse, R0, -R8 ;  /* 0x0000000005197223 */ /* 0x040fe20000010808 */
[----:B------:R-:W-:Y:S02]  /*11f60*/  HADD2.F32 R27, -RZ, R15.H0_H0 ;  /* 0x2000000fff1b7230 */ /* 0x000fe40000004100 */
[----:B------:R-:W-:Y:S01]  /*11f70*/  FFMA.FTZ R28, R5, R28, R13 ;  /* 0x0000001c051c7223 */ /* 0x000fe2000001000d */
[----:B------:R-:W-:Y:S02]  /*11f80*/  HADD2.F32 R0, -RZ, R23.H1_H1 ;  /* 0x30000017ff007230 */ /* 0x000fe40000004100 */
[C---:B------:R-:W-:Y:S01]  /*11f90*/  FMUL.FTZ R5, R26.reuse, R21 ;  /* 0x000000151a057220 */ /* 0x040fe20000410000 */
[----:B------:R-:W-:Y:S01]  /*11fa0*/  FMUL.FTZ R13, R26, R9 ;  /* 0x000000091a0d7220 */ /* 0x000fe20000410000 */
[----:B------:R-:W-:Y:S01]  /*11fb0*/  FMUL.FTZ R26, R27, R20 ;  /* 0x000000141b1a7220 */ /* 0x000fe20000410000 */
[----:B------:R-:W-:-:S02]  /*11fc0*/  HADD2.F32 R15, -RZ, R15.H1_H1 ;  /* 0x3000000fff0f7230 */ /* 0x000fc40000004100 */
[-C--:B------:R-:W-:Y:S01]  /*11fd0*/  FMUL.FTZ R27, R27, R0.reuse ;  /* 0x000000001b1b7220 */ /* 0x080fe20000410000 */
[----:B------:R-:W-:Y:S02]  /*11fe0*/  HADD2.F32 R24, -RZ, R36.H0_H0 ;  /* 0x20000024ff187230 */ /* 0x000fe40000004100 */
[C---:B------:R-:W-:Y:S01]  /*11ff0*/  FFMA.FTZ R26, R11.reuse, R0, -R26 ;  /* 0x000000000b1a7223 */ /* 0x040fe2000001081a */
[----:B------:R-:W-:Y:S02]  /*12000*/  HADD2.F32 R8, -RZ, R74.H0_H0 ;  /* 0x2000004aff087230 */ /* 0x000fe40000004100 */
[----:B------:R-:W-:Y:S01]  /*12010*/  FFMA.FTZ R27, R11, R20, R27 ;  /* 0x000000140b1b7223 */ /* 0x000fe2000001001b */
[----:B------:R-:W-:Y:S02]  /*12020*/  HADD2.F32 R12, -RZ, R12.H1_H1 ;  /* 0x3000000cff0c7230 */ /* 0x000fe40000004100 */
[----:B------:R-:W-:Y:S01]  /*12030*/  FFMA.FTZ R23, R10, R9, -R5 ;  /* 0x000000090a177223 */ /* 0x000fe20000010805 */
[C---:B------:R-:W-:Y:S01]  /*12040*/  FMUL.FTZ R30, R15.reuse, R24 ;  /* 0x000000180f1e7220 */ /* 0x040fe20000410000 */
[----:B------:R-:W-:Y:S01]  /*12050*/  FMUL.FTZ R0, R15, R8 ;  /* 0x000000080f007220 */ /* 0x000fe20000410000 */
[----:B------:R-:W-:-:S02]  /*12060*/  HADD2.F32 R11, -RZ, R38.H0_H0 ;  /* 0x20000026ff0b7230 */ /* 0x000fc40000004100 */
[----:B------:R-:W-:Y:S01]  /*12070*/  FFMA.FTZ R10, R10, R21, R13 ;  /* 0x000000150a0a7223 */ /* 0x000fe2000001000d */
[----:B------:R-:W-:Y:S02]  /*12080*/  HADD2.F32 R5, -RZ, R40.H0_H0 ;  /* 0x20000028ff057230 */ /* 0x000fe40000004100 */
[C---:B------:R-:W-:Y:S01]  /*12090*/  FFMA.FTZ R29, R7.reuse, R8, -R30 ;  /* 0x00000008071d7223 */ /* 0x040fe2000001081e */
[----:B------:R-:W-:Y:S02]  /*120a0*/  HADD2.F32 R14, -RZ, R14.H1_H1 ;  /* 0x3000000eff0e7230 */ /* 0x000fe40000004100 */
[----:B------:R-:W-:Y:S01]  /*120b0*/  FFMA.FTZ R24, R7, R24, R0 ;  /* 0x0000001807187223 */ /* 0x000fe20000010000 */
[----:B------:R-:W-:Y:S02]  /*120c0*/  HADD2.F32 R13, -RZ, R37.H0_H0 ;  /* 0x20000025ff0d7230 */ /* 0x000fe40000004100 */
[----:B------:R-:W-:Y:S01]  /*120d0*/  FMUL.FTZ R7, R12, R11 ;  /* 0x0000000b0c077220 */ /* 0x000fe20000410000 */
[----:B------:R-:W-:-:S02]  /*120e0*/  HADD2.F32 R9, -RZ, R39.H0_H0 ;  /* 0x20000027ff097230 */ /* 0x000fc40000004100 */
[----:B------:R-:W-:Y:S01]  /*120f0*/  FMUL.FTZ R12, R12, R5 ;  /* 0x000000050c0c7220 */ /* 0x000fe20000410000 */
[----:B------:R-:W-:Y:S02]  /*12100*/  HADD2.F32 R4, -RZ, R4.H1_H1 ;  /* 0x30000004ff047230 */ /* 0x000fe40000004100 */
[C---:B------:R-:W-:Y:S01]  /*12110*/  FMUL.FTZ R21, R14.reuse, R13 ;  /* 0x0000000d0e157220 */ /* 0x040fe20000410000 */
[----:B------:R-:W-:Y:S02]  /*12120*/  HADD2.F32 R6, -RZ, R6.H1_H1 ;  /* 0x30000006ff067230 */ /* 0x000fe40000004100 */
[----:B------:R-:W-:Y:S01]  /*12130*/  FMUL.FTZ R14, R14, R9 ;  /* 0x000000090e0e7220 */ /* 0x000fe20000410000 */
[C---:B------:R-:W-:Y:S01]  /*12140*/  FFMA.FTZ R15, R4.reuse, R11, R12 ;  /* 0x0000000b040f7223 */ /* 0x040fe2000001000c */
[----:B------:R-:W-:Y:S01]  /*12150*/  FFMA.FTZ R0, R4, R5, -R7 ;  /* 0x0000000504007223 */ /* 0x000fe20000010807 */
        /* <DEDUP_REMOVED lines=12> */
.L_x_1899:
[----:B------:R-:W-:Y:S05]  /*12220*/  BSYNC B0 ;  /* 0x0000000000007941 */ /* 0x000fea0003800000 */
.L_x_1859:
        /* <DEDUP_REMOVED lines=8> */
.L_x_1856:
[----:B------:R-:W-:-:S13]  /*122b0*/  ISETP.NE.AND P0, PT, R234, 0x3, PT ;  /* 0x00000003ea00780c */ /* 0x000fda0003f05270 */
[----:B------:R-:W-:Y:S05]  /*122c0*/  @!P0 BRA `(.L_x_1934) ;  /* 0x0000000000048947 */ /* 0x000fea0003800000 */
[----:B------:R-:W-:Y:S01]  /*122d0*/  BPT.TRAP 0x1 ;  /* 0x000000040000795c */ /* 0x000fe20000300000 */
.L_x_1934:
[----:B------:R-:W-:Y:S02]  /*122e0*/  LEA R57, R22, R16, 0x3 ;  /* 0x0000001016397211 */ /* 0x000fe400078e18ff */
[----:B------:R-:W-:-:S04]  /*122f0*/  SHF.L.U32 R0, R219, 0x1f, RZ ;  /* 0x0000001fdb007819 */ /* 0x000fc800000006ff */
[----:B------:R0:W0:Y:S01]  /*12300*/  SYNCS.PHASECHK.TRANS64.TRYWAIT P2, [R57+URZ+0x30830], R0 ;  /* 0x03083000390075a7 */ /* 0x000022000804017f */
[----:B------:R-:W-:Y:S05]  /*12310*/  @!P0 BRA `(.L_x_1935) ;  /* 0x0000000000048947 */ /* 0x000fea0003800000 */
[----:B------:R-:W-:Y:S01]  /*12320*/  BPT.TRAP 0x1 ;  /* 0x000000040000795c */ /* 0x000fe20000300000 */
.L_x_1935:
[----:B012---:R-:W0:Y:S02]  /*12330*/  S2R R3, SR_TID.X ;  /* 0x0000000000037919 */ /* 0x007e240000002100 */
[----:B0-----:R-:W-:-:S04]  /*12340*/  LOP3.LUT R3, R3, 0x7f, RZ, 0xc0, !PT ;  /* 0x0000007f03037812 */ /* 0x001fc800078ec0ff */
[----:B------:R-:W-:Y:S01]  /*12350*/  ISETP.NE.AND P1, PT, R3, RZ, PT ;  /* 0x000000ff0300720c */ /* 0x000fe20003f25270 */
[----:B------:R-:W-:-:S12]  /*12360*/  @P2 BRA `(.L_x_1936) ;  /* 0x0000000000082947 */ /* 0x000fd80003800000 */
[----:B------:R-:W0:Y:S02]  /*12370*/  SYNCS.PHASECHK.TRANS64.TRYWAIT P2, [R57+URZ+0x30830], R0 ;  /* 0x03083000390075a7 */ /* 0x000e24000804017f */
[----:B0-----:R-:W-:Y:S05]  /*12380*/  @!P2 BRA `(.L_x_1937) ;  /* 0x0000019c0040a947 */ /* 0x001fea0003800000 */
.L_x_1936:
[----:B------:R-:W-:Y:S05]  /*12390*/  WARPSYNC.ALL ;  /* 0x0000000000007948 */ /* 0x000fea0003800000 */
[----:B0-----:R-:W-:Y:S01]  /*123a0*/  VIADD R0, R16, 0x20400 ;  /* 0x0002040010007836 */ /* 0x001fe20000000000 */
[----:B----4-:R-:W-:-:S04]  /*123b0*/  LOP3.LUT R6, R2, 0x10000, RZ, 0xfc, !PT ;  /* 0x0001000002067812 */ /* 0x010fc800078efcff */
[----:B------:R-:W-:-:S04]  /*123c0*/  SHF.R.U32.HI R0, RZ, 0x4, R0 ;  /* 0x00000004ff007819 */ /* 0x000fc80000011600 */
[----:B------:R-:W-:-:S04]  /*123d0*/  LOP3.LUT R0, R0, 0x3fff, RZ, 0xc0, !PT ;  /* 0x00003fff00007812 */ /* 0x000fc800078ec0ff */
[----:B------:R-:W-:Y:S01]  /*123e0*/  LOP3.LUT R4, R0, 0x10000, RZ, 0xfc, !PT ;  /* 0x0001000000047812 */ /* 0x000fe200078efcff */
[----:B------:R-:W-:Y:S02]  /*123f0*/  IMAD.MOV.U32 R7, RZ, RZ, 0x40000040 ;  /* 0x40000040ff077424 */ /* 0x000fe400078e00ff */
[----:B------:R-:W-:Y:S02]  /*12400*/  IMAD.MOV.U32 R3, RZ, RZ, 0x40000040 ;  /* 0x40000040ff037424 */ /* 0x000fe400078e00ff */
[----:B------:R-:W-:Y:S01]  /*12410*/  IMAD R2, R22, 0x800, R4 ;  /* 0x0000080016027824 */ /* 0x000fe200078e0204 */
[----:B------:R-:W-:Y:S01]  /*12420*/  R2UR UR4, R6 ;  /* 0x00000000060472ca */ /* 0x000fe200000e0000 */
[----:B---3-5:R-:W-:Y:S01]  /*12430*/  WARPGROUP.ARRIVE ;  /* 0x00000000000079c5 */ /* 0x028fe20000000000 */
[----:B------:R-:W-:Y:S01]  /*12440*/  R2UR UR5, R7 ;  /* 0x00000000070572ca */ /* 0x000fe200000e0000 */
[----:B------:R0:W-:Y:S01]  /*12450*/  STL [R1+0x24], R4 ;  /* 0x0000240401007387 */ /* 0x0001e20000100800 */
[----:B------:R-:W-:-:S02]  /*12460*/  R2UR UR6, R2 ;  /* 0x00000000020672ca */ /* 0x000fc400000e0000 */
[----:B------:R-:W-:Y:S01]  /*12470*/  R2UR UR7, R3 ;  /* 0x00000000030772ca */ /* 0x000fe200000e0000 */
[----:B------:R-:W-:Y:S01]  /*12480*/  IMAD.MOV.U32 R225, RZ, RZ, 0x40000040 ;  /* 0x40000040ffe17424 */ /* 0x000fe200078e00ff */
[----:B------:R-:W-:Y:S01]  /*12490*/  IADD3 R224, R6, 0x2, RZ ;  /* 0x0000000206e07810 */ /* 0x000fe20007ffe0ff */
[----:B------:R-:W-:Y:S02]  /*124a0*/  IMAD.MOV.U32 R5, RZ, RZ, 0x40000040 ;  /* 0x40000040ff057424 */ /* 0x000fe400078e00ff */
[----:B------:R-:W-:Y:S01]  /*124b0*/  IMAD.MOV.U32 R223, RZ, RZ, 0x40000040 ;  /* 0x40000040ffdf7424 */ /* 0x000fe200078e00ff */
[----:B------:R-:W-:Y:S01]  /*124c0*/  MOV R217, 0x40000040 ;  /* 0x4000004000d97802 */ /* 0x000fe20000000f00 */
[----:B0-----:R-:W-:Y:S02]  /*124d0*/  VIADD R4, R2, 0x2 ;  /* 0x0000000202047836 */ /* 0x001fe40000000000 */
[----:B------:R-:W-:Y:S02]  /*124e0*/  IMAD.MOV.U32 R215, RZ, RZ, 0x40000040 ;  /* 0x40000040ffd77424 */ /* 0x000fe400078e00ff */
[----:B------:R-:W-:Y:S01]  /*124f0*/  IMAD.MOV.U32 R213, RZ, RZ, 0x40000040 ;  /* 0x40000040ffd57424 */ /* 0x000fe200078e00ff */
[----:B------:R-:W-:Y:S01]  /*12500*/  IADD3 R210, R6, 0x404, RZ ;  /* 0x0000040406d27810 */ /* 0x000fe20007ffe0ff */
[----:B------:R-:W-:Y:S01]  /*12510*/  HGMMA.64x64x16.F32 R24, gdesc[UR4], RZ, !UPT, gsb0 ;  /* 0x00e00000041879f0 */ /* 0x000fe2000c0008ff */
[----:B------:R-:W-:Y:S01]  /*12520*/  R2UR UR4, R224 ;  /* 0x00000000e00472ca */ /* 0x000fe200000e0000 */
[C---:B------:R-:W-:Y:S01]  /*12530*/  VIADD R222, R6.reuse, 0x4 ;  /* 0x0000000406de7836 */ /* 0x040fe20000000000 */
[----:B------:R-:W-:Y:S01]  /*12540*/  R2UR UR5, R225 ;  /* 0x00000000e10572ca */ /* 0x000fe200000e0000 */
[----:B------:R-:W-:Y:S01]  /*12550*/  VIADD R216, R6, 0x6 ;  /* 0x0000000606d87836 */ /* 0x000fe20000000000 */
[----:B------:R-:W-:Y:S01]  /*12560*/  R2UR UR6, R4 ;  /* 0x00000000040672ca */ /* 0x000fe200000e0000 */
[C---:B------:R-:W-:Y:S01]  /*12570*/  VIADD R214, R6.reuse, 0x400 ;  /* 0x0000040006d67836 */ /* 0x040fe20000000000 */
[----:B------:R-:W-:Y:S01]  /*12580*/  R2UR UR7, R5 ;  /* 0x00000000050772ca */ /* 0x000fe200000e0000 */
[----:B------:R-:W-:-:S02]  /*12590*/  VIADD R212, R6, 0x402 ;  /* 0x0000040206d47836 */ /* 0x000fc40000000000 */
[----:B------:R-:W-:Y:S02]  /*125a0*/  IMAD.MOV.U32 R211, RZ, RZ, 0x40000040 ;  /* 0x40000040ffd37424 */ /* 0x000fe400078e00ff */
[----:B------:R-:W-:Y:S01]  /*125b0*/  IMAD.MOV.U32 R209, RZ, RZ, 0x40000040 ;  /* 0x40000040ffd17424 */ /* 0x000fe200078e00ff */
[----:B------:R-:W-:Y:S01]  /*125c0*/  MOV R207, 0x40000040 ;  /* 0x4000004000cf7802 */ /* 0x000fe20000000f00 */
[C---:B------:R-:W-:Y:S02]  /*125d0*/  VIADD R208, R6.reuse, 0x406 ;  /* 0x0000040606d07836 */ /* 0x040fe40000000000 */
[----:B------:R-:W-:Y:S02]  /*125e0*/  IMAD.MOV.U32 R205, RZ, RZ, 0x40000040 ;  /* 0x40000040ffcd7424 */ /* 0x000fe400078e00ff */
[----:B------:R-:W-:Y:S01]  /*125f0*/  IMAD.MOV.U32 R203, RZ, RZ, 0x40000040 ;  /* 0x40000040ffcb7424 */ /* 0x000fe200078e00ff */
[C---:B------:R-:W-:Y:S01]  /*12600*/  IADD3 R20, R6.reuse, 0x806, RZ ;  /* 0x0000080606147810 */ /* 0x040fe20007ffe0ff */
[C---:B------:R-:W-:Y:S01]  /*12610*/  VIADD R206, R6.reuse, 0x800 ;  /* 0x0000080006ce7836 */ /* 0x040fe20000000000 */
[----:B------:R-:W2:Y:S01]  /*12620*/  LDL R63, [R1+0x4c] ;  /* 0x00004c00013f7983 */ /* 0x000ea20000100800 */
[----:B------:R-:W-:-:S02]  /*12630*/  VIADD R204, R6, 0x802 ;  /* 0x0000080206cc7836 */ /* 0x000fc40000000000 */
[----:B------:R-:W-:Y:S01]  /*12640*/  VIADD R202, R6, 0x804 ;  /* 0x0000080406ca7836 */ /* 0x000fe20000000000 */
[----:B------:R-:W2:Y:S01]  /*12650*/  LDL R80, [R1+0x34] ;  /* 0x0000340001507983 */ /* 0x000ea20000100800 */
[----:B------:R-:W-:Y:S01]  /*12660*/  IMAD.MOV.U32 R5, RZ, RZ, 0x40000040 ;  /* 0x40000040ff057424 */ /* 0x000fe200078e00ff */
[----:B------:R-:W-:Y:S01]  /*12670*/  IADD3 R4, R2, 0x4, RZ ;  /* 0x0000000402047810 */ /* 0x000fe20007ffe0ff */
[----:B------:R-:W-:Y:S01]  /*12680*/  IMAD.MOV.U32 R21, RZ, RZ, 0x40000040 ;  /* 0x40000040ff157424 */ /* 0x000fe200078e00ff */
[----:B------:R-:W-:Y:S01]  /*12690*/  MOV R13, 0x40000040 ;  /* 0x40000040000d7802 */ /* 0x000fe20000000f00 */
[C---:B------:R-:W-:Y:S02]  /*126a0*/  VIADD R14, R6.reuse, 0xc00 ;  /* 0x00000c00060e7836 */ /* 0x040fe40000000000 */
[----:B------:R-:W-:Y:S02]  /*126b0*/  IMAD.MOV.U32 R15, RZ, RZ, 0x40000040 ;  /* 0x40000040ff0f7424 */ /* 0x000fe400078e00ff */
[----:B------:R-:W-:-:S02]  /*126c0*/  VIADD R12, R6, 0xc02 ;  /* 0x00000c02060c7836 */ /* 0x000fc40000000000 */
[C---:B------:R-:W-:Y:S02]  /*126d0*/  VIADD R10, R6.reuse, 0xc04 ;  /* 0x00000c04060a7836 */ /* 0x040fe40000000000 */
[----:B------:R-:W-:Y:S02]  /*126e0*/  IMAD.MOV.U32 R11, RZ, RZ, 0x40000040 ;  /* 0x40000040ff0b7424 */ /* 0x000fe400078e00ff */
[----:B------:R-:W-:Y:S02]  /*126f0*/  VIADD R8, R6, 0xc06 ;  /* 0x00000c0606087836 */ /* 0x000fe40000000000 */
[----:B------:R-:W-:Y:S02]  /*12700*/  IMAD.MOV.U32 R9, RZ, RZ, 0x40000040 ;  /* 0x40000040ff097424 */ /* 0x000fe400078e00ff */
[----:B------:R-:W-:Y:S01]  /*12710*/  IMAD.MOV.U32 R3, RZ, RZ, 0x40000040 ;  /* 0x40000040ff037424 */ /* 0x000fe200078e00ff */
[----:B------:R-:W-:Y:S02]  /*12720*/  WARPGROUP.DEPBAR.LE gsb0, 0x0 ;  /* 0x00008000000079c5 */ /* 0x000fe40000010000 */
[----:B------:R-:W-:-:S06]  /*12730*/  WARPGROUP.ARRIVE ;  /* 0x00000000000079c5 */ /* 0x000fcc0000000000 */
[----:B------:R-:W-:Y:S01]  /*12740*/  HGMMA.64x64x16.F32 R24, gdesc[UR4], R24, gsb0 ;  /* 0x00e00000041879f0 */ /* 0x000fe20008000818 */
[----:B------:R-:W-:Y:S02]  /*12750*/  R2UR UR4, R222 ;  /* 0x00000000de0472ca */ /* 0x000fe400000e0000 */
[----:B------:R-:W-:Y:S02]  /*12760*/  R2UR UR5, R223 ;  /* 0x00000000df0572ca */ /* 0x000fe400000e0000 */
[----:B------:R-:W-:Y:S01]  /*12770*/  R2UR UR6, R4 ;  /* 0x00000000040672ca */ /* 0x000fe200000e0000 */
[----:B------:R-:W-:Y:S01]  /*12780*/  VIADD R4, R2, 0x6 ;  /* 0x0000000602047836 */ /* 0x000fe20000000000 */
[----:B------:R-:W-:Y:S01]  /*12790*/  R2UR UR7, R5 ;  /* 0x00000000050772ca */ /* 0x000fe200000e0000 */
[----:B------:R-:W-:Y:S01]  /*127a0*/  IMAD.MOV.U32 R5, RZ, RZ, 0x40000040 ;  /* 0x40000040ff057424 */ /* 0x000fe200078e00ff */
[----:B------:R-:W-:Y:S02]  /*127b0*/  WARPGROUP.DEPBAR.LE gsb0, 0x0 ;  /* 0x00008000000079c5 */ /* 0x000fe40000010000 */
[----:B------:R-:W-:-:S09]  /*127c0*/  WARPGROUP.ARRIVE ;  /* 0x00000000000079c5 */ /* 0x000fd20000000000 */
[----:B------:R-:W-:Y:S01]  /*127d0*/  HGMMA.64x64x16.F32 R24, gdesc[UR4], R24, gsb0 ;  /* 0x00e00000041879f0 */ /* 0x000fe20008000818 */
[----:B------:R-:W-:Y:S02]  /*127e0*/  R2UR UR4, R216 ;  /* 0x00000000d80472ca */ /* 0x000fe400000e0000 */
[----:B------:R-:W-:Y:S02]  /*127f0*/  R2UR UR5, R217 ;  /* 0x00000000d90572ca */ /* 0x000fe400000e0000 */
[----:B------:R-:W-:Y:S01]  /*12800*/  R2UR UR6, R4 ;  /* 0x00000000040672ca */ /* 0x000fe200000e0000 */
[----:B------:R-:W-:Y:S01]  /*12810*/  VIADD R4, R2, 0x200 ;  /* 0x0000020002047836 */ /* 0x000fe20000000000 */
[----:B------:R-:W-:Y:S02]  /*12820*/  R2UR UR7, R5 ;  /* 0x00000000050772ca */ /* 0x000fe400000e0000 */
[----:B------:R-:W-:Y:S01]  /*12830*/  MOV R5, 0x40000040 ;  /* 0x4000004000057802 */ /* 0x000fe20000000f00 */
[----:B------:R-:W-:-:S02]  /*12840*/  WARPGROUP.DEPBAR.LE gsb0, 0x0 ;  /* 0x00008000000079c5 */ /* 0x000fc40000010000 */
[----:B------:R-:W-:-:S08]  /*12850*/  WARPGROUP.ARRIVE ;  /* 0x00000000000079c5 */ /* 0x000fd00000000000 */
        /* <DEDUP_REMOVED lines=21> */
[----:B------:R-:W-:Y:S02]  /*129b0*/  R2UR UR6, R4 ;  /* 0x00000000040672ca */ /* 0x000fe400000e0000 */
[----:B------:R-:W-:Y:S01]  /*129c0*/  R2UR UR7, R5 ;  /* 0x00000000050772ca */ /* 0x000fe200000e0000 */
[----:B------:R-:W-:Y:S01]  /*129d0*/  IMAD.MOV.U32 R5, RZ, RZ, 0x40000040 ;  /* 0x40000040ff057424 */ /* 0x000fe200078e00ff */
[----:B------:R-:W-:Y:S01]  /*129e0*/  IADD3 R4, R2, 0x206, RZ ;  /* 0x0000020602047810 */ /* 0x000fe20007ffe0ff */
        /* <DEDUP_REMOVED lines=60> */
[C---:B------:R-:W-:Y:S01]  /*12db0*/  VIADD R4, R2.reuse, 0x604 ;  /* 0x0000060402047836 */ /* 0x040fe20000000000 */
[----:B------:R-:W-:Y:S01]  /*12dc0*/  R2UR UR7, R5 ;  /* 0x00000000050772ca */ /* 0x000fe200000e0000 */
[----:B------:R-:W-:Y:S01]  /*12dd0*/  VIADD R2, R2, 0x606 ;  /* 0x0000060602027836 */ /* 0x000fe20000000000 */
[----:B------:R-:W-:Y:S01]  /*12de0*/  MOV R5, 0x40000040 ;  /* 0x4000004000057802 */ /* 0x000fe20000000f00 */
[----:B------:R-:W-:-:S02]  /*12df0*/  WARPGROUP.DEPBAR.LE gsb0, 0x0 ;  /* 0x00008000000079c5 */ /* 0x000fc40000010000 */
[----:B------:R-:W-:-:S08]  /*12e00*/  WARPGROUP.ARRIVE ;  /* 0x00000000000079c5 */ /* 0x000fd00000000000 */
[----:B------:R-:W-:Y:S01]  /*12e10*/  HGMMA.64x64x16.F32 R24, gdesc[UR4], R24, gsb0 ;  /* 0x00e00000041879f0 */ /* 0x000fe20008000818 */
[----:B------:R-:W-:Y:S02]  /*12e20*/  R2UR UR4, R10 ;  /* 0x000000000a0472ca */ /* 0x000fe400000e0000 */
[----:B------:R-:W-:Y:S02]  /*12e30*/  R2UR UR5, R11 ;  /* 0x000000000b0572ca */ /* 0x000fe400000e0000 */
[----:B------:R-:W-:Y:S02]  /*12e40*/  R2UR UR6, R4 ;  /* 0x00000000040672ca */ /* 0x000fe400000e0000 */
[----:B------:R-:W-:Y:S01]  /*12e50*/  R2UR UR7, R5 ;  /* 0x00000000050772ca */ /* 0x000fe200000e0000 */
[----:B------:R-:W-:Y:S02]  /*12e60*/  WARPGROUP.DEPBAR.LE gsb0, 0x0 ;  /* 0x00008000000079c5 */ /* 0x000fe40000010000 */
[----:B------:R-:W-:-:S10]  /*12e70*/  WARPGROUP.ARRIVE ;  /* 0x00000000000079c5 */ /* 0x000fd40000000000 */
[----:B------:R-:W-:Y:S01]  /*12e80*/  HGMMA.64x64x16.F32 R24, gdesc[UR4], R24, gsb0 ;  /* 0x00e00000041879f0 */ /* 0x000fe20008000818 */
[----:B------:R-:W-:Y:S02]  /*12e90*/  R2UR UR4, R8 ;  /* 0x00000000080472ca */ /* 0x000fe400000e0000 */
[----:B------:R-:W-:Y:S02]  /*12ea0*/  R2UR UR5, R9 ;  /* 0x00000000090572ca */ /* 0x000fe400000e0000 */
[----:B------:R-:W-:Y:S02]  /*12eb0*/  R2UR UR6, R2 ;  /* 0x00000000020672ca */ /* 0x000fe400000e0000 */
[----:B------:R-:W-:Y:S02]  /*12ec0*/  R2UR UR7, R3 ;  /* 0x00000000030772ca */ /* 0x000fe400000e0000 */
[----:B------:R-:W0:Y:S02]  /*12ed0*/  LDC R3, c[0x0][0x448] ;  /* 0x00011200ff037b82 */ /* 0x000e240000000800 */
[----:B0-----:R-:W-:-:S13]  /*12ee0*/  ISETP.NE.AND P2, PT, R3, 0x1, PT ;  /* 0x000000010300780c */ /* 0x001fda0003f45270 */
[----:B------:R-:W0:Y:S01]  /*12ef0*/  @P2 LDC R3, c[0x0][0x44c] ;  /* 0x00011300ff032b82 */ /* 0x000e220000000800 */
[----:B------:R-:W-:Y:S02]  /*12f00*/  WARPGROUP.DEPBAR.LE gsb0, 0x0 ;  /* 0x00008000000079c5 */ /* 0x000fe40000010000 */
[----:B------:R-:W-:-:S06]  /*12f10*/  WARPGROUP.ARRIVE ;  /* 0x00000000000079c5 */ /* 0x000fcc0000000000 */
[----:B------:R-:W-:Y:S01]  /*12f20*/  HGMMA.64x64x16.F32 R24, gdesc[UR4], R24, gsb0 ;  /* 0x00e00000041879f0 */ /* 0x000fe20008000818 */
[----:B------:R-:W-:Y:S02]  /*12f30*/  ULDC UR4, c[0x0][0x9d8] ;  /* 0x0002760000047ab9 */ /* 0x000fe40000000800 */
[----:B------:R-:W-:Y:S02]  /*12f40*/  WARPGROUP.DEPBAR.LE gsb0, 0x0 ;  /* 0x00008000000079c5 */ /* 0x000fe40000010000 */
[----:B------:R-:W-:Y:S01]  /*12f50*/  FMUL.FTZ R56, R24, UR4 ;  /* 0x0000000418387c20 */ /* 0x000fe20008410000 */
[----:B------:R-:W-:Y:S01]  /*12f60*/  FMUL.FTZ R2, R36, UR4 ;  /* 0x0000000424027c20 */ /* 0x000fe20008410000 */
[----:B------:R-:W1:Y:S01]  /*12f70*/  @P2 LDC R24, c[0x0][0x450] ;  /* 0x00011400ff182b82 */ /* 0x000e620000000800 */
[----:B------:R-:W-:Y:S01]  /*12f80*/  FMUL.FTZ R23, R30, UR4 ;  /* 0x000000041e177c20 */ /* 0x000fe20008410000 */
[----:B------:R-:W-:Y:S01]  /*12f90*/  FMUL.FTZ R30, R34, UR4 ;  /* 0x00000004221e7c20 */ /* 0x000fe20008410000 */
[----:B------:R-:W-:Y:S01]  /*12fa0*/  FMUL.FTZ R34, R35, UR4 ;  /* 0x0000000423227c20 */ /* 0x000fe20008410000 */
        /* <DEDUP_REMOVED lines=10> */
[----:B--2---:R-:W-:Y:S01]  /*13050*/  IADD3 R2, R63, R80, RZ ;  /* 0x000000503f027210 */ /* 0x004fe20007ffe0ff */
[----:B------:R-:W-:Y:S01]  /*13060*/  FMUL.FTZ R5, R27, UR4 ;  /* 0x000000041b057c20 */ /* 0x000fe20008410000 */
[----:B------:R-:W-:Y:S01]  /*13070*/  FMUL.FTZ R29, R29, UR4 ;  /* 0x000000041d1d7c20 */ /* 0x000fe20008410000 */
[----:B------:R-:W-:Y:S01]  /*13080*/  FMUL.FTZ R33, R33, UR4 ;  /* 0x0000000421217c20 */ /* 0x000fe20008410000 */
[----:B------:R-:W-:Y:S01]  /*13090*/  FMUL.FTZ R37, R37, UR4 ;  /* 0x0000000425257c20 */ /* 0x000fe20008410000 */
[----:B0-----:R-:W-:-:S04]  /*130a0*/  @P2 IMAD.HI.U32 R3, R2, R3, RZ ;  /* 0x0000000302032227 */ /* 0x001fc800078e00ff */
[----:B------:R-:W-:Y:S01]  /*130b0*/  FMUL.FTZ R41, R41, UR4 ;  /* 0x0000000429297c20 */ /* 0x000fe20008410000 */
[----:B------:R0:W2:Y:S01]  /*130c0*/  MUFU.TANH R58, R25 ;  /* 0x00000019003a7308 */ /* 0x0000a20000002400 */
[----:B------:R-:W-:Y:S01]  /*130d0*/  FMUL.FTZ R42, R42, UR4 ;  /* 0x000000042a2a7c20 */ /* 0x000fe20008410000 */
[----:B----4-:R-:W-:Y:S01]  /*130e0*/  IMAD.MOV.U32 R40, RZ, RZ, R2 ;  /* 0x000000ffff287224 */ /* 0x010fe200078e0002 */
[----:B-1----:R-:W-:Y:S01]  /*130f0*/  @P2 SHF.R.U32.HI R40, RZ, R24, R3 ;  /* 0x00000018ff282219 */ /* 0x002fe20000011603 */
[----:B------:R-:W-:Y:S01]  /*13100*/  FMUL.FTZ R43, R43, UR4 ;  /* 0x000000042b2b7c20 */ /* 0x000fe20008410000 */
[----:B------:R-:W-:Y:S01]  /*13110*/  FMUL.FTZ R44, R44, UR4 ;  /* 0x000000042c2c7c20 */ /* 0x000fe20008410000 */
[----:B------:R-:W-:Y:S01]  /*13120*/  FMUL.FTZ R45, R45, UR4 ;  /* 0x000000042d2d7c20 */ /* 0x000fe20008410000 */
[----:B------:R-:W-:Y:S01]  /*13130*/  FMUL.FTZ R46, R46, UR4 ;  /* 0x000000042e2e7c20 */ /* 0x000fe20008410000 */
[----:B------:R1:W4:Y:S01]  /*13140*/  MUFU.TANH R59, R28 ;  /* 0x0000001c003b7308 */ /* 0x0003220000002400 */
[----:B0-----:R-:W0:Y:S01]  /*13150*/  LDC.64 R24, c[0x0][0x9e0] ;  /* 0x00027800ff187b82 */ /* 0x001e220000000a00 */
[----:B------:R-:W-:Y:S01]  /*13160*/  FMUL.FTZ R47, R47, UR4 ;  /* 0x000000042f2f7c20 */ /* 0x000fe20008410000 */
[----:B------:R-:W-:Y:S01]  /*13170*/  FMUL.FTZ R48, R48, UR4 ;  /* 0x0000000430307c20 */ /* 0x000fe20008410000 */
[----:B------:R-:W-:Y:S01]  /*13180*/  FMUL.FTZ R49, R49, UR4 ;  /* 0x0000000431317c20 */ /* 0x000fe20008410000 */
[----:B------:R-:W-:Y:S01]  /*13190*/  FMUL.FTZ R50, R50, UR4 ;  /* 0x0000000432327c20 */ /* 0x000fe20008410000 */
[----:B------:R-:W-:Y:S01]  /*131a0*/  FMUL.FTZ R4, R51, UR4 ;  /* 0x0000000433047c20 */ /* 0x000fe20008410000 */
[----:B------:R-:W-:Y:S01]  /*131b0*/  FMUL.FTZ R52, R52, UR4 ;  /* 0x0000000434347c20 */ /* 0x000fe20008410000 */
[----:B------:R3:W0:Y:S01]  /*131c0*/  MUFU.TANH R31, R32 ;  /* 0x00000020001f7308 */ /* 0x0006220000002400 */
[----:B-1----:R-:W-:-:S02]  /*131d0*/  IMAD.MOV.U32 R28, RZ, RZ, -0x40 ;  /* 0xffffffc0ff1c7424 */ /* 0x002fc400078e00ff */
[----:B------:R-:W-:Y:S01]  /*131e0*/  FMUL.FTZ R53, R53, UR4 ;  /* 0x0000000435357c20 */ /* 0x000fe20008410000 */
[----:B------:R-:W1:Y:S01]  /*131f0*/  SHFL.IDX PT, R70, R40, RZ, 0x1c1f ;  /* 0x001c1fff28467589 */ /* 0x000e6200000e0000 */
[----:B------:R-:W-:Y:S02]  /*13200*/  @!P1 VIADD R2, R57, 0x30840 ;  /* 0x0003084039029836 */ /* 0x000fe40000000000 */
[----:B------:R-:W-:Y:S02]  /*13210*/  IMAD R66, R103, R28, 0x40 ;  /* 0x0000004067427424 */ /* 0x000fe400078e021c */
[----:B------:R-:W-:Y:S01]  /*13220*/  FMUL.FTZ R28, R54, UR4 ;  /* 0x00000004361c7c20 */ /* 0x000fe20008410000 */
[----:B------:R2:W0:Y:S01]  /*13230*/  MUFU.TANH R67, R42 ;  /* 0x0000002a00437308 */ /* 0x0004220000002400 */
[----:B---3--:R-:W-:Y:S01]  /*13240*/  FMUL.FTZ R32, R55, UR4 ;  /* 0x0000000437207c20 */ /* 0x008fe20008410000 */
[----:B------:R-:W-:Y:S01]  /*13250*/  ULDC UR4, c[0x0][0x9dc] ;  /* 0x0002770000047ab9 */ /* 0x000fe20000000800 */
[----:B------:R-:W-:Y:S01]  /*13260*/  @!P1 PRMT R2, RZ, 0x654, R2 ;  /* 0x00000654ff029816 */ /* 0x000fe20000000002 */
[----:B------:R-:W-:Y:S01]  /*13270*/  ULOP3.LUT UR8, URZ, UR4, URZ, 0x33, !UPT ;  /* 0x000000043f087292 */ /* 0x000fe2000f8e333f */
[----:B------:R-:W-:-:S02]  /*13280*/  LEA R54, R103, 0xffffffc0, 0x6 ;  /* 0xffffffc067367811 */ /* 0x000fc400078e30ff */
[----:B------:R3:W-:Y:S01]  /*13290*/  @!P1 SYNCS.ARRIVE.TRANS64.RED.A1T0 RZ, [R2+URZ], RZ ;  /* 0x000000ff02ff99a7 */ /* 0x0007e2000810043f */
[----:B------:R-:W0:Y:S01]  /*132a0*/  MUFU.TANH R56, R56 ;  /* 0x0000003800387308 */ /* 0x000e220000002400 */
[----:B--2---:R-:W-:Y:S01]  /*132b0*/  VIADD R42, R66, 0x1 ;  /* 0x00000001422a7836 */ /* 0x004fe20000000000 */
[----:B0-----:R-:W-:Y:S01]  /*132c0*/  ISETP.GE.AND P3, PT, R25, 0x1, PT ;  /* 0x000000011900780c */ /* 0x001fe20003f66270 */
[----:B------:R-:W-:Y:S02]  /*132d0*/  IMAD.U32 R27, RZ, RZ, UR8 ;  /* 0x00000008ff1b7e24 */ /* 0x000fe4000f8e00ff */
[----:B------:R-:W-:Y:S01]  /*132e0*/  IMAD R42, R229, -0x2, R42 ;  /* 0xfffffffee52a7824 */ /* 0x000fe200078e022a */
[----:B---3--:R-:W-:Y:S02]  /*132f0*/  IADD3 R2, R221, R66, RZ ;  /* 0x00000042dd027210 */ /* 0x008fe40007ffe0ff */
[----:B------:R0:W-:Y:S01]  /*13300*/  STL [R1+0x28], R27 ;  /* 0x0000281b01007387 */ /* 0x0001e20000100800 */
[----:B------:R-:W2:Y:S01]  /*13310*/  MUFU.TANH R0, R0 ;  /* 0x0000000000007308 */ /* 0x000ea20000002400 */
[----:B------:R-:W-:Y:S01]  /*13320*/  IADD3 R3, -R220, R42, R221 ;  /* 0x0000002adc037210 */ /* 0x000fe20007ffe1dd */
[----:B------:R-:W-:-:S04]  /*13330*/  IMAD R55, R229, -0x2, R2 ;  /* 0xfffffffee5377824 */ /* 0x000fc800078e0202 */
[C---:B------:R-:W-:Y:S02]  /*13340*/  IMAD.IADD R68, R3.reuse, 0x1, R24 ;  /* 0x0000000103447824 */ /* 0x040fe400078e0218 */
[----:B------:R-:W3:Y:S01]  /*13350*/  MUFU.TANH R5, R5 ;  /* 0x0000000500057308 */ /* 0x000ee20000002400 */
[----:B------:R-:W-:Y:S02]  /*13360*/  VIADD R57, R3, UR8 ;  /* 0x0000000803397c36 */ /* 0x000fe40008000000 */
[----:B-1----:R-:W-:-:S05]  /*13370*/  VIADDMNMX R42, R70, R68, R55, PT ;  /* 0x00000044462a7246 */ /* 0x002fca0003800137 */
[----:B------:R-:W1:Y:S08]  /*13380*/  MUFU.TANH R23, R23 ;  /* 0x0000001700177308 */ /* 0x000e700000002400 */
        /* <DEDUP_REMOVED lines=21> */
[----:B------:R4:W0:Y:S02]  /*134e0*/  MUFU.TANH R60, R29 ;  /* 0x0000001d003c7308 */ /* 0x0008240000002400 */
[----:B----4-:R-:W-:Y:S01]  /*134f0*/  IMAD.IADD R29, R57, 0x1, R70 ;  /* 0x00000001391d7824 */ /* 0x010fe200078e0246 */
[----:B-123--:R-:W-:Y:S06]  /*13500*/  @!P3 BRA `(.L_x_1938) ;  /* 0x000000000050b947 */ /* 0x00efec0003800000 */
[----:B0-----:R-:W-:Y:S01]  /*13510*/  IADD3 R27, -R220, R221, R70 ;  /* 0x000000dddc1b7210 */ /* 0x001fe20007ffe146 */
[----:B------:R-:W-:Y:S03]  /*13520*/  BSSY B0, `(.L_x_1939) ;  /* 0x000000e000007945 */ /* 0x000fe60003800000 */
        /* <DEDUP_REMOVED lines=9> */
.L_x_1940:
[----:B------:R-:W-:-:S13]  /*135c0*/  ISETP.NE.AND P4, PT, R25, 0x1, PT ;  /* 0x000000011900780c */ /* 0x000fda0003f85270 */
[----:B------:R-:W0:Y:S02]  /*135d0*/  @P4 LDC.64 R2, c[0x0][0x9e8] ;  /* 0x00027a00ff024b82 */ /* 0x000e240000000a00 */
[----:B0-----:R-:W-:-:S05]  /*135e0*/  @P4 IMAD.HI.U32 R2, R27, R2, RZ ;  /* 0x000000021b024227 */ /* 0x001fca00078e00ff */
[----:B------:R-:W-:-:S07]  /*135f0*/  @P4 SHF.R.U32.HI R27, RZ, R3, R2 ;  /* 0x00000003ff1b4219 */ /* 0x000fce0000011602 */
.L_x_1941:
[----:B------:R-:W-:Y:S05]  /*13600*/  BSYNC B0 ;  /* 0x0000000000007941 */ /* 0x000fea0003800000 */
.L_x_1939:
[----:B------:R-:W-:-:S04]  /*13610*/  IMAD R2, R27, R25, -R54 ;  /* 0x000000191b027224 */ /* 0x000fc800078e0a36 */
[----:B------:R-:W-:-:S05]  /*13620*/  IMAD R2, R229, -0x2, R2 ;  /* 0xfffffffee5027824 */ /* 0x000fca00078e0202 */
[----:B------:R-:W-:Y:S02]  /*13630*/  VIMNMX R29, R29, R2, !PT ;  /* 0x000000021d1d7248 */ /* 0x000fe40007fe0100 */
[----:B------:R-:W-:-:S07]  /*13640*/  VIADDMNMX R42, R2, R25, R42, PT ;  /* 0x00000019022a7246 */ /* 0x000fce000380012a */
.L_x_1938:
[C---:B------:R-:W-:Y:S01]  /*13650*/  ISETP.GE.AND P4, PT, R66.reuse, 0x2, PT ;  /* 0x000000024200780c */ /* 0x040fe20003f86270 */
[----:B------:R-:W1:Y:S01]  /*13660*/  SHFL.IDX PT, R40, R40, 0x1, 0x1c1f ;  /* 0x003c1f0028287f89 */ /* 0x000e6200000e0000 */
[----:B------:R-:W-:Y:S02]  /*13670*/  ISETP.GE.AND P6, PT, R66, 0x9, PT ;  /* 0x000000094200780c */ /* 0x000fe40003fc6270 */
[----:B------:R-:W-:-:S04]  /*13680*/  ISETP.GT.AND P5, PT, R29, 0x1, !P4 ;  /* 0x000000011d00780c */ /* 0x000fc800067a4270 */
[----:B------:R-:W-:-:S04]  /*13690*/  ISETP.LT.OR P5, PT, R42, 0x2, P5 ;  /* 0x000000022a00780c */ /* 0x000fc80002fa1670 */
[----:B------:R-:W-:Y:S02]  /*136a0*/  FSEL R73, R58, -INF , !P5 ;  /* 0xff8000003a497808 */ /* 0x000fe40006800000 */
[----:B------:R-:W-:Y:S02]  /*136b0*/  ISETP.GT.AND P5, PT, R29, 0x8, !P6 ;  /* 0x000000081d00780c */ /* 0x000fe400077a4270 */
[----:B------:R-:W-:Y:S02]  /*136c0*/  P2R R58, PR, RZ, 0x40 ;  /* 0x00000040ff3a7803 */ /* 0x000fe40000000000 */
[----:B------:R-:W-:Y:S02]  /*136d0*/  ISETP.LT.OR P5, PT, R42, 0x9, P5 ;  /* 0x000000092a00780c */ /* 0x000fe40002fa1670 */
[----:B------:R-:W-:Y:S02]  /*136e0*/  ISETP.GE.AND P6, PT, R66, 0xa, PT ;  /* 0x0000000a4200780c */ /* 0x000fe40003fc6270 */
[----:B------:R-:W-:-:S02]  /*136f0*/  FSEL R77, R59, -INF , !P5 ;  /* 0xff8000003b4d7808 */ /* 0x000fc40006800000 */
[C---:B------:R-:W-:Y:S02]  /*13700*/  ISETP.GT.AND P5, PT, R29.reuse, 0x9, !P6 ;  /* 0x000000091d00780c */ /* 0x040fe400077a4270 */
[----:B------:R-:W-:Y:S02]  /*13710*/  P2R R59, PR, RZ, 0x40 ;  /* 0x00000040ff3b7803 */ /* 0x000fe40000000000 */
[----:B------:R-:W-:Y:S02]  /*13720*/  ISETP.LT.OR P5, PT, R42, 0xa, P5 ;  /* 0x0000000a2a00780c */ /* 0x000fe40002fa1670 */
[----:B------:R-:W-:Y:S02]  /*13730*/  ISETP.GE.AND P6, PT, R66, 0x11, PT ;  /* 0x000000114200780c */ /* 0x000fe40003fc6270 */
[----:B0-----:R-:W-:Y:S02]  /*13740*/  FSEL R81, R60, -INF , !P5 ;  /* 0xff8000003c517808 */ /* 0x001fe40006800000 */
        /* <DEDUP_REMOVED lines=48> */
[----:B-1----:R-:W-:-:S02]  /*13a50*/  IADD3 R44, R57, R40, RZ ;  /* 0x00000028392c7210 */ /* 0x002fc40007ffe0ff */
        /* <DEDUP_REMOVED lines=12> */
[----:B------:R-:W-:-:S04]  /*13b20*/  ISETP.GT.AND P6, PT, R29, 0x39, !P6 ;  /* 0x000000391d00780c */ /* 0x000fc800077c4270 */
[----:B------:R-:W-:Y:S02]  /*13b30*/  ISETP.LT.OR P6, PT, R42, 0x3a, P6 ;  /* 0x0000003a2a00780c */ /* 0x000fe400037c1670 */
[----:B------:R-:W-:Y:S02]  /*13b40*/  VIADDMNMX R42, R40, R68, R55, PT ;  /* 0x00000044282a7246 */ /* 0x000fe40003800137 */
[----:B------:R-:W-:Y:S01]  /*13b50*/  FSEL R29, R53, -INF , !P6 ;  /* 0xff800000351d7808 */ /* 0x000fe20007000000 */
[----:B------:R-:W-:Y:S08]  /*13b60*/  @!P3 BRA `(.L_x_1942) ;  /* 0x000000000050b947 */ /* 0x000ff00003800000 */
[----:B------:R-:W-:Y:S01]  /*13b70*/  IADD3 R40, -R220, R221, R40 ;  /* 0x000000dddc287210 */ /* 0x000fe20007ffe128 */
        /* <DEDUP_REMOVED lines=10> */
.L_x_1944:
[----:B------:R-:W-:-:S13]  /*13c20*/  ISETP.NE.AND P6, PT, R25, 0x1, PT ;  /* 0x000000011900780c */ /* 0x000fda0003fc5270 */
[----:B------:R-:W0:Y:S02]  /*13c30*/  @P6 LDC.64 R2, c[0x0][0x9e8] ;  /* 0x00027a00ff026b82 */ /* 0x000e240000000a00 */
[----:B0-----:R-:W-:-:S05]  /*13c40*/  @P6 IMAD.HI.U32 R2, R40, R2, RZ ;  /* 0x0000000228026227 */ /* 0x001fca00078e00ff */
[----:B------:R-:W-:-:S07]  /*13c50*/  @P6 SHF.R.U32.HI R40, RZ, R3, R2 ;  /* 0x00000003ff286219 */ /* 0x000fce0000011602 */
.L_x_1945:
[----:B------:R-:W-:Y:S05]  /*13c60*/  BSYNC B0 ;  /* 0x0000000000007941 */ /* 0x000fea0003800000 */
.L_x_1943:
[----:B------:R-:W-:-:S04]  /*13c70*/  IMAD R40, R40, R25, -R54 ;  /* 0x0000001928287224 */ /* 0x000fc800078e0a36 */
[----:B------:R-:W-:-:S05]  /*13c80*/  IMAD R3, R229, -0x2, R40 ;  /* 0xfffffffee5037824 */ /* 0x000fca00078e0228 */
[----:B------:R-:W-:Y:S02]  /*13c90*/  VIMNMX R44, R44, R3, !PT ;  /* 0x000000032c2c7248 */ /* 0x000fe40007fe0100 */
[----:B------:R-:W-:-:S07]  /*13ca0*/  VIADDMNMX R42, R3, R25, R42, PT ;  /* 0x00000019032a7246 */ /* 0x000fce000380012a */
.L_x_1942:
[----:B------:R-:W-:Y:S01]  /*13cb0*/  ISETP.GT.AND P4, PT, R44, 0x1, !P4 ;  /* 0x000000012c00780c */ /* 0x000fe20006784270 */
[----:B------:R-:W-:Y:S01]  /*13cc0*/  ULDC UR4, c[0x0][0x988] ;  /* 0x0002620000047ab9 */ /* 0x000fe20000000800 */
[----:B------:R-:W-:Y:S01]  /*13cd0*/  ISETP.NE.AND P6, PT, R58, RZ, PT ;  /* 0x000000ff3a00720c */ /* 0x000fe20003fc5270 */
[----:B------:R-:W-:Y:S01]  /*13ce0*/  IMAD.U32 R2, RZ, RZ, UR4 ;  /* 0x00000004ff027e24 */ /* 0x000fe2000f8e00ff */
[----:B------:R-:W-:Y:S02]  /*13cf0*/  ISETP.LT.OR P4, PT, R42, 0x2, P4 ;  /* 0x000000022a00780c */ /* 0x000fe40002781670 */
[C---:B------:R-:W-:Y:S02]  /*13d00*/  ISETP.GT.AND P5, PT, R44.reuse, 0x38, !P5 ;  /* 0x000000382c00780c */ /* 0x040fe40006fa4270 */
[----:B------:R-:W-:Y:S02]  /*13d10*/  FSEL R40, R5, -INF , !P4 ;  /* 0xff80000005287808 */ /* 0x000fe40006000000 */
[----:B------:R-:W-:-:S02]  /*13d20*/  ISETP.GT.AND P4, PT, R44, 0x8, !P6 ;  /* 0x000000082c00780c */ /* 0x000fc40007784270 */
[----:B------:R-:W-:Y:S02]  /*13d30*/  ISETP.NE.AND P6, PT, R48, RZ, PT ;  /* 0x000000ff3000720c */ /* 0x000fe40003fc5270 */
[C---:B------:R-:W-:Y:S02]  /*13d40*/  ISETP.LT.OR P4, PT, R42.reuse, 0x9, P4 ;  /* 0x000000092a00780c */ /* 0x040fe40002781670 */
[----:B------:R-:W-:Y:S02]  /*13d50*/  ISETP.LT.OR P5, PT, R42, 0x39, P5 ;  /* 0x000000392a00780c */ /* 0x000fe40002fa1670 */
[----:B------:R-:W-:Y:S02]  /*13d60*/  FSEL R55, R23, -INF , !P4 ;  /* 0xff80000017377808 */ /* 0x000fe40006000000 */
[----:B------:R-:W-:-:S04]  /*13d70*/  ISETP.NE.AND P4, PT, R59, RZ, PT ;  /* 0x000000ff3b00720c */ /* 0x000fc80003f85270 */
[----:B------:R-:W-:-:S04]  /*13d80*/  ISETP.GT.AND P4, PT, R44, 0x9, !P4 ;  /* 0x000000092c00780c */ /* 0x000fc80006784270 */
[----:B------:R-:W-:-:S04]  /*13d90*/  ISETP.LT.OR P4, PT, R42, 0xa, P4 ;  /* 0x0000000a2a00780c */ /* 0x000fc80002781670 */
        /* <DEDUP_REMOVED lines=29> */
[----:B------:R-:W-:Y:S01]  /*13f70*/  ISETP.NE.AND P4, PT, R76, RZ, PT ;  /* 0x000000ff4c00720c */ /* 0x000fe20003f85270 */
[----:B------:R-:W0:Y:S03]  /*13f80*/  @P2 LDC R46, c[0x0][0x450] ;  /* 0x00011400ff2e2b82 */ /* 0x000e260000000800 */
[----:B------:R-:W-:-:S04]  /*13f90*/  ISETP.GT.AND P4, PT, R44, 0x29, !P4 ;  /* 0x000000292c00780c */ /* 0x000fc80006784270 */
[----:B------:R-:W-:-:S04]  /*13fa0*/  ISETP.LT.OR P4, PT, R42, 0x2a, P4 ;  /* 0x0000002a2a00780c */ /* 0x000fc80002781670 */
[----:B------:R-:W-:Y:S02]  /*13fb0*/  FSEL R23, R64, -INF , !P4 ;  /* 0xff80000040177808 */ /* 0x000fe40006000000 */
[----:B------:R-:W-:-:S04]  /*13fc0*/  ISETP.NE.AND P4, PT, R62, RZ, PT ;  /* 0x000000ff3e00720c */ /* 0x000fc80003f85270 */
[----:B------:R-:W-:-:S04]  /*13fd0*/  ISETP.GT.AND P4, PT, R44, 0x30, !P4 ;  /* 0x000000302c00780c */ /* 0x000fc80006784270 */
[----:B------:R-:W-:-:S04]  /*13fe0*/  ISETP.LT.OR P4, PT, R42, 0x31, P4 ;  /* 0x000000312a00780c */ /* 0x000fc80002781670 */
[----:B------:R-:W-:Y:S02]  /*13ff0*/  FSEL R5, R50, -INF , !P4 ;  /* 0xff80000032057808 */ /* 0x000fe40006000000 */
[----:B------:R-:W-:Y:S02]  /*14000*/  ISETP.GT.AND P4, PT, R44, RZ, !P6 ;  /* 0x000000ff2c00720c */ /* 0x000fe40007784270 */
[----:B------:R-:W-:Y:S02]  /*14010*/  ISETP.NE.AND P6, PT, R52, RZ, PT ;  /* 0x000000ff3400720c */ /* 0x000fe40003fc5270 */
[----:B------:R-:W-:Y:S02]  /*14020*/  ISETP.LT.OR P4, PT, R42, 0x1, P4 ;  /* 0x000000012a00780c */ /* 0x000fe40002781670 */
[----:B------:R-:W-:Y:S02]  /*14030*/  ISETP.GT.AND P6, PT, R44, 0x39, !P6 ;  /* 0x000000392c00780c */ /* 0x000fe400077c4270 */
[----:B------:R-:W-:-:S02]  /*14040*/  FSEL R53, R0, -INF , !P4 ;  /* 0xff80000000357808 */ /* 0x000fc40006000000 */
[----:B------:R-:W-:Y:S02]  /*14050*/  FMNMX.FTZ R0, R71, R73, !PT ;  /* 0x0000004947007209 */ /* 0x000fe40007810000 */
[----:B------:R-:W-:Y:S02]  /*14060*/  ISETP.LT.OR P6, PT, R42, 0x3a, P6 ;  /* 0x0000003a2a00780c */ /* 0x000fe400037c1670 */
[----:B------:R-:W-:Y:S02]  /*14070*/  FMNMX.FTZ R0, R77, R0, !PT ;  /* 0x000000004d007209 */ /* 0x000fe40007810000 */
[----:B------:R-:W-:Y:S02]  /*14080*/  FSEL R75, R32, -INF , !P6 ;  /* 0xff800000204b7808 */ /* 0x000fe40007000000 */
        /* <DEDUP_REMOVED lines=12> */
[----:B------:R-:W-:-:S05]  /*14150*/  FMNMX.FTZ R26, R29, R0, !PT ;  /* 0x000000001d1a7209 */ /* 0x000fca0007810000 */
[----:B------:R-:W1:Y:S02]  /*14160*/  SHFL.BFLY PT, R3, R26, 0x2, 0x1f ;  /* 0x0c401f001a037f89 */ /* 0x000e6400000e0000 */
[----:B-1----:R-:W-:-:S05]  /*14170*/  FMNMX.FTZ R30, R26, R3, !PT ;  /* 0x000000031a1e7209 */ /* 0x002fca0007810000 */
[----:B------:R-:W1:Y:S02]  /*14180*/  SHFL.BFLY PT, R3, R30, 0x1, 0x1f ;  /* 0x0c201f001e037f89 */ /* 0x000e6400000e0000 */
[----:B-1----:R-:W-:-:S04]  /*14190*/  FMNMX.FTZ R3, R30, R3, !PT ;  /* 0x000000031e037209 */ /* 0x002fc80007810000 */
[C---:B------:R-:W-:Y:S01]  /*141a0*/  FSETP.NEU.FTZ.AND P4, PT, R3.reuse, -INF , PT ;  /* 0xff8000000300780b */ /* 0x040fe20003f9d000 */
[----:B------:R-:W-:-:S05]  /*141b0*/  FMUL.FTZ R0, R3, R2 ;  /* 0x0000000203007220 */ /* 0x000fca0000410000 */
[----:B------:R-:W-:Y:S02]  /*141c0*/  FSEL R34, R0, RZ, P4 ;  /* 0x000000ff00227208 */ /* 0x000fe40002000000 */
[----:B------:R-:W-:Y:S02]  /*141d0*/  FMNMX.FTZ R0, R53, R40, !PT ;  /* 0x0000002835007209 */ /* 0x000fe40007810000 */
[----:B------:R-:W-:Y:S01]  /*141e0*/  ISETP.NE.AND P4, PT, R78, RZ, PT ;  /* 0x000000ff4e00720c */ /* 0x000fe20003f85270 */
[--C-:B------:R-:W-:Y:S01]  /*141f0*/  FFMA.FTZ R26, R71, R2, -R34.reuse ;  /* 0x00000002471a7223 */ /* 0x100fe20000010822 */
[----:B------:R-:W-:Y:S01]  /*14200*/  FMNMX.FTZ R0, R55, R0, !PT ;  /* 0x0000000037007209 */ /* 0x000fe20007810000 */
[-CC-:B------:R-:W-:Y:S01]  /*14210*/  FFMA.FTZ R30, R81, R2.reuse, -R34.reuse ;  /* 0x00000002511e7223 */ /* 0x180fe20000010822 */
[----:B------:R-:W-:Y:S01]  /*14220*/  ISETP.GT.AND P4, PT, R44, 0x31, !P4 ;  /* 0x000000312c00780c */ /* 0x000fe20006784270 */
[--C-:B------:R-:W-:Y:S01]  /*14230*/  FFMA.FTZ R51, R51, R2, -R34.reuse ;  /* 0x0000000233337223 */ /* 0x100fe20000010822 */
[----:B------:R-:W-:Y:S01]  /*14240*/  FMNMX.FTZ R0, R57, R0, !PT ;  /* 0x0000000039007209 */ /* 0x000fe20007810000 */
[----:B------:R-:W-:Y:S01]  /*14250*/  MUFU.EX2 R26, R26 ;  /* 0x0000001a001a7308 */ /* 0x000fe20000000800 */
[----:B------:R-:W-:Y:S01]  /*14260*/  ISETP.LT.OR P4, PT, R42, 0x32, P4 ;  /* 0x000000322a00780c */ /* 0x000fe20002781670 */
[--C-:B------:R-:W-:Y:S01]  /*14270*/  FFMA.FTZ R29, R29, R2, -R34.reuse ;  /* 0x000000021d1d7223 */ /* 0x100fe20000010822 */
[----:B------:R-:W-:Y:S01]  /*14280*/  FMNMX.FTZ R0, R59, R0, !PT ;  /* 0x000000003b007209 */ /* 0x000fe20007810000 */
[-CC-:B------:R-:W-:Y:S01]  /*14290*/  FFMA.FTZ R47, R47, R2.reuse, -R34.reuse ;  /* 0x000000022f2f7223 */ /* 0x180fe20000010822 */
[----:B------:R-:W-:Y:S01]  /*142a0*/  FSEL R71, R4, -INF , !P4 ;  /* 0xff80000004477808 */ /* 0x000fe20006000000 */
[--C-:B------:R-:W-:Y:S01]  /*142b0*/  FFMA.FTZ R4, R73, R2, -R34.reuse ;  /* 0x0000000249047223 */ /* 0x100fe20000010822 */
[----:B------:R-:W-:Y:S01]  /*142c0*/  FMNMX.FTZ R0, R61, R0, !PT ;  /* 0x000000003d007209 */ /* 0x000fe20007810000 */
[----:B------:R-:W-:Y:S01]  /*142d0*/  MUFU.EX2 R81, R30 ;  /* 0x0000001e00517308 */ /* 0x000fe20000000800 */
[----:B------:R-:W-:Y:S01]  /*142e0*/  FSEL R73, R28, -INF , !P5 ;  /* 0xff8000001c497808 */ /* 0x000fe20006800000 */
[--C-:B------:R-:W-:Y:S01]  /*142f0*/  FFMA.FTZ R28, R77, R2, -R34.reuse ;  /* 0x000000024d1c7223 */ /* 0x100fe20000010822 */
[----:B------:R-:W-:Y:S01]  /*14300*/  FMNMX.FTZ R0, R63, R0, !PT ;  /* 0x000000003f007209 */ /* 0x000fe20007810000 */
[-CC-:B------:R-:W-:Y:S01]  /*14310*/  FFMA.FTZ R45, R45, R2.reuse, -R34.reuse ;  /* 0x000000022d2d7223 */ /* 0x180fe20000010822 */
[-CC-:B------:R-:W-:Y:S01]  /*14320*/  FFMA.FTZ R43, R43, R2.reuse, -R34.reuse ;  /* 0x000000022b2b7223 */ /* 0x180fe20000010822 */
[--C-:B------:R-:W-:Y:S01]  /*14330*/  FFMA.FTZ R31, R31, R2, -R34.reuse ;  /* 0x000000021f1f7223 */ /* 0x100fe20000010822 */
[----:B------:R-:W-:Y:S01]  /*14340*/  FMNMX.FTZ R0, R65, R0, !PT ;  /* 0x0000000041007209 */ /* 0x000fe20007810000 */
[----:B------:R-:W1:Y:S01]  /*14350*/  MUFU.EX2 R79, R4 ;  /* 0x00000004004f7308 */ /* 0x000e620000000800 */
[-CC-:B------:R-:W-:Y:S01]  /*14360*/  FFMA.FTZ R41, R41, R2.reuse, -R34.reuse ;  /* 0x0000000229297223 */ /* 0x180fe20000010822 */
[--C-:B------:R-:W-:Y:S01]  /*14370*/  FFMA.FTZ R39, R39, R2, -R34.reuse ;  /* 0x0000000227277223 */ /* 0x100fe20000010822 */
[----:B------:R-:W-:Y:S01]  /*14380*/  FMNMX.FTZ R0, R67, R0, !PT ;  /* 0x0000000043007209 */ /* 0x000fe20007810000 */
[-CC-:B------:R-:W-:Y:S01]  /*14390*/  FFMA.FTZ R37, R37, R2.reuse, -R34.reuse ;  /* 0x0000000225257223 */ /* 0x180fe20000010822 */
[-CC-:B------:R-:W-:Y:S01]  /*143a0*/  FFMA.FTZ R35, R35, R2.reuse, -R34.reuse ;  /* 0x0000000223237223 */ /* 0x180fe20000010822 */
[--C-:B------:R-:W-:Y:S01]  /*143b0*/  FFMA.FTZ R33, R33, R2, -R34.reuse ;  /* 0x0000000221217223 */ /* 0x100fe20000010822 */
[----:B------:R-:W-:Y:S01]  /*143c0*/  FMNMX.FTZ R0, R69, R0, !PT ;  /* 0x0000000045007209 */ /* 0x000fe20007810000 */
[----:B------:R-:W2:Y:S01]  /*143d0*/  MUFU.EX2 R28, R28 ;  /* 0x0000001c001c7308 */ /* 0x000ea20000000800 */
[----:B------:R-:W-:-:S02]  /*143e0*/  FFMA.FTZ R27, R27, R2, -R34 ;  /* 0x000000021b1b7223 */ /* 0x000fc40000010822 */
[----:B------:R-:W-:-:S04]  /*143f0*/  FMNMX.FTZ R0, R49, R0, !PT ;  /* 0x0000000031007209 */ /* 0x000fc80007810000 */
[----:B------:R-:W-:Y:S01]  /*14400*/  FMNMX.FTZ R0, R23, R0, !PT ;  /* 0x0000000017007209 */ /* 0x000fe20007810000 */
[----:B------:R-:W3:Y:S01]  /*14410*/  MUFU.EX2 R51, R51 ;  /* 0x0000003300337308 */ /* 0x000ee20000000800 */
[----:B-1----:R-:W-:Y:S02]  /*14420*/  F2FP.F16.F32.PACK_AB R196, R79, R26 ;  /* 0x0000001a4fc4723e */ /* 0x002fe400000000ff */
[----:B------:R-:W-:-:S04]  /*14430*/  FMNMX.FTZ R0, R5, R0, !PT ;  /* 0x0000000005007209 */ /* 0x000fc80007810000 */
[----:B------:R-:W-:Y:S01]  /*14440*/  FMNMX.FTZ R0, R71, R0, !PT ;  /* 0x0000000047007209 */ /* 0x000fe20007810000 */
[----:B------:R1:W-:Y:S01]  /*14450*/  MUFU.EX2 R186, R29 ;  /* 0x0000001d00ba7308 */ /* 0x0003e20000000800 */
[----:B--2---:R-:W-:Y:S02]  /*14460*/  F2FP.F16.F32.PACK_AB R198, R81, R28 ;  /* 0x0000001c51c6723e */ /* 0x004fe400000000ff */
[----:B------:R-:W-:-:S04]  /*14470*/  FMNMX.FTZ R0, R73, R0, !PT ;  /* 0x0000000049007209 */ /* 0x000fc80007810000 */
[----:B------:R-:W-:Y:S01]  /*14480*/  FMNMX.FTZ R0, R75, R0, !PT ;  /* 0x000000004b007209 */ /* 0x000fe20007810000 */
[----:B------:R-:W2:Y:S01]  /*14490*/  MUFU.EX2 R192, R47 ;  /* 0x0000002f00c07308 */ /* 0x000ea20000000800 */
[----:B-1----:R-:W-:-:S03]  /*144a0*/  FADD.FTZ R29, R26, R79 ;  /* 0x0000004f1a1d7221 */ /* 0x002fc60000010000 */
[----:B------:R-:W1:Y:S01]  /*144b0*/  SHFL.BFLY PT, R77, R0, 0x2, 0x1f ;  /* 0x0c401f00004d7f89 */ /* 0x000e6200000e0000 */
[----:B------:R-:W-:-:S03]  /*144c0*/  FADD.FTZ R38, R28, R29 ;  /* 0x0000001d1c267221 */ /* 0x000fc60000010000 */
[----:B------:R-:W4:Y:S01]  /*144d0*/  MUFU.EX2 R45, R45 ;  /* 0x0000002d002d7308 */ /* 0x000f220000000800 */
[----:B------:R-:W-:-:S07]  /*144e0*/  FADD.FTZ R42, R81, R38 ;  /* 0x00000026512a7221 */ /* 0x000fce0000010000 */
[----:B------:R-:W5:Y:S08]  /*144f0*/  MUFU.EX2 R194, R43 ;  /* 0x0000002b00c27308 */ /* 0x000f700000000800 */
[----:B------:R3:W-:Y:S01]  /*14500*/  MUFU.EX2 R184, R31 ;  /* 0x0000001f00b87308 */ /* 0x0007e20000000800 */
[----:B-1----:R-:W-:-:S07]  /*14510*/  FMNMX.FTZ R77, R0, R77, !PT ;  /* 0x0000004d004d7209 */ /* 0x002fce0007810000 */
[----:B------:R-:W-:Y:S01]  /*14520*/  MUFU.EX2 R41, R41 ;  /* 0x0000002900297308 */ /* 0x000fe20000000800 */
[----:B------:R-:W1:Y:S01]  /*14530*/  SHFL.BFLY PT, R4, R77, 0x1, 0x1f ;  /* 0x0c201f004d047f89 */ /* 0x000e6200000e0000 */
[----:B---3--:R-:W-:-:S04]  /*14540*/  FADD.FTZ R31, R51, R42 ;  /* 0x0000002a331f7221 */ /* 0x008fc80000010000 */
[C---:B--2---:R-:W-:Y:S01]  /*14550*/  FADD.FTZ R44, R192.reuse, R31 ;  /* 0x0000001fc02c7221 */ /* 0x044fe20000010000 */
[----:B------:R-:W-:Y:S01]  /*14560*/  F2FP.F16.F32.PACK_AB R192, R192, R51 ;  /* 0x00000033c0c0723e */ /* 0x000fe200000000ff */
[----:B------:R2:W-:Y:S02]  /*14570*/  MUFU.EX2 R188, R39 ;  /* 0x0000002700bc7308 */ /* 0x0005e40000000800 */
[----:B----4-:R-:W-:-:S04]  /*14580*/  FADD.FTZ R31, R45, R44 ;  /* 0x0000002c2d1f7221 */ /* 0x010fc80000010000 */
[C---:B-----5:R-:W-:Y:S01]  /*14590*/  FADD.FTZ R44, R194.reuse, R31 ;  /* 0x0000001fc22c7221 */ /* 0x060fe20000010000 */
[----:B------:R-:W-:Y:S01]  /*145a0*/  F2FP.F16.F32.PACK_AB R194, R194, R45 ;  /* 0x0000002dc2c2723e */ /* 0x000fe200000000ff */
[----:B------:R-:W-:Y:S01]  /*145b0*/  MUFU.EX2 R37, R37 ;  /* 0x0000002500257308 */ /* 0x000fe20000000800 */
[----:B--2---:R-:W2:Y:S07]  /*145c0*/  @P2 LDC R39, c[0x0][0x44c] ;  /* 0x00011300ff272b82 */ /* 0x004eae0000000800 */
[----:B------:R3:W-:Y:S01]  /*145d0*/  MUFU.EX2 R190, R35 ;  /* 0x0000002300be7308 */ /* 0x0007e20000000800 */
[----:B-1----:R-:W-:-:S04]  /*145e0*/  FMNMX.FTZ R4, R77, R4, !PT ;  /* 0x000000044d047209 */ /* 0x002fc80007810000 */
[C---:B------:R-:W-:Y:S01]  /*145f0*/  FSETP.NEU.FTZ.AND P4, PT, R4.reuse, -INF , PT ;  /* 0xff8000000400780b */ /* 0x040fe20003f9d000 */
[----:B------:R-:W-:Y:S02]  /*14600*/  FMUL.FTZ R0, R4, R2 ;  /* 0x0000000204007220 */ /* 0x000fe40000410000 */
[----:B------:R-:W-:Y:S01]  /*14610*/  MUFU.EX2 R33, R33 ;  /* 0x0000002100217308 */ /* 0x000fe20000000800 */
[----:B---3--:R-:W-:Y:S02]  /*14620*/  IMAD.MOV.U32 R35, RZ, RZ, R80 ;  /* 0x000000ffff237224 */ /* 0x008fe400078e0050 */
[----:B------:R-:W-:-:S05]  /*14630*/  FSEL R0, R0, RZ, P4 ;  /* 0x000000ff00007208 */ /* 0x000fca0002000000 */
[-CC-:B------:R-:W-:Y:S01]  /*14640*/  FFMA.FTZ R53, R53, R2.reuse, -R0.reuse ;  /* 0x0000000235357223 */ /* 0x180fe20000010800 */
[-CC-:B------:R-:W-:Y:S01]  /*14650*/  FFMA.FTZ R40, R40, R2.reuse, -R0.reuse ;  /* 0x0000000228287223 */ /* 0x180fe20000010800 */
[-CC-:B------:R-:W-:Y:S01]  /*14660*/  FFMA.FTZ R55, R55, R2.reuse, -R0.reuse ;  /* 0x0000000237377223 */ /* 0x180fe20000010800 */
[-CC-:B------:R-:W-:Y:S01]  /*14670*/  FFMA.FTZ R57, R57, R2.reuse, -R0.reuse ;  /* 0x0000000239397223 */ /* 0x180fe20000010800 */
[-CC-:B------:R-:W-:Y:S01]  /*14680*/  FFMA.FTZ R59, R59, R2.reuse, -R0.reuse ;  /* 0x000000023b3b7223 */ /* 0x180fe20000010800 */
[-CC-:B------:R-:W-:Y:S01]  /*14690*/  FFMA.FTZ R61, R61, R2.reuse, -R0.reuse ;  /* 0x000000023d3d7223 */ /* 0x180fe20000010800 */
[----:B------:R-:W-:Y:S01]  /*146a0*/  MUFU.EX2 R53, R53 ;  /* 0x0000003500357308 */ /* 0x000fe20000000800 */
        /* <DEDUP_REMOVED lines=10> */
[----:B------:R-:W-:Y:S01]  /*14750*/  FFMA.FTZ R75, R75, R2, -R0 ;  /* 0x000000024b4b7223 */ /* 0x000fe20000010800 */
[----:B--2---:R-:W-:-:S04]  /*14760*/  @P2 IMAD.HI.U32 R39, R80, R39, RZ ;  /* 0x0000002750272227 */ /* 0x004fc800078e00ff */
[----:B------:R-:W2:Y:S01]  /*14770*/  MUFU.EX2 R55, R55 ;  /* 0x0000003700377308 */ /* 0x000ea20000000800 */
[----:B0-----:R-:W-:-:S05]  /*14780*/  @P2 SHF.R.U32.HI R35, RZ, R46, R39 ;  /* 0x0000002eff232219 */ /* 0x001fca0000011627 */
[----:B------:R-:W-:Y:S02]  /*14790*/  IMAD.IADD R31, R106, 0x1, R35 ;  /* 0x000000016a1f7824 */ /* 0x000fe400078e0223 */
[----:B------:R-:W0:Y:S01]  /*147a0*/  MUFU.EX2 R30, R57 ;  /* 0x00000039001e7308 */ /* 0x000e220000000800 */
[----:B-1----:R-:W-:Y:S01]  /*147b0*/  FADD.FTZ R38, R53, R40 ;  /* 0x0000002835267221 */ /* 0x002fe20000010000 */
[----:B------:R-:W-:Y:S02]  /*147c0*/  F2FP.F16.F32.PACK_AB R197, R40, R53 ;  /* 0x0000003528c5723e */ /* 0x000fe400000000ff */
[----:B------:R-:W-:-:S04]  /*147d0*/  IADD3 R24, R31, R24, RZ ;  /* 0x000000181f187210 */ /* 0x000fc80007ffe0ff */
[----:B------:R-:W1:Y:S01]  /*147e0*/  MUFU.EX2 R59, R59 ;  /* 0x0000003b003b7308 */ /* 0x000e620000000800 */
[----:B--2---:R-:W-:-:S07]  /*147f0*/  FADD.FTZ R29, R55, R38 ;  /* 0x00000026371d7221 */ /* 0x004fce0000010000 */
[----:B------:R-:W2:Y:S01]  /*14800*/  MUFU.EX2 R32, R61 ;  /* 0x0000003d00207308 */ /* 0x000ea20000000800 */
[C---:B0-----:R-:W-:Y:S01]  /*14810*/  FADD.FTZ R42, R30.reuse, R29 ;  /* 0x0000001d1e2a7221 */ /* 0x041fe20000010000 */
[----:B------:R-:W-:-:S06]  /*14820*/  F2FP.F16.F32.PACK_AB R199, R30, R55 ;  /* 0x000000371ec7723e */ /* 0x000fcc00000000ff */
[----:B------:R-:W-:Y:S01]  /*14830*/  MUFU.EX2 R63, R63 ;  /* 0x0000003f003f7308 */ /* 0x000fe20000000800 */
[----:B-1----:R-:W-:-:S07]  /*14840*/  FADD.FTZ R29, R59, R42 ;  /* 0x0000002a3b1d7221 */ /* 0x002fce0000010000 */
[----:B------:R-:W0:Y:S01]  /*14850*/  MUFU.EX2 R34, R65 ;  /* 0x0000004100227308 */ /* 0x000e220000000800 */
[C---:B--2---:R-:W-:Y:S01]  /*14860*/  FADD.FTZ R42, R32.reuse, R29 ;  /* 0x0000001d202a7221 */ /* 0x044fe20000010000 */
[----:B------:R-:W-:Y:S01]  /*14870*/  FADD.FTZ R29, R41, R44 ;  /* 0x0000002c291d7221 */ /* 0x000fe20000010000 */
[----:B------:R-:W-:-:S03]  /*14880*/  F2FP.F16.F32.PACK_AB R193, R32, R59 ;  /* 0x0000003b20c1723e */ /* 0x000fc600000000ff */
[C---:B------:R-:W-:Y:S01]  /*14890*/  FADD.FTZ R44, R188.reuse, R29 ;  /* 0x0000001dbc2c7221 */ /* 0x040fe20000010000 */
[----:B------:R-:W-:Y:S01]  /*148a0*/  F2FP.F16.F32.PACK_AB R188, R188, R41 ;  /* 0x00000029bcbc723e */ /* 0x000fe200000000ff */
[----:B------:R-:W-:Y:S02]  /*148b0*/  MUFU.EX2 R67, R67 ;  /* 0x0000004300437308 */ /* 0x000fe40000000800 */
[----:B------:R-:W-:-:S06]  /*148c0*/  FADD.FTZ R29, R37, R44 ;  /* 0x0000002c251d7221 */ /* 0x000fcc0000010000 */
[----:B------:R-:W1:Y:S01]  /*148d0*/  MUFU.EX2 R36, R69 ;  /* 0x0000004500247308 */ /* 0x000e620000000800 */
[----:B0-----:R-:W-:-:S07]  /*148e0*/  F2FP.F16.F32.PACK_AB R195, R34, R63 ;  /* 0x0000003f22c3723e */ /* 0x001fce00000000ff */
[----:B------:R-:W-:Y:S08]  /*148f0*/  MUFU.EX2 R49, R49 ;  /* 0x0000003100317308 */ /* 0x000ff00000000800 */
[----:B------:R0:W2:Y:S01]  /*14900*/  MUFU.EX2 R38, R23 ;  /* 0x0000001700267308 */ /* 0x0000a20000000800 */
[----:B-1----:R-:W-:-:S07]  /*14910*/  F2FP.F16.F32.PACK_AB R189, R36, R67 ;  /* 0x0000004324bd723e */ /* 0x002fce00000000ff */
[----:B------:R-:W1:Y:S01]  /*14920*/  MUFU.EX2 R5, R5 ;  /* 0x0000000500057308 */ /* 0x000e620000000800 */
[----:B0-----:R-:W-:-:S04]  /*14930*/  FADD.FTZ R23, R63, R42 ;  /* 0x0000002a3f177221 */ /* 0x001fc80000010000 */
[----:B------:R-:W-:-:S03]  /*14940*/  FADD.FTZ R42, R34, R23 ;  /* 0x00000017222a7221 */ /* 0x000fc60000010000 */
[----:B------:R-:W0:Y:S01]  /*14950*/  MUFU.EX2 R0, R71 ;  /* 0x0000004700007308 */ /* 0x000e220000000800 */
[----:B------:R-:W-:Y:S01]  /*14960*/  FADD.FTZ R23, R67, R42 ;  /* 0x0000002a43177221 */ /* 0x000fe20000010000 */
[C---:B------:R-:W-:Y:S01]  /*14970*/  FADD.FTZ R42, R190.reuse, R29 ;  /* 0x0000001dbe2a7221 */ /* 0x040fe20000010000 */
[----:B------:R-:W-:Y:S02]  /*14980*/  F2FP.F16.F32.PACK_AB R190, R190, R37 ;  /* 0x00000025bebe723e */ /* 0x000fe400000000ff */
[----:B------:R-:W-:Y:S01]  /*14990*/  FADD.FTZ R26, R36, R23 ;  /* 0x00000017241a7221 */ /* 0x000fe20000010000 */
[----:B------:R-:W-:Y:S01]  /*149a0*/  FADD.FTZ R29, R33, R42 ;  /* 0x0000002a211d7221 */ /* 0x000fe20000010000 */
[----:B--2---:R-:W-:Y:S01]  /*149b0*/  F2FP.F16.F32.PACK_AB R191, R38, R49 ;  /* 0x0000003126bf723e */ /* 0x004fe200000000ff */
[----:B------:R-:W2:Y:S01]  /*149c0*/  MUFU.EX2 R27, R27 ;  /* 0x0000001b001b7308 */ /* 0x000ea20000000800 */
[----:B------:R-:W-:Y:S01]  /*149d0*/  FADD.FTZ R23, R49, R26 ;  /* 0x0000001a31177221 */ /* 0x000fe20000010000 */
[C---:B------:R-:W-:Y:S01]  /*149e0*/  FADD.FTZ R42, R184.reuse, R29 ;  /* 0x0000001db82a7221 */ /* 0x040fe20000010000 */
[----:B------:R-:W-:-:S02]  /*149f0*/  F2FP.F16.F32.PACK_AB R184, R184, R33 ;  /* 0x00000021b8b8723e */ /* 0x000fc400000000ff */
[----:B------:R-:W-:-:S03]  /*14a00*/  FADD.FTZ R28, R38, R23 ;  /* 0x00000017261c7221 */ /* 0x000fc60000010000 */
[----:B------:R-:W3:Y:S01]  /*14a10*/  MUFU.EX2 R73, R73 ;  /* 0x0000004900497308 */ /* 0x000ee20000000800 */
[----:B-1----:R-:W-:Y:S01]  /*14a20*/  FADD.FTZ R23, R5, R28 ;  /* 0x0000001c05177221 */ /* 0x002fe20000010000 */
[C---:B0-----:R-:W-:Y:S01]  /*14a30*/  F2FP.F16.F32.PACK_AB R185, R0.reuse, R5 ;  /* 0x0000000500b9723e */ /* 0x041fe200000000ff */
[----:B------:R-:W-:Y:S02]  /*14a40*/  VIADD R5, R103, 0xfffffffe ;  /* 0xfffffffe67057836 */ /* 0x000fe40000000000 */
[----:B------:R-:W-:-:S03]  /*14a50*/  FADD.FTZ R28, R0, R23 ;  /* 0x00000017001c7221 */ /* 0x000fc60000010000 */
[----:B------:R-:W0:Y:S01]  /*14a60*/  MUFU.EX2 R26, R75 ;  /* 0x0000004b001a7308 */ /* 0x000e220000000800 */
[----:B--2---:R-:W-:-:S04]  /*14a70*/  FADD.FTZ R29, R27, R42 ;  /* 0x0000002a1b1d7221 */ /* 0x004fc80000010000 */
[C---:B------:R-:W-:Y:S01]  /*14a80*/  FADD.FTZ R228, R186.reuse, R29 ;  /* 0x0000001dbae47221 */ /* 0x040fe20000010000 */
[----:B------:R-:W-:Y:S01]  /*14a90*/  F2FP.F16.F32.PACK_AB R186, R186, R27 ;  /* 0x0000001bbaba723e */ /* 0x000fe200000000ff */
[----:B---3--:R-:W-:-:S04]  /*14aa0*/  FADD.FTZ R227, R73, R28 ;  /* 0x0000001c49e37221 */ /* 0x008fc80000010000 */
[C---:B0-----:R-:W-:Y:S01]  /*14ab0*/  FADD.FTZ R227, R26.reuse, R227 ;  /* 0x000000e31ae37221 */ /* 0x041fe20000010000 */
[----:B------:R-:W-:Y:S01]  /*14ac0*/  F2FP.F16.F32.PACK_AB R187, R26, R73 ;  /* 0x000000491abb723e */ /* 0x000fe200000000ff */
[----:B------:R-:W-:Y:S06]  /*14ad0*/  @!P3 BRA `(.L_x_1946) ;  /* 0x000000000048b947 */ /* 0x000fec0003800000 */
        /* <DEDUP_REMOVED lines=11> */
.L_x_1948:
[----:B------:R-:W-:-:S13]  /*14b90*/  ISETP.NE.AND P4, PT, R25, 0x1, PT ;  /* 0x000000011900780c */ /* 0x000fda0003f85270 */
[----:B------:R-:W0:Y:S02]  /*14ba0*/  @P4 LDC.64 R26, c[0x0][0x9e8] ;  /* 0x00027a00ff1a4b82 */ /* 0x000e240000000a00 */
[----:B0-----:R-:W-:-:S05]  /*14bb0*/  @P4 IMAD.HI.U32 R26, R0, R26, RZ ;  /* 0x0000001a001a4227 */ /* 0x001fca00078e00ff */
[----:B------:R-:W-:-:S07]  /*14bc0*/  @P4 SHF.R.U32.HI R0, RZ, R27, R26 ;  /* 0x0000001bff004219 */ /* 0x000fce000001161a */
.L_x_1949:
[----:B------:R-:W-:Y:S05]  /*14bd0*/  BSYNC B0 ;  /* 0x0000000000007941 */ /* 0x000fea0003800000 */
.L_x_1947:
[----:B------:R-:W-:-:S05]  /*14be0*/  IMAD R25, R0, R25, R25 ;  /* 0x0000001900197224 */ /* 0x000fca00078e0219 */
[----:B------:R-:W-:-:S07]  /*14bf0*/  VIMNMX R24, R24, R25, PT ;  /* 0x0000001918187248 */ /* 0x000fce0003fe0100 */
.L_x_1946:
[----:B------:R-:W2:Y:S01]  /*14c00*/  LDL R25, [R1+0x50] ;  /* 0x0000500001197983 */ /* 0x000ea20000100800 */
[----:B------:R-:W-:Y:S01]  /*14c10*/  SHF.R.S32.HI R23, RZ, 0x1f, R24 ;  /* 0x0000001fff177819 */ /* 0x000fe20000011418 */
[----:B------:R-:W-:Y:S01]  /*14c20*/  BSSY B0, `(.L_x_1950) ;  /* 0x0000352000007945 */ /* 0x000fe20003800000 */
[----:B------:R-:W-:Y:S01]  /*14c30*/  IMAD.MOV.U32 R0, RZ, RZ, 0x3f800000 ;  /* 0x3f800000ff007424 */ /* 0x000fe200078e00ff */
[----:B------:R-:W-:Y:S02]  /*14c40*/  CS2R R150, SRZ ;  /* 0x0000000000967805 */ /* 0x000fe4000001ff00 */
[----:B------:R-:W-:Y:S01]  /*14c50*/  LEA.HI R24, R23, R24, RZ, 0x6 ;  /* 0x0000001817187211 */ /* 0x000fe200078f30ff */
[----:B------:R-:W-:Y:S01]  /*14c60*/  IMAD.MOV.U32 R23, RZ, RZ, 0x3f800000 ;  /* 0x3f800000ff177424 */ /* 0x000fe200078e00ff */
[----:B------:R-:W-:Y:S02]  /*14c70*/  CS2R R148, SRZ ;  /* 0x0000000000947805 */ /* 0x000fe4000001ff00 */
[----:B------:R-:W-:-:S02]  /*14c80*/  CS2R R146, SRZ ;  /* 0x0000000000927805 */ /* 0x000fc4000001ff00 */
[----:B------:R-:W-:Y:S02]  /*14c90*/  SHF.R.S32.HI R24, RZ, 0x6, R24 ;  /* 0x00000006ff187819 */ /* 0x000fe40000011418 */
        /* <DEDUP_REMOVED lines=60> */
[----:B--2---:R-:W-:-:S04]  /*15060*/  VIMNMX R25, R25, R24, !PT ;  /* 0x0000001819197248 */ /* 0x004fc80007fe0100 */
[----:B------:R-:W-:Y:S01]  /*15070*/  ISETP.GE.AND P4, PT, R5, R25, PT ;  /* 0x000000190500720c */ /* 0x000fe20003f86270 */
[----:B------:R0:W-:Y:S02]  /*15080*/  STL [R1+0x1c], R25 ;  /* 0x00001c1901007387 */ /* 0x0001e40000100800 */
[----:B0-----:R-:W-:-:S10]  /*15090*/  CS2R R24, SRZ ;  /* 0x0000000000187805 */ /* 0x001fd4000001ff00 */
[----:B------:R-:W-:Y:S05]  /*150a0*/  @!P4 BRA `(.L_x_1951) ;  /* 0x000000300024c947 */ /* 0x000fea0003800000 */
[----:B------:R-:W-:Y:S01]  /*150b0*/  BSSY B1, `(.L_x_1952) ;  /* 0x0000304000017945 */ /* 0x000fe20003800000 */
[----:B------:R-:W-:Y:S01]  /*150c0*/  MOV R0, 0x3f800000 ;  /* 0x3f80000000007802 */ /* 0x000fe20000000f00 */
[----:B------:R-:W-:-:S07]  /*150d0*/  IMAD.MOV.U32 R151, RZ, RZ, RZ ;  /* 0x000000ffff977224 */ /* 0x000fce00078e00ff */
.L_x_1971:
[----:B------:R-:W-:-:S05]  /*150e0*/  VIADD R231, R22, 0x1 ;  /* 0x0000000116e77836 */ /* 0x000fca0000000000 */
[----:B------:R-:W-:-:S04]  /*150f0*/  ISETP.NE.AND P4, PT, R231, 0x2, PT ;  /* 0x00000002e700780c */ /* 0x000fc80003f85270 */
[----:B------:R-:W-:Y:S02]  /*15100*/  SEL R230, RZ, 0x1, P4 ;  /* 0x00000001ffe67807 */ /* 0x000fe40002000000 */
[----:B------:R-:W-:Y:S02]  /*15110*/  SEL R231, R231, RZ, P4 ;  /* 0x000000ffe7e77207 */ /* 0x000fe40002000000 */
[----:B------:R-:W-:Y:S01]  /*15120*/  LOP3.LUT R230, R219, R230, RZ, 0x3c, !PT ;  /* 0x000000e6dbe67212 */ /* 0x000fe200078e3cff */
[----:B------:R-:W-:Y:S06]  /*15130*/  @!P0 BRA `(.L_x_1953) ;  /* 0x0000000000048947 */ /* 0x000fec0003800000 */
[----:B------:R-:W-:Y:S01]  /*15140*/  BPT.TRAP 0x1 ;  /* 0x000000040000795c */ /* 0x000fe20000300000 */
.L_x_1953:
[----:B------:R-:W-:Y:S01]  /*15150*/  IMAD R2, R231, 0x8, R16 ;  /* 0x00000008e7027824 */ /* 0x000fe200078e0210 */
[----:B------:R-:W-:-:S04]  /*15160*/  SHF.L.U32 R153, R230, 0x1f, RZ ;  /* 0x0000001fe6997819 */ /* 0x000fc800000006ff */
[----:B------:R0:W1:Y:S01]  /*15170*/  SYNCS.PHASECHK.TRANS64.TRYWAIT P4, [R2+URZ+0x30830], R153 ;  /* 0x03083099020075a7 */ /* 0x000062000808017f */
[----:B------:R-:W-:Y:S05]  /*15180*/  @!P0 BRA `(.L_x_1954) ;  /* 0x0000000000048947 */ /* 0x000fea0003800000 */
[----:B------:R-:W-:Y:S01]  /*15190*/  BPT.TRAP 0x1 ;  /* 0x000000040000795c */ /* 0x000fe20000300000 */
.L_x_1954:
[----:B------:R-:W2:Y:S01]  /*151a0*/  LDL R152, [R1+0x24] ;  /* 0x0000240001987983 */ /* 0x000ea20000100800 */
[----:B------:R-:W-:Y:S01]  /*151b0*/  BSSY B2, `(.L_x_1955) ;  /* 0x0000007000027945 */ /* 0x000fe20003800000 */
[----:B--2---:R-:W-:-:S04]  /*151c0*/  IMAD R152, R231, 0x800, R152 ;  /* 0x00000800e7987824 */ /* 0x004fc800078e0298 */
[C---:B------:R-:W-:Y:S01]  /*151d0*/  VIADD R157, R152.reuse, 0x4 ;  /* 0x00000004989d7836 */ /* 0x040fe20000000000 */
[----:B------:R-:W-:Y:S01]  /*151e0*/  IADD3 R154, R152, 0x2, RZ ;  /* 0x00000002989a7810 */ /* 0x000fe20007ffe0ff */
[----:B-1----:R-:W-:Y:S06]  /*151f0*/  @P4 BRA `(.L_x_1956) ;  /* 0x0000000000084947 */ /* 0x002fec0003800000 */
[----:B------:R-:W1:Y:S02]  /*15200*/  SYNCS.PHASECHK.TRANS64.TRYWAIT P4, [R2+URZ+0x30830], R153 ;  /* 0x03083099020075a7 */ /* 0x000e64000808017f */
[----:B-1----:R-:W-:Y:S05]  /*15210*/  @!P4 BRA `(.L_x_1957) ;  /* 0x0000016c00b0c947 */ /* 0x002fea0003800000 */
.L_x_1956:
[----:B------:R-:W-:Y:S05]  /*15220*/  BSYNC B2 ;  /* 0x0000000000027941 */ /* 0x000fea0003800000 */
.L_x_1955:
[----:B------:R-:W-:Y:S01]  /*15230*/  R2UR UR4, R154 ;  /* 0x000000009a0472ca */ /* 0x000fe200000e0000 */
[----:B------:R-:W-:Y:S01]  /*15240*/  STL [R1+0xb8], R5 ;  /* 0x0000b80501007387 */ /* 0x000fe20000100800 */
[----:B------:R-:W-:Y:S01]  /*15250*/  MOV R154, R157 ;  /* 0x0000009d009a7202 */ /* 0x000fe20000000f00 */
[----:B------:R-:W-:Y:S02]  /*15260*/  IMAD.MOV.U32 R155, RZ, RZ, 0x40000040 ;  /* 0x40000040ff9b7424 */ /* 0x000fe400078e00ff */
[-C--:B------:R-:W-:Y:S01]  /*15270*/  FMUL.FTZ R24, R24, R23.reuse ;  /* 0x0000001718187220 */ /* 0x080fe20000410000 */
[----:B------:R2:W-:Y:S01]  /*15280*/  STL [R1+0xb4], R4 ;  /* 0x0000b40401007387 */ /* 0x0005e20000100800 */
[C---:B------:R-:W-:Y:S02]  /*15290*/  VIADD R156, R152.reuse, 0x6 ;  /* 0x00000006989c7836 */ /* 0x040fe40000000000 */
[-C--:B------:R-:W-:Y:S01]  /*152a0*/  FMUL.FTZ R25, R25, R23.reuse ;  /* 0x0000001719197220 */ /* 0x080fe20000410000 */
[C---:B------:R-:W-:Y:S01]  /*152b0*/  R2UR UR5, R155.reuse ;  /* 0x000000009b0572ca */ /* 0x040fe200000e0000 */
[----:B------:R-:W-:Y:S01]  /*152c0*/  STL [R1+0xb0], R3 ;  /* 0x0000b00301007387 */ /* 0x000fe20000100800 */
[----:B------:R-:W-:Y:S01]  /*152d0*/  VIADD R158, R152, 0x204 ;  /* 0x00000204989e7836 */ /* 0x000fe20000000000 */
[----:B------:R-:W-:Y:S01]  /*152e0*/  R2UR UR58, R156 ;  /* 0x000000009c3a72ca */ /* 0x000fe200000e0000 */
[----:B------:R-:W-:Y:S01]  /*152f0*/  VIADD R156, R152, 0x202 ;  /* 0x00000202989c7836 */ /* 0x000fe20000000000 */
[----:B------:R3:W-:Y:S01]  /*15300*/  STL [R1+0xac], R2 ;  /* 0x0000ac0201007387 */ /* 0x0007e20000100800 */
[----:B01----:R-:W-:Y:S01]  /*15310*/  IMAD.MOV.U32 R153, RZ, RZ, 0x40000040 ;  /* 0x40000040ff997424 */ /* 0x003fe200078e00ff */
[----:B--2---:R-:W-:Y:S01]  /*15320*/  MOV R4, UR38 ;  /* 0x0000002600047c02 */ /* 0x004fe20008000f00 */
[----:B------:R-:W-:Y:S01]  /*15330*/  IMAD.MOV.U32 R157, RZ, RZ, 0x40000040 ;  /* 0x40000040ff9d7424 */ /* 0x000fe200078e00ff */
[----:B------:R-:W-:Y:S01]  /*15340*/  R2UR UR38, R154 ;  /* 0x000000009a2672ca */ /* 0x000fe200000e0000 */
[----:B------:R-:W-:Y:S01]  /*15350*/  VIADD R154, R152, 0x200 ;  /* 0x00000200989a7836 */ /* 0x000fe20000000000 */
[----:B------:R-:W-:Y:S01]  /*15360*/  R2UR UR14, R158 ;  /* 0x000000009e0e72ca */ /* 0x000fe200000e0000 */
[----:B------:R-:W-:Y:S01]  /*15370*/  VIADD R158, R152, 0x400 ;  /* 0x00000400989e7836 */ /* 0x000fe20000000000 */
[----:B------:R-:W-:Y:S01]  /*15380*/  R2UR UR10, R156 ;  /* 0x000000009c0a72ca */ /* 0x000fe200000e0000 */
[----:B------:R-:W-:Y:S01]  /*15390*/  VIADD R156, R152, 0x402 ;  /* 0x00000402989c7836 */ /* 0x000fe20000000000 */
[----:B---3--:R-:W-:Y:S01]  /*153a0*/  MOV R2, UR39 ;  /* 0x0000002700027c02 */ /* 0x008fe20008000f00 */
[----:B------:R-:W-:Y:S01]  /*153b0*/  IMAD.MOV.U32 R159, RZ, RZ, 0x40000040 ;  /* 0x40000040ff9f7424 */ /* 0x000fe200078e00ff */
[----:B------:R-:W-:Y:S01]  /*153c0*/  R2UR UR39, R155 ;  /* 0x000000009b2772ca */ /* 0x000fe200000e0000 */
[-C--:B------:R-:W-:Y:S01]  /*153d0*/  FMUL.FTZ R28, R28, R23.reuse ;  /* 0x000000171c1c7220 */ /* 0x080fe20000410000 */
[----:B------:R-:W-:Y:S01]  /*153e0*/  R2UR UR6, R154 ;  /* 0x000000009a0672ca */ /* 0x000fe200000e0000 */
[----:B------:R0:W-:Y:S01]  /*153f0*/  STL [R1+0x18], R2 ;  /* 0x0000180201007387 */ /* 0x0001e20000100800 */
[----:B------:R-:W-:Y:S01]  /*15400*/  IADD3 R154, R152, 0x206, RZ ;  /* 0x00000206989a7810 */ /* 0x000fe20007ffe0ff */
[-C--:B------:R-:W-:Y:S01]  /*15410*/  FMUL.FTZ R29, R29, R23.reuse ;  /* 0x000000171d1d7220 */ /* 0x080fe20000410000 */
[----:B------:R-:W-:Y:S01]  /*15420*/  R2UR UR22, R158 ;  /* 0x000000009e1672ca */ /* 0x000fe200000e0000 */
[-C--:B------:R-:W-:Y:S01]  /*15430*/  FMUL.FTZ R32, R32, R23.reuse ;  /* 0x0000001720207220 */ /* 0x080fe20000410000 */
[----:B------:R-:W-:Y:S01]  /*15440*/  R2UR UR18, R154 ;  /* 0x000000009a1272ca */ /* 0x000fe200000e0000 */
[C---:B------:R-:W-:Y:S01]  /*15450*/  VIADD R154, R152.reuse, 0x404 ;  /* 0x00000404989a7836 */ /* 0x040fe20000000000 */
[----:B------:R-:W-:Y:S01]  /*15460*/  MOV R232, UR38 ;  /* 0x0000002600e87c02 */ /* 0x000fe20008000f00 */
[----:B------:R-:W-:Y:S01]  /*15470*/  UMOV UR38, UR4 ;  /* 0x0000000400267c82 */ /* 0x000fe20008000000 */
[----:B------:R-:W-:Y:S01]  /*15480*/  IADD3 R158, R152, 0x406, RZ ;  /* 0x00000406989e7810 */ /* 0x000fe20007ffe0ff */
[-C--:B------:R-:W-:Y:S01]  /*15490*/  FMUL.FTZ R33, R33, R23.reuse ;  /* 0x0000001721217220 */ /* 0x080fe20000410000 */
[----:B------:R-:W-:Y:S01]  /*154a0*/  R2UR UR30, R154 ;  /* 0x000000009a1e72ca */ /* 0x000fe200000e0000 */
[----:B------:R-:W-:Y:S01]  /*154b0*/  VIADD R154, R152, 0x600 ;  /* 0x00000600989a7836 */ /* 0x000fe20000000000 */
[----:B------:R-:W-:Y:S01]  /*154c0*/  MOV R233, UR39 ;  /* 0x0000002700e97c02 */ /* 0x000fe20008000f00 */
[----:B------:R-:W-:Y:S01]  /*154d0*/  UMOV UR39, UR5 ;  /* 0x0000000500277c82 */ /* 0x000fe20008000000 */
[----:B------:R-:W-:Y:S01]  /*154e0*/  MOV R3, UR37 ;  /* 0x0000002500037c02 */ /* 0x000fe20008000f00 */
[-C--:B------:R-:W-:Y:S01]  /*154f0*/  FMUL.FTZ R36, R36, R23.reuse ;  /* 0x0000001724247220 */ /* 0x080fe20000410000 */
[----:B0-----:R-:W-:Y:S01]  /*15500*/  MOV R2, UR36 ;  /* 0x0000002400027c02 */ /* 0x001fe20008000f00 */
[-C--:B------:R-:W-:Y:S01]  /*15510*/  FMUL.FTZ R37, R37, R23.reuse ;  /* 0x0000001725257220 */ /* 0x080fe20000410000 */
[----:B------:R-:W-:Y:S01]  /*15520*/  MOV R160, UR39 ;  /* 0x0000002700a07c02 */ /* 0x000fe20008000f00 */
[-C--:B------:R-:W-:Y:S01]  /*15530*/  FMUL.FTZ R40, R40, R23.reuse ;  /* 0x0000001728287220 */ /* 0x080fe20000410000 */
[----:B------:R-:W-:Y:S01]  /*15540*/  MOV R5, UR38 ;  /* 0x0000002600057c02 */ /* 0x000fe20008000f00 */
[-C--:B------:R-:W-:Y:S01]  /*15550*/  FMUL.FTZ R41, R41, R23.reuse ;  /* 0x0000001729297220 */ /* 0x080fe20000410000 */
[----:B------:R-:W-:Y:S01]  /*15560*/  R2UR UR26, R156 ;  /* 0x000000009c1a72ca */ /* 0x000fe200000e0000 */
[----:B------:R-:W-:Y:S01]  /*15570*/  VIADD R156, R152, 0x604 ;  /* 0x00000604989c7836 */ /* 0x000fe20000000000 */
[----:B------:R-:W-:Y:S01]  /*15580*/  R2UR UR34, R158 ;  /* 0x000000009e2272ca */ /* 0x000fe200000e0000 */
[----:B------:R-:W-:Y:S01]  /*15590*/  VIADD R158, R152, 0x602 ;  /* 0x00000602989e7836 */ /* 0x000fe20000000000 */
[----:B------:R-:W-:Y:S01]  /*155a0*/  R2UR UR42, R154 ;  /* 0x000000009a2a72ca */ /* 0x000fe200000e0000 */
[C---:B------:R-:W-:Y:S01]  /*155b0*/  VIADD R154, R152.reuse, 0x606 ;  /* 0x00000606989a7836 */ /* 0x040fe20000000000 */
[----:B------:R-:W-:Y:S01]  /*155c0*/  R2UR UR38, R152 ;  /* 0x00000000982672ca */ /* 0x000fe200000e0000 */
[-C--:B------:R-:W-:Y:S01]  /*155d0*/  FMUL.FTZ R44, R44, R23.reuse ;  /* 0x000000172c2c7220 */ /* 0x080fe20000410000 */
[----:B------:R-:W-:Y:S01]  /*155e0*/  R2UR UR39, R153 ;  /* 0x00000000992772ca */ /* 0x000fe200000e0000 */
[-C--:B------:R-:W-:Y:S01]  /*155f0*/  FMUL.FTZ R45, R45, R23.reuse ;  /* 0x000000172d2d7220 */ /* 0x080fe20000410000 */
[----:B------:R-:W-:Y:S01]  /*15600*/  R2UR UR36, R6 ;  /* 0x00000000062472ca */ /* 0x000fe200000e0000 */
[-C--:B------:R-:W-:Y:S01]  /*15610*/  FMUL.FTZ R48, R48, R23.reuse ;  /* 0x0000001730307220 */ /* 0x080fe20000410000 */
[----:B------:R-:W-:Y:S01]  /*15620*/  R2UR UR37, R7 ;  /* 0x00000000072572ca */ /* 0x000fe200000e0000 */
        /* <DEDUP_REMOVED lines=96> */
[----:B------:R-:W-:Y:S01]  /*15c30*/  MOV R0, R160 ;  /* 0x000000a000007202 */ /* 0x000fe20000000f00 */
[-C--:B------:R-:W-:Y:S01]  /*15c40*/  FMUL.FTZ R81, R81, R23.reuse ;  /* 0x0000001751517220 */ /* 0x080fe20000410000 */
[----:B------:R-:W-:Y:S01]  /*15c50*/  WARPGROUP.ARRIVE ;  /* 0x00000000000079c5 */ /* 0x000fe20000000000 */
[-C--:B------:R-:W-:Y:S01]  /*15c60*/  FMUL.FTZ R84, R84, R23.reuse ;  /* 0x0000001754547220 */ /* 0x080fe20000410000 */
[-C--:B------:R-:W-:Y:S01]  /*15c70*/  FMUL.FTZ R85, R85, R23.reuse ;  /* 0x0000001755557220 */ /* 0x080fe20000410000 */
[-C--:B------:R-:W-:Y:S01]  /*15c80*/  FMUL.FTZ R88, R88, R23.reuse ;  /* 0x0000001758587220 */ /* 0x080fe20000410000 */
[-C--:B------:R-:W-:Y:S01]  /*15c90*/  FMUL.FTZ R89, R89, R23.reuse ;  /* 0x0000001759597220 */ /* 0x080fe20000410000 */
[-C--:B------:R-:W-:Y:S01]  /*15ca0*/  FMUL.FTZ R92, R92, R23.reuse ;  /* 0x000000175c5c7220 */ /* 0x080fe20000410000 */
[----:B------:R-:W-:Y:S01]  /*15cb0*/  HGMMA.64x64x16.F32 R152, gdesc[UR36], RZ, !UPT, gsb0 ;  /* 0x00e00000249879f0 */ /* 0x000fe2000c0008ff */
        /* <DEDUP_REMOVED lines=34> */
[----:B------:R-:W2:Y:S01]  /*15ee0*/  LDL.LU R23, [R1+0x18] ;  /* 0x0000180001177983 */ /* 0x000ea20000300800 */
[----:B------:R-:W-:-:S02]  /*15ef0*/  R2UR UR57, R217 ;  /* 0x00000000d93972ca */ /* 0x000fc400000e0000 */
[----:B------:R-:W-:Y:S01]  /*15f00*/  R2UR UR4, R214 ;  /* 0x00000000d60472ca */ /* 0x000fe200000e0000 */
[----:B------:R0:W5:Y:S01]  /*15f10*/  LDL.LU R5, [R1+0xb8] ;  /* 0x0000b80001057983 */ /* 0x0001620000300800 */
[----:B------:R-:W-:Y:S02]  /*15f20*/  WARPGROUP.DEPBAR.LE gsb0, 0x0 ;  /* 0x00008000000079c5 */ /* 0x000fe40000010000 */
[----:B------:R-:W-:-:S06]  /*15f30*/  WARPGROUP.ARRIVE ;  /* 0x00000000000079c5 */ /* 0x000fcc0000000000 */
[----:B------:R-:W-:Y:S01]  /*15f40*/  HGMMA.64x64x16.F32 R152, gdesc[UR36], R152, gsb0 ;  /* 0x00e00000249879f0 */ /* 0x000fe20008000898 */
[----:B------:R-:W-:Y:S02]  /*15f50*/  R2UR UR39, R233 ;  /* 0x00000000e92772ca */ /* 0x000fe400000e0000 */
[----:B------:R-:W-:Y:S02]  /*15f60*/  R2UR UR38, R232 ;  /* 0x00000000e82672ca */ /* 0x000fe400000e0000 */
[----:B------:R-:W-:Y:S02]  /*15f70*/  R2UR UR36, R222 ;  /* 0x00000000de2472ca */ /* 0x000fe400000e0000 */
[----:B------:R-:W-:Y:S01]  /*15f80*/  R2UR UR37, R223 ;  /* 0x00000000df2572ca */ /* 0x000fe200000e0000 */
[----:B------:R-:W-:Y:S02]  /*15f90*/  WARPGROUP.DEPBAR.LE gsb0, 0x0 ;  /* 0x00008000000079c5 */ /* 0x000fe40000010000 */
[----:B------:R-:W-:-:S10]  /*15fa0*/  WARPGROUP.ARRIVE ;  /* 0x00000000000079c5 */ /* 0x000fd40000000000 */
[----:B------:R-:W-:Y:S03]  /*15fb0*/  HGMMA.64x64x16.F32 R152, gdesc[UR36], R152, gsb0 ;  /* 0x00e00000249879f0 */ /* 0x000fe60008000898 */
[----:B------:R-:W-:Y:S02]  /*15fc0*/  WARPGROUP.DEPBAR.LE gsb0, 0x0 ;  /* 0x00008000000079c5 */ /* 0x000fe40000010000 */
[----:B------:R-:W-:-:S06]  /*15fd0*/  WARPGROUP.ARRIVE ;  /* 0x00000000000079c5 */ /* 0x000fcc0000000000 */
[----:B------:R-:W-:Y:S01]  /*15fe0*/  HGMMA.64x64x16.F32 R152, gdesc[UR56], R152, gsb0 ;  /* 0x00e00000389879f0 */ /* 0x000fe20008000898 */
[----:B------:R-:W-:Y:S02]  /*15ff0*/  R2UR UR5, R215 ;  /* 0x00000000d70572ca */ /* 0x000fe400000e0000 */
[----:B------:R-:W-:Y:S02]  /*16000*/  WARPGROUP.DEPBAR.LE gsb0, 0x0 ;  /* 0x00008000000079c5 */ /* 0x000fe40000010000 */
[----:B------:R-:W-:-:S09]  /*16010*/  WARPGROUP.ARRIVE ;  /* 0x00000000000079c5 */ /* 0x000fd20000000000 */
[----:B------:R-:W-:Y:S01]  /*16020*/  HGMMA.64x64x16.F32 R152, gdesc[UR4], R152, gsb0 ;  /* 0x00e00000049879f0 */ /* 0x000fe20008000898 */
[----:B------:R-:W-:Y:S02]  /*16030*/  R2UR UR8, R212 ;  /* 0x00000000d40872ca */ /* 0x000fe400000e0000 */
[----:B------:R-:W-:Y:S01]  /*16040*/  R2UR UR9, R213 ;  /* 0x00000000d50972ca */ /* 0x000fe200000e0000 */
[----:B------:R-:W-:Y:S02]  /*16050*/  WARPGROUP.DEPBAR.LE gsb0, 0x0 ;  /* 0x00008000000079c5 */ /* 0x000fe40000010000 */
[----:B------:R-:W-:-:S10]  /*16060*/  WARPGROUP.ARRIVE ;  /* 0x00000000000079c5 */ /* 0x000fd40000000000 */
        /* <DEDUP_REMOVED lines=34> */
[----:B------:R0:W5:Y:S01]  /*16290*/  LDL.LU R4, [R1+0xb4] ;  /* 0x0000b40001047983 */ /* 0x0001620000300800 */
[----:B------:R-:W-:Y:S02]  /*162a0*/  R2UR UR37, R3 ;  /* 0x00000000032572ca */ /* 0x000fe400000e0000 */
[----:B------:R-:W-:Y:S01]  /*162b0*/  R2UR UR36, R2 ;  /* 0x00000000022472ca */ /* 0x000fe200000e0000 */
[----:B------:R0:W5:Y:S04]  /*162c0*/  LDL.LU R3, [R1+0xb0] ;  /* 0x0000b00001037983 */ /* 0x0001680000300800 */
[----:B------:R0:W5:Y:S01]  /*162d0*/  LDL.LU R2, [R1+0xac] ;  /* 0x0000ac0001027983 */ /* 0x0001620000300800 */
[----:B------:R-:W-:-:S02]  /*162e0*/  WARPGROUP.DEPBAR.LE gsb0, 0x0 ;  /* 0x00008000000079c5 */ /* 0x000fc40000010000 */
[----:B------:R-:W-:-:S06]  /*162f0*/  WARPGROUP.ARRIVE ;  /* 0x00000000000079c5 */ /* 0x000fcc0000000000 */
        /* <DEDUP_REMOVED lines=16> */
[----:B--2---:R-:W-:Y:S02]  /*16400*/  R2UR UR39, R23 ;  /* 0x00000000172772ca */ /* 0x004fe400000e0000 */
[----:B------:R-:W-:Y:S02]  /*16410*/  WARPGROUP.DEPBAR.LE gsb0, 0x0 ;  /* 0x00008000000079c5 */ /* 0x000fe40000010000 */
[----:B0-----:R-:W-:Y:S11]  /*16420*/  @!P0 BRA `(.L_x_1958) ;  /* 0x0000000000048947 */ /* 0x001ff60003800000 */
[----:B------:R-:W-:Y:S01]  /*16430*/  BPT.TRAP 0x1 ;  /* 0x000000040000795c */ /* 0x000fe20000300000 */
.L_x_1958:
[----:B------:R-:W-:Y:S01]  /*16440*/  SHF.L.U32 R23, R219, 0x1f, RZ ;  /* 0x0000001fdb177819 */ /* 0x000fe200000006ff */
[----:B------:R-:W-:-:S04]  /*16450*/  IMAD R0, R22, 0x8, R16 ;  /* 0x0000000816007824 */ /* 0x000fc800078e0210 */
[----:B------:R0:W1:Y:S01]  /*16460*/  SYNCS.PHASECHK.TRANS64.TRYWAIT P4, [R0+URZ+0x30850], R23 ;  /* 0x03085017000075a7 */ /* 0x000062000808017f */
[----:B------:R-:W-:Y:S05]  /*16470*/  @!P0 BRA `(.L_x_1959) ;  /* 0x0000000000048947 */ /* 0x000fea0003800000 */
[----:B------:R-:W-:Y:S01]  /*16480*/  BPT.TRAP 0x1 ;  /* 0x000000040000795c */ /* 0x000fe20000300000 */
.L_x_1959:
[----:B------:R-:W-:Y:S04]  /*16490*/  BSSY B2, `(.L_x_1960) ;  /* 0x0000004000027945 */ /* 0x000fe80003800000 */
[----:B-1----:R-:W-:Y:S05]  /*164a0*/  @P4 BRA `(.L_x_1961) ;  /* 0x0000000000084947 */ /* 0x002fea0003800000 */
[----:B------:R-:W1:Y:S02]  /*164b0*/  SYNCS.PHASECHK.TRANS64.TRYWAIT P4, [R0+URZ+0x30850], R23 ;  /* 0x03085017000075a7 */ /* 0x000e64000808017f */
[----:B-1----:R-:W-:Y:S05]  /*164c0*/  @!P4 BRA `(.L_x_1962) ;  /* 0x0000015c0018c947 */ /* 0x002fea0003800000 */
.L_x_1961:
[----:B------:R-:W-:Y:S05]  /*164d0*/  BSYNC B2 ;  /* 0x0000000000027941 */ /* 0x000fea0003800000 */
.L_x_1960:
[----:B01----:R-:W-:Y:S01]  /*164e0*/  VIADD R23, R16, 0x400 ;  /* 0x0000040010177836 */ /* 0x003fe20000000000 */
[----:B------:R-:W-:Y:S01]  /*164f0*/  WARPGROUP.ARRIVE ;  /* 0x00000000000079c5 */ /* 0x000fe20000000000 */
[----:B------:R-:W2:Y:S01]  /*16500*/  LDL R232, [R1+0x34] ;  /* 0x0000340001e87983 */ /* 0x000ea20000100800 */
[----:B------:R-:W-:Y:S02]  /*16510*/  ULDC UR5, c[0x0][0x9d8] ;  /* 0x0002760000057ab9 */ /* 0x000fe40000000800 */
[----:B------:R-:W-:Y:S01]  /*16520*/  SHF.R.U32.HI R23, RZ, 0x4, R23 ;  /* 0x00000004ff177819 */ /* 0x000fe20000011617 */
[----:B------:R-:W2:Y:S03]  /*16530*/  LDL R219, [R1+0x4c] ;  /* 0x00004c0001db7983 */ /* 0x000ea60000100800 */
[----:B------:R-:W-:Y:S01]  /*16540*/  LOP3.LUT R23, R23, 0x3fff, RZ, 0xc0, !PT ;  /* 0x00003fff17177812 */ /* 0x000fe200078ec0ff */
[----:B------:R-:W3:Y:S03]  /*16550*/  LDL R233, [R1+0x28] ;  /* 0x0000280001e97983 */ /* 0x000ee60000100800 */
[----:B------:R-:W-:-:S05]  /*16560*/  LOP3.LUT R23, R23, 0x2000000, RZ, 0xfc, !PT ;  /* 0x0200000017177812 */ /* 0x000fca00078efcff */
[----:B------:R-:W-:Y:S02]  /*16570*/  IMAD R22, R22, 0x800, R23 ;  /* 0x0000080016167824 */ /* 0x000fe400078e0217 */
[----:B------:R-:W-:-:S03]  /*16580*/  IMAD.MOV.U32 R23, RZ, RZ, 0x40000040 ;  /* 0x40000040ff177424 */ /* 0x000fc600078e00ff */
[----:B------:R-:W-:Y:S02]  /*16590*/  R2UR UR6, R22 ;  /* 0x00000000160672ca */ /* 0x000fe400000e0000 */
[----:B------:R-:W-:-:S13]  /*165a0*/  R2UR UR7, R23 ;  /* 0x00000000170772ca */ /* 0x000fda00000e0000 */
[----:B------:R-:W-:Y:S03]  /*165b0*/  HGMMA.64x256x16.F32 R24, R196, gdesc[UR4].tnspB, R24, gsb0 ;  /* 0x43e00004c4187df0 */ /* 0x000fe60008000818 */
[----:B------:R-:W-:Y:S02]  /*165c0*/  WARPGROUP.DEPBAR.LE gsb0, 0x0 ;  /* 0x00008000000079c5 */ /* 0x000fe40000010000 */
[----:B------:R-:W-:Y:S01]  /*165d0*/  IMAD.MOV.U32 R197, RZ, RZ, 0x40000040 ;  /* 0x40000040ffc57424 */ /* 0x000fe200078e00ff */
[----:B------:R-:W-:-:S04]  /*165e0*/  IADD3 R196, R22, 0x80, RZ ;  /* 0x0000008016c47810 */ /* 0x000fc80007ffe0ff */
[----:B------:R-:W-:Y:S02]  /*165f0*/  R2UR UR6, R196 ;  /* 0x00000000c40672ca */ /* 0x000fe400000e0000 */
[----:B------:R-:W-:Y:S01]  /*16600*/  R2UR UR7, R197 ;  /* 0x00000000c50772ca */ /* 0x000fe200000e0000 */
[----:B------:R-:W-:-:S15]  /*16610*/  WARPGROUP.ARRIVE ;  /* 0x00000000000079c5 */ /* 0x000fde0000000000 */
[----:B------:R-:W-:Y:S01]  /*16620*/  HGMMA.64x256x16.F32 R24, R192, gdesc[UR4].tnspB, R24, gsb0 ;  /* 0x43e00004c0187df0 */ /* 0x000fe20008000818 */
[----:B------:R-:W-:Y:S02]  /*16630*/  MOV R23, 0x40000040 ;  /* 0x4000004000177802 */ /* 0x000fe40000000f00 */
[----:B------:R-:W-:Y:S02]  /*16640*/  WARPGROUP.DEPBAR.LE gsb0, 0x0 ;  /* 0x00008000000079c5 */ /* 0x000fe40000010000 */
[----:B------:R-:W-:Y:S02]  /*16650*/  VIADD R192, R22, 0x100 ;  /* 0x0000010016c07836 */ /* 0x000fe40000000000 */
[----:B------:R-:W-:-:S03]  /*16660*/  IMAD.MOV.U32 R193, RZ, RZ, 0x40000040 ;  /* 0x40000040ffc17424 */ /* 0x000fc600078e00ff */
[----:B------:R-:W-:Y:S02]  /*16670*/  R2UR UR6, R192 ;  /* 0x00000000c00672ca */ /* 0x000fe400000e0000 */
[----:B------:R-:W-:Y:S01]  /*16680*/  R2UR UR7, R193 ;  /* 0x00000000c10772ca */ /* 0x000fe200000e0000 */
[----:B------:R-:W-:-:S15]  /*16690*/  WARPGROUP.ARRIVE ;  /* 0x00000000000079c5 */ /* 0x000fde0000000000 */
[----:B------:R-:W-:Y:S01]  /*166a0*/  HGMMA.64x256x16.F32 R24, R188, gdesc[UR4].tnspB, R24, gsb0 ;  /* 0x43e00004bc187df0 */ /* 0x000fe20008000818 */
[----:B------:R-:W-:Y:S01]  /*166b0*/  VIADD R22, R22, 0x180 ;  /* 0x0000018016167836 */ /* 0x000fe20000000000 */
[----:B------:R-:W-:Y:S02]  /*166c0*/  R2UR UR7, R23 ;  /* 0x00000000170772ca */ /* 0x000fe400000e0000 */
[----:B------:R-:W0:Y:S02]  /*166d0*/  @P2 LDC R23, c[0x0][0x450] ;  /* 0x00011400ff172b82 */ /* 0x000e240000000800 */
[----:B------:R-:W-:-:S06]  /*166e0*/  R2UR UR6, R22 ;  /* 0x00000000160672ca */ /* 0x000fcc00000e0000 */
[----:B------:R-:W1:Y:S01]  /*166f0*/  @P2 LDC R22, c[0x0][0x44c] ;  /* 0x00011300ff162b82 */ /* 0x000e620000000800 */
[----:B-----5:R-:W-:-:S05]  /*16700*/  @!P1 VIADD R2, R2, 0x30840 ;  /* 0x0003084002029836 */ /* 0x020fca0000000000 */
[----:B------:R-:W-:Y:S01]  /*16710*/  @!P1 PRMT R2, RZ, 0x654, R2 ;  /* 0x00000654ff029816 */ /* 0x000fe20000000002 */
[----:B------:R-:W-:Y:S01]  /*16720*/  FMUL.FTZ R153, R153, UR5 ;  /* 0x0000000599997c20 */ /* 0x000fe20008410000 */
[----:B------:R-:W-:Y:S01]  /*16730*/  FMUL.FTZ R158, R158, UR5 ;  /* 0x000000059e9e7c20 */ /* 0x000fe20008410000 */
[----:B------:R-:W-:Y:S01]  /*16740*/  FMUL.FTZ R159, R159, UR5 ;  /* 0x000000059f9f7c20 */ /* 0x000fe20008410000 */
[----:B------:R-:W-:Y:S01]  /*16750*/  FMUL.FTZ R160, R160, UR5 ;  /* 0x00000005a0a07c20 */ /* 0x000fe20008410000 */
[----:B------:R-:W-:Y:S01]  /*16760*/  FMUL.FTZ R165, R165, UR5 ;  /* 0x00000005a5a57c20 */ /* 0x000fe20008410000 */
[----:B------:R-:W-:Y:S01]  /*16770*/  FMUL.FTZ R169, R169, UR5 ;  /* 0x00000005a9a97c20 */ /* 0x000fe20008410000 */
[----:B------:R-:W-:Y:S01]  /*16780*/  FMUL.FTZ R173, R173, UR5 ;  /* 0x00000005adad7c20 */ /* 0x000fe20008410000 */
[----:B---3--:R-:W-:Y:S01]  /*16790*/  R2UR UR4, R233 ;  /* 0x00000000e90472ca */ /* 0x008fe200000e0000 */
[----:B------:R-:W3:Y:S08]  /*167a0*/  MUFU.TANH R153, R153 ;  /* 0x0000009900997308 */ /* 0x000ef00000002400 */
[----:B------:R-:W4:Y:S08]  /*167b0*/  MUFU.TANH R158, R158 ;  /* 0x0000009e009e7308 */ /* 0x000f300000002400 */
[----:B------:R-:W0:Y:S08]  /*167c0*/  MUFU.TANH R159, R159 ;  /* 0x0000009f009f7308 */ /* 0x000e300000002400 */
[----:B------:R-:W0:Y:S08]  /*167d0*/  MUFU.TANH R160, R160 ;  /* 0x000000a000a07308 */ /* 0x000e300000002400 */
[----:B------:R-:W0:Y:S08]  /*167e0*/  MUFU.TANH R165, R165 ;  /* 0x000000a500a57308 */ /* 0x000e300000002400 */
[----:B------:R-:W0:Y:S01]  /*167f0*/  MUFU.TANH R169, R169 ;  /* 0x000000a900a97308 */ /* 0x000e220000002400 */
[----:B------:R-:W-:-:S02]  /*16800*/  WARPGROUP.DEPBAR.LE gsb0, 0x0 ;  /* 0x00008000000079c5 */ /* 0x000fc40000010000 */
[----:B------:R-:W-:-:S06]  /*16810*/  WARPGROUP.ARRIVE ;  /* 0x00000000000079c5 */ /* 0x000fcc0000000000 */
[----:B------:R-:W-:Y:S01]  /*16820*/  HGMMA.64x256x16.F32 R24, R184, gdesc[UR4].tnspB, R24, gsb0 ;  /* 0x43e00004b8187df0 */ /* 0x000fe20008000818 */
[----:B------:R-:W-:Y:S01]  /*16830*/  FMUL.FTZ R188, R172, UR5 ;  /* 0x00000005acbc7c20 */ /* 0x000fe20008410000 */
[----:B------:R-:W-:Y:S01]  /*16840*/  FMUL.FTZ R172, R178, UR5 ;  /* 0x00000005b2ac7c20 */ /* 0x000fe20008410000 */
[----:B------:R-:W-:Y:S01]  /*16850*/  FMUL.FTZ R178, R180, UR5 ;  /* 0x00000005b4b27c20 */ /* 0x000fe20008410000 */
[----:B------:R-:W0:Y:S08]  /*16860*/  MUFU.TANH R173, R173 ;  /* 0x000000ad00ad7308 */ /* 0x000e300000002400 */
[----:B------:R-:W0:Y:S08]  /*16870*/  MUFU.TANH R188, R188 ;  /* 0x000000bc00bc7308 */ /* 0x000e300000002400 */
[----:B------:R-:W0:Y:S08]  /*16880*/  MUFU.TANH R172, R172 ;  /* 0x000000ac00ac7308 */ /* 0x000e300000002400 */
[----:B------:R-:W3:Y:S01]  /*16890*/  MUFU.TANH R178, R178 ;  /* 0x000000b200b27308 */ /* 0x000ee20000002400 */
[----:B------:R-:W-:-:S02]  /*168a0*/  WARPGROUP.DEPBAR.LE gsb0, 0x0 ;  /* 0x00008000000079c5 */ /* 0x000fc40000010000 */
[----:B--2---:R-:W-:Y:S01]  /*168b0*/  IMAD.IADD R184, R219, 0x1, R232 ;  /* 0x00000001dbb87824 */ /* 0x004fe200078e02e8 */
[----:B------:R2:W-:Y:S03]  /*168c0*/  @!P1 SYNCS.ARRIVE.TRANS64.RED.A1T0 RZ, [R2+URZ], RZ ;  /* 0x000000ff02ff99a7 */ /* 0x0005e6000810043f */
[----:B-1----:R-:W-:-:S04]  /*168d0*/  @P2 IMAD.HI.U32 R185, R184, R22, RZ ;  /* 0x00000016b8b92227 */ /* 0x002fc800078e00ff */
[----:B------:R-:W-:Y:S01]  /*168e0*/  IMAD.MOV.U32 R22, RZ, RZ, R184 ;  /* 0x000000ffff167224 */ /* 0x000fe200078e00b8 */
[----:B0-----:R-:W-:Y:S01]  /*168f0*/  @P2 SHF.R.U32.HI R22, RZ, R23, R185 ;  /* 0x00000017ff162219 */ /* 0x001fe200000116b9 */
[----:B------:R-:W-:Y:S01]  /*16900*/  FMUL.FTZ R185, R161, UR5 ;  /* 0x00000005a1b97c20 */ /* 0x000fe20008410000 */
[----:B--2---:R-:W-:Y:S02]  /*16910*/  IMAD.SHL.U32 R2, R5, 0x40, RZ ;  /* 0x0000004005027824 */ /* 0x004fe400078e00ff */
[----:B------:R-:W-:Y:S01]  /*16920*/  FMUL.FTZ R23, R152, UR5 ;  /* 0x0000000598177c20 */ /* 0x000fe20008410000 */
[----:B------:R-:W-:Y:S01]  /*16930*/  FMUL.FTZ R161, R162, UR5 ;  /* 0x00000005a2a17c20 */ /* 0x000fe20008410000 */
[----:B------:R-:W0:Y:S01]  /*16940*/  SHFL.IDX PT, R189, R22, RZ, 0x1c1f ;  /* 0x001c1fff16bd7589 */ /* 0x000e2200000e0000 */
        /* <DEDUP_REMOVED lines=19> */
[----:B------:R-:W-:Y:S01]  /*16a80*/  FMUL.FTZ R177, R183, UR5 ;  /* 0x00000005b7b17c20 */ /* 0x000fe20008410000 */
[----:B------:R-:W-:Y:S01]  /*16a90*/  IMAD R156, R229, -0x2, R156 ;  /* 0xfffffffee59c7824 */ /* 0x000fe200078e029c */
[----:B------:R-:W1:Y:S01]  /*16aa0*/  MUFU.TANH R23, R23 ;  /* 0x0000001700177308 */ /* 0x000e620000002400 */
[----:B------:R-:W-:-:S03]  /*16ab0*/  ULDC UR5, c[0x0][0x9e0] ;  /* 0x0002780000057ab9 */ /* 0x000fc60000000800 */
[----:B------:R-:W-:-:S04]  /*16ac0*/  IADD3 R156, -R220, R156, R221 ;  /* 0x0000009cdc9c7210 */ /* 0x000fc80007ffe1dd */
[----:B------:R-:W2:Y:S01]  /*16ad0*/  MUFU.TANH R152, R152 ;  /* 0x0000009800987308 */ /* 0x000ea20000002400 */
[----:B------:R-:W-:-:S07]  /*16ae0*/  IADD3 R183, R156, UR5, RZ ;  /* 0x000000059cb77c10 */ /* 0x000fce000fffe0ff */
        /* <DEDUP_REMOVED lines=18> */
[----:B------:R-:W1:Y:S08]  /*16c10*/  MUFU.TANH R175, R175 ;  /* 0x000000af00af7308 */ /* 0x000e700000002400 */
[----:B------:R-:W1:Y:S01]  /*16c20*/  MUFU.TANH R177, R177 ;  /* 0x000000b100b17308 */ /* 0x000e620000002400 */
[----:B------:R-:W-:-:S02]  /*16c30*/  VIADD R182, R156, UR4 ;  /* 0x000000049cb67c36 */ /* 0x000fc40008000000 */
[--C-:B0-----:R-:W-:Y:S02]  /*16c40*/  IMAD.IADD R181, R183, 0x1, R189.reuse ;  /* 0x00000001b7b57824 */ /* 0x101fe400078e02bd */
[----:B------:R-:W-:Y:S01]  /*16c50*/  IMAD.IADD R180, R182, 0x1, R189 ;  /* 0x00000001b6b47824 */ /* 0x000fe200078e02bd */
[----:B--234-:R-:W-:Y:S06]  /*16c60*/  @!P3 BRA `(.L_x_1963) ;  /* 0x000000000060b947 */ /* 0x01cfec0003800000 */
[----:B------:R-:W-:Y:S01]  /*16c70*/  IADD3 R189, -R220, R221, R189 ;  /* 0x000000dddcbd7210 */ /* 0x000fe20007ffe1bd */
[----:B------:R-:W-:Y:S03]  /*16c80*/  BSSY B2, `(.L_x_1964) ;  /* 0x0000012000027945 */ /* 0x000fe60003800000 */
[----:B------:R-:W-:-:S13]  /*16c90*/  ISETP.GT.AND P4, PT, R189, -0x1, PT ;  /* 0xffffffffbd00780c */ /* 0x000fda0003f84270 */
[----:B------:R-:W-:Y:S05]  /*16ca0*/  @P4 BRA `(.L_x_1965) ;  /* 0x0000000000244947 */ /* 0x000fea0003800000 */
[----:B------:R-:W-:Y:S01]  /*16cb0*/  ULDC UR4, c[0x0][0x9e4] ;  /* 0x0002790000047ab9 */ /* 0x000fe20000000800 */
[----:B------:R-:W-:Y:S01]  /*16cc0*/  LOP3.LUT R189, RZ, R189, RZ, 0x33, !PT ;  /* 0x000000bdffbd7212 */ /* 0x000fe200078e33ff */
[----:B------:R-:W-:-:S05]  /*16cd0*/  IMAD.U32 R190, RZ, RZ, UR4 ;  /* 0x00000004ffbe7e24 */ /* 0x000fca000f8e00ff */
[----:B------:R-:W-:-:S13]  /*16ce0*/  ISETP.NE.AND P4, PT, R190, 0x1, PT ;  /* 0x00000001be00780c */ /* 0x000fda0003f85270 */
[----:B------:R-:W0:Y:S02]  /*16cf0*/  @P4 LDC.64 R156, c[0x0][0x9e8] ;  /* 0x00027a00ff9c4b82 */ /* 0x000e240000000a00 */
[----:B0-----:R-:W-:-:S05]  /*16d00*/  @P4 IMAD.HI.U32 R156, R189, R156, RZ ;  /* 0x0000009cbd9c4227 */ /* 0x001fca00078e00ff */
[----:B------:R-:W-:-:S04]  /*16d10*/  @P4 SHF.R.U32.HI R189, RZ, R157, R156 ;  /* 0x0000009dffbd4219 */ /* 0x000fc8000001169c */
[----:B------:R-:W-:Y:S01]  /*16d20*/  LOP3.LUT R189, RZ, R189, RZ, 0x33, !PT ;  /* 0x000000bdffbd7212 */ /* 0x000fe200078e33ff */
[----:B------:R-:W-:Y:S06]  /*16d30*/  BRA `(.L_x_1966) ;  /* 0x0000000000187947 */ /* 0x000fec0003800000 */
.L_x_1965:
[----:B------:R-:W-:Y:S02]  /*16d40*/  ULDC UR4, c[0x0][0x9e4] ;  /* 0x0002790000047ab9 */ /* 0x000fe40000000800 */
[----:B------:R-:W-:-:S04]  /*16d50*/  MOV R190, UR4 ;  /* 0x0000000400be7c02 */ /* 0x000fc80008000f00 */
[----:B------:R-:W-:-:S13]  /*16d60*/  ISETP.NE.AND P4, PT, R190, 0x1, PT ;  /* 0x00000001be00780c */ /* 0x000fda0003f85270 */
[----:B------:R-:W0:Y:S02]  /*16d70*/  @P4 LDC.64 R156, c[0x0][0x9e8] ;  /* 0x00027a00ff9c4b82 */ /* 0x000e240000000a00 */
[----:B0-----:R-:W-:-:S05]  /*16d80*/  @P4 IMAD.HI.U32 R156, R189, R156, RZ ;  /* 0x0000009cbd9c4227 */ /* 0x001fca00078e00ff */
[----:B------:R-:W-:-:S07]  /*16d90*/  @P4 SHF.R.U32.HI R189, RZ, R157, R156 ;  /* 0x0000009dffbd4219 */ /* 0x000fce000001169c */
.L_x_1966:
[----:B------:R-:W-:Y:S05]  /*16da0*/  BSYNC B2 ;  /* 0x0000000000027941 */ /* 0x000fea0003800000 */
.L_x_1964:
[----:B------:R-:W-:-:S04]  /*16db0*/  IMAD R189, R189, R190, -R2 ;  /* 0x000000bebdbd7224 */ /* 0x000fc800078e0a02 */
[----:B------:R-:W-:-:S05]  /*16dc0*/  IMAD R189, R229, -0x2, R189 ;  /* 0xfffffffee5bd7824 */ /* 0x000fca00078e02bd */
[----:B------:R-:W-:Y:S02]  /*16dd0*/  VIMNMX R180, R180, R189, !PT ;  /* 0x000000bdb4b47248 */ /* 0x000fe40007fe0100 */
[----:B------:R-:W-:-:S07]  /*16de0*/  VIADDMNMX R181, R189, R190, R181, PT ;  /* 0x000000bebdb57246 */ /* 0x000fce00038001b5 */
.L_x_1963:
[----:B------:R-:W-:Y:S01]  /*16df0*/  ISETP.GT.AND P4, PT, R5, -0x1, PT ;  /* 0xffffffff0500780c */ /* 0x000fe20003f84270 */
[----:B------:R-:W0:Y:S03]  /*16e00*/  SHFL.IDX PT, R22, R22, 0x1, 0x1c1f ;  /* 0x003c1f0016167f89 */ /* 0x000e2600000e0000 */
[C---:B------:R-:W-:Y:S02]  /*16e10*/  ISETP.GT.AND P6, PT, R180.reuse, RZ, P4 ;  /* 0x000000ffb400720c */ /* 0x040fe400027c4270 */
[----:B------:R-:W-:Y:S02]  /*16e20*/  ISETP.GT.AND P5, PT, R180, 0x1, P4 ;  /* 0x00000001b400780c */ /* 0x000fe400027a4270 */
[C---:B------:R-:W-:Y:S02]  /*16e30*/  ISETP.LT.OR P6, PT, R181.reuse, 0x1, P6 ;  /* 0x00000001b500780c */ /* 0x040fe400037c1670 */
[----:B------:R-:W-:-:S02]  /*16e40*/  ISETP.LT.OR P5, PT, R181, 0x2, P5 ;  /* 0x00000002b500780c */ /* 0x000fc40002fa1670 */
[----:B-1----:R-:W-:Y:S02]  /*16e50*/  FSEL R156, R23, -INF , !P6 ;  /* 0xff800000179c7808 */ /* 0x002fe40007000000 */
[----:B------:R-:W-:Y:S02]  /*16e60*/  FSEL R153, R153, -INF , !P5 ;  /* 0xff80000099997808 */ /* 0x000fe40006800000 */
[C---:B------:R-:W-:Y:S02]  /*16e70*/  ISETP.GT.AND P6, PT, R180.reuse, 0x8, P4 ;  /* 0x00000008b400780c */ /* 0x040fe400027c4270 */
[----:B------:R-:W-:Y:S02]  /*16e80*/  ISETP.GT.AND P5, PT, R180, 0x9, P4 ;  /* 0x00000009b400780c */ /* 0x000fe400027a4270 */
[C---:B------:R-:W-:Y:S02]  /*16e90*/  ISETP.LT.OR P6, PT, R181.reuse, 0x9, P6 ;  /* 0x00000009b500780c */ /* 0x040fe400037c1670 */
[----:B------:R-:W-:-:S02]  /*16ea0*/  ISETP.LT.OR P5, PT, R181, 0xa, P5 ;  /* 0x0000000ab500780c */ /* 0x000fc40002fa1670 */
[----:B------:R-:W-:Y:S01]  /*16eb0*/  FSEL R155, R155, -INF , !P6 ;  /* 0xff8000009b9b7808 */ /* 0x000fe20007000000 */
[--C-:B0-----:R-:W-:Y:S01]  /*16ec0*/  IMAD.IADD R183, R183, 0x1, R22.reuse ;  /* 0x00000001b7b77824 */ /* 0x101fe200078e0216 */
[----:B------:R-:W-:Y:S01]  /*16ed0*/  FSEL R184, R184, -INF , !P5 ;  /* 0xff800000b8b87808 */ /* 0x000fe20006800000 */
[----:B------:R-:W-:Y:S01]  /*16ee0*/  IMAD.IADD R182, R182, 0x1, R22 ;  /* 0x00000001b6b67824 */ /* 0x000fe200078e0216 */
        /* <DEDUP_REMOVED lines=35> */
[----:B------:R-:W-:Y:S01]  /*17120*/  FSEL R179, R179, -INF , !P5 ;  /* 0xff800000b3b37808 */ /* 0x000fe20006800000 */
[----:B------:R-:W-:Y:S08]  /*17130*/  @!P3 BRA `(.L_x_1967) ;  /* 0x000000000060b947 */ /* 0x000ff00003800000 */
        /* <DEDUP_REMOVED lines=13> */
.L_x_1969:
[----:B------:R-:W-:Y:S02]  /*17210*/  ULDC UR4, c[0x0][0x9e4] ;  /* 0x0002790000047ab9 */ /* 0x000fe40000000800 */
[----:B------:R-:W-:-:S05]  /*17220*/  IMAD.U32 R180, RZ, RZ, UR4 ;  /* 0x00000004ffb47e24 */ /* 0x000fca000f8e00ff */
[----:B------:R-:W-:-:S13]  /*17230*/  ISETP.NE.AND P5, PT, R180, 0x1, PT ;  /* 0x00000001b400780c */ /* 0x000fda0003fa5270 */
[----:B------:R-:W0:Y:S02]  /*17240*/  @P5 LDC.64 R22, c[0x0][0x9e8] ;  /* 0x00027a00ff165b82 */ /* 0x000e240000000a00 */
[----:B0-----:R-:W-:-:S05]  /*17250*/  @P5 IMAD.HI.U32 R22, R157, R22, RZ ;  /* 0x000000169d165227 */ /* 0x001fca00078e00ff */
[----:B------:R-:W-:-:S07]  /*17260*/  @P5 SHF.R.U32.HI R157, RZ, R23, R22 ;  /* 0x00000017ff9d5219 */ /* 0x000fce0000011616 */
.L_x_1970:
[----:B------:R-:W-:Y:S05]  /*17270*/  BSYNC B2 ;  /* 0x0000000000027941 */ /* 0x000fea0003800000 */
.L_x_1968:
[----:B------:R-:W-:-:S04]  /*17280*/  IMAD R2, R157, R180, -R2 ;  /* 0x000000b49d027224 */ /* 0x000fc800078e0a02 */
[----:B------:R-:W-:-:S05]  /*17290*/  IMAD R2, R229, -0x2, R2 ;  /* 0xfffffffee5027824 */ /* 0x000fca00078e0202 */
[----:B------:R-:W-:Y:S02]  /*172a0*/  VIMNMX R182, R182, R2, !PT ;  /* 0x00000002b6b67248 */ /* 0x000fe40007fe0100 */
[----:B------:R-:W-:-:S07]  /*172b0*/  VIADDMNMX R183, R2, R180, R183, PT ;  /* 0x000000b402b77246 */ /* 0x000fce00038001b7 */
.L_x_1967:
[----:B------:R-:W-:Y:S01]  /*172c0*/  @!P1 IADD3 R0, R0, 0x30860, RZ ;  /* 0x0003086000009810 */ /* 0x000fe20007ffe0ff */
[----:B------:R-:W2:Y:S01]  /*172d0*/  LDL R180, [R1+0x1c] ;  /* 0x00001c0001b47983 */ /* 0x000ea20000100800 */
[----:B------:R-:W-:Y:S01]  /*172e0*/  ULDC UR4, c[0x0][0x988] ;  /* 0x0002620000047ab9 */ /* 0x000fe20000000800 */
[----:B------:R-:W-:Y:S01]  /*172f0*/  IMAD.MOV.U32 R219, RZ, RZ, R230 ;  /* 0x000000ffffdb7224 */ /* 0x000fe200078e00e6 */
[----:B------:R-:W-:-:S04]  /*17300*/  @!P1 PRMT R0, RZ, 0x654, R0 ;  /* 0x00000654ff009816 */ /* 0x000fc80000000000 */
[----:B------:R0:W-:Y:S02]  /*17310*/  @!P1 SYNCS.ARRIVE.TRANS64.RED.A1T0 RZ, [R0+URZ], RZ ;  /* 0x000000ff00ff99a7 */ /* 0x0001e4000810043f */
[----:B0-----:R-:W-:-:S04]  /*17320*/  FMNMX.FTZ R0, R156, R3, !PT ;  /* 0x000000039c007209 */ /* 0x001fc80007810000 */
        /* <DEDUP_REMOVED lines=15> */
[----:B------:R-:W0:Y:S02]  /*17420*/  SHFL.BFLY PT, R2, R0, 0x2, 0x1f ;  /* 0x0c401f0000027f89 */ /* 0x000e2400000e0000 */
[----:B0-----:R-:W-:-:S05]  /*17430*/  FMNMX.FTZ R2, R0, R2, !PT ;  /* 0x0000000200027209 */ /* 0x001fca0007810000 */
[----:B------:R-:W0:Y:S02]  /*17440*/  SHFL.BFLY PT, R157, R2, 0x1, 0x1f ;  /* 0x0c201f00029d7f89 */ /* 0x000e2400000e0000 */
[----:B0-----:R-:W-:Y:S01]  /*17450*/  FMNMX.FTZ R157, R2, R157, !PT ;  /* 0x0000009d029d7209 */ /* 0x001fe20007810000 */
[----:B------:R-:W-:-:S03]  /*17460*/  IMAD.U32 R2, RZ, RZ, UR4 ;  /* 0x00000004ff027e24 */ /* 0x000fc6000f8e00ff */
[----:B------:R-:W-:-:S04]  /*17470*/  FSETP.NEU.FTZ.AND P5, PT, R157, -INF , PT ;  /* 0xff8000009d00780b */ /* 0x000fc80003fbd000 */
[----:B------:R-:W-:-:S05]  /*17480*/  FSEL R0, R157, RZ, P5 ;  /* 0x000000ff9d007208 */ /* 0x000fca0002800000 */
[----:B------:R-:W-:Y:S01]  /*17490*/  FADD.FTZ R3, -R0, R3 ;  /* 0x0000000300037221 */ /* 0x000fe20000010100 */
[----:B------:R-:W-:-:S03]  /*174a0*/  FMUL.FTZ R0, R157, R2 ;  /* 0x000000029d007220 */ /* 0x000fc60000410000 */
[-C--:B------:R-:W-:Y:S02]  /*174b0*/  FMUL.FTZ R3, R3, R2.reuse ;  /* 0x0000000203037220 */ /* 0x080fe40000410000 */
[----:B------:R-:W-:Y:S02]  /*174c0*/  FSEL R0, R0, RZ, P5 ;  /* 0x000000ff00007208 */ /* 0x000fe40002800000 */
[----:B------:R-:W-:Y:S01]  /*174d0*/  ISETP.GT.AND P5, PT, R182, 0x1, P4 ;  /* 0x00000001b600780c */ /* 0x000fe200027a4270 */
[----:B------:R-:W-:Y:S02]  /*174e0*/  MUFU.EX2 R23, R3 ;  /* 0x0000000300177308 */ /* 0x000fe40000000800 */
[-CC-:B------:R-:W-:Y:S01]  /*174f0*/  FFMA.FTZ R156, R156, R2.reuse, -R0.reuse ;  /* 0x000000029c9c7223 */ /* 0x180fe20000010800 */
[----:B------:R-:W-:Y:S01]  /*17500*/  ISETP.LT.OR P6, PT, R183, 0x2, P5 ;  /* 0x00000002b700780c */ /* 0x000fe20002fc1670 */
[-CC-:B------:R-:W-:Y:S01]  /*17510*/  FFMA.FTZ R153, R153, R2.reuse, -R0.reuse ;  /* 0x0000000299997223 */ /* 0x180fe20000010800 */
[----:B------:R-:W-:Y:S01]  /*17520*/  ISETP.GT.AND P5, PT, R182, 0x8, P4 ;  /* 0x00000008b600780c */ /* 0x000fe200027a4270 */
[-CC-:B------:R-:W-:Y:S01]  /*17530*/  FFMA.FTZ R155, R155, R2.reuse, -R0.reuse ;  /* 0x000000029b9b7223 */ /* 0x180fe20000010800 */
[----:B------:R-:W-:Y:S01]  /*17540*/  FSEL R154, R154, -INF , !P6 ;  /* 0xff8000009a9a7808 */ /* 0x000fe20007000000 */
[----:B------:R-:W0:Y:S01]  /*17550*/  MUFU.EX2 R156, R156 ;  /* 0x0000009c009c7308 */ /* 0x000e220000000800 */
[----:B------:R-:W-:Y:S01]  /*17560*/  ISETP.GT.AND P6, PT, R182, 0x9, P4 ;  /* 0x00000009b600780c */ /* 0x000fe200027c4270 */
[-CC-:B------:R-:W-:Y:S01]  /*17570*/  FFMA.FTZ R184, R184, R2.reuse, -R0.reuse ;  /* 0x00000002b8b87223 */ /* 0x180fe20000010800 */
[C---:B------:R-:W-:Y:S01]  /*17580*/  ISETP.LT.OR P5, PT, R183.reuse, 0x9, P5 ;  /* 0x00000009b700780c */ /* 0x040fe20002fa1670 */
[-CC-:B------:R-:W-:Y:S01]  /*17590*/  FFMA.FTZ R160, R160, R2.reuse, -R0.reuse ;  /* 0x00000002a0a07223 */ /* 0x180fe20000010800 */
[----:B------:R-:W-:Y:S01]  /*175a0*/  ISETP.LT.OR P6, PT, R183, 0xa, P6 ;  /* 0x0000000ab700780c */ /* 0x000fe200037c1670 */
[-CC-:B------:R-:W-:Y:S01]  /*175b0*/  FFMA.FTZ R185, R185, R2.reuse, -R0.reuse ;  /* 0x00000002b9b97223 */ /* 0x180fe20000010800 */
[----:B------:R-:W-:Y:S01]  /*175c0*/  FSEL R158, R158, -INF , !P5 ;  /* 0xff8000009e9e7808 */ /* 0x000fe20006800000 */
[----:B------:R-:W1:Y:S01]  /*175d0*/  MUFU.EX2 R153, R153 ;  /* 0x0000009900997308 */ /* 0x000e620000000800 */
[----:B------:R-:W-:Y:S01]  /*175e0*/  FSEL R159, R159, -INF , !P6 ;  /* 0xff8000009f9f7808 */ /* 0x000fe20007000000 */
[-CC-:B------:R-:W-:Y:S01]  /*175f0*/  FFMA.FTZ R186, R186, R2.reuse, -R0.reuse ;  /* 0x00000002baba7223 */ /* 0x180fe20000010800 */
[C---:B------:R-:W-:Y:S01]  /*17600*/  ISETP.GT.AND P6, PT, R182.reuse, 0x11, P4 ;  /* 0x00000011b600780c */ /* 0x040fe200027c4270 */
[-CC-:B------:R-:W-:Y:S01]  /*17610*/  FFMA.FTZ R165, R165, R2.reuse, -R0.reuse ;  /* 0x00000002a5a57223 */ /* 0x180fe20000010800 */
[----:B------:R-:W-:Y:S01]  /*17620*/  ISETP.GT.AND P5, PT, R182, 0x10, P4 ;  /* 0x00000010b600780c */ /* 0x000fe200027a4270 */
[----:B------:R-:W-:Y:S01]  /*17630*/  FFMA.FTZ R187, R187, R2, -R0 ;  /* 0x00000002bbbb7223 */ /* 0x000fe20000010800 */
[C---:B------:R-:W-:Y:S01]  /*17640*/  ISETP.LT.OR P6, PT, R183.reuse, 0x12, P6 ;  /* 0x00000012b700780c */ /* 0x040fe200037c1670 */
[----:B------:R-:W-:Y:S01]  /*17650*/  MUFU.EX2 R155, R155 ;  /* 0x0000009b009b7308 */ /* 0x000fe20000000800 */
[----:B------:R-:W-:Y:S01]  /*17660*/  ISETP.LT.OR P5, PT, R183, 0x11, P5 ;  /* 0x00000011b700780c */ /* 0x000fe20002fa1670 */
[----:B0-----:R-:W-:Y:S01]  /*17670*/  FFMA.FTZ R22, R23, R228, R156 ;  /* 0x000000e417167223 */ /* 0x001fe2000001009c */
[----:B------:R-:W-:Y:S01]  /*17680*/  FSEL R162, R162, -INF , !P6 ;  /* 0xff800000a2a27808 */ /* 0x000fe20007000000 */
[-CC-:B------:R-:W-:Y:S01]  /*17690*/  FFMA.FTZ R169, R169, R2.reuse, -R0.reuse ;  /* 0x00000002a9a97223 */ /* 0x180fe20000010800 */
[----:B------:R-:W-:Y:S01]  /*176a0*/  ISETP.GT.AND P6, PT, R182, 0x19, P4 ;  /* 0x00000019b600780c */ /* 0x000fe200027c4270 */
[-C--:B------:R-:W-:Y:S01]  /*176b0*/  FFMA.FTZ R188, R188, R2.reuse, -R0 ;  /* 0x00000002bcbc7223 */ /* 0x080fe20000010800 */
[----:B------:R-:W-:Y:S01]  /*176c0*/  FSEL R161, R161, -INF , !P5 ;  /* 0xff800000a1a17808 */ /* 0x000fe20006800000 */
[----:B------:R-:W0:Y:S01]  /*176d0*/  MUFU.EX2 R184, R184 ;  /* 0x000000b800b87308 */ /* 0x000e220000000800 */
[----:B------:R-:W-:Y:S01]  /*176e0*/  ISETP.LT.OR P6, PT, R183, 0x1a, P6 ;  /* 0x0000001ab700780c */ /* 0x000fe200037c1670 */
[----:B-1----:R-:W-:Y:S01]  /*176f0*/  FADD.FTZ R22, R153, R22 ;  /* 0x0000001699167221 */ /* 0x002fe20000010000 */
[----:B------:R-:W-:Y:S01]  /*17700*/  ISETP.GT.AND P5, PT, R182, 0x18, P4 ;  /* 0x00000018b600780c */ /* 0x000fe200027a4270 */
[-CC-:B------:R-:W-:Y:S01]  /*17710*/  FFMA.FTZ R173, R173, R2.reuse, -R0.reuse ;  /* 0x00000002adad7223 */ /* 0x180fe20000010800 */
[----:B------:R-:W-:Y:S01]  /*17720*/  FSEL R164, R164, -INF , !P6 ;  /* 0xff800000a4a47808 */ /* 0x000fe20007000000 */
[-CC-:B------:R-:W-:Y:S01]  /*17730*/  FFMA.FTZ R174, R174, R2.reuse, -R0.reuse ;  /* 0x00000002aeae7223 */ /* 0x180fe20000010800 */
[----:B------:R-:W-:Y:S01]  /*17740*/  ISETP.GT.AND P6, PT, R182, 0x21, P4 ;  /* 0x00000021b600780c */ /* 0x000fe200027c4270 */
[----:B------:R-:W-:Y:S01]  /*17750*/  MUFU.EX2 R160, R160 ;  /* 0x000000a000a07308 */ /* 0x000fe20000000800 */
[C---:B------:R-:W-:Y:S01]  /*17760*/  ISETP.LT.OR P5, PT, R183.reuse, 0x19, P5 ;  /* 0x00000019b700780c */ /* 0x040fe20002fa1670 */
[-CC-:B------:R-:W-:Y:S01]  /*17770*/  FFMA.FTZ R176, R176, R2.reuse, -R0.reuse ;  /* 0x00000002b0b07223 */ /* 0x180fe20000010800 */
[----:B------:R-:W-:Y:S01]  /*17780*/  ISETP.LT.OR P6, PT, R183, 0x22, P6 ;  /* 0x00000022b700780c */ /* 0x000fe200037c1670 */
[-CC-:B------:R-:W-:Y:S01]  /*17790*/  FFMA.FTZ R178, R178, R2.reuse, -R0.reuse ;  /* 0x00000002b2b27223 */ /* 0x180fe20000010800 */
[----:B------:R-:W-:Y:S01]  /*177a0*/  FSEL R163, R163, -INF , !P5 ;  /* 0xff800000a3a37808 */ /* 0x000fe20006800000 */
[----:B------:R-:W-:Y:S01]  /*177b0*/  FFMA.FTZ R0, R179, R2, -R0 ;  /* 0x00000002b3007223 */ /* 0x000fe20000010800 */
[----:B------:R-:W-:Y:S01]  /*177c0*/  FSEL R167, R167, -INF , !P6 ;  /* 0xff800000a7a77808 */ /* 0x000fe20007000000 */
[----:B------:R-:W1:Y:S01]  /*177d0*/  MUFU.EX2 R185, R185 ;  /* 0x000000b900b97308 */ /* 0x000e620000000800 */
[----:B------:R-:W-:-:S02]  /*177e0*/  ISETP.GT.AND P6, PT, R182, 0x29, P4 ;  /* 0x00000029b600780c */ /* 0x000fc400027c4270 */
[----:B------:R-:W-:Y:S02]  /*177f0*/  ISETP.GT.AND P5, PT, R182, 0x20, P4 ;  /* 0x00000020b600780c */ /* 0x000fe400027a4270 */
[C---:B------:R-:W-:Y:S02]  /*17800*/  ISETP.LT.OR P6, PT, R183.reuse, 0x2a, P6 ;  /* 0x0000002ab700780c */ /* 0x040fe400037c1670 */
[----:B------:R-:W-:Y:S01]  /*17810*/  ISETP.LT.OR P5, PT, R183, 0x21, P5 ;  /* 0x00000021b700780c */ /* 0x000fe20002fa1670 */
[----:B------:R-:W-:Y:S01]  /*17820*/  MUFU.EX2 R186, R186 ;  /* 0x000000ba00ba7308 */ /* 0x000fe20000000800 */
[----:B------:R-:W-:Y:S02]  /*17830*/  FSEL R170, R170, -INF , !P6 ;  /* 0xff800000aaaa7808 */ /* 0x000fe40007000000 */
[----:B------:R-:W-:Y:S02]  /*17840*/  ISETP.GT.AND P6, PT, R182, RZ, P4 ;  /* 0x000000ffb600720c */ /* 0x000fe400027c4270 */
[----:B------:R-:W-:-:S02]  /*17850*/  FSEL R166, R166, -INF , !P5 ;  /* 0xff800000a6a67808 */ /* 0x000fc40006800000 */
[C---:B------:R-:W-:Y:S01]  /*17860*/  ISETP.LT.OR P6, PT, R183.reuse, 0x1, P6 ;  /* 0x00000001b700780c */ /* 0x040fe200037c1670 */
[----:B------:R-:W3:Y:S01]  /*17870*/  MUFU.EX2 R165, R165 ;  /* 0x000000a500a57308 */ /* 0x000ee20000000800 */
[----:B------:R-:W-:Y:S02]  /*17880*/  ISETP.GT.AND P5, PT, R182, 0x28, P4 ;  /* 0x00000028b600780c */ /* 0x000fe400027a4270 */
[----:B------:R-:W-:Y:S02]  /*17890*/  FSEL R3, R152, -INF , !P6 ;  /* 0xff80000098037808 */ /* 0x000fe40007000000 */
[----:B------:R-:W-:Y:S02]  /*178a0*/  ISETP.LT.OR P5, PT, R183, 0x29, P5 ;  /* 0x00000029b700780c */ /* 0x000fe40002fa1670 */
[----:B------:R-:W-:Y:S01]  /*178b0*/  FMNMX.FTZ R152, R3, R4, !PT ;  /* 0x0000000403987209 */ /* 0x000fe20007810000 */
[----:B------:R-:W-:Y:S01]  /*178c0*/  MUFU.EX2 R187, R187 ;  /* 0x000000bb00bb7308 */ /* 0x000fe20000000800 */
[----:B------:R-:W-:-:S02]  /*178d0*/  FSEL R168, R168, -INF , !P5 ;  /* 0xff800000a8a87808 */ /* 0x000fc40006800000 */
[----:B------:R-:W-:Y:S02]  /*178e0*/  FMNMX.FTZ R152, R154, R152, !PT ;  /* 0x000000989a987209 */ /* 0x000fe40007810000 */
[----:B------:R-:W-:Y:S02]  /*178f0*/  ISETP.GT.AND P5, PT, R182, 0x30, P4 ;  /* 0x00000030b600780c */ /* 0x000fe400027a4270 */
[----:B------:R-:W-:Y:S01]  /*17900*/  FMNMX.FTZ R152, R158, R152, !PT ;  /* 0x000000989e987209 */ /* 0x000fe20007810000 */
[----:B------:R-:W4:Y:S01]  /*17910*/  MUFU.EX2 R169, R169 ;  /* 0x000000a900a97308 */ /* 0x000f220000000800 */
[----:B------:R-:W-:Y:S02]  /*17920*/  ISETP.LT.OR P5, PT, R183, 0x31, P5 ;  /* 0x00000031b700780c */ /* 0x000fe40002fa1670 */
[----:B------:R-:W-:Y:S02]  /*17930*/  FMNMX.FTZ R152, R159, R152, !PT ;  /* 0x000000989f987209 */ /* 0x000fe40007810000 */
[----:B------:R-:W-:-:S02]  /*17940*/  FSEL R172, R172, -INF , !P5 ;  /* 0xff800000acac7808 */ /* 0x000fc40006800000 */
[----:B------:R-:W-:Y:S01]  /*17950*/  FMNMX.FTZ R152, R161, R152, !PT ;  /* 0x00000098a1987209 */ /* 0x000fe20007810000 */
[----:B------:R4:W-:Y:S01]  /*17960*/  MUFU.EX2 R190, R188 ;  /* 0x000000bc00be7308 */ /* 0x0009e20000000800 */
[----:B------:R-:W-:Y:S02]  /*17970*/  ISETP.GT.AND P5, PT, R182, 0x31, P4 ;  /* 0x00000031b600780c */ /* 0x000fe400027a4270 */
[----:B------:R-:W-:Y:S02]  /*17980*/  FMNMX.FTZ R152, R162, R152, !PT ;  /* 0x00000098a2987209 */ /* 0x000fe40007810000 */
[----:B------:R-:W-:Y:S02]  /*17990*/  ISETP.GT.AND P6, PT, R182, 0x38, P4 ;  /* 0x00000038b600780c */ /* 0x000fe400027c4270 */
[----:B------:R-:W-:Y:S01]  /*179a0*/  FMNMX.FTZ R152, R163, R152, !PT ;  /* 0x00000098a3987209 */ /* 0x000fe20007810000 */
[----:B------:R-:W-:Y:S01]  /*179b0*/  MUFU.EX2 R173, R173 ;  /* 0x000000ad00ad7308 */ /* 0x000fe20000000800 */
[----:B------:R-:W-:-:S02]  /*179c0*/  ISETP.LT.OR P5, PT, R183, 0x32, P5 ;  /* 0x00000032b700780c */ /* 0x000fc40002fa1670 */
[----:B------:R-:W-:Y:S02]  /*179d0*/  FMNMX.FTZ R152, R164, R152, !PT ;  /* 0x00000098a4987209 */ /* 0x000fe40007810000 */
[----:B------:R-:W-:Y:S02]  /*179e0*/  ISETP.GT.AND P4, PT, R182, 0x39, P4 ;  /* 0x00000039b600780c */ /* 0x000fe40002784270 */
[----:B------:R-:W-:Y:S01]  /*179f0*/  FMNMX.FTZ R152, R166, R152, !PT ;  /* 0x00000098a6987209 */ /* 0x000fe20007810000 */
[----:B------:R-:W-:Y:S01]  /*17a00*/  MUFU.EX2 R174, R174 ;  /* 0x000000ae00ae7308 */ /* 0x000fe20000000800 */
[----:B------:R-:W-:Y:S02]  /*17a10*/  ISETP.LT.OR P6, PT, R183, 0x39, P6 ;  /* 0x00000039b700780c */ /* 0x000fe400037c1670 */
[----:B------:R-:W-:Y:S02]  /*17a20*/  FMNMX.FTZ R152, R167, R152, !PT ;  /* 0x00000098a7987209 */ /* 0x000fe40007810000 */
[----:B------:R-:W-:-:S02]  /*17a30*/  FSEL R171, R171, -INF , !P5 ;  /* 0xff800000abab7808 */ /* 0x000fc40006800000 */
[----:B------:R-:W-:Y:S01]  /*17a40*/  FMNMX.FTZ R152, R168, R152, !PT ;  /* 0x00000098a8987209 */ /* 0x000fe20007810000 */
[----:B------:R-:W5:Y:S01]  /*17a50*/  MUFU.EX2 R176, R176 ;  /* 0x000000b000b07308 */ /* 0x000f620000000800 */
[----:B------:R-:W-:Y:S02]  /*17a60*/  ISETP.LT.OR P4, PT, R183, 0x3a, P4 ;  /* 0x0000003ab700780c */ /* 0x000fe40002781670 */
[----:B------:R-:W-:Y:S02]  /*17a70*/  FMNMX.FTZ R152, R170, R152, !PT ;  /* 0x00000098aa987209 */ /* 0x000fe40007810000 */
[----:B------:R-:W-:Y:S02]  /*17a80*/  FSEL R175, R175, -INF , !P6 ;  /* 0xff800000afaf7808 */ /* 0x000fe40007000000 */
[----:B------:R-:W-:Y:S01]  /*17a90*/  FMNMX.FTZ R152, R172, R152, !PT ;  /* 0x00000098ac987209 */ /* 0x000fe20007810000 */
[----:B------:R-:W-:Y:S01]  /*17aa0*/  MUFU.EX2 R178, R178 ;  /* 0x000000b200b27308 */ /* 0x000fe20000000800 */
[----:B------:R-:W-:-:S02]  /*17ab0*/  FSEL R177, R177, -INF , !P4 ;  /* 0xff800000b1b17808 */ /* 0x000fc40006000000 */
[----:B------:R-:W-:Y:S02]  /*17ac0*/  FMNMX.FTZ R152, R171, R152, !PT ;  /* 0x00000098ab987209 */ /* 0x000fe40007810000 */
[----:B------:R-:W-:Y:S02]  /*17ad0*/  F2FP.F16.F32.PACK_AB R196, R153, R156 ;  /* 0x0000009c99c4723e */ /* 0x000fe400000000ff */
[----:B------:R-:W-:Y:S02]  /*17ae0*/  FMNMX.FTZ R152, R175, R152, !PT ;  /* 0x00000098af987209 */ /* 0x000fe40007810000 */
[----:B0-----:R-:W-:Y:S02]  /*17af0*/  F2FP.F16.F32.PACK_AB R198, R184, R155 ;  /* 0x0000009bb8c6723e */ /* 0x001fe400000000ff */
[----:B------:R-:W-:Y:S02]  /*17b00*/  FMNMX.FTZ R153, R177, R152, !PT ;  /* 0x00000098b1997209 */ /* 0x000fe40007810000 */
[----:B-1----:R-:W-:-:S02]  /*17b10*/  F2FP.F16.F32.PACK_AB R192, R185, R160 ;  /* 0x000000a0b9c0723e */ /* 0x002fc400000000ff */
[----:B---3--:R-:W-:Y:S01]  /*17b20*/  F2FP.F16.F32.PACK_AB R194, R165, R186 ;  /* 0x000000baa5c2723e */ /* 0x008fe200000000ff */
[----:B------:R-:W0:Y:S01]  /*17b30*/  SHFL.BFLY PT, R152, R153, 0x2, 0x1f ;  /* 0x0c401f0099987f89 */ /* 0x000e2200000e0000 */
[----:B----4-:R-:W-:Y:S02]  /*17b40*/  F2FP.F16.F32.PACK_AB R188, R169, R187 ;  /* 0x000000bba9bc723e */ /* 0x010fe400000000ff */
[----:B0-----:R-:W-:-:S05]  /*17b50*/  FMNMX.FTZ R153, R153, R152, !PT ;  /* 0x0000009899997209 */ /* 0x001fca0007810000 */
[----:B------:R-:W0:Y:S02]  /*17b60*/  SHFL.BFLY PT, R152, R153, 0x1, 0x1f ;  /* 0x0c201f0099987f89 */ /* 0x000e2400000e0000 */
[----:B0-----:R-:W-:Y:S02]  /*17b70*/  FMNMX.FTZ R152, R153, R152, !PT ;  /* 0x0000009899987209 */ /* 0x001fe40007810000 */
[----:B------:R0:W1:Y:S02]  /*17b80*/  MUFU.EX2 R153, R0 ;  /* 0x0000000000997308 */ /* 0x0000640000000800 */
[C---:B------:R-:W-:Y:S01]  /*17b90*/  FSETP.NEU.FTZ.AND P4, PT, R152.reuse, -INF , PT ;  /* 0xff8000009800780b */ /* 0x040fe20003f9d000 */
[----:B------:R-:W-:-:S05]  /*17ba0*/  FMUL.FTZ R156, R152, R2 ;  /* 0x00000002989c7220 */ /* 0x000fca0000410000 */
[----:B------:R-:W-:Y:S01]  /*17bb0*/  FSEL R156, R156, RZ, P4 ;  /* 0x000000ff9c9c7208 */ /* 0x000fe20002000000 */
[----:B0-----:R-:W-:Y:S01]  /*17bc0*/  FADD.FTZ R0, R155, R22 ;  /* 0x000000169b007221 */ /* 0x001fe20000010000 */
[----:B------:R-:W-:Y:S02]  /*17bd0*/  FSEL R22, R152, RZ, P4 ;  /* 0x000000ff98167208 */ /* 0x000fe40002000000 */
[----:B--2---:R-:W-:Y:S01]  /*17be0*/  ISETP.GT.AND P4, PT, R5, R180, PT ;  /* 0x000000b40500720c */ /* 0x004fe20003f84270 */
[----:B------:R-:W-:Y:S01]  /*17bf0*/  FADD.FTZ R0, R184, R0 ;  /* 0x00000000b8007221 */ /* 0x000fe20000010000 */
[-C--:B------:R-:W-:Y:S01]  /*17c00*/  FFMA.FTZ R3, R3, R2.reuse, -R156 ;  /* 0x0000000203037223 */ /* 0x080fe2000001089c */
[----:B------:R-:W-:Y:S01]  /*17c10*/  FADD.FTZ R22, -R22, R4 ;  /* 0x0000000416167221 */ /* 0x000fe20000010100 */
[-C--:B------:R-:W-:Y:S01]  /*17c20*/  FFMA.FTZ R154, R154, R2.reuse, -R156 ;  /* 0x000000029a9a7223 */ /* 0x080fe2000001089c */
[----:B------:R-:W-:Y:S01]  /*17c30*/  FADD.FTZ R0, R160, R0 ;  /* 0x00000000a0007221 */ /* 0x000fe20000010000 */
[-C--:B------:R-:W-:Y:S01]  /*17c40*/  FFMA.FTZ R158, R158, R2.reuse, -R156 ;  /* 0x000000029e9e7223 */ /* 0x080fe2000001089c */
[-C--:B------:R-:W-:Y:S01]  /*17c50*/  FMUL.FTZ R22, R22, R2.reuse ;  /* 0x0000000216167220 */ /* 0x080fe20000410000 */
[----:B------:R-:W-:Y:S01]  /*17c60*/  MUFU.EX2 R3, R3 ;  /* 0x0000000300037308 */ /* 0x000fe20000000800 */
[----:B------:R-:W-:Y:S01]  /*17c70*/  FADD.FTZ R0, R185, R0 ;  /* 0x00000000b9007221 */ /* 0x000fe20000010000 */
[-CC-:B------:R-:W-:Y:S01]  /*17c80*/  FFMA.FTZ R159, R159, R2.reuse, -R156.reuse ;  /* 0x000000029f9f7223 */ /* 0x180fe2000001089c */
[-CC-:B------:R-:W-:Y:S01]  /*17c90*/  FFMA.FTZ R161, R161, R2.reuse, -R156.reuse ;  /* 0x00000002a1a17223 */ /* 0x180fe2000001089c */
[-C--:B------:R-:W-:Y:S01]  /*17ca0*/  FFMA.FTZ R162, R162, R2.reuse, -R156 ;  /* 0x00000002a2a27223 */ /* 0x080fe2000001089c */
[----:B------:R-:W-:Y:S01]  /*17cb0*/  FADD.FTZ R4, R186, R0 ;  /* 0x00000000ba047221 */ /* 0x000fe20000010000 */
[-CC-:B------:R-:W-:Y:S01]  /*17cc0*/  FFMA.FTZ R163, R163, R2.reuse, -R156.reuse ;  /* 0x00000002a3a37223 */ /* 0x180fe2000001089c */
[-CC-:B------:R-:W-:Y:S01]  /*17cd0*/  FFMA.FTZ R164, R164, R2.reuse, -R156.reuse ;  /* 0x00000002a4a47223 */ /* 0x180fe2000001089c */
[----:B------:R-:W0:Y:S01]  /*17ce0*/  MUFU.EX2 R0, R22 ;  /* 0x0000001600007308 */ /* 0x000e220000000800 */
[-CC-:B------:R-:W-:Y:S01]  /*17cf0*/  FFMA.FTZ R166, R166, R2.reuse, -R156.reuse ;  /* 0x00000002a6a67223 */ /* 0x180fe2000001089c */
[-CC-:B------:R-:W-:Y:S01]  /*17d00*/  FFMA.FTZ R167, R167, R2.reuse, -R156.reuse ;  /* 0x00000002a7a77223 */ /* 0x180fe2000001089c */
[-CC-:B------:R-:W-:Y:S01]  /*17d10*/  FFMA.FTZ R168, R168, R2.reuse, -R156.reuse ;  /* 0x00000002a8a87223 */ /* 0x180fe2000001089c */
[-CC-:B------:R-:W-:Y:S01]  /*17d20*/  FFMA.FTZ R170, R170, R2.reuse, -R156.reuse ;  /* 0x00000002aaaa7223 */ /* 0x180fe2000001089c */
[-C--:B------:R-:W-:Y:S01]  /*17d30*/  FFMA.FTZ R172, R172, R2.reuse, -R156 ;  /* 0x00000002acac7223 */ /* 0x080fe2000001089c */
[----:B------:R-:W-:Y:S01]  /*17d40*/  FADD.FTZ R4, R165, R4 ;  /* 0x00000004a5047221 */ /* 0x000fe20000010000 */
[-CC-:B------:R-:W-:Y:S01]  /*17d50*/  FFMA.FTZ R171, R171, R2.reuse, -R156.reuse ;  /* 0x00000002abab7223 */ /* 0x180fe2000001089c */
[----:B------:R-:W2:Y:S01]  /*17d60*/  MUFU.EX2 R154, R154 ;  /* 0x0000009a009a7308 */ /* 0x000ea20000000800 */
[-C--:B------:R-:W-:Y:S01]  /*17d70*/  FFMA.FTZ R175, R175, R2.reuse, -R156 ;  /* 0x00000002afaf7223 */ /* 0x080fe2000001089c */
[----:B------:R-:W-:Y:S01]  /*17d80*/  FADD.FTZ R4, R187, R4 ;  /* 0x00000004bb047221 */ /* 0x000fe20000010000 */
[----:B------:R-:W-:Y:S01]  /*17d90*/  FFMA.FTZ R156, R177, R2, -R156 ;  /* 0x00000002b19c7223 */ /* 0x000fe2000001089c */
[----:B-----5:R-:W-:Y:S01]  /*17da0*/  F2FP.F16.F32.PACK_AB R184, R176, R174 ;  /* 0x000000aeb0b8723e */ /* 0x020fe200000000ff */
[----:B------:R-:W-:-:S02]  /*17db0*/  VIADD R5, R5, 0xffffffff ;  /* 0xffffffff05057836 */ /* 0x000fc40000000000 */
[----:B------:R-:W-:Y:S01]  /*17dc0*/  FADD.FTZ R4, R169, R4 ;  /* 0x00000004a9047221 */ /* 0x000fe20000010000 */
[----:B-1----:R-:W-:Y:S01]  /*17dd0*/  F2FP.F16.F32.PACK_AB R186, R153, R178 ;  /* 0x000000b299ba723e */ /* 0x002fe200000000ff */
[----:B------:R-:W1:Y:S01]  /*17de0*/  MUFU.EX2 R158, R158 ;  /* 0x0000009e009e7308 */ /* 0x000e620000000800 */
[----:B0-----:R-:W-:Y:S01]  /*17df0*/  FFMA.FTZ R227, R0, R227, R3 ;  /* 0x000000e300e37223 */ /* 0x001fe20000010003 */
[----:B------:R-:W-:Y:S01]  /*17e00*/  FADD.FTZ R4, R190, R4 ;  /* 0x00000004be047221 */ /* 0x000fe20000010000 */
[C---:B------:R-:W-:Y:S01]  /*17e10*/  F2FP.F16.F32.PACK_AB R190, R173.reuse, R190 ;  /* 0x000000beadbe723e */ /* 0x040fe200000000ff */
[----:B------:R-:W-:Y:S02]  /*17e20*/  IMAD.MOV.U32 R22, RZ, RZ, R231 ;  /* 0x000000ffff167224 */ /* 0x000fe400078e00e7 */
[----:B------:R-:W-:Y:S02]  /*17e30*/  FADD.FTZ R4, R173, R4 ;  /* 0x00000004ad047221 */ /* 0x000fe40000010000 */
[----:B------:R-:W0:Y:S01]  /*17e40*/  MUFU.EX2 R159, R159 ;  /* 0x0000009f009f7308 */ /* 0x000e220000000800 */
[----:B--2---:R-:W-:Y:S01]  /*17e50*/  FADD.FTZ R227, R154, R227 ;  /* 0x000000e39ae37221 */ /* 0x004fe20000010000 */
[----:B------:R-:W-:Y:S01]  /*17e60*/  FADD.FTZ R4, R174, R4 ;  /* 0x00000004ae047221 */ /* 0x000fe20000010000 */
[----:B------:R-:W-:-:S02]  /*17e70*/  F2FP.F16.F32.PACK_AB R197, R154, R3 ;  /* 0x000000039ac5723e */ /* 0x000fc400000000ff */
[----:B------:R-:W-:Y:S01]  /*17e80*/  MOV R3, R157 ;  /* 0x0000009d00037202 */ /* 0x000fe20000000f00 */
[----:B------:R-:W-:Y:S02]  /*17e90*/  FADD.FTZ R4, R176, R4 ;  /* 0x00000004b0047221 */ /* 0x000fe40000010000 */
[----:B------:R-:W2:Y:S01]  /*17ea0*/  MUFU.EX2 R161, R161 ;  /* 0x000000a100a17308 */ /* 0x000ea20000000800 */
[----:B-1----:R-:W-:Y:S01]  /*17eb0*/  FADD.FTZ R227, R158, R227 ;  /* 0x000000e39ee37221 */ /* 0x002fe20000010000 */
[----:B------:R-:W-:-:S04]  /*17ec0*/  FADD.FTZ R4, R178, R4 ;  /* 0x00000004b2047221 */ /* 0x000fc80000010000 */
[----:B------:R-:W-:Y:S01]  /*17ed0*/  FADD.FTZ R228, R153, R4 ;  /* 0x0000000499e47221 */ /* 0x000fe20000010000 */
[----:B------:R-:W-:Y:S01]  /*17ee0*/  IMAD.MOV.U32 R4, RZ, RZ, R152 ;  /* 0x000000ffff047224 */ /* 0x000fe200078e0098 */
        /* <DEDUP_REMOVED lines=27> */
[----:B------:R-:W-:-:S03]  /*180a0*/  F2FP.F16.F32.PACK_AB R185, R171, R172 ;  /* 0x000000acabb9723e */ /* 0x000fc600000000ff */
[----:B-1----:R-:W-:-:S04]  /*180b0*/  FADD.FTZ R227, R175, R227 ;  /* 0x000000e3afe37221 */ /* 0x002fc80000010000 */
[C---:B0-----:R-:W-:Y:S01]  /*180c0*/  FADD.FTZ R227, R156.reuse, R227 ;  /* 0x000000e39ce37221 */ /* 0x041fe20000010000 */
[----:B------:R-:W-:Y:S01]  /*180d0*/  F2FP.F16.F32.PACK_AB R187, R156, R175 ;  /* 0x000000af9cbb723e */ /* 0x000fe200000000ff */
[----:B------:R-:W-:Y:S06]  /*180e0*/  @P4 BRA `(.L_x_1971) ;  /* 0xffffffcc00fc4947 */ /* 0x000fec000383ffff */
[----:B------:R-:W-:Y:S05]  /*180f0*/  BSYNC B1 ;  /* 0x0000000000017941 */ /* 0x000fea0003800000 */
.L_x_1952:
[----:B------:R-:W-:Y:S01]  /*18100*/  IMAD.MOV.U32 R4, RZ, RZ, R152 ;  /* 0x000000ffff047224 */ /* 0x000fe200078e0098 */
[----:B------:R-:W-:Y:S01]  /*18110*/  MOV R219, R230 ;  /* 0x000000e600db7202 */ /* 0x000fe20000000f00 */
[----:B------:R-:W-:Y:S02]  /*18120*/  IMAD.MOV.U32 R3, RZ, RZ, R157 ;  /* 0x000000ffff037224 */ /* 0x000fe400078e009d */
[----:B------:R-:W-:-:S07]  /*18130*/  IMAD.MOV.U32 R22, RZ, RZ, R231 ;  /* 0x000000ffff167224 */ /* 0x000fce00078e00e7 */
.L_x_1951:
[----:B------:R-:W-:Y:S05]  /*18140*/  BSYNC B0 ;  /* 0x0000000000007941 */ /* 0x000fea0003800000 */
.L_x_1950:
[----:B------:R-:W2:Y:S01]  /*18150*/  LDL R153, [R1+0x34] ;  /* 0x0000340001997983 */ /* 0x000ea20000100800 */
[----:B------:R-:W0:Y:S01]  /*18160*/  LDC R152, c[0x0][0x448] ;  /* 0x00011200ff987b82 */ /* 0x000e220000000800 */
[----:B------:R-:W-:-:S07]  /*18170*/  ULDC UR4, c[0x0][0x9dc] ;  /* 0x0002770000047ab9 */ /* 0x000fce0000000800 */
[----:B------:R-:W1:Y:S01]  /*18180*/  LDC R156, c[0x0][0x9e4] ;  /* 0x00027900ff9c7b82 */ /* 0x000e620000000800 */
[----:B0-----:R-:W-:Y:S02]  /*18190*/  ISETP.NE.AND P5, PT, R152, 0x1, PT ;  /* 0x000000019800780c */ /* 0x001fe40003fa5270 */
[----:B-1----:R-:W-:-:S11]  /*181a0*/  ISETP.GE.AND P6, PT, R156, 0x1, PT ;  /* 0x000000019c00780c */ /* 0x002fd60003fc6270 */
[----:B------:R-:W0:Y:S08]  /*181b0*/  @P5 LDC R154, c[0x0][0x44c] ;  /* 0x00011300ff9a5b82 */ /* 0x000e300000000800 */
[----:B------:R-:W1:Y:S01]  /*181c0*/  @P5 LDC R152, c[0x0][0x450] ;  /* 0x00011400ff985b82 */ /* 0x000e620000000800 */
[----:B--2---:R-:W-:-:S04]  /*181d0*/  VIADD R153, R153, 0x7f ;  /* 0x0000007f99997836 */ /* 0x004fc80000000000 */
[----:B0-----:R-:W-:-:S05]  /*181e0*/  @P5 IMAD.HI.U32 R154, R153, R154, RZ ;  /* 0x0000009a999a5227 */ /* 0x001fca00078e00ff */
[----:B-1----:R-:W-:Y:S02]  /*181f0*/  @P5 SHF.R.U32.HI R153, RZ, R152, R154 ;  /* 0x00000098ff995219 */ /* 0x002fe4000001169a */
[----:B------:R-:W-:-:S05]  /*18200*/  IADD3 R152, R221, 0x1, -R220 ;  /* 0x00000001dd987810 */ /* 0x000fca0007ffe8dc */
[----:B------:R-:W-:-:S04]  /*18210*/  IMAD.IADD R153, R152, 0x1, R153 ;  /* 0x0000000198997824 */ /* 0x000fc800078e0299 */
[----:B------:R-:W-:Y:S01]  /*18220*/  VIADD R154, R153, -UR4 ;  /* 0x80000004999a7c36 */ /* 0x000fe20008000000 */
[----:B------:R-:W-:Y:S06]  /*18230*/  @!P6 BRA `(.L_x_1972) ;  /* 0x000000000048e947 */ /* 0x000fec0003800000 */
[----:B------:R-:W-:Y:S01]  /*18240*/  IMAD.MOV.U32 R155, RZ, RZ, R153 ;  /* 0x000000ffff9b7224 */ /* 0x000fe200078e0099 */
[----:B------:R-:W-:Y:S04]  /*18250*/  BSSY B0, `(.L_x_1973) ;  /* 0x000000e000007945 */ /* 0x000fe80003800000 */
        /* <DEDUP_REMOVED lines=9> */
.L_x_1974:
[----:B------:R-:W-:-:S13]  /*182f0*/  ISETP.NE.AND P2, PT, R156, 0x1, PT ;  /* 0x000000019c00780c */ /* 0x000fda0003f45270 */
[----:B------:R-:W0:Y:S02]  /*18300*/  @P2 LDC.64 R152, c[0x0][0x9e8] ;  /* 0x00027a00ff982b82 */ /* 0x000e240000000a00 */
[----:B0-----:R-:W-:-:S05]  /*18310*/  @P2 IMAD.HI.U32 R152, R155, R152, RZ ;  /* 0x000000989b982227 */ /* 0x001fca00078e00ff */
[----:B------:R-:W-:-:S07]  /*18320*/  @P2 SHF.R.U32.HI R155, RZ, R153, R152 ;  /* 0x00000099ff9b2219 */ /* 0x000fce0000011698 */
.L_x_1975:
[----:B------:R-:W-:Y:S05]  /*18330*/  BSYNC B0 ;  /* 0x0000000000007941 */ /* 0x000fea0003800000 */
.L_x_1973:
[----:B------:R-:W-:-:S05]  /*18340*/  IMAD R155, R155, R156, RZ ;  /* 0x0000009c9b9b7224 */ /* 0x000fca00078e02ff */
[----:B------:R-:W-:-:S07]  /*18350*/  VIMNMX R154, R154, R155, !PT ;  /* 0x0000009b9a9a7248 */ /* 0x000fce0007fe0100 */
.L_x_1972:
[----:B------:R-:W2:Y:S01]  /*18360*/  LDL R153, [R1+0x50] ;  /* 0x0000500001997983 */ /* 0x000ea20000100800 */
[----:B------:R-:W-:Y:S01]  /*18370*/  IADD3 R154, R154, 0x3f, RZ ;  /* 0x0000003f9a9a7810 */ /* 0x000fe20007ffe0ff */
[----:B------:R-:W-:Y:S03]  /*18380*/  BSSY B0, `(.L_x_1976) ;  /* 0x0000263000007945 */ /* 0x000fe60003800000 */
[----:B------:R-:W-:-:S04]  /*18390*/  SHF.R.S32.HI R152, RZ, 0x1f, R154 ;  /* 0x0000001fff987819 */ /* 0x000fc8000001149a */
[----:B------:R-:W-:-:S04]  /*183a0*/  LEA.HI R152, R152, R154, RZ, 0x6 ;  /* 0x0000009a98987211 */ /* 0x000fc800078f30ff */
[----:B------:R-:W-:-:S04]  /*183b0*/  SHF.R.S32.HI R152, RZ, 0x6, R152 ;  /* 0x00000006ff987819 */ /* 0x000fc80000011498 */
[----:B--2---:R-:W-:-:S04]  /*183c0*/  VIMNMX R153, R153, R152, !PT ;  /* 0x0000009899997248 */ /* 0x004fc80007fe0100 */
[----:B------:R-:W-:Y:S01]  /*183d0*/  ISETP.GE.AND P2, PT, R5, R153, PT ;  /* 0x000000990500720c */ /* 0x000fe20003f46270 */
[----:B------:R0:W-:-:S12]  /*183e0*/  STL [R1+0x20], R153 ;  /* 0x0000209901007387 */ /* 0x0001d80000100800 */
[----:B0-----:R-:W-:Y:S05]  /*183f0*/  @!P2 BRA `(.L_x_1977) ;  /* 0x00000024006ca947 */ /* 0x001fea0003800000 */
[----:B------:R-:W-:Y:S01]  /*18400*/  BSSY B1, `(.L_x_1978) ;  /* 0x0000259000017945 */ /* 0x000fe20003800000 */
[----:B------:R-:W-:Y:S01]  /*18410*/  IMAD.MOV.U32 R233, RZ, RZ, R5 ;  /* 0x000000ffffe97224 */ /* 0x000fe200078e0005 */
[----:B------:R-:W-:Y:S01]  /*18420*/  MOV R5, R22 ;  /* 0x0000001600057202 */ /* 0x000fe20000000f00 */
[----:B------:R-:W-:Y:S02]  /*18430*/  IMAD.MOV.U32 R231, RZ, RZ, R4 ;  /* 0x000000ffffe77224 */ /* 0x000fe400078e0004 */
[----:B------:R-:W-:Y:S02]  /*18440*/  IMAD.MOV.U32 R230, RZ, RZ, R3 ;  /* 0x000000ffffe67224 */ /* 0x000fe400078e0003 */
[----:B------:R-:W-:-:S07]  /*18450*/  IMAD.MOV.U32 R232, RZ, RZ, R219 ;  /* 0x000000ffffe87224 */ /* 0x000fce00078e00db */
.L_x_1989:
[----:B------:R-:W-:-:S05]  /*18460*/  VIADD R22, R5, 0x1 ;  /* 0x0000000105167836 */ /* 0x000fca0000000000 */
[----:B------:R-:W-:-:S04]  /*18470*/  ISETP.NE.AND P2, PT, R22, 0x2, PT ;  /* 0x000000021600780c */ /* 0x000fc80003f45270 */
[----:B------:R-:W-:Y:S02]  /*18480*/  SEL R219, RZ, 0x1, P2 ;  /* 0x00000001ffdb7807 */ /* 0x000fe40001000000 */
[----:B------:R-:W-:Y:S02]  /*18490*/  SEL R22, R22, RZ, P2 ;  /* 0x000000ff16167207 */ /* 0x000fe40001000000 */
[----:B------:R-:W-:Y:S01]  /*184a0*/  LOP3.LUT R219, R232, R219, RZ, 0x3c, !PT ;  /* 0x000000dbe8db7212 */ /* 0x000fe200078e3cff */
[----:B------:R-:W-:Y:S06]  /*184b0*/  @!P0 BRA `(.L_x_1979) ;  /* 0x0000000000048947 */ /* 0x000fec0003800000 */
[----:B------:R-:W-:Y:S01]  /*184c0*/  BPT.TRAP 0x1 ;  /* 0x000000040000795c */ /* 0x000fe20000300000 */
.L_x_1979:
[----:B------:R-:W-:Y:S01]  /*184d0*/  IMAD R3, R22, 0x8, R16 ;  /* 0x0000000816037824 */ /* 0x000fe200078e0210 */
[----:B------:R-:W-:-:S04]  /*184e0*/  SHF.L.U32 R153, R219, 0x1f, RZ ;  /* 0x0000001fdb997819 */ /* 0x000fc800000006ff */
[----:B------:R0:W1:Y:S01]  /*184f0*/  SYNCS.PHASECHK.TRANS64.TRYWAIT P2, [R3+URZ+0x30830], R153 ;  /* 0x03083099030075a7 */ /* 0x000062000804017f */
[----:B------:R-:W-:Y:S05]  /*18500*/  @!P0 BRA `(.L_x_1980) ;  /* 0x0000000000048947 */ /* 0x000fea0003800000 */
[----:B------:R-:W-:Y:S01]  /*18510*/  BPT.TRAP 0x1 ;  /* 0x000000040000795c */ /* 0x000fe20000300000 */
.L_x_1980:
        /* <DEDUP_REMOVED lines=8> */
.L_x_1982:
[----:B------:R-:W-:Y:S05]  /*185a0*/  BSYNC B2 ;  /* 0x0000000000027941 */ /* 0x000fea0003800000 */
.L_x_1981:
[----:B------:R-:W-:Y:S01]  /*185b0*/  R2UR UR4, R152 ;  /* 0x00000000980472ca */ /* 0x000fe200000e0000 */
[----:B------:R-:W-:Y:S01]  /*185c0*/  IMAD.MOV.U32 R152, RZ, RZ, R4 ;  /* 0x000000ffff987224 */ /* 0x000fe200078e0004 */
[----:B------:R2:W-:Y:S01]  /*185d0*/  STL [R1+0xb4], R17 ;  /* 0x0000b41101007387 */ /* 0x0005e20000100800 */
[----:B01----:R-:W-:Y:S01]  /*185e0*/  IMAD.MOV.U32 R153, RZ, RZ, 0x40000040 ;  /* 0x40000040ff997424 */ /* 0x003fe200078e00ff */
[----:B------:R-:W-:Y:S01]  /*185f0*/  MOV R161, UR39 ;  /* 0x0000002700a17c02 */ /* 0x000fe20008000f00 */
[C---:B------:R-:W-:Y:S01]  /*18600*/  VIADD R154, R2.reuse, 0x6 ;  /* 0x00000006029a7836 */ /* 0x040fe20000000000 */
[----:B------:R0:W-:Y:S01]  /*18610*/  STL [R1+0xb0], R16 ;  /* 0x0000b01001007387 */ /* 0x0001e20000100800 */
[----:B------:R-:W-:Y:S01]  /*18620*/  VIADD R156, R2, 0x204 ;  /* 0x00000204029c7836 */ /* 0x000fe20000000000 */
[C---:B------:R-:W-:Y:S01]  /*18630*/  R2UR UR39, R153.reuse ;  /* 0x00000000992772ca */ /* 0x040fe200000e0000 */
[----:B------:R-:W-:Y:S01]  /*18640*/  IMAD.MOV.U32 R3, RZ, RZ, 0x40000040 ;  /* 0x40000040ff037424 */ /* 0x000fe200078e00ff */
[----:B------:R-:W-:Y:S01]  /*18650*/  R2UR UR5, R153 ;  /* 0x00000000990572ca */ /* 0x000fe200000e0000 */
[----:B------:R1:W-:Y:S01]  /*18660*/  STL [R1+0xac], R5 ;  /* 0x0000ac0501007387 */ /* 0x0003e20000100800 */
[----:B--2---:R-:W-:Y:S01]  /*18670*/  MOV R17, UR38 ;  /* 0x0000002600117c02 */ /* 0x004fe20008000f00 */
[----:B------:R-:W-:Y:S01]  /*18680*/  IMAD.MOV.U32 R155, RZ, RZ, 0x40000040 ;  /* 0x40000040ff9b7424 */ /* 0x000fe200078e00ff */
[----:B------:R-:W-:Y:S01]  /*18690*/  R2UR UR38, R152 ;  /* 0x00000000982672ca */ /* 0x000fe200000e0000 */
[-C--:B------:R-:W-:Y:S01]  /*186a0*/  FMUL.FTZ R24, R24, R23.reuse ;  /* 0x0000001718187220 */ /* 0x080fe20000410000 */
[----:B------:R-:W-:Y:S01]  /*186b0*/  IADD3 R152, R2, 0x200, RZ ;  /* 0x0000020002987810 */ /* 0x000fe20007ffe0ff */
[-C--:B------:R-:W-:Y:S01]  /*186c0*/  FMUL.FTZ R25, R25, R23.reuse ;  /* 0x0000001719197220 */ /* 0x080fe20000410000 */
[----:B------:R-:W-:Y:S01]  /*186d0*/  R2UR UR58, R154 ;  /* 0x000000009a3a72ca */ /* 0x000fe200000e0000 */
[----:B------:R-:W-:Y:S01]  /*186e0*/  VIADD R154, R2, 0x202 ;  /* 0x00000202029a7836 */ /* 0x000fe20000000000 */
        /* <DEDUP_REMOVED lines=10> */
[----:B------:R-:W-:Y:S01]  /*18790*/  MOV R159, UR39 ;  /* 0x00000027009f7c02 */ /* 0x000fe20008000f00 */
[----:B------:R-:W-:Y:S01]  /*187a0*/  UMOV UR39, UR5 ;  /* 0x0000000500277c82 */ /* 0x000fe20008000000 */
[----:B------:R-:W-:Y:S01]  /*187b0*/  R2UR UR30, R152 ;  /* 0x00000000981e72ca */ /* 0x000fe200000e0000 */
[-C--:B------:R-:W-:Y:S01]  /*187c0*/  FMUL.FTZ R28, R28, R23.reuse ;  /* 0x000000171c1c7220 */ /* 0x080fe20000410000 */
[----:B------:R-:W-:Y:S01]  /*187d0*/  MOV R4, UR38 ;  /* 0x0000002600047c02 */ /* 0x000fe20008000f00 */
[----:B------:R-:W-:Y:S01]  /*187e0*/  UMOV UR38, UR4 ;  /* 0x0000000400267c82 */ /* 0x000fe20008000000 */
[----:B------:R-:W-:Y:S01]  /*187f0*/  IADD3 R152, R2, 0x600, RZ ;  /* 0x0000060002987810 */ /* 0x000fe20007ffe0ff */
[-C--:B------:R-:W-:Y:S01]  /*18800*/  FMUL.FTZ R29, R29, R23.reuse ;  /* 0x000000171d1d7220 */ /* 0x080fe20000410000 */
[----:B0-----:R-:W-:Y:S01]  /*18810*/  MOV R16, UR37 ;  /* 0x0000002500107c02 */ /* 0x001fe20008000f00 */
[-C--:B------:R-:W-:Y:S01]  /*18820*/  FMUL.FTZ R32, R32, R23.reuse ;  /* 0x0000001720207220 */ /* 0x080fe20000410000 */
[----:B-1----:R-:W-:Y:S01]  /*18830*/  MOV R5, UR36 ;  /* 0x0000002400057c02 */ /* 0x002fe20008000f00 */
        /* <DEDUP_REMOVED lines=19> */
[----:B------:R-:W-:Y:S01]  /*18970*/  MOV R157, 0x40000040 ;  /* 0x40000040009d7802 */ /* 0x000fe20000000f00 */
        /* <DEDUP_REMOVED lines=117> */
[----:B------:R-:W-:Y:S01]  /*190d0*/  IMAD.MOV.U32 R23, RZ, RZ, R161 ;  /* 0x000000ffff177224 */ /* 0x000fe200078e00a1 */
[----:B------:R-:W-:Y:S01]  /*190e0*/  R2UR UR7, R153 ;  /* 0x00000000990772ca */ /* 0x000fe200000e0000 */
[----:B------:R-:W-:Y:S01]  /*190f0*/  IMAD.MOV.U32 R3, RZ, RZ, R159 ;  /* 0x000000ffff037224 */ /* 0x000fe200078e009f */
[----:B------:R-:W-:Y:S01]  /*19100*/  R2UR UR11, R155 ;  /* 0x000000009b0b72ca */ /* 0x000fe200000e0000 */
[----:B------:R-:W-:Y:S01]  /*19110*/  IMAD.MOV.U32 R0, RZ, RZ, R158 ;  /* 0x000000ffff007224 */ /* 0x000fe200078e009e */
[----:B------:R-:W-:-:S02]  /*19120*/  R2UR UR15, R157 ;  /* 0x000000009d0f72ca */ /* 0x000fc400000e0000 */
[----:B------:R-:W-:Y:S02]  /*19130*/  R2UR UR19, R153 ;  /* 0x00000000991372ca */ /* 0x000fe400000e0000 */
[----:B------:R-:W-:Y:S02]  /*19140*/  R2UR UR23, R157 ;  /* 0x000000009d1772ca */ /* 0x000fe400000e0000 */
[----:B------:R-:W-:Y:S02]  /*19150*/  R2UR UR27, R155 ;  /* 0x000000009b1b72ca */ /* 0x000fe400000e0000 */
[----:B------:R-:W-:Y:S02]  /*19160*/  R2UR UR31, R153 ;  /* 0x00000000991f72ca */ /* 0x000fe400000e0000 */
[----:B------:R-:W-:Y:S02]  /*19170*/  R2UR UR35, R157 ;  /* 0x000000009d2372ca */ /* 0x000fe400000e0000 */
[----:B------:R-:W-:-:S02]  /*19180*/  R2UR UR43, R153 ;  /* 0x00000000992b72ca */ /* 0x000fc400000e0000 */
[----:B------:R-:W-:Y:S02]  /*19190*/  R2UR UR46, R156 ;  /* 0x000000009c2e72ca */ /* 0x000fe400000e0000 */
[----:B------:R-:W-:Y:S02]  /*191a0*/  R2UR UR47, R157 ;  /* 0x000000009d2f72ca */ /* 0x000fe400000e0000 */
[----:B------:R-:W-:Y:S02]  /*191b0*/  R2UR UR50, R154 ;  /* 0x000000009a3272ca */ /* 0x000fe400000e0000 */
[----:B------:R-:W-:Y:S02]  /*191c0*/  R2UR UR51, R155 ;  /* 0x000000009b3372ca */ /* 0x000fe400000e0000 */
[----:B------:R-:W-:Y:S02]  /*191d0*/  R2UR UR54, R152 ;  /* 0x00000000983672ca */ /* 0x000fe400000e0000 */
[----:B------:R-:W-:-:S02]  /*191e0*/  R2UR UR55, R153 ;  /* 0x00000000993772ca */ /* 0x000fc400000e0000 */
[----:B------:R-:W-:Y:S02]  /*191f0*/  MOV R2, R160 ;  /* 0x000000a000027202 */ /* 0x000fe40000000f00 */
[----:B------:R-:W-:-:S06]  /*19200*/  WARPGROUP.ARRIVE ;  /* 0x00000000000079c5 */ /* 0x000fcc0000000000 */
[----:B------:R-:W-:Y:S01]  /*19210*/  HGMMA.64x64x16.F32 R152, gdesc[UR36], RZ, !UPT, gsb0 ;  /* 0x00e00000249879f0 */ /* 0x000fe2000c0008ff */
        /* <DEDUP_REMOVED lines=35> */
[----:B------:R0:W5:Y:S01]  /*19450*/  LDL.LU R17, [R1+0xb4] ;  /* 0x0000b40001117983 */ /* 0x0001620000300800 */
[----:B------:R-:W-:Y:S02]  /*19460*/  R2UR UR37, R16 ;  /* 0x00000000102572ca */ /* 0x000fe400000e0000 */
[----:B------:R-:W-:Y:S01]  /*19470*/  R2UR UR36, R5 ;  /* 0x00000000052472ca */ /* 0x000fe200000e0000 */
[----:B------:R0:W5:Y:S01]  /*19480*/  LDL.LU R16, [R1+0xb0] ;  /* 0x0000b00001107983 */ /* 0x0001620000300800 */
[----:B------:R-:W-:-:S02]  /*19490*/  R2UR UR44, R12 ;  /* 0x000000000c2c72ca */ /* 0x000fc400000e0000 */
[----:B------:R-:W-:Y:S01]  /*194a0*/  R2UR UR45, R13 ;  /* 0x000000000d2d72ca */ /* 0x000fe200000e0000 */
[----:B------:R0:W5:Y:S01]  /*194b0*/  LDL.LU R5, [R1+0xac] ;  /* 0x0000ac0001057983 */ /* 0x0001620000300800 */
[----:B------:R-:W-:Y:S02]  /*194c0*/  R2UR UR48, R10 ;  /* 0x000000000a3072ca */ /* 0x000fe400000e0000 */
[----:B------:R-:W-:Y:S02]  /*194d0*/  R2UR UR49, R11 ;  /* 0x000000000b3172ca */ /* 0x000fe400000e0000 */
[----:B------:R-:W-:Y:S02]  /*194e0*/  R2UR UR52, R8 ;  /* 0x00000000083472ca */ /* 0x000fe400000e0000 */
[----:B------:R-:W-:Y:S02]  /*194f0*/  R2UR UR53, R9 ;  /* 0x00000000093572ca */ /* 0x000fe400000e0000 */
[----:B------:R-:W-:Y:S01]  /*19500*/  R2UR UR39, R23 ;  /* 0x00000000172772ca */ /* 0x000fe200000e0000 */
[----:B------:R-:W-:-:S02]  /*19510*/  WARPGROUP.DEPBAR.LE gsb0, 0x0 ;  /* 0x00008000000079c5 */ /* 0x000fc40000010000 */
        /* <DEDUP_REMOVED lines=39> */
[----:B0-----:R-:W-:Y:S05]  /*19790*/  @!P0 BRA `(.L_x_1984) ;  /* 0x0000000000048947 */ /* 0x001fea0003800000 */
[----:B------:R-:W-:Y:S01]  /*197a0*/  BPT.TRAP 0x1 ;  /* 0x000000040000795c */ /* 0x000fe20000300000 */
.L_x_1984:
[----:B------:R-:W-:Y:S01]  /*197b0*/  SHF.L.U32 R0, R232, 0x1f, RZ ;  /* 0x0000001fe8007819 */ /* 0x000fe200000006ff */
[----:B-----5:R-:W-:-:S04]  /*197c0*/  IMAD R232, R5, 0x8, R16 ;  /* 0x0000000805e87824 */ /* 0x020fc800078e0210 */
[----:B------:R0:W1:Y:S01]  /*197d0*/  SYNCS.PHASECHK.TRANS64.TRYWAIT P2, [R232+URZ+0x30850], R0 ;  /* 0x03085000e80075a7 */ /* 0x000062000804017f */
[----:B------:R-:W-:Y:S05]  /*197e0*/  @!P0 BRA `(.L_x_1985) ;  /* 0x0000000000048947 */ /* 0x000fea0003800000 */
[----:B------:R-:W-:Y:S01]  /*197f0*/  BPT.TRAP 0x1 ;  /* 0x000000040000795c */ /* 0x000fe20000300000 */
.L_x_1985:
[----:B------:R-:W-:Y:S04]  /*19800*/  BSSY B2, `(.L_x_1986) ;  /* 0x0000004000027945 */ /* 0x000fe80003800000 */
[----:B-1----:R-:W-:Y:S05]  /*19810*/  @P2 BRA `(.L_x_1987) ;  /* 0x0000000000082947 */ /* 0x002fea0003800000 */
[----:B------:R-:W1:Y:S02]  /*19820*/  SYNCS.PHASECHK.TRANS64.TRYWAIT P2, [R232+URZ+0x30850], R0 ;  /* 0x03085000e80075a7 */ /* 0x000e64000804017f */
[----:B-1----:R-:W-:Y:S05]  /*19830*/  @!P2 BRA `(.L_x_1988) ;  /* 0x000001280064a947 */ /* 0x002fea0003800000 */
.L_x_1987:
[----:B------:R-:W-:Y:S05]  /*19840*/  BSYNC B2 ;  /* 0x0000000000027941 */ /* 0x000fea0003800000 */
.L_x_1986:
[----:B01----:R-:W-:Y:S01]  /*19850*/  VIADD R0, R16, 0x400 ;  /* 0x0000040010007836 */ /* 0x003fe20000000000 */
[----:B------:R-:W-:Y:S01]  /*19860*/  WARPGROUP.ARRIVE ;  /* 0x00000000000079c5 */ /* 0x000fe20000000000 */
[----:B------:R-:W-:Y:S01]  /*19870*/  IMAD.MOV.U32 R3, RZ, RZ, 0x40000040 ;  /* 0x40000040ff037424 */ /* 0x000fe200078e00ff */
[----:B------:R-:W-:Y:S02]  /*19880*/  ULDC UR4, c[0x0][0x9d8] ;  /* 0x0002760000047ab9 */ /* 0x000fe40000000800 */
[----:B------:R-:W-:Y:S02]  /*19890*/  SHF.R.U32.HI R0, RZ, 0x4, R0 ;  /* 0x00000004ff007819 */ /* 0x000fe40000011600 */
[----:B------:R-:W-:Y:S01]  /*198a0*/  R2UR UR7, R3 ;  /* 0x00000000030772ca */ /* 0x000fe200000e0000 */
[----:B------:R-:W-:Y:S01]  /*198b0*/  IMAD.MOV.U32 R3, RZ, RZ, 0x40000040 ;  /* 0x40000040ff037424 */ /* 0x000fe200078e00ff */
[----:B------:R-:W-:-:S04]  /*198c0*/  LOP3.LUT R0, R0, 0x3fff, RZ, 0xc0, !PT ;  /* 0x00003fff00007812 */ /* 0x000fc800078ec0ff */
[----:B------:R-:W-:-:S04]  /*198d0*/  LOP3.LUT R0, R0, 0x2000000, RZ, 0xfc, !PT ;  /* 0x0200000000007812 */ /* 0x000fc800078efcff */
[----:B------:R-:W-:Y:S01]  /*198e0*/  LEA R2, R5, R0, 0xb ;  /* 0x0000000005027211 */ /* 0x000fe200078e58ff */
[----:B------:R-:W-:-:S03]  /*198f0*/  IMAD.MOV.U32 R5, RZ, RZ, 0x40000040 ;  /* 0x40000040ff057424 */ /* 0x000fc600078e00ff */
[C---:B------:R-:W-:Y:S01]  /*19900*/  R2UR UR6, R2.reuse ;  /* 0x00000000020672ca */ /* 0x040fe200000e0000 */
[----:B------:R-:W-:-:S12]  /*19910*/  VIADD R4, R2, 0x80 ;  /* 0x0000008002047836 */ /* 0x000fd80000000000 */
        /* <DEDUP_REMOVED lines=10> */
[----:B------:R-:W-:Y:S02]  /*199c0*/  R2UR UR6, R4 ;  /* 0x00000000040672ca */ /* 0x000fe400000e0000 */
[----:B------:R-:W-:Y:S01]  /*199d0*/  R2UR UR7, R5 ;  /* 0x00000000050772ca */ /* 0x000fe200000e0000 */
[----:B------:R-:W-:Y:S02]  /*199e0*/  WARPGROUP.DEPBAR.LE gsb0, 0x0 ;  /* 0x00008000000079c5 */ /* 0x000fe40000010000 */
[----:B------:R-:W-:-:S15]  /*199f0*/  WARPGROUP.ARRIVE ;  /* 0x00000000000079c5 */ /* 0x000fde0000000000 */
[----:B------:R-:W-:-:S07]  /*19a00*/  NOP ;  /* 0x0000000000007918 */ /* 0x000fce0000000000 */
[----:B------:R-:W-:Y:S01]  /*19a10*/  HGMMA.64x256x16.F32 R24, R188, gdesc[UR4].tnspB, R24, gsb0 ;  /* 0x43e00004bc187df0 */ /* 0x000fe20008000818 */
[----:B------:R-:W-:Y:S02]  /*19a20*/  R2UR UR6, R2 ;  /* 0x00000000020672ca */ /* 0x000fe400000e0000 */
[----:B------:R-:W-:Y:S01]  /*19a30*/  R2UR UR7, R3 ;  /* 0x00000000030772ca */ /* 0x000fe200000e0000 */
[----:B------:R-:W-:Y:S01]  /*19a40*/  FMUL.FTZ R0, R152, UR4 ;  /* 0x0000000498007c20 */ /* 0x000fe20008410000 */
[----:B------:R-:W-:Y:S01]  /*19a50*/  FMUL.FTZ R4, R153, UR4 ;  /* 0x0000000499047c20 */ /* 0x000fe20008410000 */
[----:B------:R-:W-:Y:S01]  /*19a60*/  FMUL.FTZ R5, R154, UR4 ;  /* 0x000000049a057c20 */ /* 0x000fe20008410000 */
[----:B------:R-:W-:-:S03]  /*19a70*/  FMUL.FTZ R154, R156, UR4 ;  /* 0x000000049c9a7c20 */ /* 0x000fc60008410000 */
[----:B------:R-:W0:Y:S01]  /*19a80*/  MUFU.TANH R0, R0 ;  /* 0x0000000000007308 */ /* 0x000e220000002400 */
[----:B------:R-:W-:Y:S01]  /*19a90*/  FMUL.FTZ R152, R155, UR4 ;  /* 0x000000049b987c20 */ /* 0x000fe20008410000 */
[----:B------:R-:W-:-:S06]  /*19aa0*/  FMUL.FTZ R155, R157, UR4 ;  /* 0x000000049d9b7c20 */ /* 0x000fcc0008410000 */
[----:B------:R-:W1:Y:S01]  /*19ab0*/  MUFU.TANH R4, R4 ;  /* 0x0000000400047308 */ /* 0x000e620000002400 */
[----:B------:R-:W-:Y:S01]  /*19ac0*/  FMUL.FTZ R157, R160, UR4 ;  /* 0x00000004a09d7c20 */ /* 0x000fe20008410000 */
[----:B------:R-:W-:-:S06]  /*19ad0*/  FMUL.FTZ R153, R158, UR4 ;  /* 0x000000049e997c20 */ /* 0x000fcc0008410000 */
[----:B------:R-:W2:Y:S01]  /*19ae0*/  MUFU.TANH R154, R154 ;  /* 0x0000009a009a7308 */ /* 0x000ea20000002400 */
[----:B------:R-:W-:Y:S01]  /*19af0*/  FMUL.FTZ R158, R161, UR4 ;  /* 0x00000004a19e7c20 */ /* 0x000fe20008410000 */
[----:B------:R-:W-:Y:S01]  /*19b00*/  FMUL.FTZ R156, R159, UR4 ;  /* 0x000000049f9c7c20 */ /* 0x000fe20008410000 */
[----:B0-----:R-:W-:-:S05]  /*19b10*/  FMNMX.FTZ R2, R0, R230, !PT ;  /* 0x000000e600027209 */ /* 0x001fca0007810000 */
[----:B------:R-:W0:Y:S01]  /*19b20*/  MUFU.TANH R155, R155 ;  /* 0x0000009b009b7308 */ /* 0x000e220000002400 */
[----:B------:R-:W-:Y:S01]  /*19b30*/  FMUL.FTZ R159, R164, UR4 ;  /* 0x00000004a49f7c20 */ /* 0x000fe20008410000 */
[----:B-1----:R-:W-:-:S06]  /*19b40*/  FMNMX.FTZ R2, R4, R2, !PT ;  /* 0x0000000204027209 */ /* 0x002fcc0007810000 */
[----:B------:R-:W1:Y:S01]  /*19b50*/  MUFU.TANH R157, R157 ;  /* 0x0000009d009d7308 */ /* 0x000e620000002400 */
[----:B------:R-:W-:Y:S01]  /*19b60*/  FMUL.FTZ R160, R165, UR4 ;  /* 0x00000004a5a07c20 */ /* 0x000fe20008410000 */
[----:B--2---:R-:W-:-:S06]  /*19b70*/  FMNMX.FTZ R2, R154, R2, !PT ;  /* 0x000000029a027209 */ /* 0x004fcc0007810000 */
[----:B------:R-:W2:Y:S01]  /*19b80*/  MUFU.TANH R158, R158 ;  /* 0x0000009e009e7308 */ /* 0x000ea20000002400 */
[----:B------:R-:W-:Y:S01]  /*19b90*/  FMUL.FTZ R161, R168, UR4 ;  /* 0x00000004a8a17c20 */ /* 0x000fe20008410000 */
[----:B0-----:R-:W-:-:S06]  /*19ba0*/  FMNMX.FTZ R2, R155, R2, !PT ;  /* 0x000000029b027209 */ /* 0x001fcc0007810000 */
[----:B------:R-:W0:Y:S01]  /*19bb0*/  MUFU.TANH R159, R159 ;  /* 0x0000009f009f7308 */ /* 0x000e220000002400 */
[----:B------:R-:W-:Y:S01]  /*19bc0*/  FMUL.FTZ R164, R169, UR4 ;  /* 0x00000004a9a47c20 */ /* 0x000fe20008410000 */
[----:B-1----:R-:W-:-:S06]  /*19bd0*/  FMNMX.FTZ R2, R157, R2, !PT ;  /* 0x000000029d027209 */ /* 0x002fcc0007810000 */
[----:B------:R-:W1:Y:S01]  /*19be0*/  MUFU.TANH R160, R160 ;  /* 0x000000a000a07308 */ /* 0x000e620000002400 */
[----:B------:R-:W-:Y:S01]  /*19bf0*/  FMUL.FTZ R165, R172, UR4 ;  /* 0x00000004aca57c20 */ /* 0x000fe20008410000 */
[----:B--2---:R-:W-:-:S06]  /*19c00*/  FMNMX.FTZ R2, R158, R2, !PT ;  /* 0x000000029e027209 */ /* 0x004fcc0007810000 */
[----:B------:R-:W2:Y:S01]  /*19c10*/  MUFU.TANH R161, R161 ;  /* 0x000000a100a17308 */ /* 0x000ea20000002400 */
[----:B------:R-:W-:Y:S02]  /*19c20*/  WARPGROUP.DEPBAR.LE gsb0, 0x0 ;  /* 0x00008000000079c5 */ /* 0x000fe40000010000 */
[----:B------:R-:W-:-:S06]  /*19c30*/  WARPGROUP.ARRIVE ;  /* 0x00000000000079c5 */ /* 0x000fcc0000000000 */
[----:B------:R-:W-:Y:S01]  /*19c40*/  HGMMA.64x256x16.F32 R24, R184, gdesc[UR4].tnspB, R24, gsb0 ;  /* 0x43e00004b8187df0 */ /* 0x000fe20008000818 */
[----:B------:R-:W3:Y:S01]  /*19c50*/  MUFU.TANH R164, R164 ;  /* 0x000000a400a47308 */ /* 0x000ee20000002400 */
[----:B------:R-:W-:Y:S01]  /*19c60*/  FMUL.FTZ R168, R173, UR4 ;  /* 0x00000004ada87c20 */ /* 0x000fe20008410000 */
[----:B0-----:R-:W-:Y:S01]  /*19c70*/  FMNMX.FTZ R2, R159, R2, !PT ;  /* 0x000000029f027209 */ /* 0x001fe20007810000 */
[----:B------:R-:W-:-:S05]  /*19c80*/  FMUL.FTZ R169, R176, UR4 ;  /* 0x00000004b0a97c20 */ /* 0x000fca0008410000 */
[----:B------:R-:W0:Y:S01]  /*19c90*/  MUFU.TANH R165, R165 ;  /* 0x000000a500a57308 */ /* 0x000e220000002400 */
[----:B-1----:R-:W-:Y:S01]  /*19ca0*/  FMNMX.FTZ R2, R160, R2, !PT ;  /* 0x00000002a0027209 */ /* 0x002fe20007810000 */
[----:B------:R-:W-:-:S06]  /*19cb0*/  FMUL.FTZ R173, R177, UR4 ;  /* 0x00000004b1ad7c20 */ /* 0x000fcc0008410000 */
[----:B------:R-:W1:Y:S01]  /*19cc0*/  MUFU.TANH R168, R168 ;  /* 0x000000a800a87308 */ /* 0x000e620000002400 */
[----:B--2---:R-:W-:Y:S01]  /*19cd0*/  FMNMX.FTZ R2, R161, R2, !PT ;  /* 0x00000002a1027209 */ /* 0x004fe20007810000 */
[----:B------:R-:W-:-:S06]  /*19ce0*/  FMUL.FTZ R172, R180, UR4 ;  /* 0x00000004b4ac7c20 */ /* 0x000fcc0008410000 */
[----:B------:R-:W2:Y:S01]  /*19cf0*/  MUFU.TANH R169, R169 ;  /* 0x000000a900a97308 */ /* 0x000ea20000002400 */
[----:B---3--:R-:W-:Y:S01]  /*19d00*/  FMNMX.FTZ R2, R164, R2, !PT ;  /* 0x00000002a4027209 */ /* 0x008fe20007810000 */
[----:B------:R-:W-:-:S06]  /*19d10*/  FMUL.FTZ R176, R181, UR4 ;  /* 0x00000004b5b07c20 */ /* 0x000fcc0008410000 */
[----:B------:R-:W3:Y:S01]  /*19d20*/  MUFU.TANH R173, R173 ;  /* 0x000000ad00ad7308 */ /* 0x000ee20000002400 */
[----:B0-----:R-:W-:-:S07]  /*19d30*/  FMNMX.FTZ R2, R165, R2, !PT ;  /* 0x00000002a5027209 */ /* 0x001fce0007810000 */
[----:B------:R-:W0:Y:S01]  /*19d40*/  MUFU.TANH R172, R172 ;  /* 0x000000ac00ac7308 */ /* 0x000e220000002400 */
[----:B-1----:R-:W-:-:S07]  /*19d50*/  FMNMX.FTZ R2, R168, R2, !PT ;  /* 0x00000002a8027209 */ /* 0x002fce0007810000 */
[----:B------:R-:W1:Y:S01]  /*19d60*/  MUFU.TANH R176, R176 ;  /* 0x000000b000b07308 */ /* 0x000e620000002400 */
[----:B--2---:R-:W-:-:S04]  /*19d70*/  FMNMX.FTZ R2, R169, R2, !PT ;  /* 0x00000002a9027209 */ /* 0x004fc80007810000 */
[----:B---3--:R-:W-:-:S04]  /*19d80*/  FMNMX.FTZ R2, R173, R2, !PT ;  /* 0x00000002ad027209 */ /* 0x008fc80007810000 */
[----:B0-----:R-:W-:-:S04]  /*19d90*/  FMNMX.FTZ R2, R172, R2, !PT ;  /* 0x00000002ac027209 */ /* 0x001fc80007810000 */
[----:B-1----:R-:W-:-:S05]  /*19da0*/  FMNMX.FTZ R2, R176, R2, !PT ;  /* 0x00000002b0027209 */ /* 0x002fca0007810000 */
[----:B------:R-:W0:Y:S01]  /*19db0*/  SHFL.BFLY PT, R3, R2, 0x2, 0x1f ;  /* 0x0c401f0002037f89 */ /* 0x000e2200000e0000 */
[----:B------:R-:W1:Y:S01]  /*19dc0*/  MUFU.TANH R5, R5 ;  /* 0x0000000500057308 */ /* 0x000e620000002400 */
[----:B------:R-:W-:-:S07]  /*19dd0*/  FMUL.FTZ R162, R162, UR4 ;  /* 0x00000004a2a27c20 */ /* 0x000fce0008410000 */
[----:B------:R-:W2:Y:S01]  /*19de0*/  MUFU.TANH R152, R152 ;  /* 0x0000009800987308 */ /* 0x000ea20000002400 */
[----:B------:R-:W-:-:S07]  /*19df0*/  FMUL.FTZ R163, R163, UR4 ;  /* 0x00000004a3a37c20 */ /* 0x000fce0008410000 */
[----:B------:R-:W3:Y:S01]  /*19e00*/  MUFU.TANH R153, R153 ;  /* 0x0000009900997308 */ /* 0x000ee20000002400 */
[----:B0-----:R-:W-:-:S07]  /*19e10*/  FMNMX.FTZ R3, R2, R3, !PT ;  /* 0x0000000302037209 */ /* 0x001fce0007810000 */
[----:B------:R-:W0:Y:S01]  /*19e20*/  MUFU.TANH R156, R156 ;  /* 0x0000009c009c7308 */ /* 0x000e220000002400 */
[----:B-1----:R-:W-:Y:S01]  /*19e30*/  FMNMX.FTZ R23, R5, R231, !PT ;  /* 0x000000e705177209 */ /* 0x002fe20007810000 */
[----:B------:R-:W1:Y:S01]  /*19e40*/  SHFL.BFLY PT, R2, R3, 0x1, 0x1f ;  /* 0x0c201f0003027f89 */ /* 0x000e6200000e0000 */
[----:B------:R-:W-:-:S05]  /*19e50*/  FMUL.FTZ R166, R166, UR4 ;  /* 0x00000004a6a67c20 */ /* 0x000fca0008410000 */
[----:B------:R-:W4:Y:S01]  /*19e60*/  MUFU.TANH R162, R162 ;  /* 0x000000a200a27308 */ /* 0x000f220000002400 */
[----:B--2---:R-:W-:Y:S01]  /*19e70*/  FMNMX.FTZ R23, R152, R23, !PT ;  /* 0x0000001798177209 */ /* 0x004fe20007810000 */
[----:B------:R-:W-:-:S06]  /*19e80*/  FMUL.FTZ R167, R167, UR4 ;  /* 0x00000004a7a77c20 */ /* 0x000fcc0008410000 */
[----:B------:R-:W2:Y:S01]  /*19e90*/  MUFU.TANH R163, R163 ;  /* 0x000000a300a37308 */ /* 0x000ea20000002400 */
[----:B---3--:R-:W-:Y:S01]  /*19ea0*/  FMNMX.FTZ R23, R153, R23, !PT ;  /* 0x0000001799177209 */ /* 0x008fe20007810000 */
[----:B------:R-:W-:-:S06]  /*19eb0*/  FMUL.FTZ R170, R170, UR4 ;  /* 0x00000004aaaa7c20 */ /* 0x000fcc0008410000 */
[----:B------:R-:W3:Y:S01]  /*19ec0*/  MUFU.TANH R166, R166 ;  /* 0x000000a600a67308 */ /* 0x000ee20000002400 */
[----:B0-----:R-:W-:Y:S01]  /*19ed0*/  FMNMX.FTZ R23, R156, R23, !PT ;  /* 0x000000179c177209 */ /* 0x001fe20007810000 */
[----:B------:R-:W-:-:S06]  /*19ee0*/  FMUL.FTZ R171, R171, UR4 ;  /* 0x00000004abab7c20 */ /* 0x000fcc0008410000 */
[----:B------:R-:W0:Y:S01]  /*19ef0*/  MUFU.TANH R167, R167 ;  /* 0x000000a700a77308 */ /* 0x000e220000002400 */
[----:B----4-:R-:W-:Y:S01]  /*19f00*/  FMNMX.FTZ R23, R162, R23, !PT ;  /* 0x00000017a2177209 */ /* 0x010fe20007810000 */
[----:B------:R-:W-:-:S06]  /*19f10*/  FMUL.FTZ R174, R174, UR4 ;  /* 0x00000004aeae7c20 */ /* 0x000fcc0008410000 */
[----:B------:R-:W4:Y:S01]  /*19f20*/  MUFU.TANH R170, R170 ;  /* 0x000000aa00aa7308 */ /* 0x000f220000002400 */
[----:B--2---:R-:W-:Y:S01]  /*19f30*/  FMNMX.FTZ R23, R163, R23, !PT ;  /* 0x00000017a3177209 */ /* 0x004fe20007810000 */
[----:B------:R-:W-:Y:S01]  /*19f40*/  FMUL.FTZ R175, R175, UR4 ;  /* 0x00000004afaf7c20 */ /* 0x000fe20008410000 */
[----:B------:R-:W-:Y:S01]  /*19f50*/  FMUL.FTZ R177, R178, UR4 ;  /* 0x00000004b2b17c20 */ /* 0x000fe20008410000 */
[----:B-1----:R-:W-:Y:S01]  /*19f60*/  FMNMX.FTZ R3, R3, R2, !PT ;  /* 0x0000000203037209 */ /* 0x002fe20007810000 */
[----:B------:R-:W-:-:S03]  /*19f70*/  FMUL.FTZ R178, R179, UR4 ;  /* 0x00000004b3b27c20 */ /* 0x000fc60008410000 */
[----:B------:R-:W1:Y:S01]  /*19f80*/  MUFU.TANH R171, R171 ;  /* 0x000000ab00ab7308 */ /* 0x000e620000002400 */
[----:B------:R-:W-:Y:S02]  /*19f90*/  WARPGROUP.DEPBAR.LE gsb0, 0x0 ;  /* 0x00008000000079c5 */ /* 0x000fe40000010000 */
[----:B------:R-:W2:Y:S05]  /*19fa0*/  LDL R187, [R1+0x20] ;  /* 0x0000200001bb7983 */ /* 0x000eaa0000100800 */
[----:B------:R-:W5:Y:S01]  /*19fb0*/  MUFU.TANH R174, R174 ;  /* 0x000000ae00ae7308 */ /* 0x000f620000002400 */
[----:B------:R-:W-:Y:S01]  /*19fc0*/  FMUL.FTZ R179, R182, UR4 ;  /* 0x00000004b6b37c20 */ /* 0x000fe20008410000 */
[----:B------:R-:W-:Y:S01]  /*19fd0*/  FMUL.FTZ R180, R183, UR4 ;  /* 0x00000004b7b47c20 */ /* 0x000fe20008410000 */
[----:B------:R-:W-:Y:S01]  /*19fe0*/  ULDC UR4, c[0x0][0x988] ;  /* 0x0002620000047ab9 */ /* 0x000fe20000000800 */
[----:B---3--:R-:W-:Y:S01]  /*19ff0*/  FMNMX.FTZ R23, R166, R23, !PT ;  /* 0x00000017a6177209 */ /* 0x008fe20007810000 */
[----:B------:R-:W-:Y:S01]  /*1a000*/  FADD.FTZ R181, -R3, R230 ;  /* 0x000000e603b57221 */ /* 0x000fe20000010100 */
[----:B------:R-:W-:-:S02]  /*1a010*/  IMAD.U32 R2, RZ, RZ, UR4 ;  /* 0x00000004ff027e24 */ /* 0x000fc4000f8e00ff */
[----:B------:R-:W3:Y:S01]  /*1a020*/  MUFU.TANH R175, R175 ;  /* 0x000000af00af7308 */ /* 0x000ee20000002400 */
[----:B0-----:R-:W-:Y:S01]  /*1a030*/  FMNMX.FTZ R182, R167, R23, !PT ;  /* 0x00000017a7b67209 */ /* 0x001fe20007810000 */
[----:B------:R-:W-:Y:S01]  /*1a040*/  FMUL.FTZ R181, R181, R2 ;  /* 0x00000002b5b57220 */ /* 0x000fe20000410000 */
[----:B------:R-:W-:Y:S02]  /*1a050*/  @!P1 VIADD R232, R232, 0x30860 ;  /* 0x00030860e8e89836 */ /* 0x000fe40000000000 */
[----:B----4-:R-:W-:Y:S01]  /*1a060*/  FMNMX.FTZ R182, R170, R182, !PT ;  /* 0x000000b6aab67209 */ /* 0x010fe20007810000 */
[----:B------:R-:W-:Y:S02]  /*1a070*/  IMAD.MOV.U32 R230, RZ, RZ, R3 ;  /* 0x000000ffffe67224 */ /* 0x000fe400078e0003 */
[----:B------:R-:W0:Y:S01]  /*1a080*/  MUFU.TANH R177, R177 ;  /* 0x000000b100b17308 */ /* 0x000e220000002400 */
[----:B-1----:R-:W-:Y:S02]  /*1a090*/  FMNMX.FTZ R182, R171, R182, !PT ;  /* 0x000000b6abb67209 */ /* 0x002fe40007810000 */
[----:B------:R-:W-:-:S05]  /*1a0a0*/  @!P1 PRMT R232, RZ, 0x654, R232 ;  /* 0x00000654ffe89816 */ /* 0x000fca00000000e8 */
[----:B------:R1:W-:Y:S08]  /*1a0b0*/  MUFU.EX2 R23, R181 ;  /* 0x000000b500177308 */ /* 0x0003f00000000800 */
[----:B------:R-:W4:Y:S01]  /*1a0c0*/  MUFU.TANH R178, R178 ;  /* 0x000000b200b27308 */ /* 0x000f220000002400 */
[----:B-1----:R-:W-:-:S04]  /*1a0d0*/  FMUL.FTZ R181, R3, R2 ;  /* 0x0000000203b57220 */ /* 0x002fc80000410000 */
[--C-:B------:R-:W-:Y:S01]  /*1a0e0*/  FFMA.FTZ R196, R0, R2, -R181.reuse ;  /* 0x0000000200c47223 */ /* 0x100fe200000108b5 */
[----:B-----5:R-:W-:Y:S01]  /*1a0f0*/  FMNMX.FTZ R0, R174, R182, !PT ;  /* 0x000000b6ae007209 */ /* 0x020fe20007810000 */
[-CC-:B------:R-:W-:Y:S01]  /*1a100*/  FFMA.FTZ R4, R4, R2.reuse, -R181.reuse ;  /* 0x0000000204047223 */ /* 0x180fe200000108b5 */
[----:B------:R-:W1:Y:S01]  /*1a110*/  MUFU.TANH R179, R179 ;  /* 0x000000b300b37308 */ /* 0x000e620000002400 */
[--C-:B------:R-:W-:Y:S01]  /*1a120*/  FFMA.FTZ R188, R161, R2, -R181.reuse ;  /* 0x00000002a1bc7223 */ /* 0x100fe200000108b5 */
[----:B---3--:R-:W-:Y:S01]  /*1a130*/  FMNMX.FTZ R0, R175, R0, !PT ;  /* 0x00000000af007209 */ /* 0x008fe20007810000 */
[-CC-:B------:R-:W-:Y:S01]  /*1a140*/  FFMA.FTZ R198, R154, R2.reuse, -R181.reuse ;  /* 0x000000029ac67223 */ /* 0x180fe200000108b5 */
[-CC-:B------:R-:W-:Y:S01]  /*1a150*/  FFMA.FTZ R183, R155, R2.reuse, -R181.reuse ;  /* 0x000000029bb77223 */ /* 0x180fe200000108b5 */
[--C-:B------:R-:W-:Y:S01]  /*1a160*/  FFMA.FTZ R192, R157, R2, -R181.reuse ;  /* 0x000000029dc07223 */ /* 0x100fe200000108b5 */
[----:B0-----:R-:W-:Y:S01]  /*1a170*/  FMNMX.FTZ R0, R177, R0, !PT ;  /* 0x00000000b1007209 */ /* 0x001fe20007810000 */
[-CC-:B------:R-:W-:Y:S01]  /*1a180*/  FFMA.FTZ R154, R158, R2.reuse, -R181.reuse ;  /* 0x000000029e9a7223 */ /* 0x180fe200000108b5 */
[----:B------:R-:W0:Y:S01]  /*1a190*/  MUFU.TANH R180, R180 ;  /* 0x000000b400b47308 */ /* 0x000e220000002400 */
[--C-:B------:R-:W-:Y:S01]  /*1a1a0*/  FFMA.FTZ R194, R159, R2, -R181.reuse ;  /* 0x000000029fc27223 */ /* 0x100fe200000108b5 */
[----:B----4-:R-:W-:Y:S01]  /*1a1b0*/  FMNMX.FTZ R0, R178, R0, !PT ;  /* 0x00000000b2007209 */ /* 0x010fe20007810000 */
[-CC-:B------:R-:W-:Y:S01]  /*1a1c0*/  FFMA.FTZ R155, R160, R2.reuse, -R181.reuse ;  /* 0x00000002a09b7223 */ /* 0x180fe200000108b5 */
[-CC-:B------:R-:W-:Y:S01]  /*1a1d0*/  FFMA.FTZ R157, R164, R2.reuse, -R181.reuse ;  /* 0x00000002a49d7223 */ /* 0x180fe200000108b5 */
[-CC-:B------:R-:W-:Y:S01]  /*1a1e0*/  FFMA.FTZ R190, R165, R2.reuse, -R181.reuse ;  /* 0x00000002a5be7223 */ /* 0x180fe200000108b5 */
[-CC-:B------:R-:W-:Y:S01]  /*1a1f0*/  FFMA.FTZ R158, R168, R2.reuse, -R181.reuse ;  /* 0x00000002a89e7223 */ /* 0x180fe200000108b5 */
[--C-:B------:R-:W-:Y:S01]  /*1a200*/  FFMA.FTZ R184, R169, R2, -R181.reuse ;  /* 0x00000002a9b87223 */ /* 0x100fe200000108b5 */
[----:B------:R3:W-:Y:S01]  /*1a210*/  MUFU.EX2 R182, R4 ;  /* 0x0000000400b67308 */ /* 0x0007e20000000800 */
[----:B-1----:R-:W-:Y:S01]  /*1a220*/  FMNMX.FTZ R0, R179, R0, !PT ;  /* 0x00000000b3007209 */ /* 0x002fe20007810000 */
[-CC-:B------:R-:W-:Y:S01]  /*1a230*/  FFMA.FTZ R159, R173, R2.reuse, -R181.reuse ;  /* 0x00000002ad9f7223 */ /* 0x180fe200000108b5 */
[-CC-:B------:R-:W-:Y:S01]  /*1a240*/  FFMA.FTZ R186, R172, R2.reuse, -R181.reuse ;  /* 0x00000002acba7223 */ /* 0x180fe200000108b5 */
[----:B------:R-:W-:-:S04]  /*1a250*/  FFMA.FTZ R160, R176, R2, -R181 ;  /* 0x00000002b0a07223 */ /* 0x000fc800000108b5 */
[----:B------:R-:W-:Y:S01]  /*1a260*/  MUFU.EX2 R196, R196 ;  /* 0x000000c400c47308 */ /* 0x000fe20000000800 */
[----:B0-----:R-:W-:-:S05]  /*1a270*/  FMNMX.FTZ R0, R180, R0, !PT ;  /* 0x00000000b4007209 */ /* 0x001fca0007810000 */
[----:B---3--:R-:W0:Y:S02]  /*1a280*/  SHFL.BFLY PT, R4, R0, 0x2, 0x1f ;  /* 0x0c401f0000047f89 */ /* 0x008e2400000e0000 */
        /* <DEDUP_REMOVED lines=9> */
[----:B0-----:R-:W-:-:S05]  /*1a320*/  FMNMX.FTZ R4, R0, R4, !PT ;  /* 0x0000000400047209 */ /* 0x001fca0007810000 */
[C---:B------:R-:W-:Y:S01]  /*1a330*/  FADD.FTZ R0, -R4.reuse, R231 ;  /* 0x000000e704007221 */ /* 0x040fe20000010100 */
[----:B------:R-:W-:Y:S01]  /*1a340*/  FMUL.FTZ R161, R4, R2 ;  /* 0x0000000204a17220 */ /* 0x000fe20000410000 */
[----:B------:R-:W-:Y:S01]  /*1a350*/  MUFU.EX2 R157, R157 ;  /* 0x0000009d009d7308 */ /* 0x000fe20000000800 */
[----:B------:R-:W-:Y:S01]  /*1a360*/  MOV R231, R4 ;  /* 0x0000000400e77202 */ /* 0x000fe20000000f00 */
[-C--:B------:R-:W-:Y:S01]  /*1a370*/  FMUL.FTZ R0, R0, R2.reuse ;  /* 0x0000000200007220 */ /* 0x080fe20000410000 */
[-CC-:B------:R-:W-:Y:S01]  /*1a380*/  FFMA.FTZ R197, R5, R2.reuse, -R161.reuse ;  /* 0x0000000205c57223 */ /* 0x180fe200000108a1 */
[-CC-:B------:R-:W-:Y:S01]  /*1a390*/  FFMA.FTZ R5, R152, R2.reuse, -R161.reuse ;  /* 0x0000000298057223 */ /* 0x180fe200000108a1 */
[-CC-:B------:R-:W-:Y:S01]  /*1a3a0*/  FFMA.FTZ R199, R153, R2.reuse, -R161.reuse ;  /* 0x0000000299c77223 */ /* 0x180fe200000108a1 */
[-CC-:B------:R-:W-:Y:S01]  /*1a3b0*/  FFMA.FTZ R152, R156, R2.reuse, -R161.reuse ;  /* 0x000000029c987223 */ /* 0x180fe200000108a1 */
[----:B------:R-:W-:Y:S01]  /*1a3c0*/  @!P1 IMAD R153, R22, 0x8, R16 ;  /* 0x0000000816999824 */ /* 0x000fe200078e0210 */
[----:B------:R-:W-:Y:S01]  /*1a3d0*/  MUFU.EX2 R0, R0 ;  /* 0x0000000000007308 */ /* 0x000fe20000000800 */
[-CC-:B------:R-:W-:Y:S01]  /*1a3e0*/  FFMA.FTZ R193, R162, R2.reuse, -R161.reuse ;  /* 0x00000002a2c17223 */ /* 0x180fe200000108a1 */
[-CC-:B------:R-:W-:Y:S01]  /*1a3f0*/  FFMA.FTZ R163, R163, R2.reuse, -R161.reuse ;  /* 0x00000002a3a37223 */ /* 0x180fe200000108a1 */
[-CC-:B------:R-:W-:Y:S01]  /*1a400*/  FFMA.FTZ R195, R166, R2.reuse, -R161.reuse ;  /* 0x00000002a6c37223 */ /* 0x180fe200000108a1 */
[----:B------:R-:W-:Y:S01]  /*1a410*/  @!P1 IADD3 R156, R153, 0x30840, RZ ;  /* 0x00030840999c9810 */ /* 0x000fe20007ffe0ff */
[-CC-:B------:R-:W-:Y:S01]  /*1a420*/  FFMA.FTZ R189, R170, R2.reuse, -R161.reuse ;  /* 0x00000002aabd7223 */ /* 0x180fe200000108a1 */
[-CC-:B------:R-:W-:Y:S01]  /*1a430*/  FFMA.FTZ R162, R171, R2.reuse, -R161.reuse ;  /* 0x00000002aba27223 */ /* 0x180fe200000108a1 */
[-CC-:B------:R-:W-:Y:S01]  /*1a440*/  FFMA.FTZ R174, R174, R2.reuse, -R161.reuse ;  /* 0x00000002aeae7223 */ /* 0x180fe200000108a1 */
[----:B------:R-:W0:Y:S01]  /*1a450*/  MUFU.EX2 R197, R197 ;  /* 0x000000c500c57308 */ /* 0x000e220000000800 */
[----:B------:R-:W-:Y:S01]  /*1a460*/  @!P1 PRMT R156, RZ, 0x654, R156 ;  /* 0x00000654ff9c9816 */ /* 0x000fe2000000009c */
[-CC-:B------:R-:W-:Y:S01]  /*1a470*/  FFMA.FTZ R175, R175, R2.reuse, -R161.reuse ;  /* 0x00000002afaf7223 */ /* 0x180fe200000108a1 */
[-CC-:B------:R-:W-:Y:S01]  /*1a480*/  FFMA.FTZ R177, R177, R2.reuse, -R161.reuse ;  /* 0x00000002b1b17223 */ /* 0x180fe200000108a1 */
[-CC-:B------:R-:W-:Y:S01]  /*1a490*/  FFMA.FTZ R178, R178, R2.reuse, -R161.reuse ;  /* 0x00000002b2b27223 */ /* 0x180fe200000108a1 */
[----:B------:R1:W-:Y:S01]  /*1a4a0*/  @!P1 SYNCS.ARRIVE.TRANS64.RED.A1T0 RZ, [R156+URZ], RZ ;  /* 0x000000ff9cff99a7 */ /* 0x0003e2000810043f */
[----:B------:R-:W-:-:S02]  /*1a4b0*/  FFMA.FTZ R179, R179, R2, -R161 ;  /* 0x00000002b3b37223 */ /* 0x000fc400000108a1 */
[----:B------:R-:W3:Y:S01]  /*1a4c0*/  MUFU.EX2 R5, R5 ;  /* 0x0000000500057308 */ /* 0x000ee20000000800 */
[-CC-:B-1----:R-:W-:Y:S01]  /*1a4d0*/  FFMA.FTZ R156, R167, R2.reuse, -R161.reuse ;  /* 0x00000002a79c7223 */ /* 0x182fe200000108a1 */
[----:B------:R-:W-:Y:S01]  /*1a4e0*/  FFMA.FTZ R161, R180, R2, -R161 ;  /* 0x00000002b4a17223 */ /* 0x000fe200000108a1 */
[----:B------:R1:W-:Y:S05]  /*1a4f0*/  @!P1 SYNCS.ARRIVE.TRANS64.RED.A1T0 RZ, [R232+URZ], RZ ;  /* 0x000000ffe8ff99a7 */ /* 0x0003ea000810043f */
[----:B------:R-:W4:Y:S01]  /*1a500*/  MUFU.EX2 R199, R199 ;  /* 0x000000c700c77308 */ /* 0x000f220000000800 */
[----:B0-----:R-:W-:Y:S01]  /*1a510*/  FFMA.FTZ R227, R0, R227, R197 ;  /* 0x000000e300e37223 */ /* 0x001fe200000100c5 */
[----:B-1----:R-:W-:-:S06]  /*1a520*/  IMAD.MOV.U32 R232, RZ, RZ, R219 ;  /* 0x000000ffffe87224 */ /* 0x002fcc00078e00db */
[----:B------:R-:W0:Y:S01]  /*1a530*/  MUFU.EX2 R152, R152 ;  /* 0x0000009800987308 */ /* 0x000e220000000800 */
[C---:B---3--:R-:W-:Y:S01]  /*1a540*/  FADD.FTZ R227, R5.reuse, R227 ;  /* 0x000000e305e37221 */ /* 0x048fe20000010000 */
[----:B------:R-:W-:Y:S01]  /*1a550*/  F2FP.F16.F32.PACK_AB R197, R5, R197 ;  /* 0x000000c505c5723e */ /* 0x000fe200000000ff */
[----:B------:R-:W-:-:S05]  /*1a560*/  IMAD.MOV.U32 R5, RZ, RZ, R22 ;  /* 0x000000ffff057224 */ /* 0x000fca00078e0016 */
[----:B------:R-:W1:Y:S01]  /*1a570*/  MUFU.EX2 R193, R193 ;  /* 0x000000c100c17308 */ /* 0x000e620000000800 */
[----:B----4-:R-:W-:-:S07]  /*1a580*/  FADD.FTZ R227, R199, R227 ;  /* 0x000000e3c7e37221 */ /* 0x010fce0000010000 */
[----:B------:R3:W4:Y:S01]  /*1a590*/  MUFU.EX2 R153, R163 ;  /* 0x000000a300997308 */ /* 0x0007220000000800 */
[C---:B0-----:R-:W-:Y:S01]  /*1a5a0*/  FADD.FTZ R164, R152.reuse, R227 ;  /* 0x000000e398a47221 */ /* 0x041fe20000010000 */
[----:B------:R-:W-:-:S06]  /*1a5b0*/  F2FP.F16.F32.PACK_AB R199, R152, R199 ;  /* 0x000000c798c7723e */ /* 0x000fcc00000000ff */
[----:B------:R-:W0:Y:S01]  /*1a5c0*/  MUFU.EX2 R195, R195 ;  /* 0x000000c300c37308 */ /* 0x000e220000000800 */
[----:B---3--:R-:W-:Y:S01]  /*1a5d0*/  FFMA.FTZ R163, R23, R228, R196 ;  /* 0x000000e417a37223 */ /* 0x008fe200000100c4 */
[----:B-1----:R-:W-:Y:S01]  /*1a5e0*/  FADD.FTZ R164, R193, R164 ;  /* 0x000000a4c1a47221 */ /* 0x002fe20000010000 */
[C---:B------:R-:W-:Y:S02]  /*1a5f0*/  F2FP.F16.F32.PACK_AB R196, R182.reuse, R196 ;  /* 0x000000c4b6c4723e */ /* 0x040fe400000000ff */
[----:B------:R-:W-:-:S03]  /*1a600*/  FADD.FTZ R163, R182, R163 ;  /* 0x000000a3b6a37221 */ /* 0x000fc60000010000 */
[----:B------:R-:W1:Y:S01]  /*1a610*/  MUFU.EX2 R156, R156 ;  /* 0x0000009c009c7308 */ /* 0x000e620000000800 */
[----:B------:R-:W-:Y:S01]  /*1a620*/  FADD.FTZ R163, R198, R163 ;  /* 0x000000a3c6a37221 */ /* 0x000fe20000010000 */
[----:B----4-:R-:W-:Y:S01]  /*1a630*/  FADD.FTZ R164, R153, R164 ;  /* 0x000000a499a47221 */ /* 0x010fe20000010000 */
[C---:B------:R-:W-:Y:S02]  /*1a640*/  F2FP.F16.F32.PACK_AB R198, R183.reuse, R198 ;  /* 0x000000c6b7c6723e */ /* 0x040fe400000000ff */
[----:B------:R-:W-:Y:S01]  /*1a650*/  FADD.FTZ R163, R183, R163 ;  /* 0x000000a3b7a37221 */ /* 0x000fe20000010000 */
[----:B------:R-:W-:Y:S02]  /*1a660*/  F2FP.F16.F32.PACK_AB R193, R153, R193 ;  /* 0x000000c199c1723e */ /* 0x000fe400000000ff */
[----:B------:R-:W3:Y:S01]  /*1a670*/  MUFU.EX2 R189, R189 ;  /* 0x000000bd00bd7308 */ /* 0x000ee20000000800 */
[----:B------:R-:W-:Y:S01]  /*1a680*/  FADD.FTZ R163, R192, R163 ;  /* 0x000000a3c0a37221 */ /* 0x000fe20000010000 */
[----:B0-----:R-:W-:Y:S01]  /*1a690*/  FADD.FTZ R164, R195, R164 ;  /* 0x000000a4c3a47221 */ /* 0x001fe20000010000 */
[----:B------:R-:W-:-:S02]  /*1a6a0*/  F2FP.F16.F32.PACK_AB R192, R154, R192 ;  /* 0x000000c09ac0723e */ /* 0x000fc400000000ff */
[----:B------:R-:W-:-:S03]  /*1a6b0*/  FADD.FTZ R163, R154, R163 ;  /* 0x000000a39aa37221 */ /* 0x000fc60000010000 */
[----:B------:R-:W0:Y:S01]  /*1a6c0*/  MUFU.EX2 R162, R162 ;  /* 0x000000a200a27308 */ /* 0x000e220000000800 */
[----:B------:R-:W-:Y:S01]  /*1a6d0*/  FADD.FTZ R163, R194, R163 ;  /* 0x000000a3c2a37221 */ /* 0x000fe20000010000 */
[C---:B-1----:R-:W-:Y:S01]  /*1a6e0*/  FADD.FTZ R164, R156.reuse, R164 ;  /* 0x000000a49ca47221 */ /* 0x042fe20000010000 */
[C---:B------:R-:W-:Y:S02]  /*1a6f0*/  F2FP.F16.F32.PACK_AB R194, R155.reuse, R194 ;  /* 0x000000c29bc2723e */ /* 0x040fe400000000ff */
[----:B------:R-:W-:Y:S01]  /*1a700*/  FADD.FTZ R163, R155, R163 ;  /* 0x000000a39ba37221 */ /* 0x000fe20000010000 */
[----:B------:R-:W-:Y:S02]  /*1a710*/  F2FP.F16.F32.PACK_AB R195, R156, R195 ;  /* 0x000000c39cc3723e */ /* 0x000fe400000000ff */
[----:B------:R-:W1:Y:S01]  /*1a720*/  MUFU.EX2 R190, R190 ;  /* 0x000000be00be7308 */ /* 0x000e620000000800 */
[----:B------:R-:W-:Y:S01]  /*1a730*/  FADD.FTZ R163, R188, R163 ;  /* 0x000000a3bca37221 */ /* 0x000fe20000010000 */
[----:B---3--:R-:W-:Y:S01]  /*1a740*/  FADD.FTZ R164, R189, R164 ;  /* 0x000000a4bda47221 */ /* 0x008fe20000010000 */
[----:B------:R-:W-:-:S02]  /*1a750*/  F2FP.F16.F32.PACK_AB R188, R157, R188 ;  /* 0x000000bc9dbc723e */ /* 0x000fc400000000ff */
[----:B------:R-:W-:-:S03]  /*1a760*/  FADD.FTZ R163, R157, R163 ;  /* 0x000000a39da37221 */ /* 0x000fc60000010000 */
        /* <DEDUP_REMOVED lines=10> */
[----:B------:R-:W0:Y:S01]  /*1a810*/  MUFU.EX2 R177, R177 ;  /* 0x000000b100b17308 */ /* 0x000e220000000800 */
[C---:B-1----:R-:W-:Y:S01]  /*1a820*/  FADD.FTZ R164, R175.reuse, R164 ;  /* 0x000000a4afa47221 */ /* 0x042fe20000010000 */
[----:B------:R-:W-:-:S06]  /*1a830*/  F2FP.F16.F32.PACK_AB R191, R175, R174 ;  /* 0x000000aeafbf723e */ /* 0x000fcc00000000ff */
[----:B------:R-:W1:Y:S01]  /*1a840*/  MUFU.EX2 R159, R159 ;  /* 0x0000009f009f7308 */ /* 0x000e620000000800 */
[----:B---3--:R-:W-:-:S07]  /*1a850*/  FADD.FTZ R163, R184, R163 ;  /* 0x000000a3b8a37221 */ /* 0x008fce0000010000 */
[----:B------:R-:W3:Y:S01]  /*1a860*/  MUFU.EX2 R178, R178 ;  /* 0x000000b200b27308 */ /* 0x000ee20000000800 */
[----:B0-----:R-:W-:-:S07]  /*1a870*/  FADD.FTZ R164, R177, R164 ;  /* 0x000000a4b1a47221 */ /* 0x001fce0000010000 */
[----:B------:R-:W0:Y:S01]  /*1a880*/  MUFU.EX2 R186, R186 ;  /* 0x000000ba00ba7308 */ /* 0x000e220000000800 */
[C---:B-1----:R-:W-:Y:S01]  /*1a890*/  FADD.FTZ R163, R159.reuse, R163 ;  /* 0x000000a39fa37221 */ /* 0x042fe20000010000 */
[----:B------:R-:W-:-:S06]  /*1a8a0*/  F2FP.F16.F32.PACK_AB R184, R159, R184 ;  /* 0x000000b89fb8723e */ /* 0x000fcc00000000ff */
[----:B------:R-:W1:Y:S01]  /*1a8b0*/  MUFU.EX2 R179, R179 ;  /* 0x000000b300b37308 */ /* 0x000e620000000800 */
[C---:B--2---:R-:W-:Y:S01]  /*1a8c0*/  ISETP.GT.AND P2, PT, R233.reuse, R187, PT ;  /* 0x000000bbe900720c */ /* 0x044fe20003f44270 */
[C---:B---3--:R-:W-:Y:S01]  /*1a8d0*/  FADD.FTZ R164, R178.reuse, R164 ;  /* 0x000000a4b2a47221 */ /* 0x048fe20000010000 */
[----:B------:R-:W-:Y:S01]  /*1a8e0*/  F2FP.F16.F32.PACK_AB R185, R178, R177 ;  /* 0x000000b1b2b9723e */ /* 0x000fe200000000ff */
[----:B------:R-:W-:-:S04]  /*1a8f0*/  VIADD R233, R233, 0xffffffff ;  /* 0xffffffffe9e97836 */ /* 0x000fc80000000000 */
[----:B------:R-:W2:Y:S01]  /*1a900*/  MUFU.EX2 R160, R160 ;  /* 0x000000a000a07308 */ /* 0x000ea20000000800 */
[----:B0-----:R-:W-:-:S07]  /*1a910*/  FADD.FTZ R163, R186, R163 ;  /* 0x000000a3baa37221 */ /* 0x001fce0000010000 */
[----:B------:R-:W0:Y:S01]  /*1a920*/  MUFU.EX2 R161, R161 ;  /* 0x000000a100a17308 */ /* 0x000e220000000800 */
[----:B-1----:R-:W-:Y:S01]  /*1a930*/  FADD.FTZ R164, R179, R164 ;  /* 0x000000a4b3a47221 */ /* 0x002fe20000010000 */
[C---:B--2---:R-:W-:Y:S01]  /*1a940*/  FADD.FTZ R228, R160.reuse, R163 ;  /* 0x000000a3a0e47221 */ /* 0x044fe20000010000 */
[----:B------:R-:W-:Y:S02]  /*1a950*/  F2FP.F16.F32.PACK_AB R186, R160, R186 ;  /* 0x000000baa0ba723e */ /* 0x000fe400000000ff */
[C---:B0-----:R-:W-:Y:S01]  /*1a960*/  FADD.FTZ R227, R161.reuse, R164 ;  /* 0x000000a4a1e37221 */ /* 0x041fe20000010000 */
[----:B------:R-:W-:Y:S01]  /*1a970*/  F2FP.F16.F32.PACK_AB R187, R161, R179 ;  /* 0x000000b3a1bb723e */ /* 0x000fe200000000ff */
[----:B------:R-:W-:Y:S06]  /*1a980*/  @P2 BRA `(.L_x_1989) ;  /* 0xffffffd800b42947 */ /* 0x000fec000383ffff */
[----:B------:R-:W-:Y:S05]  /*1a990*/  BSYNC B1 ;  /* 0x0000000000017941 */ /* 0x000fea0003800000 */
.L_x_1978:
[----:B------:R-:W-:-:S07]  /*1a9a0*/  IMAD.MOV.U32 R5, RZ, RZ, R233 ;  /* 0x000000ffff057224 */ /* 0x000fce00078e00e9 */
.L_x_1977:
[----:B------:R-:W-:Y:S05]  /*1a9b0*/  BSYNC B0 ;  /* 0x0000000000007941 */ /* 0x000fea0003800000 */
.L_x_1976:
[----:B------:R-:W2:Y:S01]  /*1a9c0*/  LDL R152, [R1+0x50] ;  /* 0x0000500001987983 */ /* 0x000ea20000100800 */
[----:B------:R-:W-:Y:S01]  /*1a9d0*/  BSSY B0, `(.L_x_1990) ;  /* 0x000030c000007945 */ /* 0x000fe20003800000 */
[----:B--2---:R-:W-:-:S13]  /*1a9e0*/  ISETP.GE.AND P2, PT, R5, R152, PT ;  /* 0x000000980500720c */ /* 0x004fda0003f46270 */
[----:B------:R-:W-:Y:S05]  /*1a9f0*/  @!P2 BRA `(.L_x_1991) ;  /* 0x000000300024a947 */ /* 0x000fea0003800000 */
[----:B------:R-:W-:Y:S01]  /*1aa00*/  IMAD.MOV.U32 R230, RZ, RZ, R4 ;  /* 0x000000ffffe67224 */ /* 0x000fe200078e0004 */
[----:B------:R-:W-:Y:S01]  /*1aa10*/  MOV R233, R219 ;  /* 0x000000db00e97202 */ /* 0x000fe20000000f00 */
[----:B------:R-:W-:Y:S02]  /*1aa20*/  IMAD.MOV.U32 R231, RZ, RZ, R3 ;  /* 0x000000ffffe77224 */ /* 0x000fe400078e0003 */
[----:B------:R-:W-:-:S07]  /*1aa30*/  IMAD.MOV.U32 R232, RZ, RZ, R22 ;  /* 0x000000ffffe87224 */ /* 0x000fce00078e0016 */
.L_x_2010:
[----:B------:R-:W-:-:S05]  /*1aa40*/  VIADD R4, R232, 0x1 ;  /* 0x00000001e8047836 */ /* 0x000fca0000000000 */
[----:B------:R-:W-:-:S04]  /*1aa50*/  ISETP.NE.AND P2, PT, R4, 0x2, PT ;  /* 0x000000020400780c */ /* 0x000fc80003f45270 */
[----:B------:R-:W-:Y:S02]  /*1aa60*/  SEL R4, R4, RZ, P2 ;  /* 0x000000ff04047207 */ /* 0x000fe40001000000 */
[----:B------:R-:W-:-:S03]  /*1aa70*/  SEL R219, RZ, 0x1, P2 ;  /* 0x00000001ffdb7807 */ /* 0x000fc60001000000 */
[----:B------:R-:W-:Y:S01]  /*1aa80*/  IMAD.MOV.U32 R22, RZ, RZ, R4 ;  /* 0x000000ffff167224 */ /* 0x000fe200078e0004 */
[----:B------:R-:W-:Y:S01]  /*1aa90*/  LOP3.LUT R219, R233, R219, RZ, 0x3c, !PT ;  /* 0x000000dbe9db7212 */ /* 0x000fe200078e3cff */
[----:B------:R-:W-:Y:S06]  /*1aaa0*/  @!P0 BRA `(.L_x_1992) ;  /* 0x0000000000048947 */ /* 0x000fec0003800000 */
[----:B------:R-:W-:Y:S01]  /*1aab0*/  BPT.TRAP 0x1 ;  /* 0x000000040000795c */ /* 0x000fe20000300000 */
.L_x_1992:
[----:B------:R-:W-:Y:S01]  /*1aac0*/  IMAD R3, R22, 0x8, R16 ;  /* 0x0000000816037824 */ /* 0x000fe200078e0210 */
[----:B------:R-:W-:-:S04]  /*1aad0*/  SHF.L.U32 R153, R219, 0x1f, RZ ;  /* 0x0000001fdb997819 */ /* 0x000fc800000006ff */
[----:B------:R0:W1:Y:S01]  /*1aae0*/  SYNCS.PHASECHK.TRANS64.TRYWAIT P2, [R3+URZ+0x30830], R153 ;  /* 0x03083099030075a7 */ /* 0x000062000804017f */
[----:B------:R-:W-:Y:S05]  /*1aaf0*/  @!P0 BRA `(.L_x_1993) ;  /* 0x0000000000048947 */ /* 0x000fea0003800000 */
[----:B------:R-:W-:Y:S01]  /*1ab00*/  BPT.TRAP 0x1 ;  /* 0x000000040000795c */ /* 0x000fe20000300000 */
.L_x_1993:
[----:B------:R-:W2:Y:S01]  /*1ab10*/  LDL R2, [R1+0x24] ;  /* 0x0000240001027983 */ /* 0x000ea20000100800 */
[----:B------:R-:W-:Y:S01]  /*1ab20*/  BSSY B1, `(.L_x_1994) ;  /* 0x0000007000017945 */ /* 0x000fe20003800000 */
[----:B--2---:R-:W-:-:S05]  /*1ab30*/  LEA R2, R22, R2, 0xb ;  /* 0x0000000216027211 */ /* 0x004fca00078e58ff */
[C---:B------:R-:W-:Y:S02]  /*1ab40*/  VIADD R152, R2.reuse, 0x2 ;  /* 0x0000000202987836 */ /* 0x040fe40000000000 */
[----:B------:R-:W-:Y:S01]  /*1ab50*/  VIADD R155, R2, 0x4 ;  /* 0x00000004029b7836 */ /* 0x000fe20000000000 */
[----:B-1----:R-:W-:Y:S06]  /*1ab60*/  @P2 BRA `(.L_x_1995) ;  /* 0x0000000000082947 */ /* 0x002fec0003800000 */
[----:B------:R-:W1:Y:S02]  /*1ab70*/  SYNCS.PHASECHK.TRANS64.TRYWAIT P2, [R3+URZ+0x30830], R153 ;  /* 0x03083099030075a7 */ /* 0x000e64000804017f */
[----:B-1----:R-:W-:Y:S05]  /*1ab80*/  @!P2 BRA `(.L_x_1996) ;  /* 0x0000011400a4a947 */ /* 0x002fea0003800000 */
.L_x_1995:
[----:B------:R-:W-:Y:S05]  /*1ab90*/  BSYNC B1 ;  /* 0x0000000000017941 */ /* 0x000fea0003800000 */
.L_x_1994:
[----:B------:R-:W-:Y:S01]  /*1aba0*/  R2UR UR4, R152 ;  /* 0x00000000980472ca */ /* 0x000fe200000e0000 */
[----:B------:R-:W-:Y:S01]  /*1abb0*/  IMAD.MOV.U32 R152, RZ, RZ, R155 ;  /* 0x000000ffff987224 */ /* 0x000fe200078e009b */
[----:B------:R-:W-:Y:S01]  /*1abc0*/  STL [R1+0xb8], R17 ;  /* 0x0000b81101007387 */ /* 0x000fe20000100800 */
[----:B01----:R-:W-:Y:S01]  /*1abd0*/  MOV R153, 0x40000040 ;  /* 0x4000004000997802 */ /* 0x003fe20000000f00 */
[C---:B------:R-:W-:Y:S01]  /*1abe0*/  VIADD R154, R2.reuse, 0x6 ;  /* 0x00000006029a7836 */ /* 0x040fe20000000000 */
[----:B------:R-:W-:Y:S01]  /*1abf0*/  MOV R3, UR39 ;  /* 0x0000002700037c02 */ /* 0x000fe20008000f00 */
[----:B------:R0:W-:Y:S01]  /*1ac00*/  STL [R1+0xb4], R16 ;  /* 0x0000b41001007387 */ /* 0x0001e20000100800 */
[C---:B------:R-:W-:Y:S01]  /*1ac10*/  R2UR UR39, R153.reuse ;  /* 0x00000000992772ca */ /* 0x040fe200000e0000 */
[----:B------:R-:W-:Y:S01]  /*1ac20*/  IMAD.MOV.U32 R155, RZ, RZ, 0x40000040 ;  /* 0x40000040ff9b7424 */ /* 0x000fe200078e00ff */
[----:B------:R-:W-:Y:S01]  /*1ac30*/  R2UR UR5, R153 ;  /* 0x00000000990572ca */ /* 0x000fe200000e0000 */
[----:B------:R1:W-:Y:S01]  /*1ac40*/  STL [R1+0xb0], R5 ;  /* 0x0000b00501007387 */ /* 0x0003e20000100800 */
[----:B------:R-:W-:Y:S01]  /*1ac50*/  IADD3 R156, R2, 0x204, RZ ;  /* 0x00000204029c7810 */ /* 0x000fe20007ffe0ff */
[----:B------:R-:W-:Y:S01]  /*1ac60*/  IMAD.MOV.U32 R157, RZ, RZ, 0x40000040 ;  /* 0x40000040ff9d7424 */ /* 0x000fe200078e00ff */
[----:B------:R-:W-:Y:S01]  /*1ac70*/  R2UR UR58, R154 ;  /* 0x000000009a3a72ca */ /* 0x000fe200000e0000 */
[----:B------:R-:W-:Y:S01]  /*1ac80*/  VIADD R154, R2, 0x202 ;  /* 0x00000202029a7836 */ /* 0x000fe20000000000 */
[----:B------:R-:W-:Y:S01]  /*1ac90*/  R2UR UR14, R156 ;  /* 0x000000009c0e72ca */ /* 0x000fe200000e0000 */
[----:B------:R-:W-:Y:S01]  /*1aca0*/  VIADD R156, R2, 0x400 ;  /* 0x00000400029c7836 */ /* 0x000fe20000000000 */
[----:B0-----:R-:W-:Y:S01]  /*1acb0*/  MOV R16, UR38 ;  /* 0x0000002600107c02 */ /* 0x001fe20008000f00 */
[----:B------:R-:W-:Y:S01]  /*1acc0*/  STL [R1+0xac], R4 ;  /* 0x0000ac0401007387 */ /* 0x000fe20000100800 */
[----:B------:R-:W-:Y:S01]  /*1acd0*/  R2UR UR38, R152 ;  /* 0x00000000982672ca */ /* 0x000fe200000e0000 */
[----:B------:R-:W-:Y:S01]  /*1ace0*/  VIADD R152, R2, 0x200 ;  /* 0x0000020002987836 */ /* 0x000fe20000000000 */
[----:B------:R-:W-:Y:S01]  /*1acf0*/  R2UR UR10, R154 ;  /* 0x000000009a0a72ca */ /* 0x000fe200000e0000 */
[----:B------:R0:W-:Y:S01]  /*1ad00*/  STL [R1+0x20], R3 ;  /* 0x0000200301007387 */ /* 0x0001e20000100800 */
[----:B------:R-:W-:Y:S01]  /*1ad10*/  R2UR UR22, R156 ;  /* 0x000000009c1672ca */ /* 0x000fe200000e0000 */
[----:B------:R-:W-:Y:S01]  /*1ad20*/  VIADD R154, R2, 0x402 ;  /* 0x00000402029a7836 */ /* 0x000fe20000000000 */
[----:B------:R-:W-:Y:S01]  /*1ad30*/  R2UR UR6, R152 ;  /* 0x00000000980672ca */ /* 0x000fe200000e0000 */
[C---:B------:R-:W-:Y:S01]  /*1ad40*/  VIADD R152, R2.reuse, 0x206 ;  /* 0x0000020602987836 */ /* 0x040fe20000000000 */
[----:B------:R-:W-:Y:S01]  /*1ad50*/  MOV R159, UR39 ;  /* 0x00000027009f7c02 */ /* 0x000fe20008000f00 */
[----:B------:R-:W-:Y:S01]  /*1ad60*/  VIADD R156, R2, 0x406 ;  /* 0x00000406029c7836 */ /* 0x000fe20000000000 */
[----:B------:R-:W-:Y:S01]  /*1ad70*/  UMOV UR39, UR5 ;  /* 0x0000000500277c82 */ /* 0x000fe20008000000 */
[----:B-1----:R-:W-:Y:S01]  /*1ad80*/  MOV R5, UR37 ;  /* 0x0000002500057c02 */ /* 0x002fe20008000f00 */
[-C--:B------:R-:W-:Y:S01]  /*1ad90*/  FMUL.FTZ R24, R24, R23.reuse ;  /* 0x0000001718187220 */ /* 0x080fe20000410000 */
[----:B------:R-:W-:Y:S01]  /*1ada0*/  R2UR UR18, R152 ;  /* 0x00000000981272ca */ /* 0x000fe200000e0000 */
[----:B0-----:R-:W-:Y:S01]  /*1adb0*/  IMAD.MOV.U32 R3, RZ, RZ, 0x40000040 ;  /* 0x40000040ff037424 */ /* 0x001fe200078e00ff */
[----:B------:R-:W-:Y:S01]  /*1adc0*/  IADD3 R152, R2, 0x404, RZ ;  /* 0x0000040402987810 */ /* 0x000fe20007ffe0ff */
[-C--:B------:R-:W-:Y:S01]  /*1add0*/  FMUL.FTZ R25, R25, R23.reuse ;  /* 0x0000001719197220 */ /* 0x080fe20000410000 */
[----:B------:R-:W-:Y:S01]  /*1ade0*/  MOV R17, UR38 ;  /* 0x0000002600117c02 */ /* 0x000fe20008000f00 */
[----:B------:R-:W-:Y:S01]  /*1adf0*/  UMOV UR38, UR4 ;  /* 0x0000000400267c82 */ /* 0x000fe20008000000 */
[----:B------:R-:W-:Y:S01]  /*1ae00*/  R2UR UR30, R152 ;  /* 0x00000000981e72ca */ /* 0x000fe200000e0000 */
[----:B------:R-:W-:Y:S01]  /*1ae10*/  VIADD R152, R2, 0x600 ;  /* 0x0000060002987836 */ /* 0x000fe20000000000 */
[----:B------:R-:W-:Y:S01]  /*1ae20*/  MOV R4, UR36 ;  /* 0x0000002400047c02 */ /* 0x000fe20008000f00 */
        /* <DEDUP_REMOVED lines=19> */
[----:B------:R-:W-:Y:S01]  /*1af60*/  IADD3 R152, R2, 0x606, RZ ;  /* 0x0000060602987810 */ /* 0x000fe20007ffe0ff */
        /* <DEDUP_REMOVED lines=145> */
[----:B------:R-:W-:-:S02]  /*1b880*/  WARPGROUP.DEPBAR.LE gsb0, 0x0 ;  /* 0x00008000000079c5 */ /* 0x000fc40000010000 */
[----:B------:R-:W-:-:S06]  /*1b890*/  WARPGROUP.ARRIVE ;  /* 0x00000000000079c5 */ /* 0x000fcc0000000000 */
[----:B------:R-:W-:Y:S01]  /*1b8a0*/  HGMMA.64x64x16.F32 R152, gdesc[UR36], R152, gsb0 ;  /* 0x00e00000249879f0 */ /* 0x000fe20008000898 */
[----:B------:R-:W-:Y:S02]  /*1b8b0*/  R2UR UR39, R3 ;  /* 0x00000000032772ca */ /* 0x000fe400000e0000 */
[----:B------:R-:W-:Y:S02]  /*1b8c0*/  R2UR UR38, R17 ;  /* 0x00000000112672ca */ /* 0x000fe400000e0000 */
[----:B------:R-:W-:Y:S01]  /*1b8d0*/  R2UR UR36, R222 ;  /* 0x00000000de2472ca */ /* 0x000fe200000e0000 */
[----:B------:R0:W5:Y:S01]  /*1b8e0*/  LDL.LU R17, [R1+0xb8] ;  /* 0x0000b80001117983 */ /* 0x0001620000300800 */
[----:B------:R-:W-:Y:S01]  /*1b8f0*/  R2UR UR37, R223 ;  /* 0x00000000df2572ca */ /* 0x000fe200000e0000 */
[----:B------:R-:W-:Y:S02]  /*1b900*/  WARPGROUP.DEPBAR.LE gsb0, 0x0 ;  /* 0x00008000000079c5 */ /* 0x000fe40000010000 */
[----:B------:R-:W-:-:S10]  /*1b910*/  WARPGROUP.ARRIVE ;  /* 0x00000000000079c5 */ /* 0x000fd40000000000 */
        /* <DEDUP_REMOVED lines=75> */
.L_x_1997:
[----:B------:R-:W-:Y:S01]  /*1bdd0*/  SHF.L.U32 R2, R233, 0x1f, RZ ;  /* 0x0000001fe9027819 */ /* 0x000fe200000006ff */
[----:B-----5:R-:W-:-:S04]  /*1bde0*/  IMAD R0, R232, 0x8, R16 ;  /* 0x00000008e8007824 */ /* 0x020fc800078e0210 */
[----:B------:R0:W1:Y:S01]  /*1bdf0*/  SYNCS.PHASECHK.TRANS64.TRYWAIT P2, [R0+URZ+0x30850], R2 ;  /* 0x03085002000075a7 */ /* 0x000062000804017f */
[----:B------:R-:W-:Y:S05]  /*1be00*/  @!P0 BRA `(.L_x_1998) ;  /* 0x0000000000048947 */ /* 0x000fea0003800000 */
[----:B------:R-:W-:Y:S01]  /*1be10*/  BPT.TRAP 0x1 ;  /* 0x000000040000795c */ /* 0x000fe20000300000 */
.L_x_1998:
[----:B------:R-:W-:Y:S04]  /*1be20*/  BSSY B1, `(.L_x_1999) ;  /* 0x0000004000017945 */ /* 0x000fe80003800000 */
[----:B-1----:R-:W-:Y:S05]  /*1be30*/  @P2 BRA `(.L_x_2000) ;  /* 0x0000000000082947 */ /* 0x002fea0003800000 */
[----:B------:R-:W1:Y:S02]  /*1be40*/  SYNCS.PHASECHK.TRANS64.TRYWAIT P2, [R0+URZ+0x30850], R2 ;  /* 0x03085002000075a7 */ /* 0x000e64000804017f */
[----:B-1----:R-:W-:Y:S05]  /*1be50*/  @!P2 BRA `(.L_x_2001) ;  /* 0x000001040004a947 */ /* 0x002fea0003800000 */
.L_x_2000:
[----:B------:R-:W-:Y:S05]  /*1be60*/  BSYNC B1 ;  /* 0x0000000000017941 */ /* 0x000fea0003800000 */
.L_x_1999:
[----:B01----:R-:W-:Y:S01]  /*1be70*/  IADD3 R2, R16, 0x400, RZ ;  /* 0x0000040010027810 */ /* 0x003fe20007ffe0ff */
[----:B------:R-:W-:Y:S01]  /*1be80*/  IMAD.MOV.U32 R3, RZ, RZ, 0x40000040 ;  /* 0x40000040ff037424 */ /* 0x000fe200078e00ff */
[----:B------:R-:W-:Y:S01]  /*1be90*/  WARPGROUP.ARRIVE ;  /* 0x00000000000079c5 */ /* 0x000fe20000000000 */
[----:B------:R-:W2:Y:S01]  /*1bea0*/  LDL R233, [R1+0x28] ;  /* 0x0000280001e97983 */ /* 0x000ea20000100800 */
[----:B------:R-:W-:Y:S01]  /*1beb0*/  SHF.R.U32.HI R2, RZ, 0x4, R2 ;  /* 0x00000004ff027819 */ /* 0x000fe20000011602 */
[----:B------:R-:W-:Y:S02]  /*1bec0*/  ULDC UR5, c[0x0][0x9d8] ;  /* 0x0002760000057ab9 */ /* 0x000fe40000000800 */
[----:B------:R-:W3:Y:S01]  /*1bed0*/  LDL R23, [R1+0x4c] ;  /* 0x00004c0001177983 */ /* 0x000ee20000100800 */
[----:B------:R-:W-:-:S04]  /*1bee0*/  LOP3.LUT R2, R2, 0x3fff, RZ, 0xc0, !PT ;  /* 0x00003fff02027812 */ /* 0x000fc800078ec0ff */
[----:B------:R-:W-:-:S05]  /*1bef0*/  LOP3.LUT R2, R2, 0x2000000, RZ, 0xfc, !PT ;  /* 0x0200000002027812 */ /* 0x000fca00078efcff */
[----:B------:R-:W-:Y:S01]  /*1bf00*/  IMAD R2, R232, 0x800, R2 ;  /* 0x00000800e8027824 */ /* 0x000fe200078e0202 */
[----:B------:R-:W-:-:S04]  /*1bf10*/  R2UR UR7, R3 ;  /* 0x00000000030772ca */ /* 0x000fc800000e0000 */
[----:B------:R-:W-:-:S13]  /*1bf20*/  R2UR UR6, R2 ;  /* 0x00000000020672ca */ /* 0x000fda00000e0000 */
[----:B------:R-:W-:Y:S01]  /*1bf30*/  HGMMA.64x256x16.F32 R24, R196, gdesc[UR4].tnspB, R24, gsb0 ;  /* 0x43e00004c4187df0 */ /* 0x000fe20008000818 */
[----:B--2---:R-:W-:Y:S02]  /*1bf40*/  R2UR UR4, R233 ;  /* 0x00000000e90472ca */ /* 0x004fe400000e0000 */
[----:B------:R-:W-:Y:S02]  /*1bf50*/  WARPGROUP.DEPBAR.LE gsb0, 0x0 ;  /* 0x00008000000079c5 */ /* 0x000fe40000010000 */
[----:B------:R-:W-:Y:S01]  /*1bf60*/  VIADD R196, R2, 0x80 ;  /* 0x0000008002c47836 */ /* 0x000fe20000000000 */
[----:B------:R-:W3:Y:S01]  /*1bf70*/  LDL R233, [R1+0x34] ;  /* 0x0000340001e97983 */ /* 0x000ee20000100800 */
[----:B------:R-:W-:Y:S01]  /*1bf80*/  IMAD.MOV.U32 R197, RZ, RZ, 0x40000040 ;  /* 0x40000040ffc57424 */ /* 0x000fe200078e00ff */
[----:B------:R-:W-:Y:S01]  /*1bf90*/  WARPGROUP.ARRIVE ;  /* 0x00000000000079c5 */ /* 0x000fe20000000000 */
[----:B------:R-:W-:Y:S01]  /*1bfa0*/  IMAD.MOV.U32 R3, RZ, RZ, 0x40000040 ;  /* 0x40000040ff037424 */ /* 0x000fe200078e00ff */
[----:B------:R-:W-:Y:S01]  /*1bfb0*/  R2UR UR6, R196 ;  /* 0x00000000c40672ca */ /* 0x000fe200000e0000 */
[----:B------:R-:W-:Y:S01]  /*1bfc0*/  @!P1 IMAD R4, R4, 0x8, R16 ;  /* 0x0000000804049824 */ /* 0x000fe200078e0210 */
[----:B------:R-:W-:Y:S01]  /*1bfd0*/  R2UR UR7, R197 ;  /* 0x00000000c50772ca */ /* 0x000fe200000e0000 */
[----:B------:R-:W-:Y:S01]  /*1bfe0*/  FMUL.FTZ R153, R153, UR5 ;  /* 0x0000000599997c20 */ /* 0x000fe20008410000 */
[----:B------:R-:W-:Y:S01]  /*1bff0*/  FMUL.FTZ R160, R160, UR5 ;  /* 0x00000005a0a07c20 */ /* 0x000fe20008410000 */
[----:B------:R-:W-:-:S02]  /*1c000*/  @!P1 VIADD R4, R4, 0x30840 ;  /* 0x0003084004049836 */ /* 0x000fc40000000000 */
[----:B------:R-:W-:Y:S01]  /*1c010*/  FMUL.FTZ R165, R165, UR5 ;  /* 0x00000005a5a57c20 */ /* 0x000fe20008410000 */
[----:B------:R-:W-:Y:S01]  /*1c020*/  FMUL.FTZ R169, R169, UR5 ;  /* 0x00000005a9a97c20 */ /* 0x000fe20008410000 */
[----:B------:R-:W-:Y:S01]  /*1c030*/  FMUL.FTZ R172, R172, UR5 ;  /* 0x00000005acac7c20 */ /* 0x000fe20008410000 */
[----:B------:R-:W-:Y:S01]  /*1c040*/  FMUL.FTZ R173, R173, UR5 ;  /* 0x00000005adad7c20 */ /* 0x000fe20008410000 */
[----:B------:R-:W-:Y:S01]  /*1c050*/  @!P1 PRMT R4, RZ, 0x654, R4 ;  /* 0x00000654ff049816 */ /* 0x000fe20000000004 */
[----:B------:R-:W0:Y:S06]  /*1c060*/  MUFU.TANH R153, R153 ;  /* 0x0000009900997308 */ /* 0x000e2c0000002400 */
[----:B------:R-:W-:Y:S02]  /*1c070*/  HGMMA.64x256x16.F32 R24, R192, gdesc[UR4].tnspB, R24, gsb0 ;  /* 0x43e00004c0187df0 */ /* 0x000fe40008000818 */
[----:B------:R-:W1:Y:S08]  /*1c080*/  MUFU.TANH R160, R160 ;  /* 0x000000a000a07308 */ /* 0x000e700000002400 */
[----:B------:R-:W2:Y:S08]  /*1c090*/  MUFU.TANH R165, R165 ;  /* 0x000000a500a57308 */ /* 0x000eb00000002400 */
[----:B------:R-:W4:Y:S08]  /*1c0a0*/  MUFU.TANH R169, R169 ;  /* 0x000000a900a97308 */ /* 0x000f300000002400 */
[----:B------:R-:W0:Y:S08]  /*1c0b0*/  MUFU.TANH R172, R172 ;  /* 0x000000ac00ac7308 */ /* 0x000e300000002400 */
[----:B------:R-:W0:Y:S01]  /*1c0c0*/  MUFU.TANH R173, R173 ;  /* 0x000000ad00ad7308 */ /* 0x000e220000002400 */
[----:B------:R-:W-:-:S02]  /*1c0d0*/  WARPGROUP.DEPBAR.LE gsb0, 0x0 ;  /* 0x00008000000079c5 */ /* 0x000fc40000010000 */
[----:B------:R-:W-:Y:S01]  /*1c0e0*/  IMAD.MOV.U32 R193, RZ, RZ, 0x40000040 ;  /* 0x40000040ffc17424 */ /* 0x000fe200078e00ff */
[C---:B------:R-:W-:Y:S01]  /*1c0f0*/  IADD3 R192, R2.reuse, 0x100, RZ ;  /* 0x0000010002c07810 */ /* 0x040fe20007ffe0ff */
[----:B------:R-:W-:Y:S01]  /*1c100*/  WARPGROUP.ARRIVE ;  /* 0x00000000000079c5 */ /* 0x000fe20000000000 */
[----:B------:R-:W-:Y:S02]  /*1c110*/  VIADD R2, R2, 0x180 ;  /* 0x0000018002027836 */ /* 0x000fe40000000000 */
[----:B------:R-:W-:Y:S02]  /*1c120*/  R2UR UR6, R192 ;  /* 0x00000000c00672ca */ /* 0x000fe400000e0000 */
[----:B------:R-:W-:Y:S01]  /*1c130*/  R2UR UR7, R193 ;  /* 0x00000000c10772ca */ /* 0x000fe200000e0000 */
[----:B---3--:R-:W-:-:S12]  /*1c140*/  IMAD.IADD R23, R23, 0x1, R233 ;  /* 0x0000000117177824 */ /* 0x008fd800078e02e9 */
[----:B------:R-:W-:Y:S01]  /*1c150*/  HGMMA.64x256x16.F32 R24, R188, gdesc[UR4].tnspB, R24, gsb0 ;  /* 0x43e00004bc187df0 */ /* 0x000fe20008000818 */
[----:B------:R-:W-:Y:S02]  /*1c160*/  R2UR UR6, R2 ;  /* 0x00000000020672ca */ /* 0x000fe400000e0000 */
[----:B------:R-:W-:Y:S01]  /*1c170*/  R2UR UR7, R3 ;  /* 0x00000000030772ca */ /* 0x000fe200000e0000 */
[----:B------:R-:W3:Y:S08]  /*1c180*/  @P5 LDC R2, c[0x0][0x44c] ;  /* 0x00011300ff025b82 */ /* 0x000ef00000000800 */
[----:B------:R-:W5:Y:S01]  /*1c190*/  @P5 LDC R3, c[0x0][0x450] ;  /* 0x00011400ff035b82 */ /* 0x000f620000000800 */
[----:B------:R-:W-:-:S02]  /*1c1a0*/  WARPGROUP.DEPBAR.LE gsb0, 0x0 ;  /* 0x00008000000079c5 */ /* 0x000fc40000010000 */
[----:B------:R-:W-:-:S13]  /*1c1b0*/  WARPGROUP.ARRIVE ;  /* 0x00000000000079c5 */ /* 0x000fda0000000000 */
[----:B------:R-:W-:Y:S03]  /*1c1c0*/  HGMMA.64x256x16.F32 R24, R184, gdesc[UR4].tnspB, R24, gsb0 ;  /* 0x43e00004b8187df0 */ /* 0x000fe60008000818 */
[----:B------:R-:W-:Y:S02]  /*1c1d0*/  WARPGROUP.DEPBAR.LE gsb0, 0x0 ;  /* 0x00008000000079c5 */ /* 0x000fe40000010000 */
[----:B---3--:R-:W-:Y:S01]  /*1c1e0*/  @P5 IMAD.HI.U32 R184, R23, R2, RZ ;  /* 0x0000000217b85227 */ /* 0x008fe200078e00ff */
[----:B------:R-:W-:-:S03]  /*1c1f0*/  MOV R2, R23 ;  /* 0x0000001700027202 */ /* 0x000fc60000000f00 */
[----:B------:R-:W-:Y:S01]  /*1c200*/  FMUL.FTZ R185, R161, UR5 ;  /* 0x00000005a1b97c20 */ /* 0x000fe20008410000 */
[----:B------:R-:W-:Y:S01]  /*1c210*/  FMUL.FTZ R161, R163, UR5 ;  /* 0x00000005a3a17c20 */ /* 0x000fe20008410000 */
[----:B------:R-:W-:Y:S01]  /*1c220*/  FMUL.FTZ R163, R167, UR5 ;  /* 0x00000005a7a37c20 */ /* 0x000fe20008410000 */
[----:B-----5:R-:W-:Y:S01]  /*1c230*/  @P5 SHF.R.U32.HI R2, RZ, R3, R184 ;  /* 0x00000003ff025219 */ /* 0x020fe200000116b8 */
[----:B------:R-:W-:Y:S01]  /*1c240*/  FMUL.FTZ R167, R174, UR5 ;  /* 0x00000005aea77c20 */ /* 0x000fe20008410000 */
[----:B------:R-:W-:Y:S01]  /*1c250*/  FMUL.FTZ R3, R152, UR5 ;  /* 0x0000000598037c20 */ /* 0x000fe20008410000 */
[----:B------:R-:W-:Y:S01]  /*1c260*/  FMUL.FTZ R174, R176, UR5 ;  /* 0x00000005b0ae7c20 */ /* 0x000fe20008410000 */
[----:B------:R-:W-:Y:S01]  /*1c270*/  FMUL.FTZ R152, R154, UR5 ;  /* 0x000000059a987c20 */ /* 0x000fe20008410000 */
[----:B------:R-:W-:Y:S01]  /*1c280*/  FMUL.FTZ R176, R177, UR5 ;  /* 0x00000005b1b07c20 */ /* 0x000fe20008410000 */
[----:B------:R-:W-:Y:S01]  /*1c290*/  FMUL.FTZ R154, R158, UR5 ;  /* 0x000000059e9a7c20 */ /* 0x000fe20008410000 */
[----:B------:R-:W3:Y:S01]  /*1c2a0*/  SHFL.IDX PT, R188, R2, RZ, 0x1c1f ;  /* 0x001c1fff02bc7589 */ /* 0x000ee200000e0000 */
[----:B------:R-:W-:-:S02]  /*1c2b0*/  IMAD.SHL.U32 R177, R5, 0x40, RZ ;  /* 0x0000004005b17824 */ /* 0x000fc400078e00ff */
        /* <DEDUP_REMOVED lines=12> */
[----:B------:R5:W-:Y:S01]  /*1c380*/  @!P1 SYNCS.ARRIVE.TRANS64.RED.A1T0 RZ, [R4+URZ], RZ ;  /* 0x000000ff04ff99a7 */ /* 0x000be2000810043f */
[----:B------:R-:W-:Y:S01]  /*1c390*/  IADD3 R156, -R177, 0x1, RZ ;  /* 0x00000001b19c7810 */ /* 0x000fe20007ffe1ff */
[----:B------:R-:W-:Y:S01]  /*1c3a0*/  FMUL.FTZ R184, R157, UR5 ;  /* 0x000000059db87c20 */ /* 0x000fe20008410000 */
[----:B------:R-:W-:Y:S01]  /*1c3b0*/  FMUL.FTZ R178, R180, UR5 ;  /* 0x00000005b4b27c20 */ /* 0x000fe20008410000 */
[----:B------:R-:W-:Y:S01]  /*1c3c0*/  FMUL.FTZ R179, R181, UR5 ;  /* 0x00000005b5b37c20 */ /* 0x000fe20008410000 */
[----:B------:R-:W-:Y:S01]  /*1c3d0*/  FMUL.FTZ R175, R183, UR5 ;  /* 0x00000005b7af7c20 */ /* 0x000fe20008410000 */
[----:B------:R-:W-:Y:S01]  /*1c3e0*/  IMAD R156, R229, -0x2, R156 ;  /* 0xfffffffee59c7824 */ /* 0x000fe200078e029c */
[----:B------:R-:W0:Y:S01]  /*1c3f0*/  MUFU.TANH R3, R3 ;  /* 0x0000000300037308 */ /* 0x000e220000002400 */
[----:B-----5:R-:W-:Y:S01]  /*1c400*/  FMUL.FTZ R4, R182, UR5 ;  /* 0x00000005b6047c20 */ /* 0x020fe20008410000 */
[----:B------:R-:W-:-:S02]  /*1c410*/  ULDC UR5, c[0x0][0x9e0] ;  /* 0x0002780000057ab9 */ /* 0x000fc40000000800 */
[----:B------:R-:W-:-:S04]  /*1c420*/  IADD3 R156, -R220, R156, R221 ;  /* 0x0000009cdc9c7210 */ /* 0x000fc80007ffe1dd */
[----:B------:R-:W0:Y:S01]  /*1c430*/  MUFU.TANH R152, R152 ;  /* 0x0000009800987308 */ /* 0x000e220000002400 */
[C---:B------:R-:W-:Y:S01]  /*1c440*/  IADD3 R182, R156.reuse, UR4, RZ ;  /* 0x000000049cb67c10 */ /* 0x040fe2000fffe0ff */
[----:B------:R-:W-:-:S04]  /*1c450*/  VIADD R183, R156, UR5 ;  /* 0x000000059cb77c36 */ /* 0x000fc80008000000 */
[--C-:B---3--:R-:W-:Y:S02]  /*1c460*/  IMAD.IADD R181, R183, 0x1, R188.reuse ;  /* 0x00000001b7b57824 */ /* 0x108fe400078e02bc */
[----:B------:R-:W3:Y:S01]  /*1c470*/  MUFU.TANH R23, R23 ;  /* 0x0000001700177308 */ /* 0x000ee20000002400 */
        /* <DEDUP_REMOVED lines=33> */
[----:B------:R-:W1:Y:S02]  /*1c690*/  @P2 LDC.64 R156, c[0x0][0x9e8] ;  /* 0x00027a00ff9c2b82 */ /* 0x000e640000000a00 */
[----:B-1----:R-:W-:-:S05]  /*1c6a0*/  @P2 IMAD.HI.U32 R156, R188, R156, RZ ;  /* 0x0000009cbc9c2227 */ /* 0x002fca00078e00ff */
[----:B------:R-:W-:-:S04]  /*1c6b0*/  @P2 SHF.R.U32.HI R188, RZ, R157, R156 ;  /* 0x0000009dffbc2219 */ /* 0x000fc8000001169c */
[----:B------:R-:W-:Y:S01]  /*1c6c0*/  LOP3.LUT R188, RZ, R188, RZ, 0x33, !PT ;  /* 0x000000bcffbc7212 */ /* 0x000fe200078e33ff */
[----:B------:R-:W-:Y:S06]  /*1c6d0*/  BRA `(.L_x_2005) ;  /* 0x0000000000187947 */ /* 0x000fec0003800000 */
.L_x_2004:
[----:B------:R-:W-:Y:S02]  /*1c6e0*/  ULDC UR4, c[0x0][0x9e4] ;  /* 0x0002790000047ab9 */ /* 0x000fe40000000800 */
[----:B------:R-:W-:-:S05]  /*1c6f0*/  IMAD.U32 R189, RZ, RZ, UR4 ;  /* 0x00000004ffbd7e24 */ /* 0x000fca000f8e00ff */
[----:B------:R-:W-:-:S13]  /*1c700*/  ISETP.NE.AND P2, PT, R189, 0x1, PT ;  /* 0x00000001bd00780c */ /* 0x000fda0003f45270 */
[----:B------:R-:W1:Y:S02]  /*1c710*/  @P2 LDC.64 R156, c[0x0][0x9e8] ;  /* 0x00027a00ff9c2b82 */ /* 0x000e640000000a00 */
[----:B-1----:R-:W-:-:S05]  /*1c720*/  @P2 IMAD.HI.U32 R156, R188, R156, RZ ;  /* 0x0000009cbc9c2227 */ /* 0x002fca00078e00ff */
[----:B------:R-:W-:-:S07]  /*1c730*/  @P2 SHF.R.U32.HI R188, RZ, R157, R156 ;  /* 0x0000009dffbc2219 */ /* 0x000fce000001169c */
.L_x_2005:
[----:B------:R-:W-:Y:S05]  /*1c740*/  BSYNC B1 ;  /* 0x0000000000017941 */ /* 0x000fea0003800000 */
.L_x_2003:
[----:B------:R-:W-:-:S04]  /*1c750*/  IMAD R188, R188, R189, -R177 ;  /* 0x000000bdbcbc7224 */ /* 0x000fc800078e0ab1 */
[----:B------:R-:W-:-:S05]  /*1c760*/  IMAD R188, R229, -0x2, R188 ;  /* 0xfffffffee5bc7824 */ /* 0x000fca00078e02bc */
[----:B------:R-:W-:Y:S02]  /*1c770*/  VIMNMX R180, R180, R188, !PT ;  /* 0x000000bcb4b47248 */ /* 0x000fe40007fe0100 */
[----:B------:R-:W-:-:S07]  /*1c780*/  VIADDMNMX R181, R188, R189, R181, PT ;  /* 0x000000bdbcb57246 */ /* 0x000fce00038001b5 */
.L_x_2002:
[----:B------:R-:W-:Y:S01]  /*1c790*/  ISETP.GT.AND P2, PT, R5, -0x1, PT ;  /* 0xffffffff0500780c */ /* 0x000fe20003f44270 */
[----:B------:R-:W1:Y:S03]  /*1c7a0*/  SHFL.IDX PT, R2, R2, 0x1, 0x1c1f ;  /* 0x003c1f0002027f89 */ /* 0x000e6600000e0000 */
[C---:B------:R-:W-:Y:S02]  /*1c7b0*/  ISETP.GT.AND P4, PT, R180.reuse, RZ, P2 ;  /* 0x000000ffb400720c */ /* 0x040fe40001784270 */
[----:B------:R-:W-:Y:S02]  /*1c7c0*/  ISETP.GT.AND P3, PT, R180, 0x1, P2 ;  /* 0x00000001b400780c */ /* 0x000fe40001764270 */
[C---:B------:R-:W-:Y:S02]  /*1c7d0*/  ISETP.LT.OR P4, PT, R181.reuse, 0x1, P4 ;  /* 0x00000001b500780c */ /* 0x040fe40002781670 */
[----:B------:R-:W-:-:S02]  /*1c7e0*/  ISETP.LT.OR P3, PT, R181, 0x2, P3 ;  /* 0x00000002b500780c */ /* 0x000fc40001f61670 */
[----:B0-----:R-:W-:Y:S02]  /*1c7f0*/  FSEL R156, R3, -INF , !P4 ;  /* 0xff800000039c7808 */ /* 0x001fe40006000000 */
[----:B------:R-:W-:Y:S02]  /*1c800*/  FSEL R153, R153, -INF , !P3 ;  /* 0xff80000099997808 */ /* 0x000fe40005800000 */
[C---:B------:R-:W-:Y:S02]  /*1c810*/  ISETP.GT.AND P4, PT, R180.reuse, 0x8, P2 ;  /* 0x00000008b400780c */ /* 0x040fe40001784270 */
[----:B------:R-:W-:Y:S02]  /*1c820*/  ISETP.GT.AND P3, PT, R180, 0x9, P2 ;  /* 0x00000009b400780c */ /* 0x000fe40001764270 */
[C---:B------:R-:W-:Y:S02]  /*1c830*/  ISETP.LT.OR P4, PT, R181.reuse, 0x9, P4 ;  /* 0x00000009b500780c */ /* 0x040fe40002781670 */
[----:B------:R-:W-:-:S02]  /*1c840*/  ISETP.LT.OR P3, PT, R181, 0xa, P3 ;  /* 0x0000000ab500780c */ /* 0x000fc40001f61670 */
[----:B------:R-:W-:Y:S01]  /*1c850*/  FSEL R155, R155, -INF , !P4 ;  /* 0xff8000009b9b7808 */ /* 0x000fe20006000000 */
[----:B-1----:R-:W-:Y:S01]  /*1c860*/  IMAD.IADD R182, R182, 0x1, R2 ;  /* 0x00000001b6b67824 */ /* 0x002fe200078e0202 */
        /* <DEDUP_REMOVED lines=35> */
[----:B------:R-:W-:Y:S02]  /*1caa0*/  IADD3 R183, R183, R2, RZ ;  /* 0x00000002b7b77210 */ /* 0x000fe40007ffe0ff */
[----:B------:R-:W-:Y:S02]  /*1cab0*/  FSEL R178, R178, -INF , !P4 ;  /* 0xff800000b2b27808 */ /* 0x000fe40006000000 */
[----:B------:R-:W-:Y:S01]  /*1cac0*/  FSEL R179, R179, -INF , !P3 ;  /* 0xff800000b3b37808 */ /* 0x000fe20005800000 */
[----:B------:R-:W-:Y:S06]  /*1cad0*/  @!P6 BRA `(.L_x_2006) ;  /* 0x000000000060e947 */ /* 0x000fec0003800000 */
        /* <DEDUP_REMOVED lines=13> */
.L_x_2008:
[----:B------:R-:W-:Y:S02]  /*1cbb0*/  ULDC UR4, c[0x0][0x9e4] ;  /* 0x0002790000047ab9 */ /* 0x000fe40000000800 */
[----:B------:R-:W-:-:S05]  /*1cbc0*/  IMAD.U32 R180, RZ, RZ, UR4 ;  /* 0x00000004ffb47e24 */ /* 0x000fca000f8e00ff */
[----:B------:R-:W-:-:S13]  /*1cbd0*/  ISETP.NE.AND P3, PT, R180, 0x1, PT ;  /* 0x00000001b400780c */ /* 0x000fda0003f65270 */
[----:B------:R-:W0:Y:S02]  /*1cbe0*/  @P3 LDC.64 R2, c[0x0][0x9e8] ;  /* 0x00027a00ff023b82 */ /* 0x000e240000000a00 */
[----:B0-----:R-:W-:-:S05]  /*1cbf0*/  @P3 IMAD.HI.U32 R2, R157, R2, RZ ;  /* 0x000000029d023227 */ /* 0x001fca00078e00ff */
[----:B------:R-:W-:-:S07]  /*1cc00*/  @P3 SHF.R.U32.HI R157, RZ, R3, R2 ;  /* 0x00000003ff9d3219 */ /* 0x000fce0000011602 */
.L_x_2009:
[----:B------:R-:W-:Y:S05]  /*1cc10*/  BSYNC B1 ;  /* 0x0000000000017941 */ /* 0x000fea0003800000 */
.L_x_2007:
[----:B------:R-:W-:-:S04]  /*1cc20*/  IMAD R157, R157, R180, -R177 ;  /* 0x000000b49d9d7224 */ /* 0x000fc800078e0ab1 */
[----:B------:R-:W-:-:S05]  /*1cc30*/  IMAD R157, R229, -0x2, R157 ;  /* 0xfffffffee59d7824 */ /* 0x000fca00078e029d */
[----:B------:R-:W-:Y:S02]  /*1cc40*/  VIMNMX R182, R182, R157, !PT ;  /* 0x0000009db6b67248 */ /* 0x000fe40007fe0100 */
[----:B------:R-:W-:-:S07]  /*1cc50*/  VIADDMNMX R183, R157, R180, R183, PT ;  /* 0x000000b49db77246 */ /* 0x000fce00038001b7 */
.L_x_2006:
[----:B------:R-:W-:Y:S01]  /*1cc60*/  @!P1 VIADD R0, R0, 0x30860 ;  /* 0x0003086000009836 */ /* 0x000fe20000000000 */
[----:B------:R-:W2:Y:S01]  /*1cc70*/  LDL R180, [R1+0x50] ;  /* 0x0000500001b47983 */ /* 0x000ea20000100800 */
[----:B------:R-:W-:Y:S01]  /*1cc80*/  ULDC UR4, c[0x0][0x988] ;  /* 0x0002620000047ab9 */ /* 0x000fe20000000800 */
[----:B------:R-:W-:Y:S02]  /*1cc90*/  IMAD.MOV.U32 R233, RZ, RZ, R219 ;  /* 0x000000ffffe97224 */ /* 0x000fe400078e00db */
[----:B------:R-:W-:Y:S01]  /*1cca0*/  @!P1 PRMT R0, RZ, 0x654, R0 ;  /* 0x00000654ff009816 */ /* 0x000fe20000000000 */
[----:B------:R-:W-:-:S03]  /*1ccb0*/  IMAD.MOV.U32 R232, RZ, RZ, R22 ;  /* 0x000000ffffe87224 */ /* 0x000fc600078e0016 */
        /* <DEDUP_REMOVED lines=20> */
[----:B0-----:R-:W-:Y:S02]  /*1ce00*/  FMNMX.FTZ R3, R2, R3, !PT ;  /* 0x0000000302037209 */ /* 0x001fe40007810000 */
[----:B------:R-:W-:Y:S02]  /*1ce10*/  MOV R2, UR4 ;  /* 0x0000000400027c02 */ /* 0x000fe40008000f00 */
[----:B------:R-:W-:-:S03]  /*1ce20*/  FSETP.NEU.FTZ.AND P3, PT, R3, -INF , PT ;  /* 0xff8000000300780b */ /* 0x000fc60003f7d000 */
[C---:B------:R-:W-:Y:S01]  /*1ce30*/  FMUL.FTZ R0, R3.reuse, R2 ;  /* 0x0000000203007220 */ /* 0x040fe20000410000 */
[----:B------:R-:W-:-:S04]  /*1ce40*/  FSEL R157, R3, RZ, P3 ;  /* 0x000000ff039d7208 */ /* 0x000fc80001800000 */
[----:B------:R-:W-:Y:S01]  /*1ce50*/  FSEL R0, R0, RZ, P3 ;  /* 0x000000ff00007208 */ /* 0x000fe20001800000 */
[----:B------:R-:W-:Y:S01]  /*1ce60*/  FADD.FTZ R157, -R157, R231 ;  /* 0x000000e79d9d7221 */ /* 0x000fe20000010100 */
[----:B------:R-:W-:Y:S01]  /*1ce70*/  ISETP.GT.AND P3, PT, R182, 0x1, P2 ;  /* 0x00000001b600780c */ /* 0x000fe20001764270 */
[----:B------:R-:W-:Y:S02]  /*1ce80*/  IMAD.MOV.U32 R231, RZ, RZ, R3 ;  /* 0x000000ffffe77224 */ /* 0x000fe400078e0003 */
[-CC-:B------:R-:W-:Y:S01]  /*1ce90*/  FFMA.FTZ R156, R156, R2.reuse, -R0.reuse ;  /* 0x000000029c9c7223 */ /* 0x180fe20000010800 */
[----:B------:R-:W-:Y:S01]  /*1cea0*/  ISETP.LT.OR P4, PT, R183, 0x2, P3 ;  /* 0x00000002b700780c */ /* 0x000fe20001f81670 */
[-C--:B------:R-:W-:Y:S01]  /*1ceb0*/  FMUL.FTZ R157, R157, R2.reuse ;  /* 0x000000029d9d7220 */ /* 0x080fe20000410000 */
[-CC-:B------:R-:W-:Y:S01]  /*1cec0*/  FFMA.FTZ R153, R153, R2.reuse, -R0.reuse ;  /* 0x0000000299997223 */ /* 0x180fe20000010800 */
[C---:B------:R-:W-:Y:S01]  /*1ced0*/  ISETP.GT.AND P3, PT, R182.reuse, 0x8, P2 ;  /* 0x00000008b600780c */ /* 0x040fe20001764270 */
[-CC-:B------:R-:W-:Y:S01]  /*1cee0*/  FFMA.FTZ R155, R155, R2.reuse, -R0.reuse ;  /* 0x000000029b9b7223 */ /* 0x180fe20000010800 */
[----:B------:R-:W-:Y:S01]  /*1cef0*/  FSEL R177, R23, -INF , !P4 ;  /* 0xff80000017b17808 */ /* 0x000fe20006000000 */
[----:B------:R-:W-:Y:S01]  /*1cf00*/  MUFU.EX2 R156, R156 ;  /* 0x0000009c009c7308 */ /* 0x000fe20000000800 */
[----:B------:R-:W-:Y:S01]  /*1cf10*/  ISETP.GT.AND P4, PT, R182, 0x9, P2 ;  /* 0x00000009b600780c */ /* 0x000fe20001784270 */
[-CC-:B------:R-:W-:Y:S01]  /*1cf20*/  FFMA.FTZ R184, R184, R2.reuse, -R0.reuse ;  /* 0x00000002b8b87223 */ /* 0x180fe20000010800 */
[C---:B------:R-:W-:Y:S01]  /*1cf30*/  ISETP.LT.OR P3, PT, R183.reuse, 0x9, P3 ;  /* 0x00000009b700780c */ /* 0x040fe20001f61670 */
[-CC-:B------:R-:W-:Y:S01]  /*1cf40*/  FFMA.FTZ R160, R160, R2.reuse, -R0.reuse ;  /* 0x00000002a0a07223 */ /* 0x180fe20000010800 */
[----:B------:R-:W-:Y:S01]  /*1cf50*/  ISETP.LT.OR P4, PT, R183, 0xa, P4 ;  /* 0x0000000ab700780c */ /* 0x000fe20002781670 */
[-CC-:B------:R-:W-:Y:S01]  /*1cf60*/  FFMA.FTZ R185, R185, R2.reuse, -R0.reuse ;  /* 0x00000002b9b97223 */ /* 0x180fe20000010800 */
[----:B------:R-:W-:Y:S01]  /*1cf70*/  FSEL R154, R154, -INF , !P3 ;  /* 0xff8000009a9a7808 */ /* 0x000fe20005800000 */
[----:B------:R-:W0:Y:S01]  /*1cf80*/  MUFU.EX2 R23, R157 ;  /* 0x0000009d00177308 */ /* 0x000e220000000800 */
[----:B------:R-:W-:Y:S01]  /*1cf90*/  FSEL R158, R158, -INF , !P4 ;  /* 0xff8000009e9e7808 */ /* 0x000fe20006000000 */
[-CC-:B------:R-:W-:Y:S01]  /*1cfa0*/  FFMA.FTZ R186, R186, R2.reuse, -R0.reuse ;  /* 0x00000002baba7223 */ /* 0x180fe20000010800 */
[C---:B------:R-:W-:Y:S01]  /*1cfb0*/  ISETP.GT.AND P4, PT, R182.reuse, 0x11, P2 ;  /* 0x00000011b600780c */ /* 0x040fe20001784270 */
[-CC-:B------:R-:W-:Y:S01]  /*1cfc0*/  FFMA.FTZ R165, R165, R2.reuse, -R0.reuse ;  /* 0x00000002a5a57223 */ /* 0x180fe20000010800 */
[----:B------:R-:W-:Y:S01]  /*1cfd0*/  ISETP.GT.AND P3, PT, R182, 0x10, P2 ;  /* 0x00000010b600780c */ /* 0x000fe20001764270 */
[-CC-:B------:R-:W-:Y:S01]  /*1cfe0*/  FFMA.FTZ R187, R187, R2.reuse, -R0.reuse ;  /* 0x00000002bbbb7223 */ /* 0x180fe20000010800 */
[C---:B------:R-:W-:Y:S01]  /*1cff0*/  ISETP.LT.OR P4, PT, R183.reuse, 0x12, P4 ;  /* 0x00000012b700780c */ /* 0x040fe20002781670 */
[----:B------:R0:W1:Y:S01]  /*1d000*/  MUFU.EX2 R196, R153 ;  /* 0x0000009900c47308 */ /* 0x0000620000000800 */
[----:B------:R-:W-:Y:S01]  /*1d010*/  ISETP.LT.OR P3, PT, R183, 0x11, P3 ;  /* 0x00000011b700780c */ /* 0x000fe20001f61670 */
[-CC-:B------:R-:W-:Y:S01]  /*1d020*/  FFMA.FTZ R169, R169, R2.reuse, -R0.reuse ;  /* 0x00000002a9a97223 */ /* 0x180fe20000010800 */
[----:B------:R-:W-:Y:S01]  /*1d030*/  FSEL R161, R161, -INF , !P4 ;  /* 0xff800000a1a17808 */ /* 0x000fe20006000000 */
[-CC-:B------:R-:W-:Y:S01]  /*1d040*/  FFMA.FTZ R172, R172, R2.reuse, -R0.reuse ;  /* 0x00000002acac7223 */ /* 0x180fe20000010800 */
[C---:B------:R-:W-:Y:S01]  /*1d050*/  ISETP.GT.AND P4, PT, R182.reuse, 0x19, P2 ;  /* 0x00000019b600780c */ /* 0x040fe20001784270 */
[----:B------:R-:W-:Y:S01]  /*1d060*/  FFMA.FTZ R173, R173, R2, -R0 ;  /* 0x00000002adad7223 */ /* 0x000fe20000010800 */
[----:B------:R-:W-:Y:S01]  /*1d070*/  FSEL R159, R159, -INF , !P3 ;  /* 0xff8000009f9f7808 */ /* 0x000fe20005800000 */
[----:B------:R-:W-:Y:S01]  /*1d080*/  MUFU.EX2 R155, R155 ;  /* 0x0000009b009b7308 */ /* 0x000fe20000000800 */
[----:B------:R-:W-:Y:S01]  /*1d090*/  ISETP.LT.OR P4, PT, R183, 0x1a, P4 ;  /* 0x0000001ab700780c */ /* 0x000fe20002781670 */
[----:B0-----:R-:W-:Y:S01]  /*1d0a0*/  FFMA.FTZ R153, R23, R228, R156 ;  /* 0x000000e417997223 */ /* 0x001fe2000001009c */
[----:B------:R-:W-:Y:S01]  /*1d0b0*/  ISETP.GT.AND P3, PT, R182, 0x18, P2 ;  /* 0x00000018b600780c */ /* 0x000fe20001764270 */
[-CC-:B------:R-:W-:Y:S01]  /*1d0c0*/  FFMA.FTZ R174, R174, R2.reuse, -R0.reuse ;  /* 0x00000002aeae7223 */ /* 0x180fe20000010800 */
[----:B------:R-:W-:Y:S01]  /*1d0d0*/  FSEL R163, R163, -INF , !P4 ;  /* 0xff800000a3a37808 */ /* 0x000fe20006000000 */
[--C-:B------:R-:W-:Y:S01]  /*1d0e0*/  FFMA.FTZ R176, R176, R2, -R0.reuse ;  /* 0x00000002b0b07223 */ /* 0x100fe20000010800 */
[----:B------:R-:W-:Y:S01]  /*1d0f0*/  ISETP.GT.AND P4, PT, R182, 0x21, P2 ;  /* 0x00000021b600780c */ /* 0x000fe20001784270 */
[----:B------:R-:W0:Y:S01]  /*1d100*/  MUFU.EX2 R184, R184 ;  /* 0x000000b800b87308 */ /* 0x000e220000000800 */
[C---:B-1----:R-:W-:Y:S01]  /*1d110*/  FADD.FTZ R153, R196.reuse, R153 ;  /* 0x00000099c4997221 */ /* 0x042fe20000010000 */
[----:B------:R-:W-:Y:S01]  /*1d120*/  F2FP.F16.F32.PACK_AB R196, R196, R156 ;  /* 0x0000009cc4c4723e */ /* 0x000fe200000000ff */
[-CC-:B------:R-:W-:Y:S01]  /*1d130*/  FFMA.FTZ R178, R178, R2.reuse, -R0.reuse ;  /* 0x00000002b2b27223 */ /* 0x180fe20000010800 */
[----:B------:R-:W-:Y:S01]  /*1d140*/  ISETP.LT.OR P4, PT, R183, 0x22, P4 ;  /* 0x00000022b700780c */ /* 0x000fe20002781670 */
[----:B------:R-:W-:Y:S01]  /*1d150*/  FFMA.FTZ R0, R179, R2, -R0 ;  /* 0x00000002b3007223 */ /* 0x000fe20000010800 */
[----:B------:R-:W-:-:S02]  /*1d160*/  ISETP.LT.OR P3, PT, R183, 0x19, P3 ;  /* 0x00000019b700780c */ /* 0x000fc40001f61670 */
[----:B------:R-:W-:Y:S01]  /*1d170*/  FSEL R166, R166, -INF , !P4 ;  /* 0xff800000a6a67808 */ /* 0x000fe20006000000 */
[----:B------:R-:W-:Y:S01]  /*1d180*/  MUFU.EX2 R160, R160 ;  /* 0x000000a000a07308 */ /* 0x000fe20000000800 */
[----:B------:R-:W-:Y:S02]  /*1d190*/  ISETP.GT.AND P4, PT, R182, 0x29, P2 ;  /* 0x00000029b600780c */ /* 0x000fe40001784270 */
[----:B------:R-:W-:Y:S02]  /*1d1a0*/  FSEL R162, R162, -INF , !P3 ;  /* 0xff800000a2a27808 */ /* 0x000fe40005800000 */
[----:B------:R-:W-:Y:S02]  /*1d1b0*/  ISETP.LT.OR P4, PT, R183, 0x2a, P4 ;  /* 0x0000002ab700780c */ /* 0x000fe40002781670 */
[----:B------:R-:W-:Y:S01]  /*1d1c0*/  ISETP.GT.AND P3, PT, R182, 0x20, P2 ;  /* 0x00000020b600780c */ /* 0x000fe20001764270 */
[----:B------:R-:W1:Y:S01]  /*1d1d0*/  MUFU.EX2 R185, R185 ;  /* 0x000000b900b97308 */ /* 0x000e620000000800 */
[----:B------:R-:W-:-:S02]  /*1d1e0*/  FSEL R168, R168, -INF , !P4 ;  /* 0xff800000a8a87808 */ /* 0x000fc40006000000 */
[----:B------:R-:W-:Y:S02]  /*1d1f0*/  ISETP.GT.AND P4, PT, R182, RZ, P2 ;  /* 0x000000ffb600720c */ /* 0x000fe40001784270 */
[C---:B------:R-:W-:Y:S02]  /*1d200*/  ISETP.LT.OR P3, PT, R183.reuse, 0x21, P3 ;  /* 0x00000021b700780c */ /* 0x040fe40001f61670 */
[----:B------:R-:W-:Y:S01]  /*1d210*/  ISETP.LT.OR P4, PT, R183, 0x1, P4 ;  /* 0x00000001b700780c */ /* 0x000fe20002781670 */
[----:B------:R-:W-:Y:S01]  /*1d220*/  MUFU.EX2 R186, R186 ;  /* 0x000000ba00ba7308 */ /* 0x000fe20000000800 */
[----:B------:R-:W-:Y:S02]  /*1d230*/  FSEL R164, R164, -INF , !P3 ;  /* 0xff800000a4a47808 */ /* 0x000fe40005800000 */
[----:B------:R-:W-:Y:S02]  /*1d240*/  FSEL R152, R152, -INF , !P4 ;  /* 0xff80000098987808 */ /* 0x000fe40006000000 */
[----:B------:R-:W-:-:S02]  /*1d250*/  ISETP.GT.AND P3, PT, R182, 0x28, P2 ;  /* 0x00000028b600780c */ /* 0x000fc40001764270 */
[----:B------:R-:W-:Y:S01]  /*1d260*/  FMNMX.FTZ R156, R152, R230, !PT ;  /* 0x000000e6989c7209 */ /* 0x000fe20007810000 */
[----:B------:R-:W3:Y:S01]  /*1d270*/  MUFU.EX2 R165, R165 ;  /* 0x000000a500a57308 */ /* 0x000ee20000000800 */
[----:B------:R-:W-:Y:S02]  /*1d280*/  ISETP.LT.OR P3, PT, R183, 0x29, P3 ;  /* 0x00000029b700780c */ /* 0x000fe40001f61670 */
[----:B------:R-:W-:Y:S02]  /*1d290*/  FMNMX.FTZ R156, R177, R156, !PT ;  /* 0x0000009cb19c7209 */ /* 0x000fe40007810000 */
[----:B------:R-:W-:Y:S02]  /*1d2a0*/  FSEL R167, R167, -INF , !P3 ;  /* 0xff800000a7a77808 */ /* 0x000fe40005800000 */
[----:B------:R-:W-:Y:S01]  /*1d2b0*/  FMNMX.FTZ R156, R154, R156, !PT ;  /* 0x0000009c9a9c7209 */ /* 0x000fe20007810000 */
[----:B------:R-:W-:Y:S01]  /*1d2c0*/  MUFU.EX2 R187, R187 ;  /* 0x000000bb00bb7308 */ /* 0x000fe20000000800 */
[----:B------:R-:W-:-:S02]  /*1d2d0*/  ISETP.GT.AND P3, PT, R182, 0x30, P2 ;  /* 0x00000030b600780c */ /* 0x000fc40001764270 */
[----:B------:R-:W-:Y:S02]  /*1d2e0*/  FMNMX.FTZ R156, R158, R156, !PT ;  /* 0x0000009c9e9c7209 */ /* 0x000fe40007810000 */
[----:B------:R-:W-:Y:S02]  /*1d2f0*/  ISETP.LT.OR P3, PT, R183, 0x31, P3 ;  /* 0x00000031b700780c */ /* 0x000fe40001f61670 */
[----:B------:R-:W-:Y:S01]  /*1d300*/  FMNMX.FTZ R156, R159, R156, !PT ;  /* 0x0000009c9f9c7209 */ /* 0x000fe20007810000 */
[----:B------:R-:W4:Y:S01]  /*1d310*/  MUFU.EX2 R169, R169 ;  /* 0x000000a900a97308 */ /* 0x000f220000000800 */
[----:B------:R-:W-:Y:S02]  /*1d320*/  FSEL R171, R171, -INF , !P3 ;  /* 0xff800000abab7808 */ /* 0x000fe40005800000 */
[----:B------:R-:W-:Y:S02]  /*1d330*/  FMNMX.FTZ R156, R161, R156, !PT ;  /* 0x0000009ca19c7209 */ /* 0x000fe40007810000 */
[----:B------:R-:W-:-:S02]  /*1d340*/  ISETP.GT.AND P3, PT, R182, 0x31, P2 ;  /* 0x00000031b600780c */ /* 0x000fc40001764270 */
[----:B------:R-:W-:Y:S01]  /*1d350*/  FMNMX.FTZ R156, R162, R156, !PT ;  /* 0x0000009ca29c7209 */ /* 0x000fe20007810000 */
[----:B------:R-:W-:Y:S01]  /*1d360*/  MUFU.EX2 R172, R172 ;  /* 0x000000ac00ac7308 */ /* 0x000fe20000000800 */
[----:B------:R-:W-:Y:S02]  /*1d370*/  ISETP.GT.AND P4, PT, R182, 0x38, P2 ;  /* 0x00000038b600780c */ /* 0x000fe40001784270 */
[----:B------:R-:W-:Y:S02]  /*1d380*/  FMNMX.FTZ R156, R163, R156, !PT ;  /* 0x0000009ca39c7209 */ /* 0x000fe40007810000 */
[----:B------:R-:W-:Y:S02]  /*1d390*/  ISETP.LT.OR P3, PT, R183, 0x32, P3 ;  /* 0x00000032b700780c */ /* 0x000fe40001f61670 */
[----:B------:R-:W-:Y:S01]  /*1d3a0*/  FMNMX.FTZ R156, R164, R156, !PT ;  /* 0x0000009ca49c7209 */ /* 0x000fe20007810000 */
[----:B------:R-:W5:Y:S01]  /*1d3b0*/  MUFU.EX2 R173, R173 ;  /* 0x000000ad00ad7308 */ /* 0x000f620000000800 */
[----:B------:R-:W-:-:S02]  /*1d3c0*/  ISETP.GT.AND P2, PT, R182, 0x39, P2 ;  /* 0x00000039b600780c */ /* 0x000fc40001744270 */
[----:B------:R-:W-:Y:S02]  /*1d3d0*/  FMNMX.FTZ R156, R166, R156, !PT ;  /* 0x0000009ca69c7209 */ /* 0x000fe40007810000 */
[----:B------:R-:W-:Y:S02]  /*1d3e0*/  ISETP.LT.OR P4, PT, R183, 0x39, P4 ;  /* 0x00000039b700780c */ /* 0x000fe40002781670 */
[----:B------:R-:W-:Y:S01]  /*1d3f0*/  FMNMX.FTZ R156, R167, R156, !PT ;  /* 0x0000009ca79c7209 */ /* 0x000fe20007810000 */
[----:B------:R-:W-:Y:S01]  /*1d400*/  MUFU.EX2 R174, R174 ;  /* 0x000000ae00ae7308 */ /* 0x000fe20000000800 */
[----:B------:R-:W-:Y:S02]  /*1d410*/  FSEL R170, R170, -INF , !P3 ;  /* 0xff800000aaaa7808 */ /* 0x000fe40005800000 */
[----:B------:R-:W-:Y:S02]  /*1d420*/  FMNMX.FTZ R156, R168, R156, !PT ;  /* 0x0000009ca89c7209 */ /* 0x000fe40007810000 */
[----:B------:R-:W-:-:S02]  /*1d430*/  ISETP.LT.OR P2, PT, R183, 0x3a, P2 ;  /* 0x0000003ab700780c */ /* 0x000fc40001741670 */
[----:B------:R-:W-:Y:S01]  /*1d440*/  FMNMX.FTZ R157, R171, R156, !PT ;  /* 0x0000009cab9d7209 */ /* 0x000fe20007810000 */
[----:B------:R-:W2:Y:S01]  /*1d450*/  MUFU.EX2 R176, R176 ;  /* 0x000000b000b07308 */ /* 0x000ea20000000800 */
[----:B------:R-:W-:Y:S02]  /*1d460*/  FSEL R156, R4, -INF , !P4 ;  /* 0xff800000049c7808 */ /* 0x000fe40006000000 */
[----:B------:R-:W-:Y:S02]  /*1d470*/  FMNMX.FTZ R157, R170, R157, !PT ;  /* 0x0000009daa9d7209 */ /* 0x000fe40007810000 */
[----:B------:R-:W-:Y:S02]  /*1d480*/  FSEL R175, R175, -INF , !P2 ;  /* 0xff800000afaf7808 */ /* 0x000fe40005000000 */
[----:B------:R-:W-:Y:S01]  /*1d490*/  FMNMX.FTZ R157, R156, R157, !PT ;  /* 0x0000009d9c9d7209 */ /* 0x000fe20007810000 */
[----:B------:R-:W-:Y:S01]  /*1d4a0*/  MUFU.EX2 R178, R178 ;  /* 0x000000b200b27308 */ /* 0x000fe20000000800 */
[----:B0-----:R-:W-:-:S02]  /*1d4b0*/  F2FP.F16.F32.PACK_AB R198, R184, R155 ;  /* 0x0000009bb8c6723e */ /* 0x001fc400000000ff */
[----:B------:R-:W-:Y:S02]  /*1d4c0*/  FMNMX.FTZ R157, R175, R157, !PT ;  /* 0x0000009daf9d7209 */ /* 0x000fe40007810000 */
[----:B-1----:R-:W-:Y:S02]  /*1d4d0*/  F2FP.F16.F32.PACK_AB R192, R185, R160 ;  /* 0x000000a0b9c0723e */ /* 0x002fe400000000ff */
[----:B---3--:R-:W-:Y:S01]  /*1d4e0*/  F2FP.F16.F32.PACK_AB R194, R165, R186 ;  /* 0x000000baa5c2723e */ /* 0x008fe200000000ff */
[----:B------:R-:W0:Y:S01]  /*1d4f0*/  SHFL.BFLY PT, R4, R157, 0x2, 0x1f ;  /* 0x0c401f009d047f89 */ /* 0x000e2200000e0000 */
[----:B----4-:R-:W-:Y:S02]  /*1d500*/  F2FP.F16.F32.PACK_AB R188, R169, R187 ;  /* 0x000000bba9bc723e */ /* 0x010fe400000000ff */
[----:B-----5:R-:W-:Y:S02]  /*1d510*/  F2FP.F16.F32.PACK_AB R190, R173, R172 ;  /* 0x000000acadbe723e */ /* 0x020fe400000000ff */
        /* <DEDUP_REMOVED lines=11> */
[-CC-:B------:R-:W-:Y:S01]  /*1d5d0*/  FFMA.FTZ R152, R152, R2.reuse, -R179.reuse ;  /* 0x0000000298987223 */ /* 0x180fe200000108b3 */
[----:B------:R-:W-:Y:S01]  /*1d5e0*/  FADD.FTZ R153, -R153, R230 ;  /* 0x000000e699997221 */ /* 0x000fe20000010100 */
[-CC-:B------:R-:W-:Y:S01]  /*1d5f0*/  FFMA.FTZ R177, R177, R2.reuse, -R179.reuse ;  /* 0x00000002b1b17223 */ /* 0x180fe200000108b3 */
[----:B------:R-:W-:Y:S01]  /*1d600*/  FADD.FTZ R0, R160, R0 ;  /* 0x00000000a0007221 */ /* 0x000fe20000010000 */
[-CC-:B------:R-:W-:Y:S01]  /*1d610*/  FFMA.FTZ R154, R154, R2.reuse, -R179.reuse ;  /* 0x000000029a9a7223 */ /* 0x180fe200000108b3 */
[-C--:B------:R-:W-:Y:S01]  /*1d620*/  FMUL.FTZ R153, R153, R2.reuse ;  /* 0x0000000299997220 */ /* 0x080fe20000410000 */
[----:B------:R-:W-:Y:S01]  /*1d630*/  MUFU.EX2 R152, R152 ;  /* 0x0000009800987308 */ /* 0x000fe20000000800 */
[----:B------:R-:W-:Y:S01]  /*1d640*/  FADD.FTZ R0, R185, R0 ;  /* 0x00000000b9007221 */ /* 0x000fe20000010000 */
[-CC-:B------:R-:W-:Y:S01]  /*1d650*/  FFMA.FTZ R158, R158, R2.reuse, -R179.reuse ;  /* 0x000000029e9e7223 */ /* 0x180fe200000108b3 */
[-CC-:B------:R-:W-:Y:S01]  /*1d660*/  FFMA.FTZ R159, R159, R2.reuse, -R179.reuse ;  /* 0x000000029f9f7223 */ /* 0x180fe200000108b3 */
[-CC-:B------:R-:W-:Y:S01]  /*1d670*/  FFMA.FTZ R161, R161, R2.reuse, -R179.reuse ;  /* 0x00000002a1a17223 */ /* 0x180fe200000108b3 */
[----:B------:R-:W-:Y:S01]  /*1d680*/  FADD.FTZ R0, R186, R0 ;  /* 0x00000000ba007221 */ /* 0x000fe20000010000 */
[-CC-:B------:R-:W-:Y:S01]  /*1d690*/  FFMA.FTZ R162, R162, R2.reuse, -R179.reuse ;  /* 0x00000002a2a27223 */ /* 0x180fe200000108b3 */
[-CC-:B------:R-:W-:Y:S01]  /*1d6a0*/  FFMA.FTZ R163, R163, R2.reuse, -R179.reuse ;  /* 0x00000002a3a37223 */ /* 0x180fe200000108b3 */
[----:B------:R-:W0:Y:S01]  /*1d6b0*/  MUFU.EX2 R177, R177 ;  /* 0x000000b100b17308 */ /* 0x000e220000000800 */
[----:B------:R-:W-:Y:S01]  /*1d6c0*/  FADD.FTZ R0, R165, R0 ;  /* 0x00000000a5007221 */ /* 0x000fe20000010000 */
[-CC-:B------:R-:W-:Y:S01]  /*1d6d0*/  FFMA.FTZ R164, R164, R2.reuse, -R179.reuse ;  /* 0x00000002a4a47223 */ /* 0x180fe200000108b3 */
[-CC-:B------:R-:W-:Y:S01]  /*1d6e0*/  FFMA.FTZ R166, R166, R2.reuse, -R179.reuse ;  /* 0x00000002a6a67223 */ /* 0x180fe200000108b3 */
[-CC-:B------:R-:W-:Y:S01]  /*1d6f0*/  FFMA.FTZ R167, R167, R2.reuse, -R179.reuse ;  /* 0x00000002a7a77223 */ /* 0x180fe200000108b3 */
[----:B------:R-:W-:Y:S01]  /*1d700*/  FADD.FTZ R155, R187, R0 ;  /* 0x00000000bb9b7221 */ /* 0x000fe20000010000 */
[-CC-:B------:R-:W-:Y:S01]  /*1d710*/  FFMA.FTZ R168, R168, R2.reuse, -R179.reuse ;  /* 0x00000002a8a87223 */ /* 0x180fe200000108b3 */
[-CC-:B------:R-:W-:Y:S01]  /*1d720*/  FFMA.FTZ R171, R171, R2.reuse, -R179.reuse ;  /* 0x00000002abab7223 */ /* 0x180fe200000108b3 */
[----:B------:R2:W3:Y:S01]  /*1d730*/  MUFU.EX2 R0, R153 ;  /* 0x0000009900007308 */ /* 0x0004e20000000800 */
[-CC-:B------:R-:W-:Y:S01]  /*1d740*/  FFMA.FTZ R170, R170, R2.reuse, -R179.reuse ;  /* 0x00000002aaaa7223 */ /* 0x180fe200000108b3 */
[-C--:B------:R-:W-:Y:S01]  /*1d750*/  FFMA.FTZ R156, R156, R2.reuse, -R179 ;  /* 0x000000029c9c7223 */ /* 0x080fe200000108b3 */
[----:B------:R-:W-:Y:S01]  /*1d760*/  FADD.FTZ R155, R169, R155 ;  /* 0x0000009ba99b7221 */ /* 0x000fe20000010000 */
[----:B------:R-:W-:Y:S01]  /*1d770*/  FFMA.FTZ R175, R175, R2, -R179 ;  /* 0x00000002afaf7223 */ /* 0x000fe200000108b3 */
[----:B------:R-:W-:Y:S01]  /*1d780*/  F2FP.F16.F32.PACK_AB R184, R176, R174 ;  /* 0x000000aeb0b8723e */ /* 0x000fe200000000ff */
[----:B------:R-:W-:-:S02]  /*1d790*/  VIADD R5, R5, 0xffffffff ;  /* 0xffffffff05057836 */ /* 0x000fc40000000000 */
[----:B------:R-:W-:Y:S01]  /*1d7a0*/  FADD.FTZ R155, R172, R155 ;  /* 0x0000009bac9b7221 */ /* 0x000fe20000010000 */
[----:B------:R-:W4:Y:S01]  /*1d7b0*/  MUFU.EX2 R154, R154 ;  /* 0x0000009a009a7308 */ /* 0x000f220000000800 */
[----:B-1----:R-:W-:Y:S02]  /*1d7c0*/  F2FP.F16.F32.PACK_AB R186, R157, R178 ;  /* 0x000000b29dba723e */ /* 0x002fe400000000ff */
[----:B------:R-:W-:Y:S01]  /*1d7d0*/  FADD.FTZ R155, R173, R155 ;  /* 0x0000009bad9b7221 */ /* 0x000fe20000010000 */
[----:B0-----:R-:W-:Y:S02]  /*1d7e0*/  F2FP.F16.F32.PACK_AB R197, R177, R152 ;  /* 0x00000098b1c5723e */ /* 0x001fe400000000ff */
[----:B------:R-:W-:Y:S01]  /*1d7f0*/  MOV R230, R4 ;  /* 0x0000000400e67202 */ /* 0x000fe20000000f00 */
[----:B--2---:R-:W-:Y:S01]  /*1d800*/  FADD.FTZ R153, R174, R155 ;  /* 0x0000009bae997221 */ /* 0x004fe20000010000 */
[----:B------:R-:W0:Y:S01]  /*1d810*/  MUFU.EX2 R158, R158 ;  /* 0x0000009e009e7308 */ /* 0x000e220000000800 */
[----:B---3--:R-:W-:-:S02]  /*1d820*/  FFMA.FTZ R227, R0, R227, R152 ;  /* 0x000000e300e37223 */ /* 0x008fc40000010098 */
[----:B------:R-:W-:Y:S02]  /*1d830*/  FADD.FTZ R153, R176, R153 ;  /* 0x00000099b0997221 */ /* 0x000fe40000010000 */
[----:B------:R-:W-:Y:S02]  /*1d840*/  FADD.FTZ R227, R177, R227 ;  /* 0x000000e3b1e37221 */ /* 0x000fe40000010000 */
[----:B------:R-:W-:Y:S01]  /*1d850*/  FADD.FTZ R153, R178, R153 ;  /* 0x00000099b2997221 */ /* 0x000fe20000010000 */
[----:B------:R-:W1:Y:S01]  /*1d860*/  MUFU.EX2 R159, R159 ;  /* 0x0000009f009f7308 */ /* 0x000e620000000800 */
[----:B----4-:R-:W-:Y:S02]  /*1d870*/  FADD.FTZ R227, R154, R227 ;  /* 0x000000e39ae37221 */ /* 0x010fe40000010000 */
[----:B------:R-:W-:-:S05]  /*1d880*/  FADD.FTZ R228, R157, R153 ;  /* 0x000000999de47221 */ /* 0x000fca0000010000 */
        /* <DEDUP_REMOVED lines=27> */
[----:B------:R-:W-:-:S03]  /*1da40*/  F2FP.F16.F32.PACK_AB R185, R170, R171 ;  /* 0x000000abaab9723e */ /* 0x000fc600000000ff */
[----:B--2---:R-:W-:-:S04]  /*1da50*/  FADD.FTZ R227, R156, R227 ;  /* 0x000000e39ce37221 */ /* 0x004fc80000010000 */
[C---:B0-----:R-:W-:Y:S01]  /*1da60*/  FADD.FTZ R227, R175.reuse, R227 ;  /* 0x000000e3afe37221 */ /* 0x041fe20000010000 */
[----:B------:R-:W-:Y:S01]  /*1da70*/  F2FP.F16.F32.PACK_AB R187, R175, R156 ;  /* 0x0000009cafbb723e */ /* 0x000fe200000000ff */
[----:B------:R-:W-:Y:S06]  /*1da80*/  @P2 BRA `(.L_x_2010) ;  /* 0xffffffcc00ec2947 */ /* 0x000fec000383ffff */
.L_x_1991:
[----:B------:R-:W-:Y:S05]  /*1da90*/  BSYNC B0 ;  /* 0x0000000000007941 */ /* 0x000fea0003800000 */
.L_x_1990:
        /* <DEDUP_REMOVED lines=131> */
.L_x_2011:
[----:B------:R-:W-:Y:S01]  /*1e2d0*/  IMAD R12, R22, 0x8, R16 ;  /* 0x00000008160c7824 */ /* 0x000fe200078e0210 */
[----:B------:R-:W-:-:S04]  /*1e2e0*/  SHF.L.U32 R5, R219, 0x1f, RZ ;  /* 0x0000001fdb057819 */ /* 0x000fc800000006ff */
[----:B------:R0:W1:Y:S01]  /*1e2f0*/  SYNCS.PHASECHK.TRANS64.TRYWAIT P2, [R12+URZ+0x30850], R5 ;  /* 0x030850050c0075a7 */ /* 0x000062000804017f */
[----:B------:R-:W-:Y:S05]  /*1e300*/  @!P0 BRA `(.L_x_2012) ;  /* 0x0000000000048947 */ /* 0x000fea0003800000 */
[----:B------:R-:W-:Y:S01]  /*1e310*/  BPT.TRAP 0x1 ;  /* 0x000000040000795c */ /* 0x000fe20000300000 */
.L_x_2012:
[----:B------:R-:W-:Y:S01]  /*1e320*/  VIADD R16, R16, 0x400 ;  /* 0x0000040010107836 */ /* 0x000fe20000000000 */
[----:B------:R-:W-:Y:S04]  /*1e330*/  BSSY B0, `(.L_x_2013) ;  /* 0x0000008000007945 */ /* 0x000fe80003800000 */
[----:B------:R-:W-:-:S04]  /*1e340*/  SHF.R.U32.HI R16, RZ, 0x4, R16 ;  /* 0x00000004ff107819 */ /* 0x000fc80000011610 */
[----:B------:R-:W-:-:S04]  /*1e350*/  LOP3.LUT R16, R16, 0x3fff, RZ, 0xc0, !PT ;  /* 0x00003fff10107812 */ /* 0x000fc800078ec0ff */
[----:B------:R-:W-:-:S05]  /*1e360*/  LOP3.LUT R7, R16, 0x2000000, RZ, 0xfc, !PT ;  /* 0x0200000010077812 */ /* 0x000fca00078efcff */
[----:B------:R-:W-:Y:S01]  /*1e370*/  IMAD R0, R22, 0x800, R7 ;  /* 0x0000080016007824 */ /* 0x000fe200078e0207 */
[----:B-1----:R-:W-:Y:S06]  /*1e380*/  @P2 BRA `(.L_x_2014) ;  /* 0x0000000000082947 */ /* 0x002fec0003800000 */
[----:B------:R-:W1:Y:S02]  /*1e390*/  SYNCS.PHASECHK.TRANS64.TRYWAIT P0, [R12+URZ+0x30850], R5 ;  /* 0x030850050c0075a7 */ /* 0x000e64000800017f */
[----:B-1----:R-:W-:Y:S05]  /*1e3a0*/  @!P0 BRA `(.L_x_2015) ;  /* 0x000000dc00c48947 */ /* 0x002fea0003800000 */
.L_x_2014:
[----:B------:R-:W-:Y:S05]  /*1e3b0*/  BSYNC B0 ;  /* 0x0000000000007941 */ /* 0x000fea0003800000 */
.L_x_2013:
[----:B------:R-:W-:Y:S01]  /*1e3c0*/  IMAD.MOV.U32 R6, RZ, RZ, R0 ;  /* 0x000000ffff067224 */ /* 0x000fe200078e0000 */
[----:B------:R-:W-:Y:S01]  /*1e3d0*/  MOV R7, 0x40000040 ;  /* 0x4000004000077802 */ /* 0x000fe20000000f00 */
[----:B------:R-:W2:Y:S01]  /*1e3e0*/  LDL.LU R16, [R1+0x6c] ;  /* 0x00006c0001107983 */ /* 0x000ea20000300800 */
[----:B------:R-:W-:Y:S01]  /*1e3f0*/  WARPGROUP.ARRIVE ;  /* 0x00000000000079c5 */ /* 0x000fe20000000000 */
[----:B------:R-:W-:Y:S01]  /*1e400*/  VIADD R22, R22, 0x1 ;  /* 0x0000000116167836 */ /* 0x000fe20000000000 */
[----:B------:R-:W-:Y:S01]  /*1e410*/  R2UR UR6, R6 ;  /* 0x00000000060672ca */ /* 0x000fe200000e0000 */
[----:B------:R-:W-:Y:S01]  /*1e420*/  VIADD R6, R0, 0x80 ;  /* 0x0000008000067836 */ /* 0x000fe20000000000 */
[----:B------:R-:W-:Y:S01]  /*1e430*/  R2UR UR7, R7 ;  /* 0x00000000070772ca */ /* 0x000fe200000e0000 */
[----:B------:R-:W-:Y:S01]  /*1e440*/  IMAD.MOV.U32 R7, RZ, RZ, 0x40000040 ;  /* 0x40000040ff077424 */ /* 0x000fe200078e00ff */
[----:B01----:R-:W0:Y:S01]  /*1e450*/  SHFL.BFLY PT, R5, R228, 0x2, 0x1f ;  /* 0x0c401f00e4057f89 */ /* 0x003e2200000e0000 */
[----:B------:R-:W-:Y:S01]  /*1e460*/  ISETP.NE.AND P2, PT, R22, 0x2, PT ;  /* 0x000000021600780c */ /* 0x000fe20003f45270 */
[----:B------:R-:W-:-:S03]  /*1e470*/  @!P1 VIADD R12, R12, 0x30860 ;  /* 0x000308600c0c9836 */ /* 0x000fc60000000000 */
[----:B------:R-:W-:Y:S02]  /*1e480*/  SEL R22, R22, RZ, P2 ;  /* 0x000000ff16167207 */ /* 0x000fe40001000000 */
[----:B------:R-:W-:-:S04]  /*1e490*/  @!P1 PRMT R12, RZ, 0x654, R12 ;  /* 0x00000654ff0c9816 */ /* 0x000fc8000000000c */
[----:B------:R-:W-:Y:S01]  /*1e4a0*/  HGMMA.64x256x16.F32 R24, R196, gdesc[UR4].tnspB, R24, gsb0 ;  /* 0x43e00004c4187df0 */ /* 0x000fe20008000818 */
[----:B------:R-:W-:Y:S01]  /*1e4b0*/  R2UR UR6, R6 ;  /* 0x00000000060672ca */ /* 0x000fe200000e0000 */
[----:B------:R-:W-:Y:S01]  /*1e4c0*/  VIADD R6, R0, 0x100 ;  /* 0x0000010000067836 */ /* 0x000fe20000000000 */
[----:B------:R-:W-:Y:S01]  /*1e4d0*/  R2UR UR7, R7 ;  /* 0x00000000070772ca */ /* 0x000fe200000e0000 */
[----:B------:R-:W-:Y:S02]  /*1e4e0*/  IMAD.MOV.U32 R7, RZ, RZ, 0x40000040 ;  /* 0x40000040ff077424 */ /* 0x000fe400078e00ff */
[----:B0-----:R-:W-:Y:S01]  /*1e4f0*/  FADD.FTZ R5, R5, R228 ;  /* 0x000000e405057221 */ /* 0x001fe20000010000 */
[----:B------:R-:W-:Y:S02]  /*1e500*/  WARPGROUP.DEPBAR.LE gsb0, 0x0 ;  /* 0x00008000000079c5 */ /* 0x000fe40000010000 */
[----:B------:R-:W-:-:S15]  /*1e510*/  WARPGROUP.ARRIVE ;  /* 0x00000000000079c5 */ /* 0x000fde0000000000 */
[----:B------:R-:W-:-:S04]  /*1e520*/  NOP ;  /* 0x0000000000007918 */ /* 0x000fc80000000000 */
[----:B------:R-:W-:Y:S01]  /*1e530*/  HGMMA.64x256x16.F32 R24, R192, gdesc[UR4].tnspB, R24, gsb0 ;  /* 0x43e00004c0187df0 */ /* 0x000fe20008000818 */
[----:B------:R-:W-:Y:S02]  /*1e540*/  R2UR UR6, R6 ;  /* 0x00000000060672ca */ /* 0x000fe400000e0000 */
[----:B------:R-:W-:Y:S01]  /*1e550*/  R2UR UR7, R7 ;  /* 0x00000000070772ca */ /* 0x000fe200000e0000 */
[----:B------:R-:W-:Y:S01]  /*1e560*/  IMAD.MOV.U32 R7, RZ, RZ, 0x40000040 ;  /* 0x40000040ff077424 */ /* 0x000fe200078e00ff */
[----:B------:R-:W-:Y:S01]  /*1e570*/  IADD3 R6, R0, 0x180, RZ ;  /* 0x0000018000067810 */ /* 0x000fe20007ffe0ff */
[----:B--2---:R-:W-:Y:S01]  /*1e580*/  VIADD R16, R16, 0x1 ;  /* 0x0000000110107836 */ /* 0x004fe20000000000 */
[----:B------:R-:W0:Y:S04]  /*1e590*/  SHFL.BFLY PT, R0, R227, 0x2, 0x1f ;  /* 0x0c401f00e3007f89 */ /* 0x000e2800000e0000 */
[----:B------:R-:W-:Y:S01]  /*1e5a0*/  STL [R1+0x6c], R16 ;  /* 0x00006c1001007387 */ /* 0x000fe20000100800 */
[----:B------:R-:W-:-:S02]  /*1e5b0*/  WARPGROUP.DEPBAR.LE gsb0, 0x0 ;  /* 0x00008000000079c5 */ /* 0x000fc40000010000 */
[----:B------:R-:W-:-:S14]  /*1e5c0*/  WARPGROUP.ARRIVE ;  /* 0x00000000000079c5 */ /* 0x000fdc0000000000 */
[----:B------:R-:W-:Y:S01]  /*1e5d0*/  HGMMA.64x256x16.F32 R24, R188, gdesc[UR4].tnspB, R24, gsb0 ;  /* 0x43e00004bc187df0 */ /* 0x000fe20008000818 */
[----:B------:R-:W-:Y:S01]  /*1e5e0*/  R2UR UR6, R6 ;  /* 0x00000000060672ca */ /* 0x000fe200000e0000 */
[----:B0-----:R-:W-:Y:S01]  /*1e5f0*/  FADD.FTZ R6, R0, R227 ;  /* 0x000000e300067221 */ /* 0x001fe20000010000 */
[----:B------:R-:W-:Y:S01]  /*1e600*/  R2UR UR7, R7 ;  /* 0x00000000070772ca */ /* 0x000fe200000e0000 */
[----:B------:R-:W0:Y:S04]  /*1e610*/  SHFL.BFLY PT, R0, R5, 0x1, 0x1f ;  /* 0x0c201f0005007f89 */ /* 0x000e2800000e0000 */
[----:B------:R-:W1:Y:S01]  /*1e620*/  SHFL.BFLY PT, R7, R6, 0x1, 0x1f ;  /* 0x0c201f0006077f89 */ /* 0x000e6200000e0000 */
[----:B0-----:R-:W-:Y:S01]  /*1e630*/  FADD.FTZ R13, R5, R0 ;  /* 0x00000000050d7221 */ /* 0x001fe20000010000 */
[----:B------:R-:W-:-:S02]  /*1e640*/  SEL R0, RZ, 0x1, P2 ;  /* 0x00000001ff007807 */ /* 0x000fc40001000000 */
[----:B------:R-:W-:Y:S01]  /*1e650*/  MOV R5, 0xff800000 ;  /* 0xff80000000057802 */ /* 0x000fe20000000f00 */
[----:B-1----:R-:W-:Y:S01]  /*1e660*/  FADD.FTZ R14, R6, R7 ;  /* 0x00000007060e7221 */ /* 0x002fe20000010000 */
[----:B------:R-:W-:Y:S02]  /*1e670*/  FSETP.NE.FTZ.AND P0, PT, R13, RZ, PT ;  /* 0x000000ff0d00720b */ /* 0x000fe40003f15000 */
[----:B------:R-:W-:Y:S02]  /*1e680*/  CS2R R6, SRZ ;  /* 0x0000000000067805 */ /* 0x000fe4000001ff00 */
[----:B------:R-:W-:Y:S01]  /*1e690*/  LOP3.LUT R219, R219, R0, RZ, 0x3c, !PT ;  /* 0x00000000dbdb7212 */ /* 0x000fe200078e3cff */
[----:B------:R-:W-:Y:S01]  /*1e6a0*/  IMAD.MOV.U32 R0, RZ, RZ, -0x800000 ;  /* 0xff800000ff007424 */ /* 0x000fe200078e00ff */
[----:B------:R-:W-:-:S07]  /*1e6b0*/  FSETP.NE.FTZ.AND P3, PT, R14, RZ, PT ;  /* 0x000000ff0e00720b */ /* 0x000fce0003f75000 */
[----:B------:R-:W0:Y:S01]  /*1e6c0*/  @P0 MUFU.LG2 R9, R13 ;  /* 0x0000000d00090308 */ /* 0x000e220000000c00 */
[----:B------:R-:W-:-:S05]  /*1e6d0*/  @P0 FMUL.FTZ R8, R2, 0.69314718246459960938 ;  /* 0x3f31721802080820 */ /* 0x000fca0000410000 */
[----:B------:R-:W-:Y:S02]  /*1e6e0*/  @P3 FMUL.FTZ R2, R2, 0.69314718246459960938 ;  /* 0x3f31721802023820 */ /* 0x000fe40000410000 */
[----:B------:R-:W1:Y:S08]  /*1e6f0*/  @P3 MUFU.LG2 R10, R14 ;  /* 0x0000000e000a3308 */ /* 0x000e700000000c00 */
[----:B------:R-:W2:Y:S01]  /*1e700*/  @P0 MUFU.RCP R7, R13 ;  /* 0x0000000d00070308 */ /* 0x000ea20000001000 */
[----:B0-----:R-:W-:-:S04]  /*1e710*/  @P0 FMUL.FTZ R9, R9, 0.69314718246459960938 ;  /* 0x3f31721809090820 */ /* 0x001fc80000410000 */
[----:B------:R-:W-:Y:S01]  /*1e720*/  @P0 FFMA.FTZ R0, R8, R3, R9 ;  /* 0x0000000308000223 */ /* 0x000fe20000010009 */
[----:B------:R-:W-:Y:S02]  /*1e730*/  PLOP3.LUT P0, PT, PT, PT, PT, 0x8, 0x0 ;  /* 0x000000000000781c */ /* 0x000fe40003f0e170 */
[----:B------:R-:W0:Y:S01]  /*1e740*/  @P3 MUFU.RCP R6, R14 ;  /* 0x0000000e00063308 */ /* 0x000e220000001000 */
[----:B-1----:R-:W-:-:S04]  /*1e750*/  @P3 FMUL.FTZ R11, R10, 0.69314718246459960938 ;  /* 0x3f3172180a0b3820 */ /* 0x002fc80000410000 */
[----:B------:R-:W-:Y:S01]  /*1e760*/  @P3 FFMA.FTZ R5, R2, R4, R11 ;  /* 0x0000000402053223 */ /* 0x000fe2000001000b */
[----:B------:R-:W-:Y:S02]  /*1e770*/  WARPGROUP.DEPBAR.LE gsb0, 0x0 ;  /* 0x00008000000079c5 */ /* 0x000fe40000010000 */
[----:B------:R-:W-:-:S06]  /*1e780*/  WARPGROUP.ARRIVE ;  /* 0x00000000000079c5 */ /* 0x000fcc0000000000 */
        /* <DEDUP_REMOVED lines=131> */
.L_x_1849:
        /* <DEDUP_REMOVED lines=10> */
[----:B------:R-:W-:-:S03]  /*1f060*/  ULDC.64 UR4, c[0x0][0xc00] ;  /* 0x0003000000047ab9 */ /* 0x000fc60000000a00 */
[----:B------:R-:W3:Y:S01]  /*1f070*/  LDL R176, [R1+0x64] ;  /* 0x0000640001b07983 */ /* 0x000ee20000100800 */
[----:B------:R-:W4:Y:S01]  /*1f080*/  S2R R21, SR_SWINHI ;  /* 0x0000000000157919 */ /* 0x000f220000002f00 */
[----:B------:R-:W-:Y:S02]  /*1f090*/  MOV R6, R16 ;  /* 0x0000001000067202 */ /* 0x000fe40000000f00 */
[----:B----4-:R-:W-:Y:S02]  /*1f0a0*/  MOV R7, R21 ;  /* 0x0000001500077202 */ /* 0x010fe40000000f00 */
        /* <DEDUP_REMOVED lines=33> */
[----:B------:R-:W-:Y:S01]  /*1f2c0*/  F2FP.F16.F32.PACK_AB R147, R151, R150 ;  /* 0x000000969793723e */ /* 0x000fe200000000ff */
[----:B------:R-:W-:Y:S02]  /*1f2d0*/  IMAD.MOV.U32 R2, RZ, RZ, RZ ;  /* 0x000000ffff027224 */ /* 0x000fe400078e00ff */
[----:B--2---:R-:W-:-:S03]  /*1f2e0*/  IMAD.WIDE R20, R20, 0x2, R6 ;  /* 0x0000000214147825 */ /* 0x004fc600078e0206 */
[C---:B------:R-:W-:Y:S02]  /*1f2f0*/  IADD3 R31, P1, R20.reuse, 0x20, RZ ;  /* 0x00000020141f7810 */ /* 0x040fe40007f3e0ff */
[----:B------:R-:W-:Y:S02]  /*1f300*/  IADD3 R39, P0, R20, 0x40, RZ ;  /* 0x0000004014277810 */ /* 0x000fe40007f1e0ff */
[----:B------:R-:W-:Y:S02]  /*1f310*/  LOP3.LUT R30, R31, 0x380, RZ, 0xc0, !PT ;  /* 0x000003801f1e7812 */ /* 0x000fe400078ec0ff */
[----:B------:R-:W-:Y:S02]  /*1f320*/  LOP3.LUT R38, R39, 0x380, RZ, 0xc0, !PT ;  /* 0x0000038027267812 */ /* 0x000fe400078ec0ff */
[----:B------:R-:W-:Y:S02]  /*1f330*/  SHF.R.U64 R30, R30, 0x3, RZ ;  /* 0x000000031e1e7819 */ /* 0x000fe400000012ff */
[----:B------:R-:W-:-:S02]  /*1f340*/  SHF.R.U64 R38, R38, 0x3, RZ ;  /* 0x0000000326267819 */ /* 0x000fc400000012ff */
[----:B------:R-:W-:Y:S02]  /*1f350*/  IADD3 R111, P2, R20, 0x4060, RZ ;  /* 0x00004060146f7810 */ /* 0x000fe40007f5e0ff */
[----:B------:R-:W-:Y:S01]  /*1f360*/  LOP3.LUT R30, R30, R31, RZ, 0x3c, !PT ;  /* 0x0000001f1e1e7212 */ /* 0x000fe200078e3cff */
[--C-:B------:R-:W-:Y:S01]  /*1f370*/  IMAD.X R31, RZ, RZ, R21.reuse, P1 ;  /* 0x000000ffff1f7224 */ /* 0x100fe200008e0615 */
[----:B------:R-:W-:Y:S01]  /*1f380*/  LOP3.LUT R38, R38, R39, RZ, 0x3c, !PT ;  /* 0x0000002726267212 */ /* 0x000fe200078e3cff */
[----:B------:R-:W-:Y:S01]  /*1f390*/  IMAD.X R39, RZ, RZ, R21, P0 ;  /* 0x000000ffff277224 */ /* 0x000fe200000e0615 */
[C---:B------:R-:W-:Y:S02]  /*1f3a0*/  IADD3 R47, P4, R20.reuse, 0x60, RZ ;  /* 0x00000060142f7810 */ /* 0x040fe40007f9e0ff */
[C---:B------:R-:W-:Y:S02]  /*1f3b0*/  IADD3 R55, P3, R20.reuse, 0x4000, RZ ;  /* 0x0000400014377810 */ /* 0x040fe40007f7e0ff */
[----:B------:R-:W-:-:S02]  /*1f3c0*/  IADD3 R103, P6, R20, 0x4020, RZ ;  /* 0x0000402014677810 */ /* 0x000fc40007fde0ff */
[C---:B------:R-:W-:Y:S02]  /*1f3d0*/  IADD3 R107, P5, R20.reuse, 0x4040, RZ ;  /* 0x00004040146b7810 */ /* 0x040fe40007fbe0ff */
[C---:B------:R-:W-:Y:S02]  /*1f3e0*/  IADD3 R115, P1, R20.reuse, 0x8000, RZ ;  /* 0x0000800014737810 */ /* 0x040fe40007f3e0ff */
[----:B------:R-:W-:Y:S02]  /*1f3f0*/  IADD3 R119, P0, R20, 0x8020, RZ ;  /* 0x0000802014777810 */ /* 0x000fe40007f1e0ff */
[----:B------:R-:W-:Y:S02]  /*1f400*/  LOP3.LUT R110, R111, 0x380, RZ, 0xc0, !PT ;  /* 0x000003806f6e7812 */ /* 0x000fe400078ec0ff */
[----:B------:R-:W-:Y:S02]  /*1f410*/  LOP3.LUT R46, R47, 0x380, RZ, 0xc0, !PT ;  /* 0x000003802f2e7812 */ /* 0x000fe400078ec0ff */
[----:B------:R-:W-:-:S02]  /*1f420*/  LOP3.LUT R54, R55, 0x380, RZ, 0xc0, !PT ;  /* 0x0000038037367812 */ /* 0x000fc400078ec0ff */
[----:B------:R-:W-:Y:S02]  /*1f430*/  LOP3.LUT R102, R103, 0x380, RZ, 0xc0, !PT ;  /* 0x0000038067667812 */ /* 0x000fe400078ec0ff */
[----:B------:R-:W-:Y:S02]  /*1f440*/  LOP3.LUT R106, R107, 0x380, RZ, 0xc0, !PT ;  /* 0x000003806b6a7812 */ /* 0x000fe400078ec0ff */
[----:B------:R-:W-:Y:S02]  /*1f450*/  LOP3.LUT R114, R115, 0x380, RZ, 0xc0, !PT ;  /* 0x0000038073727812 */ /* 0x000fe400078ec0ff */
[----:B------:R-:W-:Y:S02]  /*1f460*/  LOP3.LUT R118, R119, 0x380, RZ, 0xc0, !PT ;  /* 0x0000038077767812 */ /* 0x000fe400078ec0ff */
[----:B------:R-:W-:Y:S02]  /*1f470*/  LOP3.LUT R27, R20, 0x380, RZ, 0xc0, !PT ;  /* 0x00000380141b7812 */ /* 0x000fe400078ec0ff */
[----:B------:R-:W-:-:S02]  /*1f480*/  SHF.R.U64 R110, R110, 0x3, RZ ;  /* 0x000000036e6e7819 */ /* 0x000fc400000012ff */
[----:B------:R-:W-:Y:S02]  /*1f490*/  SHF.R.U64 R46, R46, 0x3, RZ ;  /* 0x000000032e2e7819 */ /* 0x000fe400000012ff */
[----:B------:R-:W-:Y:S02]  /*1f4a0*/  SHF.R.U64 R54, R54, 0x3, RZ ;  /* 0x0000000336367819 */ /* 0x000fe400000012ff */
[----:B------:R-:W-:Y:S02]  /*1f4b0*/  SHF.R.U64 R102, R102, 0x3, RZ ;  /* 0x0000000366667819 */ /* 0x000fe400000012ff */
[----:B------:R-:W-:Y:S02]  /*1f4c0*/  SHF.R.U64 R106, R106, 0x3, RZ ;  /* 0x000000036a6a7819 */ /* 0x000fe400000012ff */
[----:B------:R-:W-:Y:S02]  /*1f4d0*/  SHF.R.U64 R114, R114, 0x3, RZ ;  /* 0x0000000372727819 */ /* 0x000fe400000012ff */
[----:B------:R-:W-:-:S02]  /*1f4e0*/  SHF.R.U64 R118, R118, 0x3, RZ ;  /* 0x0000000376767819 */ /* 0x000fc400000012ff */
[----:B------:R-:W-:Y:S02]  /*1f4f0*/  SHF.R.U64 R27, R27, 0x3, RZ ;  /* 0x000000031b1b7819 */ /* 0x000fe400000012ff */
[----:B------:R-:W-:Y:S02]  /*1f500*/  LOP3.LUT R110, R110, R111, RZ, 0x3c, !PT ;  /* 0x0000006f6e6e7212 */ /* 0x000fe400078e3cff */
[----:B------:R-:W-:Y:S02]  /*1f510*/  IADD3.X R111, RZ, R21, RZ, P2, !PT ;  /* 0x00000015ff6f7210 */ /* 0x000fe400017fe4ff */
[----:B------:R-:W-:Y:S02]  /*1f520*/  LOP3.LUT R46, R46, R47, RZ, 0x3c, !PT ;  /* 0x0000002f2e2e7212 */ /* 0x000fe400078e3cff */
[----:B------:R-:W-:Y:S02]  /*1f530*/  IADD3 R173, P2, R20, 0xc040, RZ ;  /* 0x0000c04014ad7810 */ /* 0x000fe40007f5e0ff */
[----:B------:R-:W-:Y:S01]  /*1f540*/  LOP3.LUT R54, R54, R55, RZ, 0x3c, !PT ;  /* 0x0000003736367212 */ /* 0x000fe200078e3cff */
[--C-:B------:R-:W-:Y:S01]  /*1f550*/  IMAD.X R55, RZ, RZ, R21.reuse, P3 ;  /* 0x000000ffff377224 */ /* 0x100fe200018e0615 */
[----:B------:R-:W-:Y:S01]  /*1f560*/  LOP3.LUT R102, R102, R103, RZ, 0x3c, !PT ;  /* 0x0000006766667212 */ /* 0x000fe200078e3cff */
[--C-:B------:R-:W-:Y:S01]  /*1f570*/  IMAD.X R103, RZ, RZ, R21.reuse, P6 ;  /* 0x000000ffff677224 */ /* 0x100fe200030e0615 */
[----:B------:R-:W-:Y:S01]  /*1f580*/  LOP3.LUT R106, R106, R107, RZ, 0x3c, !PT ;  /* 0x0000006b6a6a7212 */ /* 0x000fe200078e3cff */
[--C-:B------:R-:W-:Y:S01]  /*1f590*/  IMAD.X R107, RZ, RZ, R21.reuse, P5 ;  /* 0x000000ffff6b7224 */ /* 0x100fe200028e0615 */
[----:B------:R-:W-:Y:S01]  /*1f5a0*/  LOP3.LUT R114, R114, R115, RZ, 0x3c, !PT ;  /* 0x0000007372727212 */ /* 0x000fe200078e3cff */
[--C-:B------:R-:W-:Y:S01]  /*1f5b0*/  IMAD.X R115, RZ, RZ, R21.reuse, P1 ;  /* 0x000000ffff737224 */ /* 0x100fe200008e0615 */
[----:B------:R-:W-:Y:S01]  /*1f5c0*/  LOP3.LUT R118, R118, R119, RZ, 0x3c, !PT ;  /* 0x0000007776767212 */ /* 0x000fe200078e3cff */
[----:B------:R-:W-:Y:S01]  /*1f5d0*/  IMAD.X R119, RZ, RZ, R21, P0 ;  /* 0x000000ffff777224 */ /* 0x000fe200000e0615 */
[----:B------:R-:W-:-:S02]  /*1f5e0*/  IADD3.X R47, RZ, R21, RZ, P4, !PT ;  /* 0x00000015ff2f7210 */ /* 0x000fc400027fe4ff */
[----:B------:R-:W-:Y:S01]  /*1f5f0*/  LOP3.LUT R26, R27, R20, RZ, 0x3c, !PT ;  /* 0x000000141b1a7212 */ /* 0x000fe200078e3cff */
[----:B------:R-:W-:Y:S01]  /*1f600*/  IMAD.MOV.U32 R27, RZ, RZ, R21 ;  /* 0x000000ffff1b7224 */ /* 0x000fe200078e0015 */
[C---:B------:R-:W-:Y:S02]  /*1f610*/  IADD3 R123, P4, R20.reuse, 0x8040, RZ ;  /* 0x00008040147b7810 */ /* 0x040fe40007f9e0ff */
[C---:B------:R-:W-:Y:S02]  /*1f620*/  IADD3 R127, P3, R20.reuse, 0x8060, RZ ;  /* 0x00008060147f7810 */ /* 0x040fe40007f7e0ff */
[C---:B------:R-:W-:Y:S02]  /*1f630*/  IADD3 R131, P6, R20.reuse, 0xc000, RZ ;  /* 0x0000c00014837810 */ /* 0x040fe40007fde0ff */
[C---:B------:R-:W-:Y:S02]  /*1f640*/  IADD3 R135, P5, R20.reuse, 0xc020, RZ ;  /* 0x0000c02014877810 */ /* 0x040fe40007fbe0ff */
[----:B------:R-:W-:-:S02]  /*1f650*/  IADD3 R175, P1, R20, 0xc060, RZ ;  /* 0x0000c06014af7810 */ /* 0x000fc40007f3e0ff */
[----:B------:R-:W-:Y:S02]  /*1f660*/  ISETP.NE.U32.AND P0, PT, RZ, UR4, PT ;  /* 0x00000004ff007c0c */ /* 0x000fe4000bf05070 */
[----:B------:R-:W-:Y:S02]  /*1f670*/  LOP3.LUT R20, R173, 0x380, RZ, 0xc0, !PT ;  /* 0x00000380ad147812 */ /* 0x000fe400078ec0ff */
[----:B------:R-:W-:Y:S02]  /*1f680*/  LOP3.LUT R122, R123, 0x380, RZ, 0xc0, !PT ;  /* 0x000003807b7a7812 */ /* 0x000fe400078ec0ff */
[----:B------:R-:W-:Y:S02]  /*1f690*/  LOP3.LUT R126, R127, 0x380, RZ, 0xc0, !PT ;  /* 0x000003807f7e7812 */ /* 0x000fe400078ec0ff */
[----:B-----5:R-:W-:Y:S02]  /*1f6a0*/  MOV R23, R26 ;  /* 0x0000001a00177202 */ /* 0x020fe40000000f00 */
[----:B------:R-:W-:Y:S01]  /*1f6b0*/  ISETP.NE.AND.EX P0, PT, RZ, UR5, PT, P0 ;  /* 0x00000005ff007c0c */ /* 0x000fe2000bf05300 */
[----:B------:R-:W-:Y:S01]  /*1f6c0*/  ULDC.64 UR4, c[0x0][0xc08] ;  /* 0x0003020000047ab9 */ /* 0x000fe20000000a00 */
[----:B------:R-:W-:Y:S01]  /*1f6d0*/  F2FP.F16.F32.PACK_AB R26, R29, R28 ;  /* 0x0000001c1d1a723e */ /* 0x000fe200000000ff */
[----:B------:R-:W-:Y:S01]  /*1f6e0*/  IMAD.X R29, RZ, RZ, R21, P2 ;  /* 0x000000ffff1d7224 */ /* 0x000fe200010e0615 */
[----:B------:R-:W-:-:S02]  /*1f6f0*/  SHF.R.U64 R20, R20, 0x3, RZ ;  /* 0x0000000314147819 */ /* 0x000fc400000012ff */
[----:B------:R-:W-:Y:S02]  /*1f700*/  LOP3.LUT R130, R131, 0x380, RZ, 0xc0, !PT ;  /* 0x0000038083827812 */ /* 0x000fe400078ec0ff */
[----:B------:R-:W-:Y:S02]  /*1f710*/  LOP3.LUT R134, R135, 0x380, RZ, 0xc0, !PT ;  /* 0x0000038087867812 */ /* 0x000fe400078ec0ff */
[----:B------:R-:W-:Y:S02]  /*1f720*/  SHF.R.U64 R122, R122, 0x3, RZ ;  /* 0x000000037a7a7819 */ /* 0x000fe400000012ff */
[----:B------:R-:W-:Y:S01]  /*1f730*/  F2FP.F16.F32.PACK_AB R27, R76, R68 ;  /* 0x000000444c1b723e */ /* 0x000fe200000000ff */
[----:B------:R-:W-:Y:S01]  /*1f740*/  BAR.SYNC.DEFER_BLOCKING 0x1, 0x100 ;  /* 0x0044000000007b1d */ /* 0x000fe20000010000 */
[----:B------:R-:W-:Y:S02]  /*1f750*/  ISETP.NE.U32.AND P2, PT, RZ, UR4, PT ;  /* 0x00000004ff007c0c */ /* 0x000fe4000bf45070 */
[----:B------:R-:W-:-:S02]  /*1f760*/  SHF.R.U64 R126, R126, 0x3, RZ ;  /* 0x000000037e7e7819 */ /* 0x000fc400000012ff */
[----:B------:R-:W-:Y:S02]  /*1f770*/  MOV R30, R30 ;  /* 0x0000001e001e7202 */ /* 0x000fe40000000f00 */
[----:B------:R-:W-:Y:S02]  /*1f780*/  LOP3.LUT R28, R20, R173, RZ, 0x3c, !PT ;  /* 0x000000ad141c7212 */ /* 0x000fe400078e3cff */
[----:B------:R-:W-:Y:S02]  /*1f790*/  MOV R38, R38 ;  /* 0x0000002600267202 */ /* 0x000fe40000000f00 */
[----:B------:R-:W-:Y:S02]  /*1f7a0*/  MOV R46, R46 ;  /* 0x0000002e002e7202 */ /* 0x000fe40000000f00 */
[----:B------:R-:W-:Y:S02]  /*1f7b0*/  SHF.R.U64 R130, R130, 0x3, RZ ;  /* 0x0000000382827819 */ /* 0x000fe400000012ff */
[----:B------:R-:W-:-:S02]  /*1f7c0*/  SHF.R.U64 R134, R134, 0x3, RZ ;  /* 0x0000000386867819 */ /* 0x000fc400000012ff */
[----:B------:R-:W-:Y:S01]  /*1f7d0*/  LOP3.LUT R122, R122, R123, RZ, 0x3c, !PT ;  /* 0x0000007b7a7a7212 */ /* 0x000fe200078e3cff */
[--C-:B------:R-:W-:Y:S01]  /*1f7e0*/  IMAD.X R123, RZ, RZ, R21.reuse, P4 ;  /* 0x000000ffff7b7224 */ /* 0x100fe200020e0615 */
[----:B-1----:R-:W-:Y:S02]  /*1f7f0*/  LOP3.LUT R64, R175, 0x380, RZ, 0xc0, !PT ;  /* 0x00000380af407812 */ /* 0x002fe400078ec0ff */
[----:B------:R-:W-:Y:S02]  /*1f800*/  MOV R54, R54 ;  /* 0x0000003600367202 */ /* 0x000fe40000000f00 */
[----:B------:R-:W-:Y:S01]  /*1f810*/  ISETP.NE.AND.EX P2, PT, RZ, UR5, PT, P2 ;  /* 0x00000005ff007c0c */ /* 0x000fe2000bf45320 */
[----:B------:R1:W-:Y:S01]  /*1f820*/  STSM.16.M88.4 [R23], R24 ;  /* 0x0000001817007844 */ /* 0x0003e20000000200 */
[----:B------:R-:W-:Y:S01]  /*1f830*/  LOP3.LUT R126, R126, R127, RZ, 0x3c, !PT ;  /* 0x0000007f7e7e7212 */ /* 0x000fe200078e3cff */
[----:B------:R-:W-:Y:S01]  /*1f840*/  IMAD.X R127, RZ, RZ, R21, P3 ;  /* 0x000000ffff7f7224 */ /* 0x000fe200018e0615 */
[----:B------:R-:W-:Y:S01]  /*1f850*/  MOV R102, R102 ;  /* 0x0000006600667202 */ /* 0x000fe20000000f00 */
[----:B------:R2:W-:Y:S01]  /*1f860*/  STSM.16.M88.4 [R30], R32 ;  /* 0x000000201e007844 */ /* 0x0005e20000000200 */
[----:B------:R-:W-:-:S02]  /*1f870*/  MOV R106, R106 ;  /* 0x0000006a006a7202 */ /* 0x000fc40000000f00 */
[----:B------:R-:W-:Y:S01]  /*1f880*/  MOV R110, R110 ;  /* 0x0000006e006e7202 */ /* 0x000fe20000000f00 */
[----:B------:R4:W-:Y:S01]  /*1f890*/  STSM.16.M88.4 [R38], R40 ;  /* 0x0000002826007844 */ /* 0x0009e20000000200 */
[----:B------:R-:W-:Y:S02]  /*1f8a0*/  F2FP.F16.F32.PACK_AB R31, R87, R86 ;  /* 0x00000056571f723e */ /* 0x000fe400000000ff */
[----:B------:R-:W-:Y:S01]  /*1f8b0*/  LOP3.LUT R130, R130, R131, RZ, 0x3c, !PT ;  /* 0x0000008382827212 */ /* 0x000fe200078e3cff */
[----:B------:R-:W-:Y:S01]  /*1f8c0*/  STSM.16.M88.4 [R46], R48 ;  /* 0x000000302e007844 */ /* 0x000fe20000000200 */
[----:B------:R-:W-:Y:S02]  /*1f8d0*/  LOP3.LUT R134, R134, R135, RZ, 0x3c, !PT ;  /* 0x0000008786867212 */ /* 0x000fe400078e3cff */
[----:B-1----:R-:W-:Y:S02]  /*1f8e0*/  MOV R23, R28 ;  /* 0x0000001c00177202 */ /* 0x002fe40000000f00 */
[----:B------:R-:W-:-:S02]  /*1f8f0*/  F2FP.F16.F32.PACK_AB R24, R73, R158 ;  /* 0x0000009e4918723e */ /* 0x000fc400000000ff */
[----:B------:R-:W-:Y:S02]  /*1f900*/  F2FP.F16.F32.PACK_AB R25, R75, R74 ;  /* 0x0000004a4b19723e */ /* 0x000fe400000000ff */
[----:B------:R-:W-:Y:S02]  /*1f910*/  F2FP.F16.F32.PACK_AB R26, R77, R159 ;  /* 0x0000009f4d1a723e */ /* 0x000fe400000000ff */
[----:B------:R-:W-:Y:S02]  /*1f920*/  F2FP.F16.F32.PACK_AB R27, R79, R78 ;  /* 0x0000004e4f1b723e */ /* 0x000fe400000000ff */
[----:B------:R-:W-:Y:S02]  /*1f930*/  F2FP.F16.F32.PACK_AB R28, R81, R160 ;  /* 0x000000a0511c723e */ /* 0x000fe400000000ff */
[----:B------:R-:W-:Y:S02]  /*1f940*/  F2FP.F16.F32.PACK_AB R29, R83, R82 ;  /* 0x00000052531d723e */ /* 0x000fe400000000ff */
[----:B--2---:R-:W-:Y:S01]  /*1f950*/  F2FP.F16.F32.PACK_AB R30, R85, R161 ;  /* 0x000000a1551e723e */ /* 0x004fe200000000ff */
[----:B------:R-:W-:Y:S01]  /*1f960*/  IMAD.X R135, RZ, RZ, R21, P5 ;  /* 0x000000ffff877224 */ /* 0x000fe200028e0615 */
[----:B------:R-:W-:Y:S01]  /*1f970*/  SHF.R.U64 R64, R64, 0x3, RZ ;  /* 0x0000000340407819 */ /* 0x000fe200000012ff */
[----:B------:R1:W-:Y:S01]  /*1f980*/  STSM.16.M88.4 [R54], R8 ;  /* 0x0000000836007844 */ /* 0x0003e20000000200 */
[----:B------:R-:W-:-:S02]  /*1f990*/  MOV R114, R114 ;  /* 0x0000007200727202 */ /* 0x000fc40000000f00 */
[----:B------:R-:W-:Y:S02]  /*1f9a0*/  F2FP.F16.F32.PACK_AB R32, R89, R162 ;  /* 0x000000a25920723e */ /* 0x000fe400000000ff */
[----:B------:R-:W-:Y:S02]  /*1f9b0*/  F2FP.F16.F32.PACK_AB R33, R91, R90 ;  /* 0x0000005a5b21723e */ /* 0x000fe400000000ff */
[----:B------:R-:W-:Y:S02]  /*1f9c0*/  F2FP.F16.F32.PACK_AB R34, R93, R163 ;  /* 0x000000a35d22723e */ /* 0x000fe400000000ff */
[----:B------:R-:W-:Y:S01]  /*1f9d0*/  F2FP.F16.F32.PACK_AB R35, R95, R94 ;  /* 0x0000005e5f23723e */ /* 0x000fe200000000ff */
[----:B------:R-:W-:Y:S01]  /*1f9e0*/  STSM.16.M88.4 [R102], R12 ;  /* 0x0000000c66007844 */ /* 0x000fe20000000200 */
[----:B------:R-:W-:Y:S02]  /*1f9f0*/  IADD3.X R131, RZ, R21, RZ, P6, !PT ;  /* 0x00000015ff837210 */ /* 0x000fe400037fe4ff */
[----:B------:R-:W-:-:S02]  /*1fa00*/  MOV R118, R118 ;  /* 0x0000007600767202 */ /* 0x000fc40000000f00 */
[----:B----4-:R-:W-:Y:S02]  /*1fa10*/  F2FP.F16.F32.PACK_AB R38, R101, R165 ;  /* 0x000000a56526723e */ /* 0x010fe400000000ff */
[----:B------:R-:W-:Y:S01]  /*1fa20*/  F2FP.F16.F32.PACK_AB R39, R60, R58 ;  /* 0x0000003a3c27723e */ /* 0x000fe200000000ff */
[----:B------:R-:W-:Y:S01]  /*1fa30*/  IMAD.X R21, RZ, RZ, R21, P1 ;  /* 0x000000ffff157224 */ /* 0x000fe200008e0615 */
[----:B------:R-:W-:Y:S01]  /*1fa40*/  MOV R122, R122 ;  /* 0x0000007a007a7202 */ /* 0x000fe20000000f00 */
[----:B------:R2:W-:Y:S01]  /*1fa50*/  STSM.16.M88.4 [R106], R24 ;  /* 0x000000186a007844 */ /* 0x0005e20000000200 */
[----:B------:R-:W-:Y:S02]  /*1fa60*/  F2FP.F16.F32.PACK_AB R40, R105, R166 ;  /* 0x000000a66928723e */ /* 0x000fe400000000ff */
[----:B------:R-:W-:Y:S02]  /*1fa70*/  F2FP.F16.F32.PACK_AB R41, R71, R63 ;  /* 0x0000003f4729723e */ /* 0x000fe400000000ff */
[----:B------:R-:W-:-:S02]  /*1fa80*/  F2FP.F16.F32.PACK_AB R42, R109, R167 ;  /* 0x000000a76d2a723e */ /* 0x000fc400000000ff */
[----:B------:R-:W-:Y:S01]  /*1fa90*/  F2FP.F16.F32.PACK_AB R43, R88, R84 ;  /* 0x00000054582b723e */ /* 0x000fe200000000ff */
[----:B------:R-:W-:Y:S01]  /*1faa0*/  STSM.16.M88.4 [R110], R28 ;  /* 0x0000001c6e007844 */ /* 0x000fe20000000200 */
[----:B------:R-:W-:Y:S02]  /*1fab0*/  MOV R126, R126 ;  /* 0x0000007e007e7202 */ /* 0x000fe40000000f00 */
[----:B-1----:R-:W-:Y:S02]  /*1fac0*/  F2FP.F16.F32.PACK_AB R8, R113, R168 ;  /* 0x000000a87108723e */ /* 0x002fe400000000ff */
[----:B------:R-:W-:Y:S02]  /*1fad0*/  F2FP.F16.F32.PACK_AB R9, R96, R92 ;  /* 0x0000005c6009723e */ /* 0x000fe400000000ff */
[----:B------:R-:W-:Y:S02]  /*1fae0*/  F2FP.F16.F32.PACK_AB R10, R117, R169 ;  /* 0x000000a9750a723e */ /* 0x000fe400000000ff */
[----:B------:R-:W-:Y:S01]  /*1faf0*/  F2FP.F16.F32.PACK_AB R11, R104, R100 ;  /* 0x00000064680b723e */ /* 0x000fe200000000ff */
[----:B------:R-:W-:Y:S01]  /*1fb00*/  STSM.16.M88.4 [R114], R32 ;  /* 0x0000002072007844 */ /* 0x000fe20000000200 */
[----:B------:R-:W-:Y:S01]  /*1fb10*/  LOP3.LUT R20, R64, R175, RZ, 0x3c, !PT ;  /* 0x000000af40147212 */ /* 0x000fe200078e3cff */
[----:B--2---:R-:W3:Y:S01]  /*1fb20*/  LDC.64 R24, c[0x0][0xc00] ;  /* 0x00030000ff187b82 */ /* 0x004ee20000000a00 */
[----:B------:R-:W-:Y:S01]  /*1fb30*/  MOV R130, R130 ;  /* 0x0000008200827202 */ /* 0x000fe20000000f00 */
[----:B------:R-:W-:Y:S01]  /*1fb40*/  STSM.16.M88.4 [R118], R36 ;  /* 0x0000002476007844 */ /* 0x000fe20000000200 */
[----:B------:R-:W-:-:S02]  /*1fb50*/  F2FP.F16.F32.PACK_AB R12, R121, R170 ;  /* 0x000000aa790c723e */ /* 0x000fc400000000ff */
[----:B------:R-:W-:Y:S02]  /*1fb60*/  F2FP.F16.F32.PACK_AB R13, R112, R108 ;  /* 0x0000006c700d723e */ /* 0x000fe400000000ff */
[----:B------:R-:W-:Y:S02]  /*1fb70*/  F2FP.F16.F32.PACK_AB R14, R125, R171 ;  /* 0x000000ab7d0e723e */ /* 0x000fe400000000ff */
[----:B------:R-:W-:Y:S01]  /*1fb80*/  F2FP.F16.F32.PACK_AB R15, R120, R116 ;  /* 0x00000074780f723e */ /* 0x000fe200000000ff */
[----:B------:R-:W-:Y:S01]  /*1fb90*/  STSM.16.M88.4 [R122], R40 ;  /* 0x000000287a007844 */ /* 0x000fe20000000200 */
[----:B------:R-:W-:Y:S02]  /*1fba0*/  MOV R134, R134 ;  /* 0x0000008600867202 */ /* 0x000fe40000000f00 */
[----:B------:R-:W-:Y:S02]  /*1fbb0*/  F2FP.F16.F32.PACK_AB R173, R128, R124 ;  /* 0x0000007c80ad723e */ /* 0x000fe400000000ff */
[----:B------:R-:W-:Y:S01]  /*1fbc0*/  F2FP.F16.F32.PACK_AB R175, R153, R152 ;  /* 0x0000009899af723e */ /* 0x000fe200000000ff */
[----:B------:R1:W-:Y:S01]  /*1fbd0*/  STSM.16.M88.4 [R126], R8 ;  /* 0x000000087e007844 */ /* 0x0003e20000000200 */
[----:B------:R-:W-:Y:S01]  /*1fbe0*/  MOV R20, R20 ;  /* 0x0000001400147202 */ /* 0x000fe20000000f00 */
[----:B------:R-:W-:Y:S01]  /*1fbf0*/  ULDC UR4, c[0x0][0xa88] ;  /* 0x0002a20000047ab9 */ /* 0x000fe20000000800 */
[----:B------:R-:W2:Y:S01]  /*1fc00*/  LDC R21, c[0x0][0xbe8] ;  /* 0x0002fa00ff157b82 */ /* 0x000ea20000000800 */
[----:B------:R4:W-:Y:S04]  /*1fc10*/  STSM.16.M88.4 [R130], R12 ;  /* 0x0000000c82007844 */ /* 0x0009e80000000200 */
[----:B------:R0:W-:Y:S04]  /*1fc20*/  STSM.16.M88.4 [R134], R172 ;  /* 0x000000ac86007844 */ /* 0x0001e80000000200 */
[----:B------:R0:W-:Y:S01]  /*1fc30*/  STSM.16.M88.4 [R23], R136 ;  /* 0x0000008817007844 */ /* 0x0001e20000000200 */
[----:B-1----:R-:W1:Y:S03]  /*1fc40*/  @P2 LDC.64 R8, c[0x0][0xc08] ;  /* 0x00030200ff082b82 */ /* 0x002e660000000a00 */
[----:B------:R0:W-:Y:S01]  /*1fc50*/  STSM.16.M88.4 [R20], R144 ;  /* 0x0000009014007844 */ /* 0x0001e20000000200 */
[----:B------:R-:W-:Y:S01]  /*1fc60*/  MOV R80, UR4 ;  /* 0x0000000400507c02 */ /* 0x000fe20008000f00 */
[----:B---3--:R-:W-:-:S03]  /*1fc70*/  IMAD.WIDE R24, R176, 0x4, R24 ;  /* 0x00000004b0187825 */ /* 0x008fc600078e0218 */
[----:B------:R-:W-:Y:S01]  /*1fc80*/  BAR.SYNC.DEFER_BLOCKING 0x1, 0x100 ;  /* 0x0044000000007b1d */ /* 0x000fe20000010000 */
[----:B-1----:R-:W-:-:S05]  /*1fc90*/  @P2 IMAD.WIDE R8, R176, 0x4, R8 ;  /* 0x00000004b0082825 */ /* 0x002fca00078e0208 */
[----:B------:R0:W5:Y:S04]  /*1fca0*/  @P0 LDG.E R2, desc[UR60][R24.64] ;  /* 0x0000003c18020981 */ /* 0x000168000c1e1900 */
[----:B------:R0:W5:Y:S01]  /*1fcb0*/  @P2 LDG.E R80, desc[UR60][R8.64] ;  /* 0x0000003c08502981 */ /* 0x000162000c1e1900 */
[----:B--2---:R-:W-:-:S13]  /*1fcc0*/  ISETP.NE.AND P1, PT, R21, 0x1, PT ;  /* 0x000000011500780c */ /* 0x004fda0003f25270 */
[----:B------:R-:W1:Y:S08]  /*1fcd0*/  @P1 LDC R4, c[0x0][0xbec] ;  /* 0x0002fb00ff041b82 */ /* 0x000e700000000800 */
[----:B----4-:R-:W2:Y:S01]  /*1fce0*/  @P1 LDC R13, c[0x0][0xbf0] ;  /* 0x0002fc00ff0d1b82 */ /* 0x010ea20000000800 */
[----:B0-----:R-:W-:Y:S05]  /*1fcf0*/  @P2 BRA `(.L_x_2018) ;  /* 0x0000000000102947 */ /* 0x001fea0003800000 */
[----:B------:R-:W-:Y:S05]  /*1fd00*/  @!P0 BRA `(.L_x_2018) ;  /* 0x00000000000c8947 */ /* 0x000fea0003800000 */
[----:B------:R-:W3:Y:S04]  /*1fd10*/  LDG.E R3, desc[UR60][R24.64] ;  /* 0x0000003c18037981 */ /* 0x000ee8000c1e1900 */
[----:B-----5:R-:W3:Y:S02]  /*1fd20*/  LDG.E R80, desc[UR60][R24.64+0x4] ;  /* 0x0000043c18507981 */ /* 0x020ee4000c1e1900 */
[----:B---3--:R-:W-:-:S07]  /*1fd30*/  IMAD.IADD R80, R80, 0x1, -R3 ;  /* 0x0000000150507824 */ /* 0x008fce00078e0a03 */
.L_x_2018:
[----:B------:R-:W3:Y:S01]  /*1fd40*/  LDL R3, [R1+0x4c] ;  /* 0x00004c0001037983 */ /* 0x000ee20000100800 */
[----:B------:R-:W-:-:S03]  /*1fd50*/  ULDC.64 UR4, c[0x0][0xb90] ;  /* 0x0002e40000047ab9 */ /* 0x000fc60000000a00 */
[----:B------:R-:W4:Y:S01]  /*1fd60*/  LDL R82, [R1+0x58] ;  /* 0x0000580001527983 */ /* 0x000f220000100800 */
[----:B------:R-:W-:Y:S01]  /*1fd70*/  IMAD.SHL.U32 R10, R218, 0x40, RZ ;  /* 0x00000040da0a7824 */ /* 0x000fe200078e00ff */
[----:B------:R-:W-:Y:S02]  /*1fd80*/  SHF.R.S32.HI R20, RZ, 0x1f, R176 ;  /* 0x0000001fff147819 */ /* 0x000fe400000114b0 */
[----:B------:R-:W-:Y:S01]  /*1fd90*/  SEL R23, R176, RZ, !P0 ;  /* 0x000000ffb0177207 */ /* 0x000fe20004000000 */
[----:B------:R-:W2:Y:S01]  /*1fda0*/  LDL.LU R86, [R1+0x60] ;  /* 0x0000600001567983 */ /* 0x000ea20000300800 */
[----:B-----5:R-:W-:Y:S01]  /*1fdb0*/  IMAD R80, R80, R21, RZ ;  /* 0x0000001550507224 */ /* 0x020fe200078e02ff */
[----:B------:R-:W0:Y:S02]  /*1fdc0*/  @P1 LDC R83, c[0x0][0xbec] ;  /* 0x0002fb00ff531b82 */ /* 0x000e240000000800 */
[----:B------:R-:W3:Y:S01]  /*1fdd0*/  LDL.LU R84, [R1+0x34] ;  /* 0x0000340001547983 */ /* 0x000ee20000300800 */
[----:B------:R-:W-:-:S03]  /*1fde0*/  SEL R20, R20, RZ, !P0 ;  /* 0x000000ff14147207 */ /* 0x000fc60004000000 */
[----:B------:R-:W4:Y:S02]  /*1fdf0*/  LDL R26, [R1+0xa4] ;  /* 0x0000a400011a7983 */ /* 0x000f240000100800 */
[----:B------:R-:W0:Y:S02]  /*1fe00*/  @P1 LDC R85, c[0x0][0xbf0] ;  /* 0x0002fc00ff551b82 */ /* 0x000e240000000800 */
[----:B------:R-:W4:Y:S04]  /*1fe10*/  LDL R14, [R1+0x80] ;  /* 0x00008000010e7983 */ /* 0x000f280000100800 */
[----:B------:R-:W4:Y:S04]  /*1fe20*/  LDL R91, [R1+0x68] ;  /* 0x00006800015b7983 */ /* 0x000f280000100800 */
[----:B------:R0:W5:Y:S04]  /*1fe30*/  LDL R89, [R1+0x2c] ;  /* 0x00002c0001597983 */ /* 0x0001680000100800 */
[----:B------:R0:W5:Y:S04]  /*1fe40*/  LDL R90, [R1+0x74] ;  /* 0x00007400015a7983 */ /* 0x0001680000100800 */
[----:B------:R0:W5:Y:S01]  /*1fe50*/  LDL R88, [R1+0x70] ;  /* 0x0000700001587983 */ /* 0x0001620000100800 */
[----:B--2---:R-:W-:Y:S01]  /*1fe60*/  SHF.R.S32.HI R64, RZ, 0x1f, R86 ;  /* 0x0000001fff407819 */ /* 0x004fe20000011456 */
[----:B---3--:R-:W-:Y:S01]  /*1fe70*/  IMAD.IADD R25, R3, 0x1, R84 ;  /* 0x0000000103197824 */ /* 0x008fe200078e0254 */
[----:B------:R-:W-:-:S03]  /*1fe80*/  SHF.R.S32.HI R3, RZ, 0x1f, R2 ;  /* 0x0000001fff037819 */ /* 0x000fc60000011402 */
[----:B------:R-:W-:Y:S02]  /*1fe90*/  IMAD R8, R64, UR4, RZ ;  /* 0x0000000440087c24 */ /* 0x000fe4000f8e02ff */
[----:B-1----:R-:W-:-:S04]  /*1fea0*/  @P1 IMAD.HI.U32 R4, R25, R4, RZ ;  /* 0x0000000419041227 */ /* 0x002fc800078e00ff */
[----:B------:R-:W-:Y:S01]  /*1feb0*/  IMAD.MOV.U32 R11, RZ, RZ, R25 ;  /* 0x000000ffff0b7224 */ /* 0x000fe200078e0019 */
[----:B------:R-:W-:Y:S01]  /*1fec0*/  @P1 SHF.R.U32.HI R11, RZ, R13, R4 ;  /* 0x0000000dff0b1219 */ /* 0x000fe20000011604 */
[----:B------:R-:W-:Y:S01]  /*1fed0*/  IMAD R15, R86, UR5, R8 ;  /* 0x00000005560f7c24 */ /* 0x000fe2000f8e0208 */
[----:B----4-:R-:W-:Y:S01]  /*1fee0*/  LEA R13, R82, R10, 0x3 ;  /* 0x0000000a520d7211 */ /* 0x010fe200078e18ff */
[----:B------:R-:W-:Y:S01]  /*1fef0*/  IMAD.WIDE.U32 R8, R86, UR4, R2 ;  /* 0x0000000456087c25 */ /* 0x000fe2000f8e0002 */
[----:B------:R-:W-:-:S03]  /*1ff00*/  ULDC.64 UR4, c[0x0][0xb98] ;  /* 0x0002e60000047ab9 */ /* 0x000fc60000000a00 */
[----:B------:R-:W-:Y:S02]  /*1ff10*/  IMAD.IADD R9, R9, 0x1, R15 ;  /* 0x0000000109097824 */ /* 0x000fe400078e020f */
[----:B------:R-:W-:Y:S02]  /*1ff20*/  IMAD.MOV R10, RZ, RZ, -R11 ;  /* 0x000000ffff0a7224 */ /* 0x000fe400078e0a0b */
[----:B------:R-:W-:-:S04]  /*1ff30*/  IMAD.WIDE R6, R13, 0x2, R6 ;  /* 0x000000020d067825 */ /* 0x000fc800078e0206 */
        /* <DEDUP_REMOVED lines=15> */
[----:B------:R-:W-:Y:S01]  /*20030*/  LEA.HI.X R10, R10, UR5, R11, 0x2, P0 ;  /* 0x000000050a0a7c11 */ /* 0x000fe200080f140b */
[----:B------:R-:W-:Y:S02]  /*20040*/  ULDC.64 UR4, c[0x0][0xaa0] ;  /* 0x0002a80000047ab9 */ /* 0x000fe40000000a00 */
[----:B------:R-:W-:-:S04]  /*20050*/  IMAD R3, R3, UR4, RZ ;  /* 0x0000000403037c24 */ /* 0x000fc8000f8e02ff */
[C---:B------:R-:W-:Y:S02]  /*20060*/  IMAD R81, R2.reuse, UR5, R3 ;  /* 0x0000000502517c24 */ /* 0x040fe4000f8e0203 */
[----:B------:R-:W-:Y:S01]  /*20070*/  IMAD.WIDE.U32 R2, R2, UR4, RZ ;  /* 0x0000000402027c25 */ /* 0x000fe2000f8e00ff */
[----:B------:R-:W-:-:S03]  /*20080*/  ULDC.64 UR4, c[0x0][0xae8] ;  /* 0x0002ba0000047ab9 */ /* 0x000fc60000000a00 */
[----:B------:R-:W-:Y:S02]  /*20090*/  IMAD.IADD R3, R3, 0x1, R81 ;  /* 0x0000000103037824 */ /* 0x000fe400078e0251 */
[----:B------:R-:W-:Y:S02]  /*200a0*/  IMAD R64, R64, UR4, RZ ;  /* 0x0000000440407c24 */ /* 0x000fe4000f8e02ff */
[----:B------:R-:W-:-:S04]  /*200b0*/  IMAD.WIDE.U32 R2, R86, UR4, R2 ;  /* 0x0000000456027c25 */ /* 0x000fc8000f8e0002 */
[----:B------:R-:W-:Y:S01]  /*200c0*/  IMAD R81, R86, UR5, R64 ;  /* 0x0000000556517c24 */ /* 0x000fe2000f8e0240 */
[C---:B------:R-:W-:Y:S01]  /*200d0*/  IADD3 R25, P5, R6.reuse, 0x1000, RZ ;  /* 0x0000100006197810 */ /* 0x040fe20007fbe0ff */
[----:B------:R1:W5:Y:S01]  /*200e0*/  LDL R86, [R1+0x30] ;  /* 0x0000300001567983 */ /* 0x0003620000100800 */
[----:B------:R-:W-:Y:S01]  /*200f0*/  IADD3 R33, P2, R6, 0x5000, RZ ;  /* 0x0000500006217810 */ /* 0x000fe20007f5e0ff */
[----:B------:R-:W-:Y:S01]  /*20100*/  IMAD.IADD R31, R26, 0x1, R84 ;  /* 0x000000011a1f7824 */ /* 0x000fe200078e0254 */
[----:B------:R-:W-:Y:S01]  /*20110*/  LOP3.LUT R8, R25, 0x380, RZ, 0xc0, !PT ;  /* 0x0000038019087812 */ /* 0x000fe200078ec0ff */
[----:B------:R-:W-:Y:S01]  /*20120*/  SHFL.IDX PT, R50, R4, RZ, 0x1c1f ;  /* 0x001c1fff04327589 */ /* 0x000fe200000e0000 */
[----:B------:R-:W-:Y:S01]  /*20130*/  IADD3 R9, P4, R6, 0x2000, RZ ;  /* 0x0000200006097810 */ /* 0x000fe20007f9e0ff */
[----:B------:R-:W-:Y:S01]  /*20140*/  ULDC.64 UR4, c[0x0][0xaf0] ;  /* 0x0002bc0000047ab9 */ /* 0x000fe20000000a00 */
[----:B------:R-:W-:-:S04]  /*20150*/  SHF.R.U64 R8, R8, 0x3, RZ ;  /* 0x0000000308087819 */ /* 0x000fc800000012ff */
[----:B------:R-:W-:Y:S02]  /*20160*/  LOP3.LUT R8, R8, R25, RZ, 0x3c, !PT ;  /* 0x0000001908087212 */ /* 0x000fe400078e3cff */
[----:B------:R-:W-:-:S04]  /*20170*/  IADD3 R25, P0, R6, 0x3000, RZ ;  /* 0x0000300006197810 */ /* 0x000fc80007f1e0ff */
[----:B------:R-:W-:Y:S02]  /*20180*/  LOP3.LUT R24, R25, 0x380, RZ, 0xc0, !PT ;  /* 0x0000038019187812 */ /* 0x000fe400078ec0ff */
[----:B------:R-:W-:Y:S02]  /*20190*/  LOP3.LUT R32, R33, 0x380, RZ, 0xc0, !PT ;  /* 0x0000038021207812 */ /* 0x000fe400078ec0ff */
[----:B------:R-:W-:Y:S02]  /*201a0*/  SHF.R.U64 R24, R24, 0x3, RZ ;  /* 0x0000000318187819 */ /* 0x000fe400000012ff */
[----:B------:R-:W-:Y:S02]  /*201b0*/  SHF.R.U64 R32, R32, 0x3, RZ ;  /* 0x0000000320207819 */ /* 0x000fe400000012ff */
[----:B------:R-:W-:Y:S01]  /*201c0*/  LOP3.LUT R24, R24, R25, RZ, 0x3c, !PT ;  /* 0x0000001918187212 */ /* 0x000fe200078e3cff */
[----:B------:R-:W-:Y:S01]  /*201d0*/  IMAD.X R25, RZ, RZ, R7, P0 ;  /* 0x000000ffff197224 */ /* 0x000fe200000e0607 */
[----:B------:R-:W-:-:S02]  /*201e0*/  IADD3 R49, P0, R6, 0x9000, RZ ;  /* 0x0000900006317810 */ /* 0x000fc40007f1e0ff */
[----:B------:R-:W-:Y:S01]  /*201f0*/  LOP3.LUT R32, R32, R33, RZ, 0x3c, !PT ;  /* 0x0000002120207212 */ /* 0x000fe200078e3cff */
[----:B------:R-:W-:Y:S01]  /*20200*/  IMAD.X R33, RZ, RZ, R7, P2 ;  /* 0x000000ffff217224 */ /* 0x000fe200010e0607 */
[----:B------:R-:W-:Y:S02]  /*20210*/  LOP3.LUT R48, R49, 0x380, RZ, 0xc0, !PT ;  /* 0x0000038031307812 */ /* 0x000fe400078ec0ff */
[----:B------:R-:W-:Y:S01]  /*20220*/  IADD3 R57, P2, R6, 0xb000, RZ ;  /* 0x0000b00006397810 */ /* 0x000fe20007f5e0ff */
[----:B------:R-:W2:Y:S01]  /*20230*/  SHFL.IDX PT, R51, R10, RZ, 0x1c1f ;  /* 0x001c1fff0a337589 */ /* 0x000ea200000e0000 */
[----:B------:R-:W-:Y:S02]  /*20240*/  SHF.R.U64 R48, R48, 0x3, RZ ;  /* 0x0000000330307819 */ /* 0x000fe400000012ff */
[----:B------:R-:W-:Y:S02]  /*20250*/  LOP3.LUT R56, R57, 0x380, RZ, 0xc0, !PT ;  /* 0x0000038039387812 */ /* 0x000fe400078ec0ff */
[----:B------:R-:W-:-:S02]  /*20260*/  IADD3 R29, P3, R6, 0x4000, RZ ;  /* 0x00004000061d7810 */ /* 0x000fc40007f7e0ff */
[----:B------:R-:W-:Y:S01]  /*20270*/  LOP3.LUT R48, R48, R49, RZ, 0x3c, !PT ;  /* 0x0000003130307212 */ /* 0x000fe200078e3cff */
[--C-:B------:R-:W-:Y:S01]  /*20280*/  IMAD.X R49, RZ, RZ, R7.reuse, P0 ;  /* 0x000000ffff317224 */ /* 0x100fe200000e0607 */
[----:B------:R-:W-:Y:S02]  /*20290*/  SHF.R.U64 R56, R56, 0x3, RZ ;  /* 0x0000000338387819 */ /* 0x000fe400000012ff */
[----:B------:R-:W-:Y:S02]  /*202a0*/  LOP3.LUT R12, R9, 0x380, RZ, 0xc0, !PT ;  /* 0x00000380090c7812 */ /* 0x000fe400078ec0ff */
[----:B------:R-:W-:Y:S02]  /*202b0*/  LOP3.LUT P0, RZ, R14, 0x3, RZ, 0xc0, !PT ;  /* 0x000000030eff7812 */ /* 0x000fe4000780c0ff */
[----:B------:R-:W-:Y:S02]  /*202c0*/  LOP3.LUT R28, R29, 0x380, RZ, 0xc0, !PT ;  /* 0x000003801d1c7812 */ /* 0x000fe400078ec0ff */
[----:B------:R-:W-:Y:S01]  /*202d0*/  LOP3.LUT R56, R56, R57, RZ, 0x3c, !PT ;  /* 0x0000003938387212 */ /* 0x000fe200078e3cff */
[----:B------:R-:W-:Y:S01]  /*202e0*/  IMAD.X R57, RZ, RZ, R7, P2 ;  /* 0x000000ffff397224 */ /* 0x000fe200010e0607 */
[----:B------:R-:W-:-:S02]  /*202f0*/  SHF.R.U64 R12, R12, 0x3, RZ ;  /* 0x000000030c0c7819 */ /* 0x000fc400000012ff */
[----:B------:R-:W-:Y:S02]  /*20300*/  ISETP.GE.OR P2, PT, R31, R80, P0 ;  /* 0x000000501f00720c */ /* 0x000fe40000746670 */
[----:B------:R-:W-:Y:S02]  /*20310*/  SHF.R.U64 R28, R28, 0x3, RZ ;  /* 0x000000031c1c7819 */ /* 0x000fe400000012ff */
[----:B------:R-:W-:Y:S01]  /*20320*/  LOP3.LUT R12, R12, R9, RZ, 0x3c, !PT ;  /* 0x000000090c0c7212 */ /* 0x000fe200078e3cff */
[--C-:B------:R-:W-:Y:S01]  /*20330*/  IMAD.X R9, RZ, RZ, R7.reuse, P5 ;  /* 0x000000ffff097224 */ /* 0x100fe200028e0607 */
[----:B------:R-:W-:Y:S01]  /*20340*/  LOP3.LUT R28, R28, R29, RZ, 0x3c, !PT ;  /* 0x0000001d1c1c7212 */ /* 0x000fe200078e3cff */
[----:B------:R-:W-:Y:S01]  /*20350*/  IMAD.X R29, RZ, RZ, R7, P3 ;  /* 0x000000ffff1d7224 */ /* 0x000fe200018e0607 */
[----:B------:R-:W-:Y:S02]  /*20360*/  IADD3.X R13, RZ, R7, RZ, P4, !PT ;  /* 0x00000007ff0d7210 */ /* 0x000fe400027fe4ff */
[----:B------:R-:W-:-:S02]  /*20370*/  IADD3 R37, P6, R6, 0x6000, RZ ;  /* 0x0000600006257810 */ /* 0x000fc40007fde0ff */
[C---:B------:R-:W-:Y:S02]  /*20380*/  IADD3 R41, P5, R6.reuse, 0x7000, RZ ;  /* 0x0000700006297810 */ /* 0x040fe40007fbe0ff */
[C---:B------:R-:W-:Y:S02]  /*20390*/  IADD3 R45, P4, R6.reuse, 0x8000, RZ ;  /* 0x00008000062d7810 */ /* 0x040fe40007f9e0ff */
[----:B------:R-:W-:Y:S02]  /*203a0*/  IADD3 R53, P3, R6, 0xa000, RZ ;  /* 0x0000a00006357810 */ /* 0x000fe40007f7e0ff */
[----:B------:R-:W-:Y:S02]  /*203b0*/  LOP3.LUT R36, R37, 0x380, RZ, 0xc0, !PT ;  /* 0x0000038025247812 */ /* 0x000fe400078ec0ff */
[----:B------:R-:W-:Y:S02]  /*203c0*/  LOP3.LUT R40, R41, 0x380, RZ, 0xc0, !PT ;  /* 0x0000038029287812 */ /* 0x000fe400078ec0ff */
[----:B------:R-:W-:-:S02]  /*203d0*/  LOP3.LUT R44, R45, 0x380, RZ, 0xc0, !PT ;  /* 0x000003802d2c7812 */ /* 0x000fc400078ec0ff */
[----:B------:R-:W-:Y:S01]  /*203e0*/  LOP3.LUT R52, R53, 0x380, RZ, 0xc0, !PT ;  /* 0x0000038035347812 */ /* 0x000fe200078ec0ff */
[----:B--2---:R2:W-:Y:S01]  /*203f0*/  @!P2 ST.E desc[UR60][R50.64], R0 ;  /* 0x000000003200a985 */ /* 0x0045e2000c10193c */
[----:B------:R-:W-:Y:S02]  /*20400*/  SHF.R.U64 R36, R36, 0x3, RZ ;  /* 0x0000000324247819 */ /* 0x000fe400000012ff */
[----:B------:R-:W-:Y:S01]  /*20410*/  SHF.R.U64 R40, R40, 0x3, RZ ;  /* 0x0000000328287819 */ /* 0x000fe200000012ff */
[----:B------:R3:W-:Y:S01]  /*20420*/  SHFL.IDX PT, R54, R4, 0x1, 0x1c1f ;  /* 0x003c1f0004367f89 */ /* 0x0007e200000e0000 */
[----:B------:R-:W-:Y:S02]  /*20430*/  SHF.R.U64 R44, R44, 0x3, RZ ;  /* 0x000000032c2c7819 */ /* 0x000fe400000012ff */
[----:B------:R-:W-:Y:S01]  /*20440*/  SHF.R.U64 R52, R52, 0x3, RZ ;  /* 0x0000000334347819 */ /* 0x000fe200000012ff */
[----:B------:R-:W4:Y:S01]  /*20450*/  SHFL.IDX PT, R55, R10, 0x1, 0x1c1f ;  /* 0x003c1f000a377f89 */ /* 0x000f2200000e0000 */
[----:B--2---:R-:W-:Y:S01]  /*20460*/  IMAD R0, R82, 0x20, R218 ;  /* 0x0000002052007824 */ /* 0x004fe200078e02da */
[----:B------:R-:W-:Y:S01]  /*20470*/  LOP3.LUT R36, R36, R37, RZ, 0x3c, !PT ;  /* 0x0000002524247212 */ /* 0x000fe200078e3cff */
[--C-:B------:R-:W-:Y:S01]  /*20480*/  IMAD.X R37, RZ, RZ, R7.reuse, P6 ;  /* 0x000000ffff257224 */ /* 0x100fe200030e0607 */
[----:B------:R-:W-:Y:S01]  /*20490*/  LOP3.LUT R40, R40, R41, RZ, 0x3c, !PT ;  /* 0x0000002928287212 */ /* 0x000fe200078e3cff */
[----:B------:R-:W-:Y:S01]  /*204a0*/  IMAD.IADD R82, R84, 0x1, R0 ;  /* 0x0000000154527824 */ /* 0x000fe200078e0200 */
[----:B------:R-:W-:Y:S01]  /*204b0*/  LOP3.LUT R44, R44, R45, RZ, 0x3c, !PT ;  /* 0x0000002d2c2c7212 */ /* 0x000fe200078e3cff */
[----:B------:R-:W-:Y:S01]  /*204c0*/  IMAD.X R45, RZ, RZ, R7, P4 ;  /* 0x000000ffff2d7224 */ /* 0x000fe200020e0607 */
[----:B------:R-:W-:Y:S01]  /*204d0*/  LOP3.LUT R52, R52, R53, RZ, 0x3c, !PT ;  /* 0x0000003534347212 */ /* 0x000fe200078e3cff */
[----:B------:R-:W-:Y:S01]  /*204e0*/  VIADD R11, R31, 0x8 ;  /* 0x000000081f0b7836 */ /* 0x000fe20000000000 */
[----:B------:R-:W-:-:S02]  /*204f0*/  IADD3.X R41, RZ, R7, RZ, P5, !PT ;  /* 0x00000007ff297210 */ /* 0x000fc40002ffe4ff */
[C---:B------:R-:W-:Y:S02]  /*20500*/  IADD3 R61, P6, R6.reuse, 0xc000, RZ ;  /* 0x0000c000063d7810 */ /* 0x040fe40007fde0ff */
[C---:B------:R-:W-:Y:S02]  /*20510*/  IADD3 R69, P5, R6.reuse, 0xd000, RZ ;  /* 0x0000d00006457810 */ /* 0x040fe40007fbe0ff */
[----:B------:R-:W-:Y:S02]  /*20520*/  IADD3 R73, P4, R6, 0xe000, RZ ;  /* 0x0000e00006497810 */ /* 0x000fe40007f9e0ff */
[----:B------:R-:W-:Y:S01]  /*20530*/  IADD3.X R53, RZ, R7, RZ, P3, !PT ;  /* 0x00000007ff357210 */ /* 0x000fe20001ffe4ff */
[----:B0-----:R-:W-:Y:S01]  /*20540*/  @P1 IMAD.HI.U32 R0, R82, R83, RZ ;  /* 0x0000005352001227 */ /* 0x001fe200078e00ff */
[----:B------:R-:W-:Y:S02]  /*20550*/  IADD3 R15, P3, R6, 0xf000, RZ ;  /* 0x0000f000060f7810 */ /* 0x000fe40007f7e0ff */
[----:B------:R-:W-:Y:S01]  /*20560*/  LOP3.LUT R60, R61, 0x380, RZ, 0xc0, !PT ;  /* 0x000003803d3c7812 */ /* 0x000fe200078ec0ff */
[----:B------:R-:W-:Y:S01]  /*20570*/  IMAD.IADD R3, R3, 0x1, R81 ;  /* 0x0000000103037824 */ /* 0x000fe200078e0251 */
[----:B------:R-:W-:-:S02]  /*20580*/  LOP3.LUT R68, R69, 0x380, RZ, 0xc0, !PT ;  /* 0x0000038045447812 */ /* 0x000fc400078ec0ff */
[----:B------:R-:W-:Y:S02]  /*20590*/  LOP3.LUT R72, R73, 0x380, RZ, 0xc0, !PT ;  /* 0x0000038049487812 */ /* 0x000fe400078ec0ff */
[----:B------:R-:W-:Y:S02]  /*205a0*/  LOP3.LUT R27, R6, 0x380, RZ, 0xc0, !PT ;  /* 0x00000380061b7812 */ /* 0x000fe400078ec0ff */
[----:B------:R-:W-:Y:S02]  /*205b0*/  ISETP.GE.OR P0, PT, R11, R80, P0 ;  /* 0x000000500b00720c */ /* 0x000fe40000706670 */
[----:B---3--:R-:W-:Y:S01]  /*205c0*/  LOP3.LUT R4, R15, 0x380, RZ, 0xc0, !PT ;  /* 0x000003800f047812 */ /* 0x008fe200078ec0ff */
[----:B------:R-:W-:Y:S01]  /*205d0*/  IMAD R20, R20, UR4, RZ ;  /* 0x0000000414147c24 */ /* 0x000fe2000f8e02ff */
[----:B------:R-:W-:Y:S02]  /*205e0*/  MOV R81, R82 ;  /* 0x0000005200517202 */ /* 0x000fe40000000f00 */
[----:B------:R-:W-:-:S02]  /*205f0*/  @P1 SHF.R.U32.HI R81, RZ, R85, R0 ;  /* 0x00000055ff511219 */ /* 0x000fc40000011600 */
[----:B------:R-:W-:Y:S02]  /*20600*/  SHF.R.U64 R60, R60, 0x3, RZ ;  /* 0x000000033c3c7819 */ /* 0x000fe400000012ff */
[----:B------:R-:W-:Y:S02]  /*20610*/  SHF.R.U64 R68, R68, 0x3, RZ ;  /* 0x0000000344447819 */ /* 0x000fe400000012ff */
[----:B------:R-:W-:Y:S02]  /*20620*/  SHF.R.U64 R72, R72, 0x3, RZ ;  /* 0x0000000348487819 */ /* 0x000fe400000012ff */
[----:B------:R-:W-:Y:S02]  /*20630*/  SHF.R.U64 R27, R27, 0x3, RZ ;  /* 0x000000031b1b7819 */ /* 0x000fe400000012ff */
[----:B------:R-:W-:Y:S01]  /*20640*/  SHF.R.U64 R4, R4, 0x3, RZ ;  /* 0x0000000304047819 */ /* 0x000fe200000012ff */
[----:B------:R-:W-:Y:S01]  /*20650*/  IMAD R83, R23, UR5, R20 ;  /* 0x0000000517537c24 */ /* 0x000fe2000f8e0214 */
        /* <DEDUP_REMOVED lines=9> */
[----:B------:R-:W-:Y:S01]  /*206f0*/  IMAD.WIDE.U32 R2, R23, UR4, R2 ;  /* 0x0000000417027c25 */ /* 0x000fe2000f8e0002 */
[----:B------:R-:W-:Y:S01]  /*20700*/  IADD3.X R77, RZ, R7, RZ, P3, !PT ;  /* 0x00000007ff4d7210 */ /* 0x000fe20001ffe4ff */
[----:B------:R-:W-:Y:S01]  /*20710*/  ULDC.64 UR4, c[0x0][0xae0] ;  /* 0x0002b80000047ab9 */ /* 0x000fe20000000a00 */
[----:B------:R-:W-:Y:S01]  /*20720*/  LOP3.LUT R76, R4, R15, RZ, 0x3c, !PT ;  /* 0x0000000f044c7212 */ /* 0x000fe200078e3cff */
[----:B------:R-:W-:-:S02]  /*20730*/  IMAD R0, R0, UR4, RZ ;  /* 0x0000000400007c24 */ /* 0x000fc4000f8e02ff */
[----:B------:R-:W-:Y:S01]  /*20740*/  IMAD R21, R21, R20, R82 ;  /* 0x0000001415157224 */ /* 0x000fe200078e0252 */
[----:B----4-:R0:W-:Y:S01]  /*20750*/  @!P0 ST.E desc[UR60][R54.64], R5 ;  /* 0x0000000536008985 */ /* 0x0101e2000c10193c */
[----:B------:R-:W-:Y:S02]  /*20760*/  IMAD.IADD R3, R3, 0x1, R83 ;  /* 0x0000000103037824 */ /* 0x000fe400078e0253 */
[----:B------:R-:W-:Y:S01]  /*20770*/  IMAD R23, R81, UR5, R0 ;  /* 0x0000000551177c24 */ /* 0x000fe2000f8e0200 */
[----:B------:R-:W5:Y:S01]  /*20780*/  LD.E.128 R8, desc[UR60][R8.64] ;  /* 0x0000003c08087980 */ /* 0x000f62000c101d00 */
[----:B------:R-:W-:-:S03]  /*20790*/  SHF.R.S32.HI R0, RZ, 0x1f, R21 ;  /* 0x0000001fff007819 */ /* 0x000fc60000011415 */
[----:B------:R-:W5:Y:S01]  /*207a0*/  LD.E.128 R12, desc[UR60][R12.64] ;  /* 0x0000003c0c0c7980 */ /* 0x000f62000c101d00 */
[----:B------:R-:W-:Y:S01]  /*207b0*/  IMAD.WIDE.U32 R2, R81, UR4, R2 ;  /* 0x0000000451027c25 */ /* 0x000fe2000f8e0002 */
[----:B------:R-:W-:Y:S02]  /*207c0*/  ULDC.64 UR4, c[0x0][0xad8] ;  /* 0x0002b60000047ab9 */ /* 0x000fe40000000a00 */
[----:B0-----:R-:W5:Y:S04]  /*207d0*/  LD.E.128 R4, desc[UR60][R6.64] ;  /* 0x0000003c06047980 */ /* 0x001f68000c101d00 */
        /* <DEDUP_REMOVED lines=18> */
[----:B0-----:R-:W0:Y:S01]  /*20900*/  FENCE.VIEW.ASYNC.S ;  /* 0x00000000000073c6 */ /* 0x001e220000000000 */
[----:B------:R-:W-:-:S02]  /*20910*/  IMAD.IADD R87, R218, 0x1, R84 ;  /* 0x00000001da577824 */ /* 0x000fc400078e0254 */
[----:B------:R-:W-:Y:S02]  /*20920*/  IMAD.IADD R3, R3, 0x1, R23 ;  /* 0x0000000103037824 */ /* 0x000fe400078e0217 */
[----:B------:R-:W-:Y:S01]  /*20930*/  IMAD R0, R0, UR4, RZ ;  /* 0x0000000400007c24 */ /* 0x000fe2000f8e02ff */
[----:B------:R-:W-:Y:S01]  /*20940*/  IADD3 R23, R87, 0x20, RZ ;  /* 0x0000002057177810 */ /* 0x000fe20007ffe0ff */
[----:B------:R-:W-:Y:S01]  /*20950*/  IMAD.WIDE.U32 R2, R21, UR4, R2 ;  /* 0x0000000415027c25 */ /* 0x000fe2000f8e0002 */
[----:B------:R-:W-:-:S03]  /*20960*/  ISETP.GE.AND P2, PT, R87, R80, PT ;  /* 0x000000505700720c */ /* 0x000fc60003f46270 */
[----:B------:R-:W-:Y:S01]  /*20970*/  IMAD R83, R21, UR5, R0 ;  /* 0x0000000515537c24 */ /* 0x000fe2000f8e0200 */
[----:B------:R-:W-:Y:S01]  /*20980*/  ULDC.64 UR4, c[0x0][0xa80] ;  /* 0x0002a00000047ab9 */ /* 0x000fe20000000a00 */
[-C--:B------:R-:W-:Y:S01]  /*20990*/  ISETP.GE.AND P1, PT, R23, R80.reuse, PT ;  /* 0x000000501700720c */ /* 0x080fe20003f26270 */
[----:B------:R-:W-:Y:S01]  /*209a0*/  VIADD R0, R16, 0x30820 ;  /* 0x0003082010007836 */ /* 0x000fe20000000000 */
[C---:B------:R-:W-:Y:S01]  /*209b0*/  LEA R23, P3, R2.reuse, UR4, 0x1 ;  /* 0x0000000402177c11 */ /* 0x040fe2000f8608ff */
[----:B------:R-:W-:Y:S02]  /*209c0*/  IMAD.IADD R3, R3, 0x1, R83 ;  /* 0x0000000103037824 */ /* 0x000fe400078e0253 */
[----:B------:R-:W-:Y:S01]  /*209d0*/  VIADD R81, R87, 0x40 ;  /* 0x0000004057517836 */ /* 0x000fe20000000000 */
[----:B------:R-:W-:Y:S02]  /*209e0*/  PRMT R0, RZ, 0x654, R0 ;  /* 0x00000654ff007816 */ /* 0x000fe40000000000 */
[----:B------:R-:W-:Y:S01]  /*209f0*/  LEA.HI.X R64, R2, UR5, R3, 0x1, P3 ;  /* 0x0000000502407c11 */ /* 0x000fe200098f0c03 */
[----:B0-----:R1:W0:Y:S01]  /*20a00*/  SHFL.IDX PT, R85, R23, RZ, 0x181f ;  /* 0x00181fff17557589 */ /* 0x00122200000e0000 */
[----:B------:R-:W-:Y:S01]  /*20a10*/  ISETP.GE.AND P0, PT, R81, R80, PT ;  /* 0x000000505100720c */ /* 0x000fe20003f06270 */
[----:B------:R2:W-:Y:S01]  /*20a20*/  SYNCS.ARRIVE.TRANS64.RED.A1T0 RZ, [R0+URZ], RZ ;  /* 0x000000ff00ff79a7 */ /* 0x0005e2000810043f */
[----:B------:R-:W-:Y:S01]  /*20a30*/  BSSY B1, `(.L_x_2019) ;  /* 0x0000015000017945 */ /* 0x000fe20003800000 */
[----:B------:R1:W3:Y:S01]  /*20a40*/  SHFL.IDX PT, R81, R64, RZ, 0x181f ;  /* 0x00181fff40517589 */ /* 0x0002e200000e0000 */
[----:B--2---:R-:W-:-:S02]  /*20a50*/  SHF.R.S32.HI R0, RZ, 0x1f, R91 ;  /* 0x0000001fff007819 */ /* 0x004fc4000001145b */
[----:B-1----:R-:W-:Y:S07]  /*20a60*/  @P2 BRA `(.L_x_2020) ;  /* 0x0000000000442947 */ /* 0x002fee0003800000 */
[----:B------:R-:W-:Y:S02]  /*20a70*/  ULDC UR4, c[0x0][0xac8] ;  /* 0x0002b20000047ab9 */ /* 0x000fe40000000800 */
[----:B------:R-:W-:Y:S02]  /*20a80*/  ISETP.GE.AND P5, PT, R18, UR4, PT ;  /* 0x0000000412007c0c */ /* 0x000fe4000bfa6270 */
[----:B------:R-:W-:Y:S02]  /*20a90*/  ISETP.GE.AND P4, PT, R226, UR4, PT ;  /* 0x00000004e2007c0c */ /* 0x000fe4000bf86270 */
[----:B-----5:R-:W-:Y:S02]  /*20aa0*/  ISETP.GE.AND P3, PT, R89, UR4, PT ;  /* 0x0000000459007c0c */ /* 0x020fe4000bf66270 */
[----:B------:R-:W-:-:S07]  /*20ab0*/  ISETP.GE.AND P2, PT, R86, UR4, PT ;  /* 0x0000000456007c0c */ /* 0x000fce000bf46270 */
[----:B0-----:R-:W-:-:S04]  /*20ac0*/  @!P5 LEA R2, P6, R18, R85, 0x1 ;  /* 0x000000551202d211 */ /* 0x001fc800078c08ff */
[----:B---3--:R-:W-:Y:S02]  /*20ad0*/  @!P5 LEA.HI.X R3, R18, R81, R19, 0x1, P6 ;  /* 0x000000511203d211 */ /* 0x008fe400030f0c13 */
[----:B------:R-:W-:-:S03]  /*20ae0*/  @!P4 LEA R20, P6, R91, R85, 0x1 ;  /* 0x000000555b14c211 */ /* 0x000fc600078c08ff */
[----:B------:R1:W-:Y:S01]  /*20af0*/  @!P5 ST.E.128 desc[UR60][R2.64], R4 ;  /* 0x000000040200d985 */ /* 0x0003e2000c101d3c */
        /* <DEDUP_REMOVED lines=8> */
.L_x_2020:
[----:B------:R-:W-:Y:S05]  /*20b80*/  BSYNC B1 ;  /* 0x0000000000017941 */ /* 0x000fea0003800000 */
.L_x_2019:
[----:B-1----:R1:W2:Y:S01]  /*20b90*/  SHFL.IDX PT, R21, R64, 0x1, 0x181f ;  /* 0x00381f0040157f89 */ /* 0x0022a200000e0000 */
[----:B------:R-:W-:Y:S03]  /*20ba0*/  BSSY B1, `(.L_x_2021) ;  /* 0x0000014000017945 */ /* 0x000fe60003800000 */
[----:B-----5:R1:W4:Y:S01]  /*20bb0*/  SHFL.IDX PT, R7, R23, 0x1, 0x181f ;  /* 0x00381f0017077f89 */ /* 0x02032200000e0000 */
[----:B------:R-:W-:Y:S05]  /*20bc0*/  @P1 BRA `(.L_x_2022) ;  /* 0x0000000000441947 */ /* 0x000fea0003800000 */
[----:B------:R-:W-:Y:S02]  /*20bd0*/  ULDC UR4, c[0x0][0xac8] ;  /* 0x0002b20000047ab9 */ /* 0x000fe40000000800 */
[----:B------:R-:W-:Y:S02]  /*20be0*/  ISETP.GE.AND P4, PT, R18, UR4, PT ;  /* 0x0000000412007c0c */ /* 0x000fe4000bf86270 */
[----:B------:R-:W-:Y:S02]  /*20bf0*/  ISETP.GE.AND P3, PT, R226, UR4, PT ;  /* 0x00000004e2007c0c */ /* 0x000fe4000bf66270 */
[----:B------:R-:W-:Y:S02]  /*20c00*/  ISETP.GE.AND P2, PT, R89, UR4, PT ;  /* 0x0000000459007c0c */ /* 0x000fe4000bf46270 */
[----:B------:R-:W-:-:S07]  /*20c10*/  ISETP.GE.AND P1, PT, R86, UR4, PT ;  /* 0x0000000456007c0c */ /* 0x000fce000bf26270 */
[CC--:B----4-:R-:W-:Y:S02]  /*20c20*/  @!P4 LEA R2, P6, R18.reuse, R7.reuse, 0x1 ;  /* 0x000000071202c211 */ /* 0x0d0fe400078c08ff */
[----:B------:R-:W-:Y:S02]  /*20c30*/  @!P3 LEA R4, P5, R91, R7, 0x1 ;  /* 0x000000075b04b211 */ /* 0x000fe400078a08ff */
[----:B--2---:R-:W-:Y:S02]  /*20c40*/  @!P4 LEA.HI.X R3, R18, R21, R19, 0x1, P6 ;  /* 0x000000151203c211 */ /* 0x004fe400030f0c13 */
        /* <DEDUP_REMOVED lines=9> */
.L_x_2022:
[----:B------:R-:W-:Y:S05]  /*20ce0*/  BSYNC B1 ;  /* 0x0000000000017941 */ /* 0x000fea0003800000 */
.L_x_2021:
[----:B--2---:R2:W0:Y:S01]  /*20cf0*/  SHFL.IDX PT, R9, R64, 0x2, 0x181f ;  /* 0x00581f0040097f89 */ /* 0x00442200000e0000 */
[----:B------:R-:W-:Y:S03]  /*20d00*/  BSSY B1, `(.L_x_2023) ;  /* 0x0000014000017945 */ /* 0x000fe60003800000 */
[----:B------:R2:W0:Y:S01]  /*20d10*/  SHFL.IDX PT, R5, R23, 0x2, 0x181f ;  /* 0x00581f0017057f89 */ /* 0x00042200000e0000 */
[----:B------:R-:W-:Y:S05]  /*20d20*/  @P0 BRA `(.L_x_2024) ;  /* 0x0000000000440947 */ /* 0x000fea0003800000 */
[----:B------:R-:W-:Y:S02]  /*20d30*/  ULDC UR4, c[0x0][0xac8] ;  /* 0x0002b20000047ab9 */ /* 0x000fe40000000800 */
[----:B------:R-:W-:Y:S02]  /*20d40*/  ISETP.GE.AND P3, PT, R18, UR4, PT ;  /* 0x0000000412007c0c */ /* 0x000fe4000bf66270 */
[----:B------:R-:W-:Y:S02]  /*20d50*/  ISETP.GE.AND P2, PT, R226, UR4, PT ;  /* 0x00000004e2007c0c */ /* 0x000fe4000bf46270 */
[----:B------:R-:W-:Y:S02]  /*20d60*/  ISETP.GE.AND P1, PT, R89, UR4, PT ;  /* 0x0000000459007c0c */ /* 0x000fe4000bf26270 */
[----:B------:R-:W-:-:S07]  /*20d70*/  ISETP.GE.AND P0, PT, R86, UR4, PT ;  /* 0x0000000456007c0c */ /* 0x000fce000bf06270 */
[CC--:B0-----:R-:W-:Y:S02]  /*20d80*/  @!P3 LEA R2, P6, R18.reuse, R5.reuse, 0x1 ;  /* 0x000000051202b211 */ /* 0x0c1fe400078c08ff */
[-C--:B------:R-:W-:Y:S02]  /*20d90*/  @!P2 LEA R4, P5, R91, R5.reuse, 0x1 ;  /* 0x000000055b04a211 */ /* 0x080fe400078a08ff */
[----:B------:R-:W-:Y:S02]  /*20da0*/  @!P1 LEA R6, P4, R89, R5, 0x1 ;  /* 0x0000000559069211 */ /* 0x000fe400078808ff */
[----:B------:R-:W-:Y:S02]  /*20db0*/  @!P3 LEA.HI.X R3, R18, R9, R19, 0x1, P6 ;  /* 0x000000091203b211 */ /* 0x000fe400030f0c13 */
[----:B------:R-:W-:Y:S02]  /*20dc0*/  @!P0 LEA R8, P6, R86, R5, 0x1 ;  /* 0x0000000556088211 */ /* 0x000fe400078c08ff */
[-C--:B------:R-:W-:Y:S01]  /*20dd0*/  @!P2 LEA.HI.X R5, R91, R9.reuse, R0, 0x1, P5 ;  /* 0x000000095b05a211 */ /* 0x080fe200028f0c00 */
[----:B------:R0:W-:Y:S01]  /*20de0*/  @!P3 ST.E.128 desc[UR60][R2.64], R12 ;  /* 0x0000000c0200b985 */ /* 0x0001e2000c101d3c */
[----:B----4-:R-:W-:-:S02]  /*20df0*/  @!P1 LEA.HI.X R7, R89, R9, R90, 0x1, P4 ;  /* 0x0000000959079211 */ /* 0x010fc400020f0c5a */
[----:B------:R-:W-:Y:S01]  /*20e00*/  @!P0 LEA.HI.X R9, R86, R9, R88, 0x1, P6 ;  /* 0x0000000956098211 */ /* 0x000fe200030f0c58 */
[----:B------:R0:W-:Y:S04]  /*20e10*/  @!P2 ST.E.128 desc[UR60][R4.64], R36 ;  /* 0x000000240400a985 */ /* 0x0001e8000c101d3c */
[----:B------:R0:W-:Y:S04]  /*20e20*/  @!P1 ST.E.128 desc[UR60][R6.64], R52 ;  /* 0x0000003406009985 */ /* 0x0001e8000c101d3c */
[----:B------:R0:W-:Y:S02]  /*20e30*/  @!P0 ST.E.128 desc[UR60][R8.64], R72 ;  /* 0x0000004808008985 */ /* 0x0001e4000c101d3c */
.L_x_2024:
[----:B------:R-:W-:Y:S05]  /*20e40*/  BSYNC B1 ;  /* 0x0000000000017941 */ /* 0x000fea0003800000 */
.L_x_2023:
[----:B0-----:R-:W-:Y:S01]  /*20e50*/  VIADD R3, R87, 0x60 ;  /* 0x0000006057037836 */ /* 0x001fe20000000000 */
[----:B------:R0:W0:Y:S04]  /*20e60*/  SHFL.IDX PT, R9, R64, 0x3, 0x181f ;  /* 0x00781f0040097f89 */ /* 0x00002800000e0000 */
[----:B------:R-:W-:Y:S01]  /*20e70*/  ISETP.GE.AND P0, PT, R3, R80, PT ;  /* 0x000000500300720c */ /* 0x000fe20003f06270 */
[----:B-12---:R-:W1:-:S12]  /*20e80*/  SHFL.IDX PT, R23, R23, 0x3, 0x181f ;  /* 0x00781f0017177f89 */ /* 0x006e5800000e0000 */
[----:B------:R-:W-:Y:S05]  /*20e90*/  @P0 BRA `(.L_x_2025) ;  /* 0x0000000c00a80947 */ /* 0x000fea0003800000 */
[----:B------:R-:W-:Y:S02]  /*20ea0*/  ULDC UR4, c[0x0][0xac8] ;  /* 0x0002b20000047ab9 */ /* 0x000fe40000000800 */
[----:B------:R-:W-:Y:S02]  /*20eb0*/  ISETP.GE.AND P3, PT, R18, UR4, PT ;  /* 0x0000000412007c0c */ /* 0x000fe4000bf66270 */
[----:B------:R-:W-:Y:S02]  /*20ec0*/  ISETP.GE.AND P4, PT, R226, UR4, PT ;  /* 0x00000004e2007c0c */ /* 0x000fe4000bf86270 */
[----:B------:R-:W-:-:S09]  /*20ed0*/  ISETP.GE.AND P5, PT, R89, UR4, PT ;  /* 0x0000000459007c0c */ /* 0x000fd2000bfa6270 */
[CC--:B-1----:R-:W-:Y:S02]  /*20ee0*/  @!P3 LEA R2, P0, R18.reuse, R23.reuse, 0x1 ;  /* 0x000000171202b211 */ /* 0x0c2fe400078008ff */
[-C--:B------:R-:W-:Y:S02]  /*20ef0*/  @!P4 LEA R4, P1, R91, R23.reuse, 0x1 ;  /* 0x000000175b04c211 */ /* 0x080fe400078208ff */
[----:B------:R-:W-:Y:S02]  /*20f00*/  @!P5 LEA R6, P2, R89, R23, 0x1 ;  /* 0x000000175906d211 */ /* 0x000fe400078408ff */
[-C--:B0-----:R-:W-:Y:S02]  /*20f10*/  @!P3 LEA.HI.X R3, R18, R9.reuse, R19, 0x1, P0 ;  /* 0x000000091203b211 */ /* 0x081fe400000f0c13 */
[-C--:B------:R-:W-:Y:S02]  /*20f20*/  @!P4 LEA.HI.X R5, R91, R9.reuse, R0, 0x1, P1 ;  /* 0x000000095b05c211 */ /* 0x080fe400008f0c00 */
[----:B----4-:R-:W-:Y:S01]  /*20f30*/  @!P5 LEA.HI.X R7, R89, R9, R90, 0x1, P2 ;  /* 0x000000095907d211 */ /* 0x010fe200010f0c5a */
[----:B------:R0:W-:Y:S01]  /*20f40*/  @!P3 ST.E.128 desc[UR60][R2.64], R24 ;  /* 0x000000180200b985 */ /* 0x0001e2000c101d3c */
[----:B------:R-:W-:-:S03]  /*20f50*/  ISETP.GE.AND P0, PT, R86, UR4, PT ;  /* 0x0000000456007c0c */ /* 0x000fc6000bf06270 */
[----:B------:R0:W-:Y:S04]  /*20f60*/  @!P4 ST.E.128 desc[UR60][R4.64], R40 ;  /* 0x000000280400c985 */ /* 0x0001e8000c101d3c */
[----:B------:R0:W-:Y:S06]  /*20f70*/  @!P5 ST.E.128 desc[UR60][R6.64], R56 ;  /* 0x000000380600d985 */ /* 0x0001ec000c101d3c */
[----:B------:R-:W-:Y:S05]  /*20f80*/  @P0 BRA `(.L_x_2025) ;  /* 0x0000000c006c0947 */ /* 0x000fea0003800000 */
[----:B0-----:R-:W-:-:S04]  /*20f90*/  LEA R2, P0, R86, R23, 0x1 ;  /* 0x0000001756027211 */ /* 0x001fc800078008ff */
[----:B------:R-:W-:-:S05]  /*20fa0*/  LEA.HI.X R3, R86, R9, R88, 0x1, P0 ;  /* 0x0000000956037211 */ /* 0x000fca00000f0c58 */
[----:B------:R0:W-:Y:S01]  /*20fb0*/  ST.E.128 desc[UR60][R2.64], R76 ;  /* 0x0000004c02007985 */ /* 0x0001e2000c101d3c */
[----:B------:R-:W-:Y:S05]  /*20fc0*/  BRA `(.L_x_2025) ;  /* 0x0000000c005c7947 */ /* 0x000fea0003800000 */
.L_x_2017:
[----:B------:R-:W2:Y:S01]  /*20fd0*/  LDL R9, [R1+0x64] ;  /* 0x0000640001097983 */ /* 0x000ea20000100800 */
[----:B------:R-:W-:Y:S01]  /*20fe0*/  ULDC.64 UR4, c[0x0][0xc00] ;  /* 0x0003000000047ab9 */ /* 0x000fe20000000a00 */
[----:B------:R-:W2:Y:S01]  /*20ff0*/  LDC.64 R2, c[0x0][0xc00] ;  /* 0x00030000ff027b82 */ /* 0x000ea20000000a00 */
[----:B------:R-:W-:Y:S02]  /*21000*/  ISETP.NE.U32.AND P0, PT, RZ, UR4, PT ;  /* 0x00000004ff007c0c */ /* 0x000fe4000bf05070 */
[----:B------:R-:W-:Y:S02]  /*21010*/  MOV R6, RZ ;  /* 0x000000ff00067202 */ /* 0x000fe40000000f00 */
[----:B------:R-:W-:Y:S01]  /*21020*/  ISETP.NE.AND.EX P0, PT, RZ, UR5, PT, P0 ;  /* 0x00000005ff007c0c */ /* 0x000fe2000bf05300 */
[----:B------:R-:W-:Y:S02]  /*21030*/  ULDC.64 UR4, c[0x0][0xc08] ;  /* 0x0003020000047ab9 */ /* 0x000fe40000000a00 */
[----:B------:R-:W-:Y:S01]  /*21040*/  ISETP.NE.U32.AND P1, PT, RZ, UR4, PT ;  /* 0x00000004ff007c0c */ /* 0x000fe2000bf25070 */
[----:B-----5:R-:W3:Y:S03]  /*21050*/  LDC R23, c[0x0][0xbe8] ;  /* 0x0002fa00ff177b82 */ /* 0x020ee60000000800 */
[----:B------:R-:W-:-:S13]  /*21060*/  ISETP.NE.AND.EX P1, PT, RZ, UR5, PT, P1 ;  /* 0x00000005ff007c0c */ /* 0x000fda000bf25310 */
[----:B------:R-:W4:Y:S01]  /*21070*/  @P1 LDC.64 R4, c[0x0][0xc08] ;  /* 0x00030200ff041b82 */ /* 0x000f220000000a00 */
[----:B------:R-:W-:Y:S02]  /*21080*/  ULDC UR4, c[0x0][0xa88] ;  /* 0x0002a20000047ab9 */ /* 0x000fe40000000800 */
[----:B------:R-:W-:Y:S01]  /*21090*/  IMAD.U32 R0, RZ, RZ, UR4 ;  /* 0x00000004ff007e24 */ /* 0x000fe2000f8e00ff */
[----:B------:R-:W0:Y:S01]  /*210a0*/  S2R R8, SR_TID.X ;  /* 0x0000000000087919 */ /* 0x000e220000002100 */
[----:B--2---:R-:W-:-:S04]  /*210b0*/  IMAD.WIDE R2, R9, 0x4, R2 ;  /* 0x0000000409027825 */ /* 0x004fc800078e0202 */
[----:B----4-:R-:W-:Y:S01]  /*210c0*/  @P1 IMAD.WIDE R4, R9, 0x4, R4 ;  /* 0x0000000409041825 */ /* 0x010fe200078e0204 */
[----:B------:R2:W5:Y:S04]  /*210d0*/  @P0 LDG.E R6, desc[UR60][R2.64] ;  /* 0x0000003c02060981 */ /* 0x000568000c1e1900 */
[----:B------:R2:W5:Y:S01]  /*210e0*/  @P1 LDG.E R0, desc[UR60][R4.64] ;  /* 0x0000003c04001981 */ /* 0x000562000c1e1900 */
[----:B---3--:R-:W-:Y:S01]  /*210f0*/  ISETP.NE.AND P2, PT, R23, 0x1, PT ;  /* 0x000000011700780c */ /* 0x008fe20003f45270 */
[----:B0-----:R-:W-:-:S05]  /*21100*/  VIADD R7, R8, 0xffffff80 ;  /* 0xffffff8008077836 */ /* 0x001fca0000000000 */
[----:B------:R-:W-:Y:S02]  /*21110*/  ISETP.GE.AND P3, PT, R7, 0x80, PT ;  /* 0x000000800700780c */ /* 0x000fe40003f66270 */
[----:B------:R-:W-:-:S05]  /*21120*/  SHF.R.S32.HI R7, RZ, 0x1f, R9 ;  /* 0x0000001fff077819 */ /* 0x000fca0000011409 */
[----:B------:R-:W0:Y:S08]  /*21130*/  @P2 LDC R14, c[0x0][0xbec] ;  /* 0x0002fb00ff0e2b82 */ /* 0x000e300000000800 */
[----:B------:R-:W3:Y:S01]  /*21140*/  @P2 LDC R25, c[0x0][0xbf0] ;  /* 0x0002fc00ff192b82 */ /* 0x000ee20000000800 */
[----:B--2---:R-:W-:Y:S05]  /*21150*/  @P1 BRA `(.L_x_2026) ;  /* 0x0000000000101947 */ /* 0x004fea0003800000 */
[----:B------:R-:W-:Y:S05]  /*21160*/  @!P0 BRA `(.L_x_2026) ;  /* 0x00000000000c8947 */ /* 0x000fea0003800000 */
[----:B------:R-:W2:Y:S04]  /*21170*/  LDG.E R5, desc[UR60][R2.64] ;  /* 0x0000003c02057981 */ /* 0x000ea8000c1e1900 */
[----:B-----5:R-:W2:Y:S02]  /*21180*/  LDG.E R0, desc[UR60][R2.64+0x4] ;  /* 0x0000043c02007981 */ /* 0x020ea4000c1e1900 */
[----:B--2---:R-:W-:-:S07]  /*21190*/  IMAD.IADD R0, R0, 0x1, -R5 ;  /* 0x0000000100007824 */ /* 0x004fce00078e0a05 */
.L_x_2026:
[----:B------:R-:W2:Y:S04]  /*211a0*/  LDL R24, [R1+0x60] ;  /* 0x0000600001187983 */ /* 0x000ea80000100800 */
[----:B------:R4:W5:Y:S01]  /*211b0*/  LDL R26, [R1+0x34] ;  /* 0x00003400011a7983 */ /* 0x0009620000100800 */
[----:B------:R-:W-:Y:S01]  /*211c0*/  BSSY B1, `(.L_x_2027) ;  /* 0x000002c000017945 */ /* 0x000fe20003800000 */
[----:B------:R-:W-:Y:S02]  /*211d0*/  SEL R13, R9, RZ, !P0 ;  /* 0x000000ff090d7207 */ /* 0x000fe40004000000 */
[----:B------:R-:W-:Y:S02]  /*211e0*/  SEL R12, R7, RZ, !P0 ;  /* 0x000000ff070c7207 */ /* 0x000fe40004000000 */
[----:B-----5:R-:W-:-:S02]  /*211f0*/  SHF.R.S32.HI R11, RZ, 0x1f, R6 ;  /* 0x0000001fff0b7819 */ /* 0x020fc40000011406 */
[----:B--2---:R-:W-:Y:S01]  /*21200*/  SHF.R.S32.HI R10, RZ, 0x1f, R24 ;  /* 0x0000001fff0a7819 */ /* 0x004fe20000011418 */
[----:B----4-:R-:W-:Y:S06]  /*21210*/  @P3 BRA `(.L_x_2028) ;  /* 0x0000000000983947 */ /* 0x010fec0003800000 */
[----:B------:R-:W2:Y:S01]  /*21220*/  LDC R9, c[0x0][0xbe8] ;  /* 0x0002fa00ff097b82 */ /* 0x000ea20000000800 */
[----:B------:R-:W-:Y:S01]  /*21230*/  IADD3 R8, R26, -0x80, R8 ;  /* 0xffffff801a087810 */ /* 0x000fe20007ffe008 */
[----:B--2---:R-:W-:-:S05]  /*21240*/  IMAD R2, R0, R9, RZ ;  /* 0x0000000900027224 */ /* 0x004fca00078e02ff */
[----:B------:R-:W-:-:S13]  /*21250*/  ISETP.GE.AND P0, PT, R8, R2, PT ;  /* 0x000000020800720c */ /* 0x000fda0003f06270 */
[----:B------:R-:W-:Y:S05]  /*21260*/  @P0 BRA `(.L_x_2028) ;  /* 0x0000000000840947 */ /* 0x000fea0003800000 */
[----:B------:R-:W-:Y:S01]  /*21270*/  ISETP.NE.AND P0, PT, R9, 0x1, PT ;  /* 0x000000010900780c */ /* 0x000fe20003f05270 */
[----:B------:R-:W-:Y:S01]  /*21280*/  ULDC.64 UR4, c[0x0][0xb90] ;  /* 0x0002e40000047ab9 */ /* 0x000fe20000000a00 */
[----:B------:R-:W-:Y:S01]  /*21290*/  MOV R2, R6 ;  /* 0x0000000600027202 */ /* 0x000fe20000000f00 */
[----:B------:R-:W-:Y:S02]  /*212a0*/  IMAD R7, R10, UR4, RZ ;  /* 0x000000040a077c24 */ /* 0x000fe4000f8e02ff */
[----:B------:R-:W-:Y:S02]  /*212b0*/  IMAD.MOV.U32 R3, RZ, RZ, R11 ;  /* 0x000000ffff037224 */ /* 0x000fe400078e000b */
[----:B------:R-:W-:Y:S02]  /*212c0*/  IMAD.MOV.U32 R5, RZ, RZ, R8 ;  /* 0x000000ffff057224 */ /* 0x000fe400078e0008 */
[----:B------:R-:W-:-:S04]  /*212d0*/  IMAD.WIDE.U32 R2, R24, UR4, R2 ;  /* 0x0000000418027c25 */ /* 0x000fc8000f8e0002 */
[----:B------:R-:W2:Y:S01]  /*212e0*/  @P0 LDC R15, c[0x0][0xbec] ;  /* 0x0002fb00ff0f0b82 */ /* 0x000ea20000000800 */
[----:B------:R-:W-:Y:S01]  /*212f0*/  IMAD R7, R24, UR5, R7 ;  /* 0x0000000518077c24 */ /* 0x000fe2000f8e0207 */
[----:B------:R-:W-:-:S03]  /*21300*/  ULDC.64 UR4, c[0x0][0xb98] ;  /* 0x0002e60000047ab9 */ /* 0x000fc60000000a00 */
[----:B------:R-:W-:-:S03]  /*21310*/  IMAD.IADD R3, R3, 0x1, R7 ;  /* 0x0000000103037824 */ /* 0x000fc600078e0207 */
[----:B------:R-:W4:Y:S01]  /*21320*/  @P0 LDC R21, c[0x0][0xbf0] ;  /* 0x0002fc00ff150b82 */ /* 0x000f220000000800 */
[----:B------:R-:W-:-:S04]  /*21330*/  IMAD.WIDE.U32 R2, R13, UR4, R2 ;  /* 0x000000040d027c25 */ /* 0x000fc8000f8e0002 */
[----:B--2---:R-:W-:-:S05]  /*21340*/  @P0 IMAD.HI.U32 R4, R8, R15, RZ ;  /* 0x0000000f08040227 */ /* 0x004fca00078e00ff */
[----:B----4-:R-:W-:Y:S01]  /*21350*/  @P0 SHF.R.U32.HI R5, RZ, R21, R4 ;  /* 0x00000015ff050219 */ /* 0x010fe20000011604 */
        /* <DEDUP_REMOVED lines=18> */
.L_x_2028:
[----:B------:R-:W-:Y:S05]  /*21480*/  BSYNC B1 ;  /* 0x0000000000017941 */ /* 0x000fea0003800000 */
.L_x_2027:
[----:B--2---:R-:W2:Y:S01]  /*21490*/  LDL R4, [R1+0x58] ;  /* 0x0000580001047983 */ /* 0x004ea20000100800 */
[----:B------:R-:W-:-:S03]  /*214a0*/  ULDC.64 UR4, c[0x0][0xaa0] ;  /* 0x0002a80000047ab9 */ /* 0x000fc60000000a00 */
[----:B------:R-:W4:Y:S04]  /*214b0*/  LDL R8, [R1+0x74] ;  /* 0x0000740001087983 */ /* 0x000f280000100800 */
[----:B------:R0:W5:Y:S04]  /*214c0*/  LDL R15, [R1+0x30] ;  /* 0x00003000010f7983 */ /* 0x0001680000100800 */
[----:B------:R0:W5:Y:S04]  /*214d0*/  LDL R20, [R1+0x70] ;  /* 0x0000700001147983 */ /* 0x0001680000100800 */
[----:B------:R0:W5:Y:S01]  /*214e0*/  LDL R21, [R1+0x2c] ;  /* 0x00002c0001157983 */ /* 0x0001620000100800 */
        /* <DEDUP_REMOVED lines=8> */
[----:B------:R-:W-:Y:S01]  /*21570*/  ULDC.64 UR4, c[0x0][0xaf0] ;  /* 0x0002bc0000047ab9 */ /* 0x000fe20000000a00 */
[----:B--2---:R-:W-:-:S04]  /*21580*/  IMAD R4, R4, 0x20, R218 ;  /* 0x0000002004047824 */ /* 0x004fc800078e02da */
[----:B------:R-:W-:-:S04]  /*21590*/  IMAD.IADD R9, R26, 0x1, R4 ;  /* 0x000000011a097824 */ /* 0x000fc800078e0204 */
[----:B0-----:R-:W-:Y:S02]  /*215a0*/  @P2 IMAD.HI.U32 R4, R9, R14, RZ ;  /* 0x0000000e09042227 */ /* 0x001fe400078e00ff */
[----:B------:R0:W5:Y:S02]  /*215b0*/  LDL R14, [R1+0x5c] ;  /* 0x00005c00010e7983 */ /* 0x0001640000100800 */
[----:B------:R-:W-:Y:S01]  /*215c0*/  IMAD.MOV.U32 R5, RZ, RZ, R9 ;  /* 0x000000ffff057224 */ /* 0x000fe200078e0009 */
[----:B---3--:R-:W-:Y:S01]  /*215d0*/  @P2 SHF.R.U32.HI R5, RZ, R25, R4 ;  /* 0x00000019ff052219 */ /* 0x008fe20000011604 */
[----:B------:R-:W-:Y:S02]  /*215e0*/  IMAD R6, R12, UR4, RZ ;  /* 0x000000040c067c24 */ /* 0x000fe4000f8e02ff */
[----:B------:R-:W-:Y:S01]  /*215f0*/  IMAD.IADD R3, R3, 0x1, R7 ;  /* 0x0000000103037824 */ /* 0x000fe200078e0207 */
[----:B------:R-:W-:Y:S01]  /*21600*/  SHF.R.S32.HI R4, RZ, 0x1f, R5 ;  /* 0x0000001fff047819 */ /* 0x000fe20000011405 */
[----:B------:R-:W-:-:S02]  /*21610*/  IMAD R7, R13, UR5, R6 ;  /* 0x000000050d077c24 */ /* 0x000fc4000f8e0206 */
[----:B------:R-:W-:Y:S01]  /*21620*/  IMAD.WIDE.U32 R2, R13, UR4, R2 ;  /* 0x000000040d027c25 */ /* 0x000fe2000f8e0002 */
[----:B------:R-:W-:-:S03]  /*21630*/  ULDC.64 UR4, c[0x0][0xae0] ;  /* 0x0002b80000047ab9 */ /* 0x000fc60000000a00 */
[----:B------:R-:W-:Y:S02]  /*21640*/  IMAD.MOV R6, RZ, RZ, -R5 ;  /* 0x000000ffff067224 */ /* 0x000fe400078e0a05 */
[----:B------:R-:W-:Y:S02]  /*21650*/  IMAD.IADD R3, R3, 0x1, R7 ;  /* 0x0000000103037824 */ /* 0x000fe400078e0207 */
[----:B------:R-:W-:Y:S02]  /*21660*/  IMAD R4, R4, UR4, RZ ;  /* 0x0000000404047c24 */ /* 0x000fe4000f8e02ff */
[----:B------:R-:W-:Y:S02]  /*21670*/  IMAD R7, R23, R6, R9 ;  /* 0x0000000617077224 */ /* 0x000fe400078e0209 */
[C---:B------:R-:W-:Y:S02]  /*21680*/  IMAD R9, R5.reuse, UR5, R4 ;  /* 0x0000000505097c24 */ /* 0x040fe4000f8e0204 */
[----:B------:R-:W-:Y:S01]  /*21690*/  IMAD.WIDE.U32 R2, R5, UR4, R2 ;  /* 0x0000000405027c25 */ /* 0x000fe2000f8e0002 */
[----:B------:R-:W-:Y:S01]  /*216a0*/  SHF.R.S32.HI R4, RZ, 0x1f, R7 ;  /* 0x0000001fff047819 */ /* 0x000fe20000011407 */
[----:B------:R-:W-:-:S02]  /*216b0*/  ULDC.64 UR4, c[0x0][0xad8] ;  /* 0x0002b60000047ab9 */ /* 0x000fc40000000a00 */
[----:B------:R-:W-:Y:S02]  /*216c0*/  IMAD.IADD R3, R3, 0x1, R9 ;  /* 0x0000000103037824 */ /* 0x000fe400078e0209 */
[----:B------:R-:W-:Y:S01]  /*216d0*/  IMAD R4, R4, UR4, RZ ;  /* 0x0000000404047c24 */ /* 0x000fe2000f8e02ff */
[----:B------:R-:W-:Y:S01]  /*216e0*/  IADD3 R6, R218, R26, RZ ;  /* 0x0000001ada067210 */ /* 0x000fe20007ffe0ff */
[----:B------:R-:W-:Y:S02]  /*216f0*/  IMAD R23, R0, R23, RZ ;  /* 0x0000001700177224 */ /* 0x000fe400078e02ff */
[C---:B------:R-:W-:Y:S02]  /*21700*/  IMAD R5, R7.reuse, UR5, R4 ;  /* 0x0000000507057c24 */ /* 0x040fe4000f8e0204 */
[----:B------:R-:W-:Y:S01]  /*21710*/  IMAD.WIDE.U32 R2, R7, UR4, R2 ;  /* 0x0000000407027c25 */ /* 0x000fe2000f8e0002 */
[----:B------:R-:W-:Y:S01]  /*21720*/  ISETP.GE.AND P2, PT, R6, R23, PT ;  /* 0x000000170600720c */ /* 0x000fe20003f46270 */
[----:B------:R-:W-:-:S02]  /*21730*/  ULDC.64 UR4, c[0x0][0xa80] ;  /* 0x0002a00000047ab9 */ /* 0x000fc40000000a00 */
[----:B------:R-:W-:Y:S01]  /*21740*/  IMAD.IADD R3, R3, 0x1, R5 ;  /* 0x0000000103037824 */ /* 0x000fe200078e0205 */
[----:B------:R-:W-:Y:S01]  /*21750*/  LEA R4, P3, R2, UR4, 0x1 ;  /* 0x0000000402047c11 */ /* 0x000fe2000f8608ff */
[----:B------:R-:W-:-:S03]  /*21760*/  VIADD R0, R6, 0x20 ;  /* 0x0000002006007836 */ /* 0x000fc60000000000 */
[----:B------:R-:W-:Y:S02]  /*21770*/  LEA.HI.X R5, R2, UR5, R3, 0x1, P3 ;  /* 0x0000000502057c11 */ /* 0x000fe400098f0c03 */
[-C--:B------:R-:W-:Y:S01]  /*21780*/  ISETP.GE.AND P1, PT, R0, R23.reuse, PT ;  /* 0x000000170000720c */ /* 0x080fe20003f26270 */
[----:B------:R-:W-:Y:S01]  /*21790*/  VIADD R0, R6, 0x40 ;  /* 0x0000004006007836 */ /* 0x000fe20000000000 */
[----:B------:R0:W2:Y:S01]  /*217a0*/  SHFL.IDX PT, R2, R4, RZ, 0x181f ;  /* 0x00181fff04027589 */ /* 0x0000a200000e0000 */
[----:B------:R-:W-:Y:S03]  /*217b0*/  BSSY B1, `(.L_x_2029) ;  /* 0x0000016000017945 */ /* 0x000fe60003800000 */
[----:B------:R0:W3:Y:S01]  /*217c0*/  SHFL.IDX PT, R3, R5, RZ, 0x181f ;  /* 0x00181fff05037589 */ /* 0x0000e200000e0000 */
[----:B----4-:R-:W-:Y:S02]  /*217d0*/  MOV R24, R8 ;  /* 0x0000000800187202 */ /* 0x010fe40000000f00 */
[----:B------:R-:W-:Y:S01]  /*217e0*/  ISETP.GE.AND P0, PT, R0, R23, PT ;  /* 0x000000170000720c */ /* 0x000fe20003f06270 */
[----:B------:R-:W-:-:S12]  /*217f0*/  @P2 BRA `(.L_x_2030) ;  /* 0x0000000000442947 */ /* 0x000fd80003800000 */
[----:B------:R-:W-:Y:S02]  /*21800*/  ULDC UR4, c[0x0][0xac8] ;  /* 0x0002b20000047ab9 */ /* 0x000fe40000000800 */
[----:B------:R-:W-:Y:S02]  /*21810*/  ISETP.GE.AND P5, PT, R18, UR4, PT ;  /* 0x0000000412007c0c */ /* 0x000fe4000bfa6270 */
[----:B-----5:R-:W-:Y:S02]  /*21820*/  ISETP.GE.AND P3, PT, R21, UR4, PT ;  /* 0x0000000415007c0c */ /* 0x020fe4000bf66270 */
[----:B------:R-:W-:Y:S02]  /*21830*/  ISETP.GE.AND P2, PT, R15, UR4, PT ;  /* 0x000000040f007c0c */ /* 0x000fe4000bf46270 */
[----:B------:R-:W-:-:S07]  /*21840*/  ISETP.GE.AND P4, PT, R226, UR4, PT ;  /* 0x00000004e2007c0c */ /* 0x000fce000bf86270 */
[----:B--2---:R-:W-:-:S04]  /*21850*/  @!P5 LEA R8, P6, R18, R2, 0x1 ;  /* 0x000000021208d211 */ /* 0x004fc800078c08ff */
[-C--:B---3--:R-:W-:Y:S02]  /*21860*/  @!P5 LEA.HI.X R9, R18, R3.reuse, R19, 0x1, P6 ;  /* 0x000000031209d211 */ /* 0x088fe400030f0c13 */
[CC--:B------:R-:W-:Y:S01]  /*21870*/  @!P3 LEA R10, P6, R21.reuse, R2.reuse, 0x1 ;  /* 0x00000002150ab211 */ /* 0x0c0fe200078c08ff */
        /* <DEDUP_REMOVED lines=9> */
.L_x_2030:
[----:B------:R-:W-:Y:S05]  /*21910*/  BSYNC B1 ;  /* 0x0000000000017941 */ /* 0x000fea0003800000 */
.L_x_2029:
[----:B---34-:R3:W4:Y:S01]  /*21920*/  SHFL.IDX PT, R3, R5, 0x1, 0x181f ;  /* 0x00381f0005037f89 */ /* 0x01872200000e0000 */
[----:B------:R-:W-:Y:S03]  /*21930*/  BSSY B1, `(.L_x_2031) ;  /* 0x0000014000017945 */ /* 0x000fe60003800000 */
[----:B--2---:R3:W2:Y:S01]  /*21940*/  SHFL.IDX PT, R2, R4, 0x1, 0x181f ;  /* 0x00381f0004027f89 */ /* 0x0046a200000e0000 */
[----:B------:R-:W-:Y:S05]  /*21950*/  @P1 BRA `(.L_x_2032) ;  /* 0x0000000000441947 */ /* 0x000fea0003800000 */
[----:B------:R-:W-:Y:S02]  /*21960*/  ULDC UR4, c[0x0][0xac8] ;  /* 0x0002b20000047ab9 */ /* 0x000fe40000000800 */
[----:B------:R-:W-:Y:S02]  /*21970*/  ISETP.GE.AND P4, PT, R18, UR4, PT ;  /* 0x0000000412007c0c */ /* 0x000fe4000bf86270 */
[----:B------:R-:W-:Y:S02]  /*21980*/  ISETP.GE.AND P3, PT, R226, UR4, PT ;  /* 0x00000004e2007c0c */ /* 0x000fe4000bf66270 */
[----:B-----5:R-:W-:Y:S02]  /*21990*/  ISETP.GE.AND P2, PT, R21, UR4, PT ;  /* 0x0000000415007c0c */ /* 0x020fe4000bf46270 */
[----:B------:R-:W-:-:S07]  /*219a0*/  ISETP.GE.AND P1, PT, R15, UR4, PT ;  /* 0x000000040f007c0c */ /* 0x000fce000bf26270 */
[-C--:B--2---:R-:W-:Y:S02]  /*219b0*/  @!P4 LEA R8, P6, R18, R2.reuse, 0x1 ;  /* 0x000000021208c211 */ /* 0x084fe400078c08ff */
[----:B------:R-:W-:Y:S02]  /*219c0*/  @!P3 SHF.L.U32 R7, R14, 0x3, RZ ;  /* 0x000000030e07b819 */ /* 0x000fe400000006ff */
[-C--:B----4-:R-:W-:Y:S02]  /*219d0*/  @!P4 LEA.HI.X R9, R18, R3.reuse, R19, 0x1, P6 ;  /* 0x000000031209c211 */ /* 0x090fe400030f0c13 */
[-C--:B------:R-:W-:Y:S02]  /*219e0*/  @!P2 LEA R10, P5, R21, R2.reuse, 0x1 ;  /* 0x00000002150aa211 */ /* 0x080fe400078a08ff */
[----:B------:R-:W-:Y:S01]  /*219f0*/  @!P1 LEA R12, P6, R15, R2, 0x1 ;  /* 0x000000020f0c9211 */ /* 0x000fe200078c08ff */
[----:B------:R2:W-:Y:S01]  /*21a00*/  @!P4 ST.E.128 desc[UR60][R8.64], RZ ;  /* 0x000000ff0800c985 */ /* 0x0005e2000c101d3c */
[----:B------:R-:W-:-:S02]  /*21a10*/  @!P2 LEA.HI.X R11, R21, R3, R24, 0x1, P5 ;  /* 0x00000003150ba211 */ /* 0x000fc400028f0c18 */
[----:B------:R-:W-:Y:S01]  /*21a20*/  @!P1 LEA.HI.X R13, R15, R3, R20, 0x1, P6 ;  /* 0x000000030f0d9211 */ /* 0x000fe200030f0c14 */
[----:B------:R-:W-:-:S05]  /*21a30*/  @!P3 IMAD.WIDE R2, R7, 0x2, R2 ;  /* 0x000000020702b825 */ /* 0x000fca00078e0202 */
[----:B------:R2:W-:Y:S04]  /*21a40*/  @!P3 ST.E.128 desc[UR60][R2.64], RZ ;  /* 0x000000ff0200b985 */ /* 0x0005e8000c101d3c */
[----:B------:R2:W-:Y:S04]  /*21a50*/  @!P2 ST.E.128 desc[UR60][R10.64], RZ ;  /* 0x000000ff0a00a985 */ /* 0x0005e8000c101d3c */
[----:B------:R2:W-:Y:S02]  /*21a60*/  @!P1 ST.E.128 desc[UR60][R12.64], RZ ;  /* 0x000000ff0c009985 */ /* 0x0005e4000c101d3c */
.L_x_2032:
[----:B------:R-:W-:Y:S05]  /*21a70*/  BSYNC B1 ;  /* 0x0000000000017941 */ /* 0x000fea0003800000 */
.L_x_2031:
[----:B--2-4-:R2:W4:Y:S01]  /*21a80*/  SHFL.IDX PT, R3, R5, 0x2, 0x181f ;  /* 0x00581f0005037f89 */ /* 0x01452200000e0000 */
[----:B------:R-:W-:Y:S03]  /*21a90*/  BSSY B1, `(.L_x_2033) ;  /* 0x0000014000017945 */ /* 0x000fe60003800000 */
[----:B------:R2:W0:Y:S01]  /*21aa0*/  SHFL.IDX PT, R2, R4, 0x2, 0x181f ;  /* 0x00581f0004027f89 */ /* 0x00042200000e0000 */
[----:B------:R-:W-:Y:S05]  /*21ab0*/  @P0 BRA `(.L_x_2034) ;  /* 0x0000000000440947 */ /* 0x000fea0003800000 */
[----:B------:R-:W-:Y:S02]  /*21ac0*/  ULDC UR4, c[0x0][0xac8] ;  /* 0x0002b20000047ab9 */ /* 0x000fe40000000800 */
[----:B------:R-:W-:Y:S02]  /*21ad0*/  ISETP.GE.AND P3, PT, R18, UR4, PT ;  /* 0x0000000412007c0c */ /* 0x000fe4000bf66270 */
[----:B-----5:R-:W-:Y:S02]  /*21ae0*/  ISETP.GE.AND P5, PT, R21, UR4, PT ;  /* 0x0000000415007c0c */ /* 0x020fe4000bfa6270 */
[----:B------:R-:W-:Y:S02]  /*21af0*/  ISETP.GE.AND P6, PT, R15, UR4, PT ;  /* 0x000000040f007c0c */ /* 0x000fe4000bfc6270 */
[----:B------:R-:W-:-:S07]  /*21b00*/  ISETP.GE.AND P4, PT, R226, UR4, PT ;  /* 0x00000004e2007c0c */ /* 0x000fce000bf86270 */
[-C--:B0-----:R-:W-:Y:S02]  /*21b10*/  @!P3 LEA R8, P0, R18, R2.reuse, 0x1 ;  /* 0x000000021208b211 */ /* 0x081fe400078008ff */
[-C--:B------:R-:W-:Y:S02]  /*21b20*/  @!P5 LEA R10, P1, R21, R2.reuse, 0x1 ;  /* 0x00000002150ad211 */ /* 0x080fe400078208ff */
[----:B------:R-:W-:Y:S02]  /*21b30*/  @!P6 LEA R12, P2, R15, R2, 0x1 ;  /* 0x000000020f0ce211 */ /* 0x000fe400078408ff */
[----:B------:R-:W-:Y:S01]  /*21b40*/  @!P4 IMAD.SHL.U32 R7, R14, 0x8, RZ ;  /* 0x000000080e07c824 */ /* 0x000fe200078e00ff */
        /* <DEDUP_REMOVED lines=8> */
.L_x_2034:
[----:B------:R-:W-:Y:S05]  /*21bd0*/  BSYNC B1 ;  /* 0x0000000000017941 */ /* 0x000fea0003800000 */
.L_x_2033:
[----:B------:R-:W-:Y:S01]  /*21be0*/  VIADD R0, R6, 0x60 ;  /* 0x0000006006007836 */ /* 0x000fe20000000000 */
[----:B0---4-:R0:W4:Y:S04]  /*21bf0*/  SHFL.IDX PT, R3, R5, 0x3, 0x181f ;  /* 0x00781f0005037f89 */ /* 0x01112800000e0000 */
[----:B------:R-:W-:Y:S01]  /*21c00*/  ISETP.GE.AND P0, PT, R0, R23, PT ;  /* 0x000000170000720c */ /* 0x000fe20003f06270 */
[----:B------:R0:W0:-:S12]  /*21c10*/  SHFL.IDX PT, R2, R4, 0x3, 0x181f ;  /* 0x00781f0004027f89 */ /* 0x00001800000e0000 */
        /* <DEDUP_REMOVED lines=18> */
.L_x_2025:
[----:B------:R-:W-:Y:S05]  /*21d40*/  BSYNC B0 ;  /* 0x0000000000007941 */ /* 0x000fea0003800000 */
.L_x_2016:
[----:B------:R-:W-:Y:S02]  /*21d50*/  ULDC UR4, c[0x0][0xc3c] ;  /* 0x00030f0000047ab9 */ /* 0x000fe40000000800 */
[----:B-1----:R-:W-:-:S13]  /*21d60*/  ISETP.GE.AND P0, PT, R67, UR4, PT ;  /* 0x0000000443007c0c */ /* 0x002fda000bf06270 */
[----:B------:R-:W-:Y:S05]  /*21d70*/  @!P0 BRA `(.L_x_2035) ;  /* 0xfffffdf400c08947 */ /* 0x000fea000383ffff */
[----:B------:R-:W-:Y:S05]  /*21d80*/  BRA `(.L_x_1746) ;  /* 0x0000009000b87947 */ /* 0x000fea0003800000 */
.L_x_1744:
        /* <DEDUP_REMOVED lines=18> */
.L_x_2036:
[----:B------:R-:W-:Y:S01]  /*21eb0*/  LOP3.LUT R0, R4, 0x1f, RZ, 0xc0, !PT ;  /* 0x0000001f04007812 */ /* 0x000fe200078ec0ff */
[----:B------:R-:W-:Y:S01]  /*21ec0*/  ULDC UR4, c[0x0][0xc3c] ;  /* 0x00030f0000047ab9 */ /* 0x000fe20000000800 */
[----:B------:R-:W1:Y:S01]  /*21ed0*/  S2UR UR6, SR_CTAID.X ;  /* 0x00000000000679c3 */ /* 0x000e620000002500 */
[----:B------:R-:W-:Y:S01]  /*21ee0*/  ULDC UR5, c[0x0][0xc38] ;  /* 0x00030e0000057ab9 */ /* 0x000fe20000000800 */
[----:B------:R-:W-:-:S04]  /*21ef0*/  ISETP.NE.AND P0, PT, R0, 0x1f, PT ;  /* 0x0000001f0000780c */ /* 0x000fc80003f05270 */
[----:B------:R-:W-:-:S13]  /*21f00*/  ISETP.GE.OR P1, PT, R0, UR4, !P0 ;  /* 0x0000000400007c0c */ /* 0x000fda000c726670 */
[----:B0-----:R-:W0:Y:S02]  /*21f10*/  @!P1 LDC.64 R2, c[0x0][0xc80] ;  /* 0x00032000ff029b82 */ /* 0x001e240000000a00 */
[----:B0-----:R-:W-:-:S05]  /*21f20*/  @!P1 IMAD.WIDE.U32 R2, R0, 0x4, R2 ;  /* 0x0000000400029825 */ /* 0x001fca00078e0002 */
[----:B------:R-:W2:Y:S01]  /*21f30*/  @!P1 LDG.E R6, desc[UR60][R2.64] ;  /* 0x0000003c02069981 */ /* 0x000ea2000c1e1900 */
[C---:B------:R-:W-:Y:S01]  /*21f40*/  ISETP.NE.AND P1, PT, R0.reuse, RZ, PT ;  /* 0x000000ff0000720c */ /* 0x040fe20003f25270 */
[----:B------:R-:W-:Y:S01]  /*21f50*/  UMOV UR4, URZ ;  /* 0x0000003f00047c82 */ /* 0x000fe20008000000 */
[C---:B------:R-:W-:Y:S02]  /*21f60*/  ISETP.GE.U32.AND P2, PT, R0.reuse, 0x2, PT ;  /* 0x000000020000780c */ /* 0x040fe40003f46070 */
[C---:B------:R-:W-:Y:S02]  /*21f70*/  ISETP.GE.U32.AND P3, PT, R0.reuse, 0x4, PT ;  /* 0x000000040000780c */ /* 0x040fe40003f66070 */
[C---:B------:R-:W-:Y:S02]  /*21f80*/  ISETP.GE.U32.AND P4, PT, R0.reuse, 0x8, PT ;  /* 0x000000080000780c */ /* 0x040fe40003f86070 */
[----:B------:R-:W-:Y:S02]  /*21f90*/  ISETP.GE.U32.AND P5, PT, R0, 0x10, PT ;  /* 0x000000100000780c */ /* 0x000fe40003fa6070 */
[----:B------:R-:W-:Y:S01]  /*21fa0*/  MOV R16, RZ ;  /* 0x000000ff00107202 */ /* 0x000fe20000000f00 */
[----:B--2---:R-:W0:Y:S02]  /*21fb0*/  SHFL.UP PT, R5, R6, 0x1, RZ ;  /* 0x0420000006057989 */ /* 0x004e2400000e00ff */
        /* <DEDUP_REMOVED lines=16> */
[----:B------:R-:W-:Y:S01]  /*220c0*/  IMAD.MOV.U32 R8, RZ, RZ, R7 ;  /* 0x000000ffff087224 */ /* 0x000fe200078e0007 */
[----:B-1----:R-:W-:-:S13]  /*220d0*/  ISETP.GT.AND P6, PT, R7, UR6, PT ;  /* 0x0000000607007c0c */ /* 0x002fda000bfc4270 */
[----:B------:R-:W-:Y:S05]  /*220e0*/  @P6 BRA `(.L_x_2038) ;  /* 0x00000000009c6947 */ /* 0x000fea0003800000 */
[----:B------:R-:W0:Y:S01]  /*220f0*/  LDC R5, c[0x0][0xc3c] ;  /* 0x00030f00ff057b82 */ /* 0x000e220000000800 */
[----:B------:R-:W-:Y:S01]  /*22100*/  IMAD.MOV.U32 R7, RZ, RZ, R8 ;  /* 0x000000ffff077224 */ /* 0x000fe200078e0008 */
[----:B------:R-:W-:Y:S01]  /*22110*/  UMOV UR4, URZ ;  /* 0x0000003f00047c82 */ /* 0x000fe20008000000 */
[----:B------:R-:W-:Y:S01]  /*22120*/  ULDC UR7, c[0x0][0xc3c] ;  /* 0x00030f0000077ab9 */ /* 0x000fe20000000800 */
[----:B------:R-:W-:-:S05]  /*22130*/  ULDC UR5, c[0x0][0xc38] ;  /* 0x00030e0000057ab9 */ /* 0x000fca0000000800 */
.L_x_2042:
[----:B------:R-:W-:Y:S01]  /*22140*/  UIADD3 UR4, UR4, 0x1f, URZ ;  /* 0x0000001f04047890 */ /* 0x000fe2000fffe03f */
[----:B------:R-:W-:-:S05]  /*22150*/  IMAD.U32 R19, RZ, RZ, UR7 ;  /* 0x00000007ff137e24 */ /* 0x000fca000f8e00ff */
[----:B0-----:R-:W-:-:S13]  /*22160*/  ISETP.LE.AND P6, PT, R5, UR4, PT ;  /* 0x0000000405007c0c */ /* 0x001fda000bfc3270 */
[----:B------:R-:W-:Y:S05]  /*22170*/  @P6 BRA `(.L_x_2039) ;  /* 0x0000000400a86947 */ /* 0x000fea0003800000 */
[----:B------:R-:W-:Y:S01]  /*22180*/  VIADD R8, R0, UR4 ;  /* 0x0000000400087c36 */ /* 0x000fe20008000000 */
[----:B------:R-:W-:Y:S01]  /*22190*/  BSSY B0, `(.L_x_2040) ;  /* 0x0000007000007945 */ /* 0x000fe20003800000 */
[----:B------:R-:W-:-:S03]  /*221a0*/  MOV R6, RZ ;  /* 0x000000ff00067202 */ /* 0x000fc60000000f00 */
[----:B------:R-:W-:-:S13]  /*221b0*/  ISETP.GE.OR P6, PT, R8, R5, !P0 ;  /* 0x000000050800720c */ /* 0x000fda00047c6670 */
[----:B------:R-:W-:Y:S05]  /*221c0*/  @P6 BRA `(.L_x_2041) ;  /* 0x00000000000c6947 */ /* 0x000fea0003800000 */
[----:B------:R-:W0:Y:S02]  /*221d0*/  LDC.64 R2, c[0x0][0xc80] ;  /* 0x00032000ff027b82 */ /* 0x000e240000000a00 */
[----:B0-----:R-:W-:-:S05]  /*221e0*/  IMAD.WIDE R2, R8, 0x4, R2 ;  /* 0x0000000408027825 */ /* 0x001fca00078e0202 */
[----:B------:R0:W5:Y:S02]  /*221f0*/  LDG.E R6, desc[UR60][R2.64] ;  /* 0x0000003c02067981 */ /* 0x000164000c1e1900 */
.L_x_2041:
[----:B------:R-:W-:Y:S05]  /*22200*/  BSYNC B0 ;  /* 0x0000000000007941 */ /* 0x000fea0003800000 */
.L_x_2040:
        /* <DEDUP_REMOVED lines=15> */
[----:B------:R-:W0:Y:S02]  /*22300*/  SHFL.IDX PT, R3, R11, 0x1f, 0x1f ;  /* 0x03e01f000b037f89 */ /* 0x000e2400000e0000 */
[----:B0-----:R-:W-:-:S04]  /*22310*/  IMAD R8, R3, UR5, RZ ;  /* 0x0000000503087c24 */ /* 0x001fc8000f8e02ff */
[----:B------:R-:W-:-:S05]  /*22320*/  IMAD.IADD R7, R8, 0x1, R7 ;  /* 0x0000000108077824 */ /* 0x000fca00078e0207 */
[----:B------:R-:W-:-:S13]  /*22330*/  ISETP.GT.AND P6, PT, R7, UR6, PT ;  /* 0x0000000607007c0c */ /* 0x000fda000bfc4270 */
[----:B------:R-:W-:Y:S05]  /*22340*/  @!P6 BRA `(.L_x_2042) ;  /* 0xfffffffc007ce947 */ /* 0x000fea000383ffff */
[----:B------:R-:W-:-:S07]  /*22350*/  IMAD.MOV.U32 R5, RZ, RZ, R11 ;  /* 0x000000ffff057224 */ /* 0x000fce00078e000b */
.L_x_2038:
[----:B------:R-:W-:-:S04]  /*22360*/  IMAD.IADD R8, R7, 0x1, -R8 ;  /* 0x0000000107087824 */ /* 0x000fc800078e0a08 */
        /* <DEDUP_REMOVED lines=14> */
[----:B0-----:R-:W-:-:S06]  /*22450*/  IADD3 R14, R13, 0xffffffe, RZ ;  /* 0x0ffffffe0d0e7810 */ /* 0x001fcc0007ffe0ff */
[----:B------:R0:W1:Y:S01]  /*22460*/  F2I.FTZ.U32.TRUNC.NTZ R3, R14 ;  /* 0x0000000e00037305 */ /* 0x000062000021f000 */
[----:B------:R-:W-:Y:S05]  /*22470*/  @!P0 BRA `(.L_x_2043) ;  /* 0x0000000000088947 */ /* 0x000fea0003800000 */
[----:B------:R-:W-:-:S06]  /*22480*/  VIADD R16, R7, 0xffffffff ;  /* 0xffffffff07107836 */ /* 0x000fcc0000000000 */
[----:B------:R2:W3:Y:S02]  /*22490*/  SHFL.IDX PT, R16, R5, R16, 0x1f ;  /* 0x00001f1005107589 */ /* 0x0004e400000e0000 */
.L_x_2043:
[----:B-12---:R-:W-:Y:S01]  /*224a0*/  IMAD.MOV R5, RZ, RZ, -R3 ;  /* 0x000000ffff057224 */ /* 0x006fe200078e0a03 */
[----:B------:R-:W-:Y:S01]  /*224b0*/  IABS R7, R9 ;  /* 0x0000000900077213 */ /* 0x000fe20000000000 */
        /* <DEDUP_REMOVED lines=8> */
[----:B------:R-:W-:-:S05]  /*22540*/  IMAD R3, R8, R7, R5 ;  /* 0x0000000708037224 */ /* 0x000fca00078e0205 */
[----:B------:R-:W-:-:S13]  /*22550*/  ISETP.GT.U32.AND P1, PT, R10, R3, PT ;  /* 0x000000030a00720c */ /* 0x000fda0003f24070 */
[-C--:B------:R-:W-:Y:S01]  /*22560*/  @!P1 IADD3 R3, R3, -R10.reuse, RZ ;  /* 0x8000000a03039210 */ /* 0x080fe20007ffe0ff */
        /* <DEDUP_REMOVED lines=12> */
[----:B------:R-:W-:Y:S01]  /*22630*/  VIADDMNMX R11, R10, UR5, R11, PT ;  /* 0x000000050a0b7c46 */ /* 0x000fe2000b80010b */
[----:B------:R-:W-:-:S03]  /*22640*/  IMAD.IADD R5, R8, 0x1, R5 ;  /* 0x0000000108057824 */ /* 0x000fc600078e0205 */
[----:B------:R-:W-:-:S04]  /*22650*/  IABS R7, R11 ;  /* 0x0000000b00077213 */ /* 0x000fc80000000000 */
[----:B------:R-:W1:Y:S08]  /*22660*/  I2F.RP R10, R7 ;  /* 0x00000007000a7306 */ /* 0x000e700000209400 */
[----:B-1----:R-:W1:Y:S02]  /*22670*/  MUFU.RCP R10, R10 ;  /* 0x0000000a000a7308 */ /* 0x002e640000001000 */
[----:B-1----:R-:W-:-:S02]  /*22680*/  IADD3 R3, R10, 0xffffffe, RZ ;  /* 0x0ffffffe0a037810 */ /* 0x002fc40007ffe0ff */
[----:B------:R-:W-:-:S04]  /*22690*/  IABS R10, R11 ;  /* 0x0000000b000a7213 */ /* 0x000fc80000000000 */
[----:B------:R-:W1:Y:S01]  /*226a0*/  F2I.FTZ.U32.TRUNC.NTZ R3, R3 ;  /* 0x0000000300037305 */ /* 0x000e62000021f000 */
[----:B------:R-:W-:Y:S02]  /*226b0*/  IMAD.MOV R10, RZ, RZ, -R10 ;  /* 0x000000ffff0a7224 */ /* 0x000fe400078e0a0a */
[----:B-1----:R-:W-:-:S04]  /*226c0*/  IMAD.MOV R2, RZ, RZ, -R3 ;  /* 0x000000ffff027224 */ /* 0x002fc800078e0a03 */
[----:B------:R-:W-:Y:S02]  /*226d0*/  IMAD R9, R2, R7, RZ ;  /* 0x0000000702097224 */ /* 0x000fe400078e02ff */
[----:B------:R-:W-:-:S04]  /*226e0*/  IMAD.MOV.U32 R2, RZ, RZ, RZ ;  /* 0x000000ffff027224 */ /* 0x000fc800078e00ff */
[----:B------:R-:W-:Y:S01]  /*226f0*/  IMAD.HI.U32 R2, R3, R9, R2 ;  /* 0x0000000903027227 */ /* 0x000fe200078e0002 */
[----:B------:R-:W-:Y:S02]  /*22700*/  IABS R9, R8 ;  /* 0x0000000800097213 */ /* 0x000fe40000000000 */
[----:B------:R-:W-:-:S03]  /*22710*/  LOP3.LUT R3, R8, R11, RZ, 0x3c, !PT ;  /* 0x0000000b08037212 */ /* 0x000fc600078e3cff */
[----:B------:R-:W-:Y:S01]  /*22720*/  IMAD.HI.U32 R2, R2, R9, RZ ;  /* 0x0000000902027227 */ /* 0x000fe200078e00ff */
[----:B------:R-:W-:-:S03]  /*22730*/  ISETP.GE.AND P2, PT, R3, RZ, PT ;  /* 0x000000ff0300720c */ /* 0x000fc60003f46270 */
[----:B------:R-:W-:-:S05]  /*22740*/  IMAD R10, R2, R10, R9 ;  /* 0x0000000a020a7224 */ /* 0x000fca00078e0209 */
[----:B------:R-:W-:-:S13]  /*22750*/  ISETP.GT.U32.AND P1, PT, R7, R10, PT ;  /* 0x0000000a0700720c */ /* 0x000fda0003f24070 */
[-C--:B------:R-:W-:Y:S01]  /*22760*/  @!P1 IADD3 R10, R10, -R7.reuse, RZ ;  /* 0x800000070a0a9210 */ /* 0x080fe20007ffe0ff */
[----:B------:R-:W-:Y:S01]  /*22770*/  @!P1 VIADD R2, R2, 0x1 ;  /* 0x0000000102029836 */ /* 0x000fe20000000000 */
[----:B------:R-:W-:Y:S02]  /*22780*/  ISETP.NE.AND P1, PT, R11, RZ, PT ;  /* 0x000000ff0b00720c */ /* 0x000fe40003f25270 */
[----:B------:R-:W-:-:S13]  /*22790*/  ISETP.GE.U32.AND P0, PT, R10, R7, PT ;  /* 0x000000070a00720c */ /* 0x000fda0003f06070 */
[----:B------:R-:W-:-:S04]  /*227a0*/  @P0 VIADD R2, R2, 0x1 ;  /* 0x0000000102020836 */ /* 0x000fc80000000000 */
[----:B------:R-:W-:Y:S01]  /*227b0*/  @!P2 IMAD.MOV R2, RZ, RZ, -R2 ;  /* 0x000000ffff02a224 */ /* 0x000fe200078e0a02 */
[----:B------:R-:W-:Y:S02]  /*227c0*/  @!P1 LOP3.LUT R2, RZ, R11, RZ, 0x33, !PT ;  /* 0x0000000bff029212 */ /* 0x000fe400078e33ff */
[----:B------:R-:W-:Y:S02]  /*227d0*/  IADD3 R11, -R11, RZ, RZ ;  /* 0x000000ff0b0b7210 */ /* 0x000fe40007ffe1ff */
[----:B------:R-:W-:-:S03]  /*227e0*/  LOP3.LUT R17, RZ, R2, RZ, 0x33, !PT ;  /* 0x00000002ff117212 */ /* 0x000fc600078e33ff */
[----:B------:R-:W-:Y:S02]  /*227f0*/  IMAD R18, R2, R11, R5 ;  /* 0x0000000b02127224 */ /* 0x000fe400078e0205 */
[----:B------:R-:W-:Y:S01]  /*22800*/  IMAD.IADD R17, R6, 0x1, R17 ;  /* 0x0000000106117824 */ /* 0x000fe200078e0211 */
[----:B------:R-:W-:Y:S06]  /*22810*/  BRA `(.L_x_2044) ;  /* 0x00000000000c7947 */ /* 0x000fec0003800000 */
.L_x_2039:
[----:B------:R-:W-:Y:S02]  /*22820*/  IMAD.MOV.U32 R17, RZ, RZ, RZ ;  /* 0x000000ffff117224 */ /* 0x000fe400078e00ff */
[----:B------:R-:W-:Y:S02]  /*22830*/  IMAD.U32 R16, RZ, RZ, UR6 ;  /* 0x00000006ff107e24 */ /* 0x000fe4000f8e00ff */
[----:B------:R-:W-:-:S07]  /*22840*/  IMAD.MOV.U32 R18, RZ, RZ, RZ ;  /* 0x000000ffff127224 */ /* 0x000fce00078e00ff */
.L_x_2044:
[----:B------:R-:W-:-:S13]  /*22850*/  ISETP.NE.AND P0, PT, R0, RZ, PT ;  /* 0x000000ff0000720c */ /* 0x000fda0003f05270 */
[----:B------:R-:W1:Y:S01]  /*22860*/  @!P0 S2R R3, SR_CgaCtaId ;  /* 0x0000000000038919 */ /* 0x000e620000008800 */
[----:B------:R-:W-:-:S04]  /*22870*/  @!P0 MOV R0, 0x400 ;  /* 0x0000040000008802 */ /* 0x000fc80000000f00 */
[----:B-1----:R-:W-:-:S05]  /*22880*/  @!P0 LEA R0, R3, R0, 0x18 ;  /* 0x0000000003008211 */ /* 0x002fca00078ec0ff */
[----:B------:R1:W-:Y:S01]  /*22890*/  @!P0 STS.128 [R0+0x308d0], R16 ;  /* 0x0308d01000008388 */ /* 0x0003e20000000c00 */
[----:B------:R-:W-:Y:S06]  /*228a0*/  BAR.ARV 0x5, 0x180 ;  /* 0x0146000000007b1d */ /* 0x000fec0000002000 */
.L_x_2037:
[----:B-1----:R-:W-:Y:S01]  /*228b0*/  MOV R0, 0x1 ;  /* 0x0000000100007802 */ /* 0x002fe20000000f00 */
[----:B------:R1:W-:Y:S01]  /*228c0*/  STL [R1+0x4], RZ ;  /* 0x000004ff01007387 */ /* 0x0003e20000100800 */
[----:B------:R-:W-:Y:S02]  /*228d0*/  ULDC UR4, c[0x0][0xc3c] ;  /* 0x00030f0000047ab9 */ /* 0x000fe40000000800 */
[----:B--2---:R-:W-:Y:S01]  /*228e0*/  ISETP.GE.AND P0, PT, R19, UR4, PT ;  /* 0x0000000413007c0c */ /* 0x004fe2000bf06270 */
[----:B------:R1:W-:Y:S04]  /*228f0*/  STL [R1+0x10], R0 ;  /* 0x0000100001007387 */ /* 0x0003e80000100800 */
[----:B------:R1:W-:Y:S08]  /*22900*/  STL [R1+0x48], RZ ;  /* 0x000048ff01007387 */ /* 0x0003f00000100800 */
[----:B-1----:R-:W-:Y:S05]  /*22910*/  @P0 BRA `(.L_x_2045) ;  /* 0x0000008000ec0947 */ /* 0x002fea0003800000 */
[----:B------:R-:W1:Y:S01]  /*22920*/  S2UR UR5, SR_CgaCtaId ;  /* 0x00000000000579c3 */ /* 0x000e620000008800 */
[C---:B------:R-:W-:Y:S01]  /*22930*/  IMAD.SHL.U32 R0, R4.reuse, 0x8, RZ ;  /* 0x0000000804007824 */ /* 0x040fe200078e00ff */
[----:B------:R-:W-:Y:S01]  /*22940*/  LOP3.LUT R5, R4, 0x7f, RZ, 0xc0, !PT ;  /* 0x0000007f04057812 */ /* 0x000fe200078ec0ff */
[----:B------:R-:W-:Y:S01]  /*22950*/  UMOV UR4, 0x400 ;  /* 0x0000040000047882 */ /* 0x000fe20000000000 */
[----:B------:R-:W-:Y:S01]  /*22960*/  BSSY B8, `(.L_x_2045) ;  /* 0x0000836000087945 */ /* 0x000fe20003800000 */
[----:B------:R-:W-:Y:S01]  /*22970*/  ULDC.64 UR38, c[0x0][0x198] ;  /* 0x0000660000267ab9 */ /* 0x000fe20000000a00 */
[----:B------:R-:W-:Y:S01]  /*22980*/  LOP3.LUT R3, R0, 0x1f8, RZ, 0xc0, !PT ;  /* 0x000001f800037812 */ /* 0x000fe200078ec0ff */
[----:B0-----:R-:W-:Y:S01]  /*22990*/  IMAD.SHL.U32 R2, R5, 0x8, RZ ;  /* 0x0000000805027824 */ /* 0x001fe200078e00ff */
[----:B------:R-:W-:Y:S01]  /*229a0*/  SHF.R.U32.HI R5, RZ, 0x3, R5 ;  /* 0x00000003ff057819 */ /* 0x000fe20000011605 */
[----:B------:R-:W-:Y:S01]  /*229b0*/  ULDC UR36, c[0x0][0xc] ;  /* 0x0000030000247ab9 */ /* 0x000fe20000000800 */
[----:B------:R-:W-:Y:S01]  /*229c0*/  LOP3.LUT R3, R3, 0x38, R4, 0x78, !PT ;  /* 0x0000003803037812 */ /* 0x000fe200078e7804 */
[----:B------:R-:W-:Y:S01]  /*229d0*/  IMAD.SHL.U32 R4, R4, 0x10, RZ ;  /* 0x0000001004047824 */ /* 0x000fe200078e00ff */
[----:B------:R-:W-:-:S02]  /*229e0*/  LOP3.LUT R0, R0, 0x38, RZ, 0xc0, !PT ;  /* 0x0000003800007812 */ /* 0x000fc400078ec0ff */
[----:B------:R-:W-:Y:S02]  /*229f0*/  LOP3.LUT R2, R3, 0x200, R2, 0xf8, !PT ;  /* 0x0000020003027812 */ /* 0x000fe400078ef802 */
[----:B------:R-:W-:Y:S01]  /*22a00*/  LOP3.LUT R4, R5, 0x70, R4, 0xf8, !PT ;  /* 0x0000007005047812 */ /* 0x000fe200078ef804 */
[----:B------:R-:W-:Y:S01]  /*22a10*/  IMAD.MOV.U32 R4, RZ, RZ, 0x1 ;  /* 0x00000001ff047424 */ /* 0x000fe200078e00ff */
[----:B-1----:R-:W-:-:S06]  /*22a20*/  ULEA UR4, UR5, UR4, 0x18 ;  /* 0x0000000405047291 */ /* 0x002fcc000f8ec03f */
[----:B------:R-:W-:-:S05]  /*22a30*/  IMAD.U32 R3, RZ, RZ, UR4 ;  /* 0x00000004ff037e24 */ /* 0x000fca000f8e00ff */
[----:B------:R0:W-:Y:S02]  /*22a40*/  STL [R1], R3 ;  /* 0x0000000301007387 */ /* 0x0001e40000100800 */
[----:B0-----:R-:W-:Y:S01]  /*22a50*/  LEA R3, R2, R3, 0x1 ;  /* 0x0000000302037211 */ /* 0x001fe200078e08ff */
[----:B------:R-:W-:-:S04]  /*22a60*/  IMAD.MOV.U32 R2, RZ, RZ, 0x1 ;  /* 0x00000001ff027424 */ /* 0x000fc800078e00ff */
[----:B------:R0:W-:Y:S04]  /*22a70*/  STL [R1+0x28], R3 ;  /* 0x0000280301007387 */ /* 0x0001e80000100800 */
[----:B------:R-:W-:Y:S04]  /*22a80*/  STL [R1+0x48], RZ ;  /* 0x000048ff01007387 */ /* 0x000fe80000100800 */
[----:B------:R1:W-:Y:S01]  /*22a90*/  STL [R1+0x1c], R2 ;  /* 0x00001c0201007387 */ /* 0x0003e20000100800 */
[----:B0-----:R-:W-:-:S03]  /*22aa0*/  LOP3.LUT R3, R0, 0x40, RZ, 0xfc, !PT ;  /* 0x0000004000037812 */ /* 0x001fc600078efcff */
[----:B------:R0:W-:Y:S04]  /*22ab0*/  STL [R1+0x18], RZ ;  /* 0x000018ff01007387 */ /* 0x0001e80000100800 */
[----:B------:R0:W-:Y:S01]  /*22ac0*/  STL [R1+0x4], RZ ;  /* 0x000004ff01007387 */ /* 0x0001e20000100800 */
[----:B-1----:R-:W-:-:S03]  /*22ad0*/  LOP3.LUT R2, R0, 0x80, RZ, 0xfc, !PT ;  /* 0x0000008000027812 */ /* 0x002fc600078efcff */
[----:B------:R0:W-:Y:S01]  /*22ae0*/  STL [R1+0x10], R4 ;  /* 0x0000100401007387 */ /* 0x0001e20000100800 */
[----:B------:R-:W-:-:S07]  /*22af0*/  LOP3.LUT R0, R0, 0xc0, RZ, 0xfc, !PT ;  /* 0x000000c000007812 */ /* 0x000fce00078efcff */
.L_x_2218:
[----:B------:R-:W-:Y:S05]  /*22b00*/  YIELD ;  /* 0x0000000000007946 */ /* 0x000fea0003800000 */
[----:B------:R-:W-:Y:S01]  /*22b10*/  ULDC.64 UR4, c[0x0][0xa28] ;  /* 0x00028a0000047ab9 */ /* 0x000fe20000000a00 */
[----:B------:R-:W-:Y:S02]  /*22b20*/  CS2R R6, SRZ ;  /* 0x0000000000067805 */ /* 0x000fe4000001ff00 */
[----:B------:R-:W-:Y:S01]  /*22b30*/  ISETP.NE.U32.AND P0, PT, RZ, UR4, PT ;  /* 0x00000004ff007c0c */ /* 0x000fe2000bf05070 */
[----:B-1----:R-:W1:Y:S01]  /*22b40*/  LDC.64 R12, c[0x0][0xa00] ;  /* 0x00028000ff0c7b82 */ /* 0x002e620000000a00 */
[----:B------:R-:W-:Y:S01]  /*22b50*/  ULDC.64 UR6, c[0x0][0xa08] ;  /* 0x0002820000067ab9 */ /* 0x000fe20000000a00 */
[----:B------:R-:W-:Y:S01]  /*22b60*/  ULDC.64 UR8, c[0x0][0xa10] ;  /* 0x0002840000087ab9 */ /* 0x000fe20000000a00 */
[----:B------:R-:W-:Y:S01]  /*22b70*/  ISETP.NE.AND.EX P0, PT, RZ, UR5, PT, P0 ;  /* 0x00000005ff007c0c */ /* 0x000fe2000bf05300 */
[----:B------:R-:W-:-:S04]  /*22b80*/  ULDC.64 UR4, c[0x0][0xa18] ;  /* 0x0002860000047ab9 */ /* 0x000fc80000000a00 */
[----:B0-----:R-:W0:Y:S08]  /*22b90*/  LDC.64 R4, c[0x0][0xa08] ;  /* 0x00028200ff047b82 */ /* 0x001e300000000a00 */
[----:B--2---:R-:W2:Y:S02]  /*22ba0*/  @P0 LDC.64 R2, c[0x0][0xa28] ;  /* 0x00028a00ff020b82 */ /* 0x004ea40000000a00 */
[----:B--2---:R-:W-:-:S05]  /*22bb0*/  @P0 IMAD.WIDE R2, R19, 0x4, R2 ;  /* 0x0000000413020825 */ /* 0x004fca00078e0202 */
[----:B------:R2:W5:Y:S01]  /*22bc0*/  @P0 LDG.E R6, desc[UR60][R2.64] ;  /* 0x0000003c02060981 */ /* 0x000562000c1e1900 */
[----:B------:R-:W-:Y:S01]  /*22bd0*/  ISETP.NE.U32.AND P0, PT, RZ, UR4, PT ;  /* 0x00000004ff007c0c */ /* 0x000fe2000bf05070 */
[----:B-1----:R-:W-:Y:S01]  /*22be0*/  IMAD.WIDE R12, R19, 0x4, R12 ;  /* 0x00000004130c7825 */ /* 0x002fe200078e020c */
[----:B------:R-:W-:Y:S02]  /*22bf0*/  ISETP.NE.U32.AND P2, PT, RZ, UR6, PT ;  /* 0x00000006ff007c0c */ /* 0x000fe4000bf45070 */
[----:B------:R-:W-:Y:S01]  /*22c00*/  ISETP.NE.AND.EX P0, PT, RZ, UR5, PT, P0 ;  /* 0x00000005ff007c0c */ /* 0x000fe2000bf05300 */
[----:B------:R-:W-:Y:S01]  /*22c10*/  ULDC.64 UR4, c[0x0][0xa00] ;  /* 0x0002800000047ab9 */ /* 0x000fe20000000a00 */
[----:B------:R-:W-:Y:S01]  /*22c20*/  ISETP.NE.U32.AND P4, PT, RZ, UR8, PT ;  /* 0x00000008ff007c0c */ /* 0x000fe2000bf85070 */
[----:B------:R-:W-:Y:S01]  /*22c30*/  IMAD.MOV.U32 R8, RZ, RZ, RZ ;  /* 0x000000ffff087224 */ /* 0x000fe200078e00ff */
[----:B------:R-:W-:Y:S01]  /*22c40*/  ISETP.NE.U32.AND P1, PT, RZ, UR4, PT ;  /* 0x00000004ff007c0c */ /* 0x000fe2000bf25070 */
[----:B--2---:R-:W1:Y:S01]  /*22c50*/  LDC.64 R2, c[0x0][0xa10] ;  /* 0x00028400ff027b82 */ /* 0x004e620000000a00 */
[----:B---3--:R-:W-:-:S02]  /*22c60*/  IMAD.MOV.U32 R0, RZ, RZ, RZ ;  /* 0x000000ffff007224 */ /* 0x008fc400078e00ff */
[----:B------:R-:W-:Y:S01]  /*22c70*/  ISETP.NE.AND.EX P3, PT, RZ, UR5, PT, P1 ;  /* 0x00000005ff007c0c */ /* 0x000fe2000bf65310 */
[----:B0-----:R-:W-:-:S04]  /*22c80*/  IMAD.WIDE R4, R19, 0x4, R4 ;  /* 0x0000000413047825 */ /* 0x001fc800078e0204 */
[----:B------:R-:W0:Y:S01]  /*22c90*/  @P0 LDC.64 R10, c[0x0][0xa18] ;  /* 0x00028600ff0a0b82 */ /* 0x000e220000000a00 */
[----:B------:R-:W-:Y:S01]  /*22ca0*/  ULDC UR4, c[0x0][0x288] ;  /* 0x0000a20000047ab9 */ /* 0x000fe20000000800 */
[----:B------:R-:W-:Y:S02]  /*22cb0*/  ISETP.NE.AND.EX P1, PT, RZ, UR7, PT, P2 ;  /* 0x00000007ff007c0c */ /* 0x000fe4000bf25320 */
[----:B------:R-:W-:-:S04]  /*22cc0*/  ISETP.NE.AND.EX P2, PT, RZ, UR9, PT, P4 ;  /* 0x00000009ff007c0c */ /* 0x000fc8000bf45340 */
[----:B------:R-:W2:Y:S07]  /*22cd0*/  @P3 LDG.E R7, desc[UR60][R12.64] ;  /* 0x0000003c0c073981 */ /* 0x000eae000c1e1900 */
[----:B------:R-:W5:Y:S01]  /*22ce0*/  @P1 LDG.E R8, desc[UR60][R4.64] ;  /* 0x0000003c04081981 */ /* 0x000f62000c1e1900 */
[----:B-1----:R-:W-:-:S05]  /*22cf0*/  IMAD.WIDE R2, R19, 0x4, R2 ;  /* 0x0000000413027825 */ /* 0x002fca00078e0202 */
[----:B------:R-:W5:Y:S01]  /*22d00*/  @P2 LDG.E R0, desc[UR60][R2.64] ;  /* 0x0000003c02002981 */ /* 0x000f62000c1e1900 */
[----:B0-----:R-:W-:-:S03]  /*22d10*/  @P0 IMAD.WIDE R10, R19, 0x4, R10 ;  /* 0x00000004130a0825 */ /* 0x001fc600078e020a */
[----:B--2---:R0:W-:Y:S02]  /*22d20*/  STL [R1+0x40], R7 ;  /* 0x0000400701007387 */ /* 0x0041e40000100800 */
[----:B0-----:R-:W-:Y:S01]  /*22d30*/  MOV R7, UR4 ;  /* 0x0000000400077c02 */ /* 0x001fe20008000f00 */
[----:B------:R-:W-:-:S05]  /*22d40*/  ULDC.64 UR4, c[0x0][0x418] ;  /* 0x0001060000047ab9 */ /* 0x000fca0000000a00 */
[----:B------:R0:W2:Y:S01]  /*22d50*/  @P0 LDG.E R7, desc[UR60][R10.64] ;  /* 0x0000003c0a070981 */ /* 0x0000a2000c1e1900 */
[----:B------:R-:W-:-:S03]  /*22d60*/  UISETP.NE.U32.AND UP0, UPT, UR4, URZ, UPT ;  /* 0x0000003f0400728c */ /* 0x000fc6000bf05070 */
[----:B------:R-:W-:Y:S01]  /*22d70*/  ULDC UR4, c[0x0][0x424] ;  /* 0x0001090000047ab9 */ /* 0x000fe20000000800 */
[----:B------:R-:W-:-:S03]  /*22d80*/  UISETP.NE.AND.EX UP0, UPT, UR5, URZ, UPT, UP0 ;  /* 0x0000003f0500728c */ /* 0x000fc6000bf05300 */
[----:B------:R-:W-:Y:S01]  /*22d90*/  ULDC UR5, c[0x0][0x2f0] ;  /* 0x0000bc0000057ab9 */ /* 0x000fe20000000800 */
[----:B------:R-:W-:-:S04]  /*22da0*/  USEL UR4, UR4, 0x1, UP0 ;  /* 0x0000000104047887 */ /* 0x000fc80008000000 */
[----:B------:R-:W-:-:S03]  /*22db0*/  UIMAD UR4, UR4, UR5, URZ ;  /* 0x00000005040472a4 */ /* 0x000fc6000f8e023f */
[----:B------:R-:W-:Y:S02]  /*22dc0*/  ULDC UR5, c[0x0][0x348] ;  /* 0x0000d20000057ab9 */ /* 0x000fe40000000800 */
[----:B0-----:R-:W-:Y:S01]  /*22dd0*/  IMAD.U32 R10, RZ, RZ, UR5 ;  /* 0x00000005ff0a7e24 */ /* 0x001fe2000f8e00ff */
[----:B--2---:R0:W-:Y:S01]  /*22de0*/  STL [R1+0x38], R7 ;  /* 0x0000380701007387 */ /* 0x0041e20000100800 */
[----:B------:R-:W-:Y:S02]  /*22df0*/  IMAD.MOV.U32 R11, RZ, RZ, R7 ;  /* 0x000000ffff0b7224 */ /* 0x000fe400078e0007 */
[----:B0-----:R-:W-:Y:S01]  /*22e00*/  IMAD.U32 R7, RZ, RZ, UR4 ;  /* 0x00000004ff077e24 */ /* 0x001fe2000f8e00ff */
[----:B------:R-:W-:Y:S06]  /*22e10*/  @P0 BRA `(.L_x_2046) ;  /* 0x0000000000140947 */ /* 0x000fec0003800000 */
[----:B------:R-:W-:Y:S05]  /*22e20*/  @!P3 BRA `(.L_x_2046) ;  /* 0x000000000010b947 */ /* 0x000fea0003800000 */
[----:B------:R-:W2:Y:S04]  /*22e30*/  LDG.E R9, desc[UR60][R12.64] ;  /* 0x0000003c0c097981 */ /* 0x000ea8000c1e1900 */
[----:B------:R-:W2:Y:S02]  /*22e40*/  LDG.E R12, desc[UR60][R12.64+0x4] ;  /* 0x0000043c0c0c7981 */ /* 0x000ea4000c1e1900 */
[----:B--2---:R-:W-:-:S05]  /*22e50*/  IMAD.IADD R11, R12, 0x1, -R9 ;  /* 0x000000010c0b7824 */ /* 0x004fca00078e0a09 */
[----:B------:R0:W-:Y:S02]  /*22e60*/  STL [R1+0x38], R11 ;  /* 0x0000380b01007387 */ /* 0x0001e40000100800 */
.L_x_2046:
[----:B-----5:R-:W-:Y:S01]  /*22e70*/  IADD3 R8, R8, R6, RZ ;  /* 0x0000000608087210 */ /* 0x020fe20007ffe0ff */
[----:B------:R-:W-:Y:S02]  /*22e80*/  ULDC.64 UR4, c[0x0][0xa20] ;  /* 0x0002880000047ab9 */ /* 0x000fe40000000a00 */
[----:B------:R-:W-:Y:S02]  /*22e90*/  ISETP.NE.U32.AND P0, PT, RZ, UR4, PT ;  /* 0x00000004ff007c0c */ /* 0x000fe4000bf05070 */
[----:B------:R1:W-:Y:S02]  /*22ea0*/  STL [R1+0x14], R8 ;  /* 0x0000140801007387 */ /* 0x0003e40000100800 */
[----:B------:R-:W-:-:S13]  /*22eb0*/  ISETP.NE.AND.EX P0, PT, RZ, UR5, PT, P0 ;  /* 0x00000005ff007c0c */ /* 0x000fda000bf05300 */
[----:B-1----:R-:W-:Y:S05]  /*22ec0*/  @!P0 BRA `(.L_x_2047) ;  /* 0x0000000000108947 */ /* 0x002fea0003800000 */
[----:B------:R-:W1:Y:S02]  /*22ed0*/  LDC.64 R4, c[0x0][0xa20] ;  /* 0x00028800ff047b82 */ /* 0x000e640000000a00 */
[----:B-1----:R-:W-:-:S05]  /*22ee0*/  IMAD.WIDE R4, R19, 0x4, R4 ;  /* 0x0000000413047825 */ /* 0x002fca00078e0204 */
[----:B------:R1:W5:Y:S01]  /*22ef0*/  LDG.E R7, desc[UR60][R4.64] ;  /* 0x0000003c04077981 */ /* 0x000362000c1e1900 */
[----:B------:R-:W-:Y:S05]  /*22f00*/  BRA `(.L_x_2048) ;  /* 0x0000000000107947 */ /* 0x000fea0003800000 */
.L_x_2047:
[----:B------:R-:W-:Y:S05]  /*22f10*/  @!P1 BRA `(.L_x_2048) ;  /* 0x00000000000c9947 */ /* 0x000fea0003800000 */
[----:B------:R-:W2:Y:S04]  /*22f20*/  LDG.E R7, desc[UR60][R4.64] ;  /* 0x0000003c04077981 */ /* 0x000ea8000c1e1900 */
[----:B------:R-:W2:Y:S02]  /*22f30*/  LDG.E R4, desc[UR60][R4.64+0x4] ;  /* 0x0000043c04047981 */ /* 0x000ea4000c1e1900 */
[----:B--2---:R-:W-:-:S07]  /*22f40*/  IMAD.IADD R7, R4, 0x1, -R7 ;  /* 0x0000000104077824 */ /* 0x004fce00078e0a07 */
.L_x_2048:
[----:B-1----:R-:W2:Y:S04]  /*22f50*/  @P2 LDG.E R4, desc[UR60][R2.64] ;  /* 0x0000003c02042981 */ /* 0x002ea8000c1e1900 */
[----:B------:R1:W2:Y:S01]  /*22f60*/  @P2 LDG.E R2, desc[UR60][R2.64+0x4] ;  /* 0x0000043c02022981 */ /* 0x0002a2000c1e1900 */
[----:B------:R-:W-:Y:S02]  /*22f70*/  IMAD.SHL.U32 R12, R17, 0x80, RZ ;  /* 0x00000080110c7824 */ /* 0x000fe400078e00ff */
[----:B-----5:R-:W-:-:S03]  /*22f80*/  IMAD.IADD R9, R7, 0x1, -R6 ;  /* 0x0000000107097824 */ /* 0x020fc600078e0a06 */
[----:B------:R-:W-:Y:S01]  /*22f90*/  IADD3 R7, R12, 0x7f, RZ ;  /* 0x0000007f0c077810 */ /* 0x000fe20007ffe0ff */
[----:B------:R3:W-:Y:S01]  /*22fa0*/  STL [R1+0x30], R12 ;  /* 0x0000300c01007387 */ /* 0x0007e20000100800 */
[----:B-1----:R-:W1:Y:S02]  /*22fb0*/  LDC R3, c[0x0][0x448] ;  /* 0x00011200ff037b82 */ /* 0x002e640000000800 */
[----:B-1----:R-:W-:-:S13]  /*22fc0*/  ISETP.NE.AND P1, PT, R3, 0x1, PT ;  /* 0x000000010300780c */ /* 0x002fda0003f25270 */
[----:B------:R-:W1:Y:S08]  /*22fd0*/  @P1 LDC R3, c[0x0][0x44c] ;  /* 0x00011300ff031b82 */ /* 0x000e700000000800 */
[----:B------:R-:W4:Y:S01]  /*22fe0*/  @P1 LDC R5, c[0x0][0x450] ;  /* 0x00011400ff051b82 */ /* 0x000f220000000800 */
[----:B--2---:R-:W-:Y:S02]  /*22ff0*/  @P2 IMAD.IADD R10, R2, 0x1, -R4 ;  /* 0x00000001020a2824 */ /* 0x004fe400078e0a04 */
[----:B-1----:R-:W-:-:S04]  /*23000*/  @P1 IMAD.HI.U32 R2, R7, R3, RZ ;  /* 0x0000000307021227 */ /* 0x002fc800078e00ff */
[----:B------:R-:W-:Y:S01]  /*23010*/  IMAD.IADD R6, R9, 0x1, R10 ;  /* 0x0000000109067824 */ /* 0x000fe200078e020a */
[----:B----4-:R-:W-:-:S03]  /*23020*/  @P1 SHF.R.U32.HI R7, RZ, R5, R2 ;  /* 0x00000005ff071219 */ /* 0x010fc60000011602 */
[C---:B------:R-:W-:Y:S01]  /*23030*/  VIADD R2, R6.reuse, 0x3f ;  /* 0x0000003f06027836 */ /* 0x040fe20000000000 */
[----:B------:R-:W-:-:S04]  /*23040*/  IADD3 R20, R6, 0x1, -R11 ;  /* 0x0000000106147810 */ /* 0x000fc80007ffe80b */
[----:B------:R-:W-:Y:S01]  /*23050*/  SHF.R.S32.HI R3, RZ, 0x1f, R2 ;  /* 0x0000001fff037819 */ /* 0x000fe20000011402 */
[----:B------:R-:W-:-:S03]  /*23060*/  IMAD.IADD R7, R20, 0x1, R7 ;  /* 0x0000000114077824 */ /* 0x000fc600078e0207 */
[----:B------:R-:W-:Y:S02]  /*23070*/  LEA.HI R21, R3, R2, RZ, 0x6 ;  /* 0x0000000203157211 */ /* 0x000fe400078f30ff */
[----:B------:R-:W1:Y:S02]  /*23080*/  LDC.64 R2, c[0x0][0x9e0] ;  /* 0x00027800ff027b82 */ /* 0x000e640000000a00 */
[----:B------:R-:W-:Y:S02]  /*23090*/  SHF.R.S32.HI R21, RZ, 0x6, R21 ;  /* 0x00000006ff157819 */ /* 0x000fe40000011415 */
[----:B-1----:R-:W-:Y:S01]  /*230a0*/  ISETP.GE.AND P3, PT, R3, 0x1, PT ;  /* 0x000000010300780c */ /* 0x002fe20003f66270 */
[----:B------:R-:W-:-:S12]  /*230b0*/  IMAD.IADD R8, R7, 0x1, R2 ;  /* 0x0000000107087824 */ /* 0x000fd800078e0202 */
[----:B---3--:R-:W-:Y:S05]  /*230c0*/  @!P3 BRA `(.L_x_2049) ;  /* 0x000000000048b947 */ /* 0x008fea0003800000 */
        /* <DEDUP_REMOVED lines=11> */
.L_x_2051:
[----:B------:R-:W-:-:S13]  /*23180*/  ISETP.NE.AND P0, PT, R3, 0x1, PT ;  /* 0x000000010300780c */ /* 0x000fda0003f05270 */
[----:B------:R-:W1:Y:S02]  /*23190*/  @P0 LDC.64 R4, c[0x0][0x9e8] ;  /* 0x00027a00ff040b82 */ /* 0x000e640000000a00 */
[----:B-1----:R-:W-:-:S05]  /*231a0*/  @P0 IMAD.HI.U32 R4, R2, R4, RZ ;  /* 0x0000000402040227 */ /* 0x002fca00078e00ff */
[----:B------:R-:W-:-:S07]  /*231b0*/  @P0 SHF.R.U32.HI R2, RZ, R5, R4 ;  /* 0x00000005ff020219 */ /* 0x000fce0000011604 */
.L_x_2052:
[----:B------:R-:W-:Y:S05]  /*231c0*/  BSYNC B0 ;  /* 0x0000000000007941 */ /* 0x000fea0003800000 */
.L_x_2050:
[----:B------:R-:W-:-:S05]  /*231d0*/  IMAD R2, R2, R3, R3 ;  /* 0x0000000302027224 */ /* 0x000fca00078e0203 */
[----:B------:R-:W-:-:S07]  /*231e0*/  VIMNMX R8, R8, R2, PT ;  /* 0x0000000208087248 */ /* 0x000fce0003fe0100 */
.L_x_2049:
[----:B------:R-:W1:Y:S01]  /*231f0*/  @P1 LDC R4, c[0x0][0x44c] ;  /* 0x00011300ff041b82 */ /* 0x000e620000000800 */
[----:B------:R-:W-:Y:S01]  /*23200*/  IMAD.MOV.U32 R2, RZ, RZ, R12 ;  /* 0x000000ffff027224 */ /* 0x000fe200078e000c */
[----:B------:R-:W-:Y:S01]  /*23210*/  ULDC UR4, c[0x0][0x9dc] ;  /* 0x0002770000047ab9 */ /* 0x000fe20000000800 */
[----:B------:R-:W-:-:S05]  /*23220*/  IMAD.IADD R17, R6, 0x1, -R11 ;  /* 0x0000000106117824 */ /* 0x000fca00078e0a0b */
[----:B------:R-:W2:Y:S01]  /*23230*/  @P1 LDC R5, c[0x0][0x450] ;  /* 0x00011400ff051b82 */ /* 0x000ea20000000800 */
        /* <DEDUP_REMOVED lines=15> */
.L_x_2055:
[----:B------:R-:W-:-:S13]  /*23330*/  ISETP.NE.AND P0, PT, R3, 0x1, PT ;  /* 0x000000010300780c */ /* 0x000fda0003f05270 */
[----:B------:R-:W1:Y:S02]  /*23340*/  @P0 LDC.64 R4, c[0x0][0x9e8] ;  /* 0x00027a00ff040b82 */ /* 0x000e640000000a00 */
[----:B-1----:R-:W-:-:S05]  /*23350*/  @P0 IMAD.HI.U32 R4, R6, R4, RZ ;  /* 0x0000000406040227 */ /* 0x002fca00078e00ff */
[----:B------:R-:W-:-:S07]  /*23360*/  @P0 SHF.R.U32.HI R6, RZ, R5, R4 ;  /* 0x00000005ff060219 */ /* 0x000fce0000011604 */
.L_x_2056:
[----:B------:R-:W-:Y:S05]  /*23370*/  BSYNC B0 ;  /* 0x0000000000007941 */ /* 0x000fea0003800000 */
.L_x_2054:
[----:B------:R-:W-:-:S05]  /*23380*/  IMAD R3, R6, R3, RZ ;  /* 0x0000000306037224 */ /* 0x000fca00078e02ff */
[----:B------:R-:W-:-:S07]  /*23390*/  VIMNMX R2, R2, R3, !PT ;  /* 0x0000000302027248 */ /* 0x000fce0007fe0100 */
.L_x_2053:
[----:B------:R-:W-:Y:S01]  /*233a0*/  VIADD R8, R8, 0x3f ;  /* 0x0000003f08087836 */ /* 0x000fe20000000000 */
[----:B------:R-:W-:Y:S04]  /*233b0*/  BSSY B0, `(.L_x_2057) ;  /* 0x00001ac000007945 */ /* 0x000fe80003800000 */
[----:B------:R-:W-:-:S04]  /*233c0*/  SHF.R.S32.HI R3, RZ, 0x1f, R8 ;  /* 0x0000001fff037819 */ /* 0x000fc80000011408 */
[----:B------:R-:W-:Y:S02]  /*233d0*/  LEA.HI R4, R3, R8, RZ, 0x6 ;  /* 0x0000000803047211 */ /* 0x000fe400078f30ff */
[----:B------:R-:W-:Y:S02]  /*233e0*/  SHF.R.S32.HI R3, RZ, 0x1f, R2 ;  /* 0x0000001fff037819 */ /* 0x000fe40000011402 */
[----:B------:R-:W-:Y:S02]  /*233f0*/  SHF.R.S32.HI R4, RZ, 0x6, R4 ;  /* 0x00000006ff047819 */ /* 0x000fe40000011404 */
[----:B------:R-:W-:-:S04]  /*23400*/  LEA.HI R2, R3, R2, RZ, 0x6 ;  /* 0x0000000203027211 */ /* 0x000fc800078f30ff */
[----:B------:R-:W-:-:S04]  /*23410*/  SHF.R.S32.HI R2, RZ, 0x6, R2 ;  /* 0x00000006ff027819 */ /* 0x000fc80000011402 */
[----:B------:R-:W-:Y:S02]  /*23420*/  VIMNMX R3, RZ, R2, !PT ;  /* 0x00000002ff037248 */ /* 0x000fe40007fe0100 */
[----:B------:R-:W-:-:S03]  /*23430*/  VIMNMX R2, R21, R4, PT ;  /* 0x0000000415027248 */ /* 0x000fc60003fe0100 */
[--C-:B------:R-:W-:Y:S02]  /*23440*/  IMAD R3, R3, 0x40, -R9.reuse ;  /* 0x0000004003037824 */ /* 0x100fe400078e0a09 */
[----:B------:R-:W-:-:S03]  /*23450*/  IMAD R2, R2, 0x40, -R9 ;  /* 0x0000004002027824 */ /* 0x000fc600078e0a09 */
[----:B------:R-:W-:Y:S02]  /*23460*/  VIMNMX R3, RZ, R3, !PT ;  /* 0x00000003ff037248 */ /* 0x000fe40007fe0100 */
[----:B------:R-:W-:-:S04]  /*23470*/  VIMNMX R2, R2, R10, PT ;  /* 0x0000000a02027248 */ /* 0x000fc80003fe0100 */
[----:B------:R-:W-:Y:S02]  /*23480*/  ISETP.GT.AND P0, PT, R2, R3, PT ;  /* 0x000000030200720c */ /* 0x000fe40003f04270 */
[----:B------:R-:W-:-:S11]  /*23490*/  SHF.R.U32.HI R3, RZ, 0x6, R3 ;  /* 0x00000006ff037819 */ /* 0x000fd60000011603 */
[----:B------:R-:W-:-:S05]  /*234a0*/  @P0 VIADD R2, R2, 0x3f ;  /* 0x0000003f02020836 */ /* 0x000fca0000000000 */
[----:B------:R-:W-:-:S04]  /*234b0*/  @P0 SHF.R.S32.HI R4, RZ, 0x1f, R2 ;  /* 0x0000001fff040819 */ /* 0x000fc80000011402 */
[----:B------:R-:W-:Y:S02]  /*234c0*/  @P0 LEA.HI R2, R4, R2, RZ, 0x6 ;  /* 0x0000000204020211 */ /* 0x000fe400078f30ff */
[-C--:B------:R-:W-:Y:S02]  /*234d0*/  MOV R4, R3.reuse ;  /* 0x0000000300047202 */ /* 0x080fe40000000f00 */
[----:B------:R-:W-:Y:S02]  /*234e0*/  @P0 SHF.R.S32.HI R4, RZ, 0x6, R2 ;  /* 0x00000006ff040819 */ /* 0x000fe40000011402 */
[----:B------:R-:W-:Y:S02]  /*234f0*/  PLOP3.LUT P0, PT, PT, PT, PT, 0x80, 0x0 ;  /* 0x000000000000781c */ /* 0x000fe40003f0f070 */
[----:B------:R-:W-:-:S13]  /*23500*/  ISETP.GT.AND P1, PT, R4, R3, PT ;  /* 0x000000030400720c */ /* 0x000fda0003f24270 */
[----:B------:R-:W-:Y:S05]  /*23510*/  @!P1 BRA `(.L_x_2058) ;  /* 0x0000001800549947 */ /* 0x000fea0003800000 */
[----:B------:R-:W-:Y:S01]  /*23520*/  UMOV UR4, 0xffffffff ;  /* 0xffffffff00047882 */ /* 0x000fe20000000000 */
[----:B------:R-:W-:Y:S02]  /*23530*/  SEL R2, R19, RZ, !P2 ;  /* 0x000000ff13027207 */ /* 0x000fe40005000000 */
[----:B------:R-:W-:Y:S05]  /*23540*/  BRA.DIV UR4, `(.L_x_2059) ;  /* 0x0000008e04707947 */ /* 0x000fea000b800000 */
[----:B------:R-:W1:Y:S02]  /*23550*/  S2R R5, SR_TID.X ;  /* 0x0000000000057919 */ /* 0x000e640000002100 */
[----:B-1----:R-:W-:-:S04]  /*23560*/  SHF.R.U32.HI R5, RZ, 0x5, R5 ;  /* 0x00000005ff057819 */ /* 0x002fc80000011605 */
[----:B------:R-:W-:-:S05]  /*23570*/  LOP3.LUT R5, R5, 0x3, RZ, 0xc0, !PT ;  /* 0x0000000305057812 */ /* 0x000fca00078ec0ff */
[----:B------:R1:W2:Y:S02]  /*23580*/  SHFL.IDX PT, R14, R5, RZ, 0x1f ;  /* 0x00001fff050e7589 */ /* 0x0002a400000e0000 */
.L_x_2285:
[----:B--2---:R-:W-:Y:S02]  /*23590*/  ISETP.NE.AND P0, PT, R14, RZ, PT ;  /* 0x000000ff0e00720c */ /* 0x004fe40003f05270 */
[----:B------:R-:W-:-:S11]  /*235a0*/  PLOP3.LUT P6, PT, PT, PT, PT, 0x8, 0x0 ;  /* 0x000000000000781c */ /* 0x000fd60003fce170 */
[----:B------:R-:W-:Y:S05]  /*235b0*/  @P0 BRA `(.L_x_2060) ;  /* 0x00000000000c0947 */ /* 0x000fea0003800000 */
[----:B------:R-:W-:-:S03]  /*235c0*/  UMOV UR4, 0xffffffff ;  /* 0xffffffff00047882 */ /* 0x000fc60000000000 */
[----:B------:R-:W-:Y:S05]  /*235d0*/  BRA.DIV UR4, `(.L_x_2061) ;  /* 0x0000008e04807947 */ /* 0x000fea000b800000 */
[----:B------:R-:W-:-:S13]  /*235e0*/  ELECT P6, URZ, PT ;  /* 0x00000000003f782f */ /* 0x000fda00038c0000 */
.L_x_2060:
[----:B-1----:R-:W2:Y:S04]  /*235f0*/  LDL R5, [R1+0x48] ;  /* 0x0000480001057983 */ /* 0x002ea80000100800 */
[----:B------:R-:W3:Y:S01]  /*23600*/  LDL R7, [R1] ;  /* 0x0000000001077983 */ /* 0x000ee20000100800 */
[----:B------:R-:W-:Y:S01]  /*23610*/  BSSY B1, `(.L_x_2062) ;  /* 0x0000008000017945 */ /* 0x000fe20003800000 */
[----:B--2---:R-:W-:-:S05]  /*23620*/  VIADD R5, R5, 0x1 ;  /* 0x0000000105057836 */ /* 0x004fca0000000000 */
[----:B------:R-:W-:-:S04]  /*23630*/  LEA.HI R6, R5, R5, RZ, 0x1 ;  /* 0x0000000505067211 */ /* 0x000fc800078f08ff */
[----:B------:R-:W-:-:S05]  /*23640*/  LOP3.LUT R6, R6, 0xfffffffe, RZ, 0xc0, !PT ;  /* 0xfffffffe06067812 */ /* 0x000fca00078ec0ff */
[----:B------:R-:W-:-:S05]  /*23650*/  IMAD.IADD R5, R5, 0x1, -R6 ;  /* 0x0000000105057824 */ /* 0x000fca00078e0a06 */
[----:B------:R-:W-:-:S04]  /*23660*/  SHF.L.U32 R5, R5, 0x1f, RZ ;  /* 0x0000001f05057819 */ /* 0x000fc800000006ff */
[----:B---3--:R-:W1:Y:S02]  /*23670*/  SYNCS.PHASECHK.TRANS64.TRYWAIT P0, [R7+URZ+0x30820], R5 ;  /* 0x03082005070075a7 */ /* 0x008e64000800017f */
[----:B-1----:R-:W-:Y:S05]  /*23680*/  @!P0 BRA `(.L_x_2063) ;  /* 0x0000008c00748947 */ /* 0x002fea0003800000 */
.L_x_2288:
[----:B------:R-:W-:Y:S05]  /*23690*/  BSYNC B1 ;  /* 0x0000000000017941 */ /* 0x000fea0003800000 */
.L_x_2062:
[----:B------:R-:W-:Y:S04]  /*236a0*/  BSSY B1, `(.L_x_2064) ;  /* 0x00000b3000017945 */ /* 0x000fe80003800000 */
[----:B------:R-:W-:Y:S05]  /*236b0*/  @!P6 BRA `(.L_x_2065) ;  /* 0x0000000800c4e947 */ /* 0x000fea0003800000 */
[----:B------:R-:W2:Y:S04]  /*236c0*/  LDL R9, [R1] ;  /* 0x0000000001097983 */ /* 0x000ea80000100800 */
[----:B------:R-:W2:Y:S04]  /*236d0*/  LDL R8, [R1+0x18] ;  /* 0x0000180001087983 */ /* 0x000ea80000100800 */
[----:B------:R-:W3:Y:S01]  /*236e0*/  LDL R7, [R1+0x1c] ;  /* 0x00001c0001077983 */ /* 0x000ee20000100800 */
[----:B------:R-:W-:Y:S01]  /*236f0*/  BSSY B2, `(.L_x_2066) ;  /* 0x0000008000027945 */ /* 0x000fe20003800000 */
[----:B-1----:R-:W1:Y:S02]  /*23700*/  S2R R6, SR_TID.X ;  /* 0x0000000000067919 */ /* 0x002e640000002100 */
[----:B-1----:R-:W-:-:S04]  /*23710*/  LOP3.LUT R6, R6, 0x7f, RZ, 0xc0, !PT ;  /* 0x0000007f06067812 */ /* 0x002fc800078ec0ff */
[----:B------:R-:W-:Y:S01]  /*23720*/  ISETP.NE.AND P1, PT, R6, RZ, PT ;  /* 0x000000ff0600720c */ /* 0x000fe20003f25270 */
[----:B--2---:R-:W-:Y:S01]  /*23730*/  IMAD R8, R8, 0x8, R9 ;  /* 0x0000000808087824 */ /* 0x004fe200078e0209 */
[----:B---3--:R-:W-:-:S04]  /*23740*/  SHF.L.U32 R10, R7, 0x1f, RZ ;  /* 0x0000001f070a7819 */ /* 0x008fc800000006ff */
[----:B------:R-:W1:Y:S02]  /*23750*/  SYNCS.PHASECHK.TRANS64.TRYWAIT P0, [R8+URZ+0x308a0], R10 ;  /* 0x0308a00a080075a7 */ /* 0x000e64000800017f */
[----:B-1----:R-:W-:Y:S05]  /*23760*/  @!P0 BRA `(.L_x_2067) ;  /* 0x0000008c00548947 */ /* 0x002fea0003800000 */
.L_x_2289:
[----:B------:R-:W-:Y:S05]  /*23770*/  BSYNC B2 ;  /* 0x0000000000027941 */ /* 0x000fea0003800000 */
.L_x_2066:
        /* <DEDUP_REMOVED lines=9> */
.L_x_2069:
[----:B------:R-:W-:Y:S05]  /*23810*/  BSYNC B2 ;  /* 0x0000000000027941 */ /* 0x000fea0003800000 */
.L_x_2068:
[----:B------:R-:W2:Y:S04]  /*23820*/  LDL R6, [R1] ;  /* 0x0000000001067983 */ /* 0x000ea80000100800 */
        /* <DEDUP_REMOVED lines=11> */
[----:B0-----:R-:W-:Y:S01]  /*238e0*/  IMAD.SHL.U32 R11, R5, 0x4000, RZ ;  /* 0x00004000050b7824 */ /* 0x001fe200078e00ff */
[----:B------:R-:W-:Y:S01]  /*238f0*/  IADD3 R5, R8, 0x30890, RZ ;  /* 0x0003089008057810 */ /* 0x000fe20007ffe0ff */
[----:B------:R-:W-:-:S07]  /*23900*/  VIADD R9, R6, 0x20400 ;  /* 0x0002040006097836 */ /* 0x000fce0000000000 */
.L_x_2070:
        /* <DEDUP_REMOVED lines=13> */
[----:B------:R-:W-:Y:S02]  /*239e0*/  UMOV UR7, 0x12f00000 ;  /* 0x12f0000000077882 */ /* 0x000fe40000000000 */
[----:B------:R-:W-:Y:S01]  /*239f0*/  R2UR UR10, R9 ;  /* 0x00000000090a72ca */ /* 0x000fe200000e0000 */
[----:B------:R-:W-:-:S14]  /*23a00*/  VIADD R9, R6, 0x22400 ;  /* 0x0002240006097836 */ /* 0x000fdc0000000000 */
.L_x_2071:
        /* <DEDUP_REMOVED lines=16> */
.L_x_2072:
        /* <DEDUP_REMOVED lines=16> */
.L_x_2073:
        /* <DEDUP_REMOVED lines=10> */
[----:B------:R-:W0:Y:S01]  /*23cb0*/  SYNCS.PHASECHK.TRANS64.TRYWAIT P0, [R8+URZ+0x308c0], R10 ;  /* 0x0308c00a080075a7 */ /* 0x000e22000800017f */
[----:B------:R-:W-:Y:S04]  /*23cc0*/  BSSY B2, `(.L_x_2074) ;  /* 0x0000002000027945 */ /* 0x000fe80003800000 */
[----:B0-----:R-:W-:Y:S05]  /*23cd0*/  @!P0 BRA `(.L_x_2075) ;  /* 0x00000088000c8947 */ /* 0x001fea0003800000 */
.L_x_2290:
[----:B------:R-:W-:Y:S05]  /*23ce0*/  BSYNC B2 ;  /* 0x0000000000027941 */ /* 0x000fea0003800000 */
.L_x_2074:
        /* <DEDUP_REMOVED lines=11> */
.L_x_2077:
[----:B------:R-:W-:Y:S05]  /*23da0*/  BSYNC B2 ;  /* 0x0000000000027941 */ /* 0x000fea0003800000 */
.L_x_2076:
[----:B------:R-:W2:Y:S01]  /*23db0*/  LDL R5, [R1] ;  /* 0x0000000001057983 */ /* 0x000ea20000100800 */
[----:B------:R-:W-:Y:S01]  /*23dc0*/  R2UR UR10, R14 ;  /* 0x000000000e0a72ca */ /* 0x000fe200000e0000 */
[----:B------:R-:W-:Y:S01]  /*23dd0*/  UIADD3 UR4, UP0, UR38, 0x670, URZ ;  /* 0x0000067026047890 */ /* 0x000fe2000ff1e03f */
[----:B------:R-:W-:Y:S01]  /*23de0*/  R2UR UR6, R12 ;  /* 0x000000000c0672ca */ /* 0x000fe200000e0000 */
[----:B01----:R-:W-:Y:S01]  /*23df0*/  VIADD R8, R8, 0x308b0 ;  /* 0x000308b008087836 */ /* 0x003fe20000000000 */
[----:B------:R-:W-:Y:S01]  /*23e00*/  R2UR UR7, R13 ;  /* 0x000000000d0772ca */ /* 0x000fe200000e0000 */
[----:B------:R-:W-:Y:S01]  /*23e10*/  UIADD3.X UR5, URZ, UR39, URZ, UP0, !UPT ;  /* 0x000000273f057290 */ /* 0x000fe200087fe43f */
[----:B------:R-:W-:Y:S01]  /*23e20*/  PLOP3.LUT P0, PT, PT, PT, PT, 0x80, 0x0 ;  /* 0x000000000000781c */ /* 0x000fe20003f0f070 */
[----:B--2---:R-:W-:-:S04]  /*23e30*/  IMAD R5, R11, 0x2, R5 ;  /* 0x000000020b057824 */ /* 0x004fc800078e0205 */
[----:B------:R-:W-:-:S08]  /*23e40*/  VIADD R6, R5, 0x400 ;  /* 0x0000040005067836 */ /* 0x000fd00000000000 */
.L_x_2078:
        /* <DEDUP_REMOVED lines=11> */
[----:B------:R-:W-:Y:S02]  /*23f00*/  R2UR UR6, R12 ;  /* 0x000000000c0672ca */ /* 0x000fe400000e0000 */
[----:B------:R-:W-:Y:S02]  /*23f10*/  R2UR UR7, R13 ;  /* 0x000000000d0772ca */ /* 0x000fe400000e0000 */
[----:B------:R-:W-:Y:S02]  /*23f20*/  R2UR UR10, R10 ;  /* 0x000000000a0a72ca */ /* 0x000fe400000e0000 */
[----:B------:R-:W-:Y:S02]  /*23f30*/  PLOP3.LUT P0, PT, PT, PT, PT, 0x80, 0x0 ;  /* 0x000000000000781c */ /* 0x000fe40003f0f070 */
[----:B------:R-:W-:-:S11]  /*23f40*/  IADD3 R6, R5, 0x2400, RZ ;  /* 0x0000240005067810 */ /* 0x000fd60007ffe0ff */
.L_x_2079:
        /* <DEDUP_REMOVED lines=15> */
.L_x_2080:
        /* <DEDUP_REMOVED lines=15> */
.L_x_2081:
        /* <DEDUP_REMOVED lines=10> */
.L_x_2065:
[----:B------:R-:W-:Y:S05]  /*241d0*/  BSYNC B1 ;  /* 0x0000000000017941 */ /* 0x000fea0003800000 */
.L_x_2064:
[----:B------:R-:W2:Y:S04]  /*241e0*/  LDL.LU R9, [R1+0x18] ;  /* 0x0000180001097983 */ /* 0x000ea80000300800 */
[----:B-1----:R-:W3:Y:S01]  /*241f0*/  LDL.LU R6, [R1+0x1c] ;  /* 0x00001c0001067983 */ /* 0x002ee20000300800 */
[----:B------:R-:W-:Y:S01]  /*24200*/  PLOP3.LUT P0, PT, PT, PT, PT, 0x8, 0x0 ;  /* 0x000000000000781c */ /* 0x000fe20003f0e170 */
[----:B--2---:R-:W-:Y:S02]  /*24210*/  VIADD R5, R9, 0x1 ;  /* 0x0000000109057836 */ /* 0x004fe40000000000 */
[----:B------:R-:W-:-:S03]  /*24220*/  VIADD R9, R4, 0xfffffffe ;  /* 0xfffffffe04097836 */ /* 0x000fc60000000000 */
[----:B------:R-:W-:Y:S02]  /*24230*/  ISETP.NE.AND P1, PT, R5, 0x2, PT ;  /* 0x000000020500780c */ /* 0x000fe40003f25270 */
[----:B------:R-:W-:Y:S02]  /*24240*/  ISETP.GE.AND P2, PT, R9, R3, PT ;  /* 0x000000030900720c */ /* 0x000fe40003f46270 */
[----:B------:R-:W-:-:S04]  /*24250*/  SEL R4, RZ, 0x1, P1 ;  /* 0x00000001ff047807 */ /* 0x000fc80000800000 */
[----:B---3--:R-:W-:Y:S02]  /*24260*/  LOP3.LUT R6, R6, R4, RZ, 0x3c, !PT ;  /* 0x0000000406067212 */ /* 0x008fe400078e3cff */
[----:B------:R-:W-:-:S05]  /*24270*/  SEL R4, R5, RZ, P1 ;  /* 0x000000ff05047207 */ /* 0x000fca0000800000 */
[----:B------:R1:W-:Y:S04]  /*24280*/  STL [R1+0x18], R4 ;  /* 0x0000180401007387 */ /* 0x0003e80000100800 */
[----:B------:R1:W-:Y:S01]  /*24290*/  STL [R1+0x1c], R6 ;  /* 0x00001c0601007387 */ /* 0x0003e20000100800 */
[----:B------:R-:W-:Y:S05]  /*242a0*/  @!P2 BRA `(.L_x_2058) ;  /* 0x0000000800f0a947 */ /* 0x000fea0003800000 */
.L_x_2100:
[----:B------:R-:W-:Y:S05]  /*242b0*/  YIELD ;  /* 0x0000000000007946 */ /* 0x000fea0003800000 */
[----:B------:R-:W-:Y:S04]  /*242c0*/  BSSY B1, `(.L_x_2082) ;  /* 0x00000ae000017945 */ /* 0x000fe80003800000 */
[----:B--2---:R-:W-:Y:S05]  /*242d0*/  @!P6 BRA `(.L_x_2083) ;  /* 0x0000000800b0e947 */ /* 0x004fea0003800000 */
[----:B------:R-:W2:Y:S04]  /*242e0*/  LDL R7, [R1] ;  /* 0x0000000001077983 */ /* 0x000ea80000100800 */
[----:B-1----:R-:W2:Y:S04]  /*242f0*/  LDL R6, [R1+0x18] ;  /* 0x0000180001067983 */ /* 0x002ea80000100800 */
[----:B------:R-:W3:Y:S01]  /*24300*/  LDL R5, [R1+0x1c] ;  /* 0x00001c0001057983 */ /* 0x000ee20000100800 */
[----:B------:R-:W-:Y:S01]  /*24310*/  BSSY B2, `(.L_x_2084) ;  /* 0x0000008000027945 */ /* 0x000fe20003800000 */
[----:B------:R-:W1:Y:S02]  /*24320*/  S2R R4, SR_TID.X ;  /* 0x0000000000047919 */ /* 0x000e640000002100 */
[----:B-1----:R-:W-:-:S04]  /*24330*/  LOP3.LUT R4, R4, 0x7f, RZ, 0xc0, !PT ;  /* 0x0000007f04047812 */ /* 0x002fc800078ec0ff */
[----:B------:R-:W-:Y:S02]  /*24340*/  ISETP.NE.AND P2, PT, R4, RZ, PT ;  /* 0x000000ff0400720c */ /* 0x000fe40003f45270 */
[----:B--2---:R-:W-:Y:S02]  /*24350*/  LEA R8, R6, R7, 0x3 ;  /* 0x0000000706087211 */ /* 0x004fe400078e18ff */
[----:B---3--:R-:W-:-:S04]  /*24360*/  SHF.L.U32 R7, R5, 0x1f, RZ ;  /* 0x0000001f05077819 */ /* 0x008fc800000006ff */
[----:B------:R-:W1:Y:S02]  /*24370*/  SYNCS.PHASECHK.TRANS64.TRYWAIT P1, [R8+URZ+0x308a0], R7 ;  /* 0x0308a007080075a7 */ /* 0x000e64000802017f */
[----:B-1----:R-:W-:Y:S05]  /*24380*/  @!P1 BRA `(.L_x_2085) ;  /* 0x0000008000749947 */ /* 0x002fea0003800000 */
.L_x_2291:
[----:B------:R-:W-:Y:S05]  /*24390*/  BSYNC B2 ;  /* 0x0000000000027941 */ /* 0x000fea0003800000 */
.L_x_2084:
        /* <DEDUP_REMOVED lines=9> */
.L_x_2087:
[----:B------:R-:W-:Y:S05]  /*24430*/  BSYNC B2 ;  /* 0x0000000000027941 */ /* 0x000fea0003800000 */
.L_x_2086:
[----:B------:R-:W2:Y:S04]  /*24440*/  LDL R5, [R1] ;  /* 0x0000000001057983 */ /* 0x000ea80000100800 */
        /* <DEDUP_REMOVED lines=8> */
[----:B--2---:R-:W-:Y:S01]  /*244d0*/  IMAD R6, R4, 0x8000, R5 ;  /* 0x0000800004067824 */ /* 0x004fe200078e0205 */
[----:B------:R-:W-:Y:S01]  /*244e0*/  IADD3 R4, R8, 0x30890, RZ ;  /* 0x0003089008047810 */ /* 0x000fe20007ffe0ff */
[----:B------:R-:W-:-:S02]  /*244f0*/  IMAD R5, R9, 0x40, R0 ;  /* 0x0000004009057824 */ /* 0x000fc400078e0200 */
[----:B------:R-:W-:-:S09]  /*24500*/  VIADD R10, R6, 0x20400 ;  /* 0x00020400060a7836 */ /* 0x000fd20000000000 */
.L_x_2088:
        /* <DEDUP_REMOVED lines=16> */
.L_x_2089:
        /* <DEDUP_REMOVED lines=16> */
.L_x_2090:
        /* <DEDUP_REMOVED lines=16> */
.L_x_2091:
        /* <DEDUP_REMOVED lines=13> */
.L_x_2292:
[----:B------:R-:W-:Y:S05]  /*248e0*/  BSYNC B2 ;  /* 0x0000000000027941 */ /* 0x000fea0003800000 */
.L_x_2092:
[----:B------:R-:W-:Y:S01]  /*248f0*/  BSSY B2, `(.L_x_2094) ;  /* 0x000000b000027945 */ /* 0x000fe20003800000 */
[----:B------:R-:W-:Y:S02]  /*24900*/  IMAD.MOV.U32 R10, RZ, RZ, 0x0 ;  /* 0x00000000ff0a7424 */ /* 0x000fe400078e00ff */
[----:B0-----:R-:W-:Y:S01]  /*24910*/  IMAD.MOV.U32 R11, RZ, RZ, 0x12f00000 ;  /* 0x12f00000ff0b7424 */ /* 0x001fe200078e00ff */
[----:B------:R-:W-:Y:S06]  /*24920*/  @P2 BRA `(.L_x_2095) ;  /* 0x00000000001c2947 */ /* 0x000fec0003800000 */
[----:B-12---:R-:W0:Y:S01]  /*24930*/  S2R R7, SR_TID.X ;  /* 0x0000000000077919 */ /* 0x006e220000002100 */
[----:B------:R-:W-:-:S04]  /*24940*/  MOV R4, 0x8000 ;  /* 0x0000800000047802 */ /* 0x000fc80000000f00 */
[----:B------:R3:W-:Y:S01]  /*24950*/  SYNCS.ARRIVE.TRANS64 RZ, [R8+URZ+0x308b0], R4 ;  /* 0x0308b00408ff79a7 */ /* 0x0007e2000800003f */
[----:B0-----:R-:W-:-:S04]  /*24960*/  LOP3.LUT R7, R7, 0x1f, RZ, 0xc0, !PT ;  /* 0x0000001f07077812 */ /* 0x001fc800078ec0ff */
[----:B------:R-:W-:-:S13]  /*24970*/  ISETP.NE.AND P1, PT, R7, RZ, PT ;  /* 0x000000ff0700720c */ /* 0x000fda0003f25270 */
[----:B---3--:R-:W-:Y:S05]  /*24980*/  @!P1 BRA `(.L_x_2095) ;  /* 0x0000000000049947 */ /* 0x008fea0003800000 */
[----:B------:R-:W-:Y:S01]  /*24990*/  BPT.TRAP 0x1 ;  /* 0x000000040000795c */ /* 0x000fe20000300000 */
.L_x_2095:
[----:B------:R-:W-:Y:S05]  /*249a0*/  BSYNC B2 ;  /* 0x0000000000027941 */ /* 0x000fea0003800000 */
.L_x_2094:
[----:B------:R-:W-:Y:S01]  /*249b0*/  R2UR UR10, R12 ;  /* 0x000000000c0a72ca */ /* 0x000fe200000e0000 */
[----:B------:R-:W-:Y:S01]  /*249c0*/  UIADD3 UR4, UP0, UR38, 0x670, URZ ;  /* 0x0000067026047890 */ /* 0x000fe2000ff1e03f */
[----:B------:R-:W-:Y:S01]  /*249d0*/  R2UR UR6, R10 ;  /* 0x000000000a0672ca */ /* 0x000fe200000e0000 */
[----:B-12---:R-:W-:Y:S01]  /*249e0*/  VIADD R8, R8, 0x308b0 ;  /* 0x000308b008087836 */ /* 0x006fe20000000000 */
[----:B------:R-:W-:Y:S01]  /*249f0*/  R2UR UR7, R11 ;  /* 0x000000000b0772ca */ /* 0x000fe200000e0000 */
[----:B------:R-:W-:Y:S01]  /*24a00*/  VIADD R4, R6, 0x400 ;  /* 0x0000040006047836 */ /* 0x000fe20000000000 */
[----:B------:R-:W-:Y:S01]  /*24a10*/  PLOP3.LUT P1, PT, PT, PT, PT, 0x80, 0x0 ;  /* 0x000000000000781c */ /* 0x000fe20003f2f070 */
[----:B------:R-:W-:-:S12]  /*24a20*/  UIADD3.X UR5, URZ, UR39, URZ, UP0, !UPT ;  /* 0x000000273f057290 */ /* 0x000fd800087fe43f */
.L_x_2096:
        /* <DEDUP_REMOVED lines=15> */
.L_x_2097:
        /* <DEDUP_REMOVED lines=15> */
.L_x_2098:
        /* <DEDUP_REMOVED lines=15> */
.L_x_2099:
        /* <DEDUP_REMOVED lines=10> */
.L_x_2083:
[----:B------:R-:W-:Y:S05]  /*24da0*/  BSYNC B1 ;  /* 0x0000000000017941 */ /* 0x000fea0003800000 */
.L_x_2082:
[----:B-1----:R-:W2:Y:S04]  /*24db0*/  LDL.LU R4, [R1+0x18] ;  /* 0x0000180001047983 */ /* 0x002ea80000300800 */
[----:B------:R-:W3:Y:S01]  /*24dc0*/  LDL.LU R7, [R1+0x1c] ;  /* 0x00001c0001077983 */ /* 0x000ee20000300800 */
[C---:B------:R-:W-:Y:S01]  /*24dd0*/  ISETP.GT.AND P2, PT, R9.reuse, R3, PT ;  /* 0x000000030900720c */ /* 0x040fe20003f44270 */
[----:B------:R-:W-:Y:S02]  /*24de0*/  VIADD R9, R9, 0xffffffff ;  /* 0xffffffff09097836 */ /* 0x000fe40000000000 */
[----:B--2---:R-:W-:-:S05]  /*24df0*/  VIADD R4, R4, 0x1 ;  /* 0x0000000104047836 */ /* 0x004fca0000000000 */
[----:B------:R-:W-:-:S04]  /*24e00*/  ISETP.NE.AND P1, PT, R4, 0x2, PT ;  /* 0x000000020400780c */ /* 0x000fc80003f25270 */
[----:B------:R-:W-:Y:S02]  /*24e10*/  SEL R5, RZ, 0x1, P1 ;  /* 0x00000001ff057807 */ /* 0x000fe40000800000 */
[----:B------:R-:W-:Y:S02]  /*24e20*/  SEL R4, R4, RZ, P1 ;  /* 0x000000ff04047207 */ /* 0x000fe40000800000 */
[----:B---3--:R-:W-:-:S05]  /*24e30*/  LOP3.LUT R7, R7, R5, RZ, 0x3c, !PT ;  /* 0x0000000507077212 */ /* 0x008fca00078e3cff */
[----:B------:R2:W-:Y:S04]  /*24e40*/  STL [R1+0x1c], R7 ;  /* 0x00001c0701007387 */ /* 0x0005e80000100800 */
[----:B------:R2:W-:Y:S01]  /*24e50*/  STL [R1+0x18], R4 ;  /* 0x0000180401007387 */ /* 0x0005e20000100800 */
[----:B------:R-:W-:Y:S05]  /*24e60*/  @P2 BRA `(.L_x_2100) ;  /* 0xfffffff400102947 */ /* 0x000fea000383ffff */
.L_x_2058:
[----:B------:R-:W-:Y:S05]  /*24e70*/  BSYNC B0 ;  /* 0x0000000000007941 */ /* 0x000fea0003800000 */
.L_x_2057:
[----:B--2---:R-:W2:Y:S01]  /*24e80*/  LDL R7, [R1+0x30] ;  /* 0x0000300001077983 */ /* 0x004ea20000100800 */
[----:B------:R-:W3:Y:S01]  /*24e90*/  LDC R0, c[0x0][0x448] ;  /* 0x00011200ff007b82 */ /* 0x000ee20000000800 */
[----:B------:R-:W-:Y:S07]  /*24ea0*/  @!P0 WARPSYNC.ALL ;  /* 0x0000000000008948 */ /* 0x000fee0003800000 */
[----:B------:R-:W-:Y:S01]  /*24eb0*/  @!P0 BAR.SYNC.DEFER_BLOCKING 0xc, 0x180 ;  /* 0x0306000000008b1d */ /* 0x000fe20000010000 */
[----:B---3--:R-:W-:-:S13]  /*24ec0*/  ISETP.NE.AND P1, PT, R0, 0x1, PT ;  /* 0x000000010000780c */ /* 0x008fda0003f25270 */
[----:B------:R-:W3:Y:S08]  /*24ed0*/  @P1 LDC R2, c[0x0][0x44c] ;  /* 0x00011300ff021b82 */ /* 0x000ef00000000800 */
[----:B------:R-:W4:Y:S01]  /*24ee0*/  @P1 LDC R3, c[0x0][0x450] ;  /* 0x00011400ff031b82 */ /* 0x000f220000000800 */
[----:B--2---:R-:W-:-:S04]  /*24ef0*/  VIADD R0, R7, 0x7f ;  /* 0x0000007f07007836 */ /* 0x004fc80000000000 */
[----:B---3--:R-:W-:-:S05]  /*24f00*/  @P1 IMAD.HI.U32 R2, R0, R2, RZ ;  /* 0x0000000200021227 */ /* 0x008fca00078e00ff */
[----:B----4-:R-:W-:Y:S02]  /*24f10*/  @P1 SHF.R.U32.HI R0, RZ, R3, R2 ;  /* 0x00000003ff001219 */ /* 0x010fe40000011602 */
[----:B------:R-:W2:Y:S03]  /*24f20*/  LDC.64 R2, c[0x0][0x9e0] ;  /* 0x00027800ff027b82 */ /* 0x000ea60000000a00 */
[----:B------:R-:W-:Y:S01]  /*24f30*/  IMAD.IADD R0, R20, 0x1, R0 ;  /* 0x0000000114007824 */ /* 0x000fe200078e0200 */
[----:B--2---:R-:W-:-:S04]  /*24f40*/  ISETP.GE.AND P2, PT, R3, 0x1, PT ;  /* 0x000000010300780c */ /* 0x004fc80003f46270 */
[----:B------:R-:W-:-:S09]  /*24f50*/  IADD3 R2, R0, R2, RZ ;  /* 0x0000000200027210 */ /* 0x000fd20007ffe0ff */
[----:B------:R-:W-:Y:S05]  /*24f60*/  @!P2 BRA `(.L_x_2101) ;  /* 0x000000000048a947 */ /* 0x000fea0003800000 */
[C---:B------:R-:W-:Y:S01]  /*24f70*/  ISETP.GT.AND P0, PT, R0.reuse, RZ, PT ;  /* 0x000000ff0000720c */ /* 0x040fe20003f04270 */
[----:B------:R-:W-:Y:S01]  /*24f80*/  BSSY B0, `(.L_x_2102) ;  /* 0x000000e000007945 */ /* 0x000fe20003800000 */
[----:B-1----:R-:W-:-:S11]  /*24f90*/  VIADD R6, R0, 0xffffffff ;  /* 0xffffffff00067836 */ /* 0x002fd60000000000 */
        /* <DEDUP_REMOVED lines=8> */
.L_x_2103:
[----:B------:R-:W-:-:S13]  /*25020*/  ISETP.NE.AND P0, PT, R3, 0x1, PT ;  /* 0x000000010300780c */ /* 0x000fda0003f05270 */
[----:B------:R-:W1:Y:S02]  /*25030*/  @P0 LDC.64 R4, c[0x0][0x9e8] ;  /* 0x00027a00ff040b82 */ /* 0x000e640000000a00 */
[----:B-1----:R-:W-:-:S05]  /*25040*/  @P0 IMAD.HI.U32 R4, R6, R4, RZ ;  /* 0x0000000406040227 */ /* 0x002fca00078e00ff */
[----:B------:R-:W-:-:S07]  /*25050*/  @P0 SHF.R.U32.HI R6, RZ, R5, R4 ;  /* 0x00000005ff060219 */ /* 0x000fce0000011604 */
.L_x_2104:
[----:B------:R-:W-:Y:S05]  /*25060*/  BSYNC B0 ;  /* 0x0000000000007941 */ /* 0x000fea0003800000 */
.L_x_2102:
[----:B------:R-:W-:-:S05]  /*25070*/  IMAD R6, R6, R3, R3 ;  /* 0x0000000306067224 */ /* 0x000fca00078e0203 */
[----:B------:R-:W-:-:S07]  /*25080*/  VIMNMX R2, R2, R6, PT ;  /* 0x0000000602027248 */ /* 0x000fce0003fe0100 */
.L_x_2101:
[----:B------:R-:W-:Y:S01]  /*25090*/  VIADD R2, R2, 0x3f ;  /* 0x0000003f02027836 */ /* 0x000fe20000000000 */
[----:B-1----:R-:W1:Y:S01]  /*250a0*/  @P1 LDC R4, c[0x0][0x450] ;  /* 0x00011400ff041b82 */ /* 0x002e620000000800 */
[----:B------:R-:W-:-:S03]  /*250b0*/  ULDC UR4, c[0x0][0x9dc] ;  /* 0x0002770000047ab9 */ /* 0x000fc60000000800 */
[----:B------:R-:W-:-:S04]  /*250c0*/  SHF.R.S32.HI R0, RZ, 0x1f, R2 ;  /* 0x0000001fff007819 */ /* 0x000fc80000011402 */
[----:B------:R-:W-:Y:S01]  /*250d0*/  LEA.HI R0, R0, R2, RZ, 0x6 ;  /* 0x0000000200007211 */ /* 0x000fe200078f30ff */
[----:B------:R-:W-:-:S03]  /*250e0*/  IMAD.MOV.U32 R2, RZ, RZ, R7 ;  /* 0x000000ffff027224 */ /* 0x000fc600078e0007 */
[----:B------:R-:W-:-:S04]  /*250f0*/  SHF.R.S32.HI R0, RZ, 0x6, R0 ;  /* 0x00000006ff007819 */ /* 0x000fc80000011400 */
[----:B------:R-:W-:Y:S02]  /*25100*/  VIMNMX R6, R21, R0, PT ;  /* 0x0000000015067248 */ /* 0x000fe40003fe0100 */
[----:B------:R-:W2:Y:S03]  /*25110*/  @P1 LDC R0, c[0x0][0x44c] ;  /* 0x00011300ff001b82 */ /* 0x000ea60000000800 */
[----:B------:R3:W-:Y:S01]  /*25120*/  STL [R1+0x34], R6 ;  /* 0x0000340601007387 */ /* 0x0007e20000100800 */
[----:B--2---:R-:W-:-:S05]  /*25130*/  @P1 IMAD.HI.U32 R0, R7, R0, RZ ;  /* 0x0000000007001227 */ /* 0x004fca00078e00ff */
[----:B-1----:R-:W-:-:S04]  /*25140*/  @P1 SHF.R.U32.HI R2, RZ, R4, R0 ;  /* 0x00000004ff021219 */ /* 0x002fc80000011600 */
[----:B------:R-:W-:-:S05]  /*25150*/  IADD3 R2, R17, R2, RZ ;  /* 0x0000000211027210 */ /* 0x000fca0007ffe0ff */
[----:B------:R-:W-:Y:S01]  /*25160*/  VIADD R0, R2, -UR4 ;  /* 0x8000000402007c36 */ /* 0x000fe20008000000 */
[----:B---3--:R-:W-:Y:S06]  /*25170*/  @!P2 BRA `(.L_x_2105) ;  /* 0x000000000044a947 */ /* 0x008fec0003800000 */
        /* <DEDUP_REMOVED lines=10> */
.L_x_2107:
[----:B------:R-:W-:-:S13]  /*25220*/  ISETP.NE.AND P0, PT, R3, 0x1, PT ;  /* 0x000000010300780c */ /* 0x000fda0003f05270 */
[----:B------:R-:W1:Y:S02]  /*25230*/  @P0 LDC.64 R4, c[0x0][0x9e8] ;  /* 0x00027a00ff040b82 */ /* 0x000e640000000a00 */
[----:B-1----:R-:W-:-:S05]  /*25240*/  @P0 IMAD.HI.U32 R4, R2, R4, RZ ;  /* 0x0000000402040227 */ /* 0x002fca00078e00ff */
[----:B------:R-:W-:-:S07]  /*25250*/  @P0 SHF.R.U32.HI R2, RZ, R5, R4 ;  /* 0x00000005ff020219 */ /* 0x000fce0000011604 */
.L_x_2108:
[----:B------:R-:W-:Y:S05]  /*25260*/  BSYNC B0 ;  /* 0x0000000000007941 */ /* 0x000fea0003800000 */
.L_x_2106:
[----:B------:R-:W-:-:S05]  /*25270*/  IMAD R2, R2, R3, RZ ;  /* 0x0000000302027224 */ /* 0x000fca00078e02ff */
[----:B------:R-:W-:-:S07]  /*25280*/  VIMNMX R0, R0, R2, !PT ;  /* 0x0000000200007248 */ /* 0x000fce0007fe0100 */
.L_x_2105:
[----:B------:R-:W-:Y:S01]  /*25290*/  SHF.R.S32.HI R2, RZ, 0x1f, R0 ;  /* 0x0000001fff027819 */ /* 0x000fe20000011400 */
[----:B------:R-:W-:Y:S03]  /*252a0*/  BSSY B7, `(.L_x_2109) ;  /* 0x00004db000077945 */ /* 0x000fe60003800000 */
[----:B------:R-:W-:-:S04]  /*252b0*/  LEA.HI R2, R2, R0, RZ, 0x6 ;  /* 0x0000000002027211 */ /* 0x000fc800078f30ff */
[----:B------:R-:W-:-:S04]  /*252c0*/  SHF.R.S32.HI R2, RZ, 0x6, R2 ;  /* 0x00000006ff027819 */ /* 0x000fc80000011402 */
[----:B------:R-:W-:-:S04]  /*252d0*/  VIMNMX R3, RZ, R2, !PT ;  /* 0x00000002ff037248 */ /* 0x000fc80007fe0100 */
[----:B------:R-:W-:Y:S01]  /*252e0*/  ISETP.GT.AND P0, PT, R6, R3, PT ;  /* 0x000000030600720c */ /* 0x000fe20003f04270 */
[----:B------:R1:W-:-:S12]  /*252f0*/  STL [R1+0x2c], R3 ;  /* 0x00002c0301007387 */ /* 0x0003d80000100800 */
[----:B-1----:R-:W-:Y:S05]  /*25300*/  @P0 BRA `(.L_x_2110) ;  /* 0x0000000000440947 */ /* 0x002fea0003800000 */
[----:B------:R-:W1:Y:S02]  /*25310*/  S2R R3, SR_TID.X ;  /* 0x0000000000037919 */ /* 0x000e640000002100 */
[----:B-1----:R-:W-:-:S04]  /*25320*/  LOP3.LUT R3, R3, 0x7f, RZ, 0xc0, !PT ;  /* 0x0000007f03037812 */ /* 0x002fc800078ec0ff */
[----:B------:R-:W-:-:S13]  /*25330*/  ISETP.NE.AND P0, PT, R3, RZ, PT ;  /* 0x000000ff0300720c */ /* 0x000fda0003f05270 */
[----:B------:R-:W-:Y:S05]  /*25340*/  @P0 BRA `(.L_x_2111) ;  /* 0x0000004c00400947 */ /* 0x000fea0003800000 */
[----:B------:R-:W1:Y:S01]  /*25350*/  S2R R3, SR_LANEID ;  /* 0x0000000000037919 */ /* 0x000e620000000000 */
[----:B------:R-:W-:Y:S01]  /*25360*/  VOTEU.ANY UR4, UPT, PT ;  /* 0x0000000000047886 */ /* 0x000fe200038e0100 */
[----:B------:R-:W2:Y:S01]  /*25370*/  LDC.64 R4, c[0x0][0xc60] ;  /* 0x00031800ff047b82 */ /* 0x000ea20000000a00 */
[----:B------:R-:W1:Y:S08]  /*25380*/  FLO.U32 R0, UR4 ;  /* 0x0000000400007d00 */ /* 0x000e7000080e0000 */
[----:B------:R-:W2:Y:S01]  /*25390*/  POPC R2, UR4 ;  /* 0x0000000400027d09 */ /* 0x000ea20008000000 */
[----:B-1----:R-:W-:-:S13]  /*253a0*/  ISETP.EQ.U32.AND P0, PT, R0, R3, PT ;  /* 0x000000030000720c */ /* 0x002fda0003f02070 */
[----:B--2---:R-:W2:Y:S01]  /*253b0*/  @P0 ATOMG.E.ADD.STRONG.GPU PT, R5, desc[UR60][R4.64], R2 ;  /* 0x00000002040509a8 */ /* 0x004ea200081ee1fc */
[----:B------:R-:W1:Y:S02]  /*253c0*/  S2R R3, SR_LTMASK ;  /* 0x0000000000037919 */ /* 0x000e640000003900 */
[----:B-1----:R-:W-:-:S06]  /*253d0*/  LOP3.LUT R3, R3, UR4, RZ, 0xc0, !PT ;  /* 0x0000000403037c12 */ /* 0x002fcc000f8ec0ff */
[----:B------:R-:W1:Y:S01]  /*253e0*/  POPC R3, R3 ;  /* 0x0000000300037309 */ /* 0x000e620000000000 */
[----:B--2---:R-:W1:Y:S02]  /*253f0*/  SHFL.IDX PT, R0, R5, R0, 0x1f ;  /* 0x00001f0005007589 */ /* 0x004e6400000e0000 */
[----:B-1----:R-:W-:Y:S01]  /*25400*/  IADD3 R16, R0, UR36, R3 ;  /* 0x0000002400107c10 */ /* 0x002fe2000fffe003 */
[----:B------:R-:W-:Y:S06]  /*25410*/  BRA `(.L_x_2111) ;  /* 0x0000004c000c7947 */ /* 0x000fec0003800000 */
.L_x_2110:
[----:B------:R-:W2:Y:S01]  /*25420*/  LDL R17, [R1] ;  /* 0x0000000001117983 */ /* 0x000ea20000100800 */
        /* <DEDUP_REMOVED lines=8> */
[----:B------:R-:W-:Y:S01]  /*254b0*/  IMAD.U32 R4, RZ, RZ, UR6 ;  /* 0x00000006ff047e24 */ /* 0x000fe2000f8e00ff */
[----:B------:R-:W-:Y:S01]  /*254c0*/  MOV R6, UR8 ;  /* 0x0000000800067c02 */ /* 0x000fe20008000f00 */
[----:B------:R-:W1:Y:S01]  /*254d0*/  LDC.64 R2, c[0x4][R2] ;  /* 0x0100000002027b82 */ /* 0x000e620000000a00 */
[----:B------:R-:W-:Y:S01]  /*254e0*/  IMAD.U32 R5, RZ, RZ, UR7 ;  /* 0x00000007ff057e24 */ /* 0x000fe2000f8e00ff */
[----:B------:R-:W-:Y:S01]  /*254f0*/  MOV R12, 0x1 ;  /* 0x00000001000c7802 */ /* 0x000fe20000000f00 */
[----:B------:R-:W-:Y:S02]  /*25500*/  IMAD.U32 R7, RZ, RZ, UR9 ;  /* 0x00000009ff077e24 */ /* 0x000fe4000f8e00ff */
[----:B------:R-:W-:-:S02]  /*25510*/  IMAD.U32 R10, RZ, RZ, UR4 ;  /* 0x00000004ff0a7e24 */ /* 0x000fc4000f8e00ff */
[----:B0-----:R-:W-:Y:S02]  /*25520*/  IMAD.U32 R11, RZ, RZ, UR5 ;  /* 0x00000005ff0b7e24 */ /* 0x001fe4000f8e00ff */
[----:B------:R-:W-:Y:S02]  /*25530*/  IMAD.MOV.U32 R8, RZ, RZ, 0x70 ;  /* 0x00000070ff087424 */ /* 0x000fe400078e00ff */
[----:B------:R-:W-:-:S07]  /*25540*/  IMAD.MOV.U32 R13, RZ, RZ, RZ ;  /* 0x000000ffff0d7224 */ /* 0x000fce00078e00ff */
[----:B------:R-:W-:-:S07]  /*25550*/  LEPC R20, `(.L_x_2113) ;  /* 0x000000001014794e */ /* 0x000fce0000000000 */
[----:B-1----:R-:W-:Y:S05]  /*25560*/  CALL.ABS.NOINC R2 ;  /* 0x0000000002007343 */ /* 0x002fea0003c00000 */
.L_x_2113:
[----:B------:R-:W-:Y:S05]  /*25570*/  BSYNC B6 ;  /* 0x0000000000067941 */ /* 0x000fea0003800000 */
.L_x_2112:
        /* <DEDUP_REMOVED lines=12> */
[----:B------:R-:W-:Y:S01]  /*25640*/  MOV R12, 0x1 ;  /* 0x00000001000c7802 */ /* 0x000fe20000000f00 */
[----:B------:R-:W-:Y:S02]  /*25650*/  IMAD.U32 R7, RZ, RZ, UR9 ;  /* 0x00000009ff077e24 */ /* 0x000fe4000f8e00ff */
[----:B------:R-:W-:-:S02]  /*25660*/  IMAD.U32 R10, RZ, RZ, UR4 ;  /* 0x00000004ff0a7e24 */ /* 0x000fc4000f8e00ff */
[----:B0-----:R-:W-:Y:S02]  /*25670*/  IMAD.U32 R11, RZ, RZ, UR5 ;  /* 0x00000005ff0b7e24 */ /* 0x001fe4000f8e00ff */
[----:B------:R-:W-:Y:S02]  /*25680*/  IMAD.MOV.U32 R8, RZ, RZ, 0x70 ;  /* 0x00000070ff087424 */ /* 0x000fe400078e00ff */
[----:B-1----:R-:W-:-:S07]  /*25690*/  IMAD.MOV.U32 R13, RZ, RZ, RZ ;  /* 0x000000ffff0d7224 */ /* 0x002fce00078e00ff */
[----:B------:R-:W-:-:S07]  /*256a0*/  LEPC R20, `(.L_x_2116) ;  /* 0x000000001014794e */ /* 0x000fce0000000000 */
[----:B--2---:R-:W-:Y:S05]  /*256b0*/  CALL.ABS.NOINC R2 ;  /* 0x0000000002007343 */ /* 0x004fea0003c00000 */
.L_x_2116:
[----:B------:R0:W1:Y:S01]  /*256c0*/  LDC.64 R2, c[0x4][R17] ;  /* 0x0100000011027b82 */ /* 0x0000620000000a00 */
[----:B------:R-:W-:Y:S01]  /*256d0*/  ULDC.64 UR4, c[0x4][0xa8] ;  /* 0x01002a0000047ab9 */ /* 0x000fe20000000a00 */
[----:B------:R-:W-:Y:S01]  /*256e0*/  ULDC.64 UR6, c[0x4][0xb0] ;  /* 0x01002c0000067ab9 */ /* 0x000fe20000000a00 */
[----:B------:R-:W-:Y:S01]  /*256f0*/  ULDC.64 UR8, c[0x4][0x40] ;  /* 0x0100100000087ab9 */ /* 0x000fe20000000a00 */
[----:B------:R-:W-:Y:S01]  /*25700*/  IMAD.U32 R4, RZ, RZ, UR4 ;  /* 0x00000004ff047e24 */ /* 0x000fe2000f8e00ff */
[----:B------:R-:W-:Y:S01]  /*25710*/  MOV R7, UR7 ;  /* 0x0000000700077c02 */ /* 0x000fe20008000f00 */
        /* <DEDUP_REMOVED lines=9> */
.L_x_2115:
[----:B------:R-:W-:Y:S05]  /*257b0*/  BSYNC B6 ;  /* 0x0000000000067941 */ /* 0x000fea0003800000 */
.L_x_2114:
[----:B------:R-:W-:Y:S01]  /*257c0*/  ULDC.64 UR4, c[0x0][0x9f8] ;  /* 0x00027e0000047ab9 */ /* 0x000fe20000000a00 */
[----:B------:R-:W2:Y:S01]  /*257d0*/  LDL R17, [R1+0x34] ;  /* 0x0000340001117983 */ /* 0x000ea20000100800 */
[----:B------:R-:W-:Y:S01]  /*257e0*/  ISETP.NE.U32.AND P0, PT, RZ, UR4, PT ;  /* 0x00000004ff007c0c */ /* 0x000fe2000bf05070 */
[----:B------:R-:W-:-:S03]  /*257f0*/  IMAD.MOV.U32 R7, RZ, RZ, R19 ;  /* 0x000000ffff077224 */ /* 0x000fc600078e0013 */
[----:B------:R-:W-:Y:S01]  /*25800*/  ISETP.NE.AND.EX P0, PT, RZ, UR5, PT, P0 ;  /* 0x00000005ff007c0c */ /* 0x000fe2000bf05300 */
[----:B------:R-:W-:-:S12]  /*25810*/  ULDC.64 UR4, c[0x0][0xa08] ;  /* 0x0002820000047ab9 */ /* 0x000fd80000000a00 */
[----:B------:R-:W1:Y:S02]  /*25820*/  @P0 LDC.64 R2, c[0x0][0x9f8] ;  /* 0x00027e00ff020b82 */ /* 0x000e640000000a00 */
[----:B-1----:R-:W-:-:S05]  /*25830*/  @P0 IMAD.WIDE R2, R19, 0x4, R2 ;  /* 0x0000000413020825 */ /* 0x002fca00078e0202 */
[----:B------:R1:W3:Y:S02]  /*25840*/  @P0 LDG.E R7, desc[UR60][R2.64] ;  /* 0x0000003c02070981 */ /* 0x0002e4000c1e1900 */
[----:B-1----:R-:W1:Y:S02]  /*25850*/  LDC.64 R2, c[0x0][0x418] ;  /* 0x00010600ff027b82 */ /* 0x002e640000000a00 */
[----:B-1----:R-:W-:Y:S01]  /*25860*/  LOP3.LUT P0, RZ, R2, UR4, RZ, 0xfc, !PT ;  /* 0x0000000402ff7c12 */ /* 0x002fe2000f80fcff */
[----:B------:R-:W-:-:S03]  /*25870*/  UMOV UR4, 0xffffffff ;  /* 0xffffffff00047882 */ /* 0x000fc60000000000 */
[----:B------:R-:W-:Y:S01]  /*25880*/  LOP3.LUT P0, RZ, R3, UR5, RZ, 0xfc, P0 ;  /* 0x0000000503ff7c12 */ /* 0x000fe2000800fcff */
[----:B--2---:R-:W-:Y:S01]  /*25890*/  VIADD R0, R17, 0xffffffff ;  /* 0xffffffff11007836 */ /* 0x004fe20000000000 */
[----:B---3--:R-:W-:Y:S01]  /*258a0*/  SHF.R.S32.HI R8, RZ, 0x1f, R7 ;  /* 0x0000001fff087819 */ /* 0x008fe20000011407 */
[----:B------:R1:W-:Y:S01]  /*258b0*/  STL [R1+0xc], R7 ;  /* 0x00000c0701007387 */ /* 0x0003e20000100800 */
[----:B------:R-:W-:-:S03]  /*258c0*/  SEL R17, R7, RZ, !P0 ;  /* 0x000000ff07117207 */ /* 0x000fc60004000000 */
[----:B------:R1:W-:Y:S01]  /*258d0*/  STL [R1+0x24], R8 ;  /* 0x0000240801007387 */ /* 0x0003e20000100800 */
[----:B------:R-:W-:Y:S05]  /*258e0*/  BRA.DIV UR4, `(.L_x_2117) ;  /* 0x0000006e04447947 */ /* 0x000fea000b800000 */
[----:B------:R-:W2:Y:S02]  /*258f0*/  S2R R4, SR_TID.X ;  /* 0x0000000000047919 */ /* 0x000ea40000002100 */
[----:B--2---:R-:W-:-:S04]  /*25900*/  SHF.R.U32.HI R4, RZ, 0x5, R4 ;  /* 0x00000005ff047819 */ /* 0x004fc80000011604 */
[----:B------:R-:W-:-:S05]  /*25910*/  LOP3.LUT R4, R4, 0x3, RZ, 0xc0, !PT ;  /* 0x0000000304047812 */ /* 0x000fca00078ec0ff */
[----:B------:R2:W3:Y:S02]  /*25920*/  SHFL.IDX PT, R14, R4, RZ, 0x1f ;  /* 0x00001fff040e7589 */ /* 0x0004e400000e0000 */
.L_x_2295:
[----:B--2---:R-:W2:Y:S01]  /*25930*/  LDL.LU R4, [R1+0x20] ;  /* 0x0000200001047983 */ /* 0x004ea20000300800 */
[----:B------:R-:W-:Y:S02]  /*25940*/  PLOP3.LUT P1, PT, PT, PT, PT, 0x8, 0x0 ;  /* 0x000000000000781c */ /* 0x000fe40003f2e170 */
[----:B---3--:R-:W-:Y:S01]  /*25950*/  ISETP.NE.AND P0, PT, R14, RZ, PT ;  /* 0x000000ff0e00720c */ /* 0x008fe20003f05270 */
[----:B------:R3:W-:Y:S01]  /*25960*/  STL [R1+0x8], R0 ;  /* 0x0000080001007387 */ /* 0x0007e20000100800 */
[----:B--2---:R-:W-:-:S09]  /*25970*/  LOP3.LUT R4, R4, 0xfffffffe, RZ, 0xc0, !PT ;  /* 0xfffffffe04047812 */ /* 0x004fd200078ec0ff */
[----:B------:R-:W-:-:S05]  /*25980*/  @P1 LOP3.LUT R4, R4, 0x1, RZ, 0xfc, !PT ;  /* 0x0000000104041812 */ /* 0x000fca00078efcff */
[----:B------:R3:W-:Y:S01]  /*25990*/  STL [R1+0x20], R4 ;  /* 0x0000200401007387 */ /* 0x0007e20000100800 */
[----:B------:R-:W-:Y:S05]  /*259a0*/  @P0 BRA `(.L_x_2118) ;  /* 0x0000000400580947 */ /* 0x000fea0003800000 */
[----:B------:R-:W-:-:S03]  /*259b0*/  UMOV UR4, 0xffffffff ;  /* 0xffffffff00047882 */ /* 0x000fc60000000000 */
[----:B------:R-:W-:Y:S05]  /*259c0*/  BRA.DIV UR4, `(.L_x_2119) ;  /* 0x0000006e04407947 */ /* 0x000fea000b800000 */
[----:B------:R-:W-:-:S13]  /*259d0*/  ELECT P6, URZ, PT ;  /* 0x00000000003f782f */ /* 0x000fda00038c0000 */
.L_x_2298:
[----:B------:R-:W-:Y:S05]  /*259e0*/  @!P6 BRA `(.L_x_2118) ;  /* 0x000000040048e947 */ /* 0x000fea0003800000 */
[----:B------:R-:W-:-:S04]  /*259f0*/  ISETP.NE.U32.AND P0, PT, R2, RZ, PT ;  /* 0x000000ff0200720c */ /* 0x000fc80003f05070 */
[----:B------:R-:W-:-:S13]  /*25a00*/  ISETP.NE.AND.EX P0, PT, R3, RZ, PT, P0 ;  /* 0x000000ff0300720c */ /* 0x000fda0003f05300 */
[----:B------:R-:W-:Y:S05]  /*25a10*/  @!P0 BRA `(.L_x_2120) ;  /* 0x0000000000508947 */ /* 0x000fea0003800000 */
[----:B------:R-:W2:Y:S01]  /*25a20*/  LDC R6, c[0x0][0x43c] ;  /* 0x00010f00ff067b82 */ /* 0x000ea20000000800 */
[----:B------:R-:W-:Y:S01]  /*25a30*/  IMAD.MOV.U32 R9, RZ, RZ, R0 ;  /* 0x000000ffff097224 */ /* 0x000fe200078e0000 */
[----:B------:R-:W-:-:S03]  /*25a40*/  ULDC.64 UR4, c[0x0][0x428] ;  /* 0x00010a0000047ab9 */ /* 0x000fc60000000a00 */
[----:B---3--:R-:W-:Y:S01]  /*25a50*/  IMAD.MOV.U32 R0, RZ, RZ, R9 ;  /* 0x000000ffff007224 */ /* 0x008fe200078e0009 */
[----:B--2---:R-:W-:-:S13]  /*25a60*/  ISETP.NE.AND P0, PT, R6, 0x1, PT ;  /* 0x000000010600780c */ /* 0x004fda0003f05270 */
[----:B------:R-:W2:Y:S02]  /*25a70*/  @P0 LDC.64 R4, c[0x0][0x440] ;  /* 0x00011000ff040b82 */ /* 0x000ea40000000a00 */
[----:B--2---:R-:W-:-:S05]  /*25a80*/  @P0 IMAD.HI.U32 R4, R9, R4, RZ ;  /* 0x0000000409040227 */ /* 0x004fca00078e00ff */
[----:B------:R-:W-:-:S04]  /*25a90*/  @P0 SHF.R.U32.HI R0, RZ, R5, R4 ;  /* 0x00000005ff000219 */ /* 0x000fc80000011604 */
[----:B------:R-:W-:Y:S02]  /*25aa0*/  IADD3 R4, -R0, RZ, RZ ;  /* 0x000000ff00047210 */ /* 0x000fe40007ffe1ff */
[----:B------:R-:W-:-:S03]  /*25ab0*/  SHF.R.S32.HI R5, RZ, 0x1f, R0 ;  /* 0x0000001fff057819 */ /* 0x000fc60000011400 */
        /* <DEDUP_REMOVED lines=10> */
.L_x_2120:
[----:B-1----:R-:W4:Y:S04]  /*25b60*/  LDL R7, [R1] ;  /* 0x0000000001077983 */ /* 0x002f280000100800 */
[----:B---3--:R-:W4:Y:S04]  /*25b70*/  LDL R0, [R1+0x4] ;  /* 0x0000040001007983 */ /* 0x008f280000100800 */
[----:B--2---:R-:W2:Y:S01]  /*25b80*/  LDL R2, [R1+0x10] ;  /* 0x0000100001027983 */ /* 0x004ea20000100800 */
[----:B----4-:R-:W-:Y:S01]  /*25b90*/  IMAD R0, R0, 0x8, R7 ;  /* 0x0000000800007824 */ /* 0x010fe200078e0207 */
[----:B--2---:R-:W-:-:S04]  /*25ba0*/  SHF.L.U32 R2, R2, 0x1f, RZ ;  /* 0x0000001f02027819 */ /* 0x004fc800000006ff */
[----:B------:R-:W1:Y:S02]  /*25bb0*/  SYNCS.PHASECHK.TRANS64.TRYWAIT P0, [R0+URZ+0x30840], R2 ;  /* 0x03084002000075a7 */ /* 0x000e64000800017f */
[----:B-1----:R-:W-:Y:S05]  /*25bc0*/  @!P0 BRA `(.L_x_2121) ;  /* 0x0000006800e08947 */ /* 0x002fea0003800000 */
.L_x_2299:
[----:B------:R-:W2:Y:S02]  /*25bd0*/  S2R R3, SR_TID.X ;  /* 0x0000000000037919 */ /* 0x000ea40000002100 */
[----:B--2---:R-:W-:-:S04]  /*25be0*/  LOP3.LUT R3, R3, 0x7f, RZ, 0xc0, !PT ;  /* 0x0000007f03037812 */ /* 0x004fc800078ec0ff */
[----:B------:R-:W-:-:S13]  /*25bf0*/  ISETP.NE.AND P0, PT, R3, RZ, PT ;  /* 0x000000ff0300720c */ /* 0x000fda0003f05270 */
        /* <DEDUP_REMOVED lines=8> */
.L_x_2122:
[----:B-1----:R-:W2:Y:S04]  /*25c80*/  LDL R2, [R1+0x14] ;  /* 0x0000140001027983 */ /* 0x002ea80000100800 */
[----:B------:R-:W3:Y:S04]  /*25c90*/  LDL R4, [R1] ;  /* 0x0000000001047983 */ /* 0x000ee80000100800 */
[----:B------:R-:W3:Y:S04]  /*25ca0*/  LDL R3, [R1+0x4] ;  /* 0x0000040001037983 */ /* 0x000ee80000100800 */
[----:B------:R-:W4:Y:S01]  /*25cb0*/  LDL R5, [R1+0x8] ;  /* 0x0000080001057983 */ /* 0x000f220000100800 */
[----:B------:R-:W-:-:S02]  /*25cc0*/  R2UR UR9, R0 ;  /* 0x00000000000972ca */ /* 0x000fc400000e0000 */
[----:B--2---:R-:W-:Y:S02]  /*25cd0*/  R2UR UR5, R2 ;  /* 0x00000000020572ca */ /* 0x004fe400000e0000 */
[----:B------:R-:W2:Y:S01]  /*25ce0*/  LDL.LU R2, [R1+0x20] ;  /* 0x0000200001027983 */ /* 0x000ea20000300800 */
[----:B---3--:R-:W-:Y:S02]  /*25cf0*/  LEA R0, R3, R4, 0xf ;  /* 0x0000000403007211 */ /* 0x008fe400078e78ff */
[----:B----4-:R-:W-:Y:S02]  /*25d00*/  R2UR UR11, R5 ;  /* 0x00000000050b72ca */ /* 0x010fe400000e0000 */
[----:B------:R-:W-:Y:S01]  /*25d10*/  R2UR UR14, R0 ;  /* 0x00000000000e72ca */ /* 0x000fe200000e0000 */
[----:B------:R-:W-:Y:S01]  /*25d20*/  UIADD3 UR4, UP0, UR38, 0x370, URZ ;  /* 0x0000037026047890 */ /* 0x000fe2000ff1e03f */
[----:B------:R-:W-:Y:S02]  /*25d30*/  R2UR UR12, R18 ;  /* 0x00000000120c72ca */ /* 0x000fe400000e0000 */
[----:B-----5:R-:W-:Y:S01]  /*25d40*/  R2UR UR13, R17 ;  /* 0x00000000110d72ca */ /* 0x020fe200000e0000 */
[----:B------:R-:W-:Y:S01]  /*25d50*/  UIADD3 UR9, UR9, 0x30830, URZ ;  /* 0x0003083009097890 */ /* 0x000fe2000fffe03f */
[----:B------:R-:W-:-:S05]  /*25d60*/  PLOP3.LUT P0, PT, PT, PT, PT, 0x80, 0x0 ;  /* 0x000000000000781c */ /* 0x000fca0003f0f070 */
[----:B------:R-:W-:Y:S02]  /*25d70*/  ULEA UR11, UR11, UR5, 0x6 ;  /* 0x000000050b0b7291 */ /* 0x000fe4000f8e303f */
        /* <DEDUP_REMOVED lines=10> */
[----:B-1----:R-:W-:Y:S01]  /*25e20*/  UMOV UR8, UR15 ;  /* 0x0000000f00087c82 */ /* 0x002fe20008000000 */
[----:B------:R-:W-:Y:S01]  /*25e30*/  UMOV UR10, UR17 ;  /* 0x00000011000a7c82 */ /* 0x000fe20008000000 */
[----:B------:R-:W-:Y:S01]  /*25e40*/  UMOV UR15, 0x80 ;  /* 0x00000080000f7882 */ /* 0x000fe20000000000 */
[----:B------:R1:W-:Y:S02]  /*25e50*/  UTMALDG.4D [UR8], [UR4], desc[UR6] ;  /* 0x00000608040075b4 */ /* 0x0003e40008019000 */
[----:B-1----:R-:W-:Y:S01]  /*25e60*/  UMOV UR8, UR16 ;  /* 0x0000001000087c82 */ /* 0x002fe20008000000 */
[----:B------:R-:W-:Y:S01]  /*25e70*/  UMOV UR10, UR15 ;  /* 0x0000000f000a7c82 */ /* 0x000fe20008000000 */
[----:B------:R-:W-:Y:S01]  /*25e80*/  UMOV UR15, 0xc0 ;  /* 0x000000c0000f7882 */ /* 0x000fe20000000000 */
[----:B------:R1:W-:Y:S02]  /*25e90*/  UTMALDG.4D [UR8], [UR4], desc[UR6] ;  /* 0x00000608040075b4 */ /* 0x0003e40008019000 */
[----:B-1----:R-:W-:Y:S01]  /*25ea0*/  UMOV UR8, UR14 ;  /* 0x0000000e00087c82 */ /* 0x002fe20008000000 */
[----:B------:R-:W-:-:S02]  /*25eb0*/  UMOV UR10, UR15 ;  /* 0x0000000f000a7c82 */ /* 0x000fc40008000000 */
[----:B------:R4:W-:Y:S01]  /*25ec0*/  UTMALDG.4D [UR8], [UR4], desc[UR6] ;  /* 0x00000608040075b4 */ /* 0x0009e20008019000 */
[----:B--2---:R-:W-:-:S04]  /*25ed0*/  LOP3.LUT R2, R2, 0xfffffffe, RZ, 0xc0, !PT ;  /* 0xfffffffe02027812 */ /* 0x004fc800078ec0ff */
[----:B------:R-:W-:-:S05]  /*25ee0*/  @P0 LOP3.LUT R2, R2, 0x1, RZ, 0xfc, !PT ;  /* 0x0000000102020812 */ /* 0x000fca00078efcff */
[----:B------:R4:W-:Y:S01]  /*25ef0*/  STL [R1+0x20], R2 ;  /* 0x0000200201007387 */ /* 0x0009e20000100800 */
[----:B------:R-:W-:Y:S01]  /*25f00*/  NOP ;  /* 0x0000000000007918 */ /* 0x000fe20000000000 */
.L_x_2118:
[----:B---3--:R-:W2:Y:S04]  /*25f10*/  LDL R4, [R1] ;  /* 0x0000000001047983 */ /* 0x008ea80000100800 */
[----:B------:R-:W3:Y:S01]  /*25f20*/  LDL.LU R3, [R1+0x40] ;  /* 0x0000400001037983 */ /* 0x000ee20000300800 */
[----:B------:R-:W-:Y:S05]  /*25f30*/  WARPSYNC.ALL ;  /* 0x0000000000007948 */ /* 0x000fea0003800000 */
[----:B----4-:R-:W-:Y:S01]  /*25f40*/  ULDC.64 UR4, c[0x0][0x298] ;  /* 0x0000a60000047ab9 */ /* 0x010fe20000000a00 */
[----:B------:R-:W-:Y:S01]  /*25f50*/  BSSY B6, `(.L_x_2123) ;  /* 0x000001c000067945 */ /* 0x000fe20003800000 */
[----:B------:R-:W-:Y:S01]  /*25f60*/  BAR.SYNC.DEFER_BLOCKING 0x8, 0x180 ;  /* 0x0206000000007b1d */ /* 0x000fe20000010000 */
[----:B---3--:R-:W-:-:S05]  /*25f70*/  SHF.R.S32.HI R0, RZ, 0x1f, R3 ;  /* 0x0000001fff007819 */ /* 0x008fca0000011403 */
[----:B------:R-:W-:Y:S02]  /*25f80*/  IMAD R2, R0, UR4, RZ ;  /* 0x0000000400027c24 */ /* 0x000fe4000f8e02ff */
[----:B--2---:R-:W-:Y:S02]  /*25f90*/  VIADD R0, R4, 0x10400 ;  /* 0x0001040004007836 */ /* 0x004fe40000000000 */
[C---:B------:R-:W-:Y:S02]  /*25fa0*/  IMAD R2, R3.reuse, UR5, R2 ;  /* 0x0000000503027c24 */ /* 0x040fe4000f8e0202 */
[----:B------:R-:W-:Y:S01]  /*25fb0*/  IMAD.WIDE.U32 R4, R3, UR4, RZ ;  /* 0x0000000403047c25 */ /* 0x000fe2000f8e00ff */
[----:B------:R-:W-:-:S03]  /*25fc0*/  LOP3.LUT P0, RZ, R0, 0x3ff, RZ, 0xc0, !PT ;  /* 0x000003ff00ff7812 */ /* 0x000fc6000780c0ff */
[----:B------:R-:W-:Y:S01]  /*25fd0*/  IMAD.IADD R0, R5, 0x1, R2 ;  /* 0x0000000105007824 */ /* 0x000fe200078e0202 */
[----:B------:R2:W-:Y:S04]  /*25fe0*/  STL.64 [R1+0x40], R4 ;  /* 0x0000400401007387 */ /* 0x0005e80000100a00 */
[----:B------:R2:W-:Y:S05]  /*25ff0*/  STL [R1+0x4c], R0 ;  /* 0x00004c0001007387 */ /* 0x0005ea0000100800 */
[----:B------:R-:W-:Y:S05]  /*26000*/  @!P0 BRA `(.L_x_2124) ;  /* 0x0000000000408947 */ /* 0x000fea0003800000 */
[----:B------:R-:W-:Y:S01]  /*26010*/  MOV R2, 0x0 ;  /* 0x0000000000027802 */ /* 0x000fe20000000f00 */
[----:B------:R-:W-:Y:S01]  /*26020*/  ULDC.64 UR4, c[0x4][0xa8] ;  /* 0x01002a0000047ab9 */ /* 0x000fe20000000a00 */
[----:B------:R-:W-:Y:S01]  /*26030*/  ULDC.64 UR6, c[0x4][0xb0] ;  /* 0x01002c0000067ab9 */ /* 0x000fe20000000a00 */
[----:B------:R-:W-:Y:S01]  /*26040*/  ULDC.64 UR8, c[0x4][0x20] ;  /* 0x0100080000087ab9 */ /* 0x000fe20000000a00 */
[----:B--2---:R-:W-:Y:S01]  /*26050*/  IMAD.U32 R4, RZ, RZ, UR4 ;  /* 0x00000004ff047e24 */ /* 0x004fe2000f8e00ff */
[----:B------:R-:W-:Y:S01]  /*26060*/  MOV R6, UR6 ;  /* 0x0000000600067c02 */ /* 0x000fe20008000f00 */
[----:B------:R-:W2:Y:S01]  /*26070*/  LDC.64 R2, c[0x4][R2] ;  /* 0x0100000002027b82 */ /* 0x000ea20000000a00 */
[----:B------:R-:W-:Y:S01]  /*26080*/  IMAD.U32 R5, RZ, RZ, UR5 ;  /* 0x00000005ff057e24 */ /* 0x000fe2000f8e00ff */
[----:B------:R-:W-:Y:S01]  /*26090*/  MOV R12, 0x1 ;  /* 0x00000001000c7802 */ /* 0x000fe20000000f00 */
[----:B-1----:R-:W-:Y:S02]  /*260a0*/  IMAD.U32 R7, RZ, RZ, UR7 ;  /* 0x00000007ff077e24 */ /* 0x002fe4000f8e00ff */
[----:B------:R-:W-:-:S02]  /*260b0*/  IMAD.U32 R10, RZ, RZ, UR8 ;  /* 0x00000008ff0a7e24 */ /* 0x000fc4000f8e00ff */
[----:B0-----:R-:W-:Y:S02]  /*260c0*/  IMAD.U32 R11, RZ, RZ, UR9 ;  /* 0x00000009ff0b7e24 */ /* 0x001fe4000f8e00ff */
[----:B------:R-:W-:Y:S02]  /*260d0*/  IMAD.MOV.U32 R8, RZ, RZ, 0x70 ;  /* 0x00000070ff087424 */ /* 0x000fe400078e00ff */
[----:B------:R-:W-:-:S07]  /*260e0*/  IMAD.MOV.U32 R13, RZ, RZ, RZ ;  /* 0x000000ffff0d7224 */ /* 0x000fce00078e00ff */
[----:B------:R-:W-:-:S07]  /*260f0*/  LEPC R20, `(.L_x_2124) ;  /* 0x000000001014794e */ /* 0x000fce0000000000 */
[----:B--2---:R-:W-:Y:S05]  /*26100*/  CALL.ABS.NOINC R2 ;  /* 0x0000000002007343 */ /* 0x004fea0003c00000 */
.L_x_2124:
[----:B------:R-:W-:Y:S05]  /*26110*/  BSYNC B6 ;  /* 0x0000000000067941 */ /* 0x000fea0003800000 */
.L_x_2123:
[----:B--2---:R-:W2:Y:S01]  /*26120*/  LDL.LU R0, [R1+0x4c] ;  /* 0x00004c0001007983 */ /* 0x004ea20000300800 */
[----:B-1----:R-:W1:Y:S01]  /*26130*/  LDC R7, c[0x0][0x448] ;  /* 0x00011200ff077b82 */ /* 0x002e620000000800 */
[----:B------:R-:W-:Y:S02]  /*26140*/  ULDC.64 UR4, c[0x0][0x2d8] ;  /* 0x0000b60000047ab9 */ /* 0x000fe40000000a00 */
[----:B------:R-:W2:Y:S04]  /*26150*/  LDL.LU.64 R2, [R1+0x40] ;  /* 0x0000400001027983 */ /* 0x000ea80000300a00 */
[----:B------:R-:W3:Y:S01]  /*26160*/  LDL R8, [R1+0x30] ;  /* 0x0000300001087983 */ /* 0x000ee20000100800 */
[----:B------:R-:W4:Y:S01]  /*26170*/  S2R R5, SR_TID.X ;  /* 0x0000000000057919 */ /* 0x000f220000002100 */
[----:B------:R-:W0:Y:S01]  /*26180*/  S2R R9, SR_TID.X ;  /* 0x0000000000097919 */ /* 0x000e220000002100 */
[----:B----4-:R-:W-:-:S04]  /*26190*/  LOP3.LUT R5, R5, 0x7f, RZ, 0xc0, !PT ;  /* 0x0000007f05057812 */ /* 0x010fc800078ec0ff */
[----:B------:R-:W-:Y:S02]  /*261a0*/  SHF.R.U32.HI R5, RZ, 0x3, R5 ;  /* 0x00000003ff057819 */ /* 0x000fe40000011605 */
[----:B0-----:R-:W-:-:S04]  /*261b0*/  SHF.L.U32 R9, R9, 0x4, RZ ;  /* 0x0000000409097819 */ /* 0x001fc800000006ff */
[----:B------:R-:W-:Y:S01]  /*261c0*/  LOP3.LUT R9, R5, 0x70, R9, 0xf8, !PT ;  /* 0x0000007005097812 */ /* 0x000fe200078ef809 */
[----:B--2---:R-:W-:Y:S01]  /*261d0*/  IMAD.MOV.U32 R3, RZ, RZ, R0 ;  /* 0x000000ffff037224 */ /* 0x004fe200078e0000 */
[----:B------:R-:W-:-:S05]  /*261e0*/  SHF.R.S32.HI R0, RZ, 0x1f, R18 ;  /* 0x0000001fff007819 */ /* 0x000fca0000011412 */
[----:B------:R-:W-:Y:S02]  /*261f0*/  IMAD R0, R0, UR4, RZ ;  /* 0x0000000400007c24 */ /* 0x000fe4000f8e02ff */
[----:B------:R-:W-:-:S04]  /*26200*/  IMAD.WIDE.U32 R2, R18, UR4, R2 ;  /* 0x0000000412027c25 */ /* 0x000fc8000f8e0002 */
[----:B------:R-:W-:Y:S01]  /*26210*/  IMAD R0, R18, UR5, R0 ;  /* 0x0000000512007c24 */ /* 0x000fe2000f8e0200 */
[----:B------:R-:W-:Y:S02]  /*26220*/  ULDC.64 UR4, c[0x0][0xa00] ;  /* 0x0002800000047ab9 */ /* 0x000fe40000000a00 */
[----:B------:R-:W-:Y:S01]  /*26230*/  ISETP.NE.U32.AND P0, PT, RZ, UR4, PT ;  /* 0x00000004ff007c0c */ /* 0x000fe2000bf05070 */
[----:B------:R-:W-:Y:S01]  /*26240*/  IMAD.IADD R3, R3, 0x1, R0 ;  /* 0x0000000103037824 */ /* 0x000fe200078e0200 */
[----:B------:R-:W-:Y:S02]  /*26250*/  SHF.R.S32.HI R0, RZ, 0x1f, R19 ;  /* 0x0000001fff007819 */ /* 0x000fe40000011413 */
[----:B------:R-:W-:Y:S01]  /*26260*/  ISETP.NE.AND.EX P0, PT, RZ, UR5, PT, P0 ;  /* 0x00000005ff007c0c */ /* 0x000fe2000bf05300 */
[----:B------:R-:W-:-:S03]  /*26270*/  ULDC.64 UR4, c[0x0][0x2e0] ;  /* 0x0000b80000047ab9 */ /* 0x000fc60000000a00 */
[----:B------:R-:W-:Y:S02]  /*26280*/  SEL R4, R0, RZ, !P0 ;  /* 0x000000ff00047207 */ /* 0x000fe40004000000 */
[----:B------:R-:W-:Y:S02]  /*26290*/  SEL R0, R19, RZ, !P0 ;  /* 0x000000ff13007207 */ /* 0x000fe40004000000 */
[----:B-1----:R-:W-:-:S13]  /*262a0*/  ISETP.NE.AND P0, PT, R7, 0x1, PT ;  /* 0x000000010700780c */ /* 0x002fda0003f05270 */
[----:B------:R-:W0:Y:S08]  /*262b0*/  @P0 LDC R5, c[0x0][0x44c] ;  /* 0x00011300ff050b82 */ /* 0x000e300000000800 */
[----:B------:R-:W1:Y:S01]  /*262c0*/  @P0 LDC R6, c[0x0][0x450] ;  /* 0x00011400ff060b82 */ /* 0x000e620000000800 */
[----:B------:R-:W-:Y:S02]  /*262d0*/  IMAD R4, R4, UR4, RZ ;  /* 0x0000000404047c24 */ /* 0x000fe4000f8e02ff */
[----:B------:R-:W-:-:S04]  /*262e0*/  IMAD.WIDE.U32 R2, R0, UR4, R2 ;  /* 0x0000000400027c25 */ /* 0x000fc8000f8e0002 */
[----:B------:R-:W-:Y:S01]  /*262f0*/  IMAD R0, R0, UR5, R4 ;  /* 0x0000000500007c24 */ /* 0x000fe2000f8e0204 */
[----:B------:R-:W-:Y:S01]  /*26300*/  ULDC.64 UR4, c[0x0][0x2d0] ;  /* 0x0000b40000047ab9 */ /* 0x000fe20000000a00 */
[----:B---3--:R-:W-:Y:S02]  /*26310*/  IMAD.IADD R4, R9, 0x1, R8 ;  /* 0x0000000109047824 */ /* 0x008fe400078e0208 */
        /* <DEDUP_REMOVED lines=21> */
[C---:B------:R-:W-:Y:S02]  /*26470*/  LOP3.LUT R11, R9.reuse, 0x80, RZ, 0xfc, !PT ;  /* 0x00000080090b7812 */ /* 0x040fe400078efcff */
[----:B------:R-:W-:Y:S02]  /*26480*/  LOP3.LUT R9, R9, 0xc0, RZ, 0xfc, !PT ;  /* 0x000000c009097812 */ /* 0x000fe400078efcff */
[----:B------:R-:W-:Y:S02]  /*26490*/  IADD3 R3, R3, R4, RZ ;  /* 0x0000000403037210 */ /* 0x000fe40007ffe0ff */
[----:B------:R-:W-:Y:S01]  /*264a0*/  LEA R4, P0, R2, UR4, 0x1 ;  /* 0x0000000402047c11 */ /* 0x000fe2000f8008ff */
[----:B------:R-:W-:-:S02]  /*264b0*/  ULDC UR4, c[0x0][0x2b8] ;  /* 0x0000ae0000047ab9 */ /* 0x000fc40000000800 */
[----:B------:R-:W-:Y:S02]  /*264c0*/  ISETP.GE.AND P3, PT, R9, UR4, PT ;  /* 0x0000000409007c0c */ /* 0x000fe4000bf66270 */
        /* <DEDUP_REMOVED lines=10> */
[----:B------:R-:W2:Y:S04]  /*26570*/  LDL.LU R6, [R1+0x38] ;  /* 0x0000380001067983 */ /* 0x000ea80000300800 */
[----:B------:R-:W3:Y:S01]  /*26580*/  LDL.LU R11, [R1+0x30] ;  /* 0x00003000010b7983 */ /* 0x000ee20000300800 */
[----:B------:R-:W0:Y:S02]  /*26590*/  S2R R8, SR_TID.X ;  /* 0x0000000000087919 */ /* 0x000e240000002100 */
[----:B0-----:R-:W-:-:S04]  /*265a0*/  LOP3.LUT R8, R8, 0x7f, RZ, 0xc0, !PT ;  /* 0x0000007f08087812 */ /* 0x001fc800078ec0ff */
[----:B------:R-:W-:Y:S01]  /*265b0*/  SHF.R.U32.HI R8, RZ, 0x3, R8 ;  /* 0x00000003ff087819 */ /* 0x000fe20000011608 */
[----:B--2---:R-:W-:Y:S02]  /*265c0*/  IMAD R2, R6, R7, RZ ;  /* 0x0000000706027224 */ /* 0x004fe400078e02ff */
[----:B------:R-:W0:Y:S02]  /*265d0*/  SHFL.IDX PT, R7, R4, RZ, 0x181f ;  /* 0x00181fff04077589 */ /* 0x000e2400000e0000 */
[----:B---3--:R-:W-:Y:S02]  /*265e0*/  IMAD.IADD R0, R8, 0x1, R11 ;  /* 0x0000000108007824 */ /* 0x008fe400078e020b */
[----:B------:R-:W1:Y:S03]  /*265f0*/  SHFL.IDX PT, R6, R3, RZ, 0x181f ;  /* 0x00181fff03067589 */ /* 0x000e6600000e0000 */
[----:B------:R-:W-:-:S13]  /*26600*/  ISETP.GE.AND P5, PT, R0, R2, PT ;  /* 0x000000020000720c */ /* 0x000fda0003fa6270 */
[----:B0-----:R-:W-:-:S05]  /*26610*/  @!P5 LEA R7, P4, R10, R7, 0x1 ;  /* 0x000000070a07d211 */ /* 0x001fca00078808ff */
[----:B-1----:R-:W-:-:S05]  /*26620*/  @!P5 IMAD.X R6, RZ, RZ, R6, P4 ;  /* 0x000000ffff06d224 */ /* 0x002fca00020e0606 */
[----:B------:R-:W-:-:S04]  /*26630*/  @!P5 LOP3.LUT R7, R7, R6, RZ, 0x3c, !PT ;  /* 0x000000060707d212 */ /* 0x000fc800078e3cff */
[----:B------:R-:W-:-:S04]  /*26640*/  @!P5 LOP3.LUT R6, R7, R6, RZ, 0x3c, !PT ;  /* 0x000000060706d212 */ /* 0x000fc800078e3cff */
[----:B------:R-:W-:Y:S02]  /*26650*/  @!P5 LOP3.LUT R7, R7, R6, RZ, 0x3c, !PT ;  /* 0x000000060707d212 */ /* 0x000fe400078e3cff */
[----:B------:R-:W-:-:S03]  /*26660*/  IADD3 R5, R0, 0x10, RZ ;  /* 0x0000001000057810 */ /* 0x000fc60007ffe0ff */
        /* <DEDUP_REMOVED lines=69> */
[----:B0-----:R-:W-:-:S04]  /*26ac0*/  @!P5 IMAD.X R6, RZ, RZ, R8, P4 ;  /* 0x000000ffff06d224 */ /* 0x001fc800020e0608 */
[----:B------:R-:W-:Y:S02]  /*26ad0*/  @!P5 IMAD.MOV.U32 R7, RZ, RZ, R6 ;  /* 0x000000ffff07d224 */ /* 0x000fe400078e0006 */
[----:B------:R-:W-:Y:S02]  /*26ae0*/  @!P5 IMAD.MOV.U32 R6, RZ, RZ, R5 ;  /* 0x000000ffff06d224 */ /* 0x000fe400078e0005 */
[----:B------:R1:W2:Y:S04]  /*26af0*/  SHFL.IDX PT, R5, R3, 0x7, 0x181f ;  /* 0x00f81f0003057f89 */ /* 0x0002a800000e0000 */
[----:B------:R1:W-:Y:S04]  /*26b00*/  @!P5 LDGSTS.E.BYPASS.LTC128B.128 [R9+0x13400], desc[UR60][R6.64], !P0 ;  /* 0x134000000609dfae */ /* 0x0003e8000c101d7c */
[----:B------:R1:W-:Y:S04]  /*26b10*/  @!P5 LDGSTS.E.BYPASS.LTC128B.128 [R9+0x17400], desc[UR60][R6.64+0x80], !P1 ;  /* 0x174000800609dfae */ /* 0x0003e8000c901d7c */
[----:B------:R1:W-:Y:S04]  /*26b20*/  @!P5 LDGSTS.E.BYPASS.LTC128B.128 [R9+0x1b400], desc[UR60][R6.64+0x100], !P2 ;  /* 0x1b4001000609dfae */ /* 0x0003e8000d101d7c */
[----:B------:R1:W-:Y:S04]  /*26b30*/  @!P5 LDGSTS.E.BYPASS.LTC128B.128 [R9+0x1f400], desc[UR60][R6.64+0x180], !P3 ;  /* 0x1f4001800609dfae */ /* 0x0003e8000d901d7c */
[----:B------:R1:W3:Y:S02]  /*26b40*/  SHFL.IDX PT, R3, R4, 0x7, 0x181f ;  /* 0x00f81f0004037f89 */ /* 0x0002e400000e0000 */
.L_x_2316:
[----:B------:R-:W-:Y:S01]  /*26b50*/  VIADD R0, R0, 0x70 ;  /* 0x0000007000007836 */ /* 0x000fe20000000000 */
[----:B------:R-:W-:Y:S04]  /*26b60*/  BSSY B0, `(.L_x_2126) ;  /* 0x000000c000007945 */ /* 0x000fe80003800000 */
[----:B------:R-:W-:-:S13]  /*26b70*/  ISETP.GE.AND P4, PT, R0, R2, PT ;  /* 0x000000020000720c */ /* 0x000fda0003f86270 */
[----:B------:R-:W-:Y:S05]  /*26b80*/  @P4 BRA `(.L_x_2127) ;  /* 0x0000000000244947 */ /* 0x000fea0003800000 */
[----:B---3--:R-:W-:-:S04]  /*26b90*/  LEA R2, P4, R10, R3, 0x1 ;  /* 0x000000030a027211 */ /* 0x008fc800078808ff */
[----:B-12---:R-:W-:-:S05]  /*26ba0*/  IADD3.X R3, RZ, R5, RZ, P4, !PT ;  /* 0x00000005ff037210 */ /* 0x006fca00027fe4ff */
[----:B------:R-:W-:Y:S01]  /*26bb0*/  @!PT LDS RZ, [RZ] ;  /* 0x00000000fffff984 */ /* 0x000fe20000000800 */
[----:B------:R-:W-:Y:S01]  /*26bc0*/  @!PT LDS RZ, [RZ] ;  /* 0x00000000fffff984 */ /* 0x000fe20000000800 */
[----:B------:R-:W-:Y:S01]  /*26bd0*/  @!PT LDS RZ, [RZ] ;  /* 0x00000000fffff984 */ /* 0x000fe20000000800 */
[----:B------:R4:W-:Y:S04]  /*26be0*/  LDGSTS.E.BYPASS.LTC128B.128 [R9+0x13c00], desc[UR60][R2.64], !P0 ;  /* 0x13c0000002097fae */ /* 0x0009e8000c101d7c */
[----:B------:R4:W-:Y:S04]  /*26bf0*/  LDGSTS.E.BYPASS.LTC128B.128 [R9+0x17c00], desc[UR60][R2.64+0x80], !P1 ;  /* 0x17c0008002097fae */ /* 0x0009e8000c901d7c */
[----:B------:R4:W-:Y:S04]  /*26c00*/  LDGSTS.E.BYPASS.LTC128B.128 [R9+0x1bc00], desc[UR60][R2.64+0x100], !P2 ;  /* 0x1bc0010002097fae */ /* 0x0009e8000d101d7c */
[----:B------:R4:W-:Y:S02]  /*26c10*/  LDGSTS.E.BYPASS.LTC128B.128 [R9+0x1fc00], desc[UR60][R2.64+0x180], !P3 ;  /* 0x1fc0018002097fae */ /* 0x0009e4000d901d7c */
.L_x_2127:
[----:B------:R-:W-:Y:S05]  /*26c20*/  BSYNC B0 ;  /* 0x0000000000007941 */ /* 0x000fea0003800000 */
.L_x_2126:
[----:B01--4-:R-:W4:Y:S01]  /*26c30*/  LDL R9, [R1] ;  /* 0x0000000001097983 */ /* 0x013f220000100800 */
[----:B------:R-:W-:Y:S01]  /*26c40*/  PLOP3.LUT P0, PT, PT, PT, PT, 0x80, 0x0 ;  /* 0x000000000000781c */ /* 0x000fe20003f0f070 */
[----:B------:R-:W-:Y:S01]  /*26c50*/  NOP ;  /* 0x0000000000007918 */ /* 0x000fe20000000000 */
[----:B----4-:R-:W-:-:S11]  /*26c60*/  VIADD R11, R9, 0x30800 ;  /* 0x00030800090b7836 */ /* 0x010fd60000000000 */
.L_x_2128:
[----:B------:R-:W4:Y:S01]  /*26c70*/  LDL R2, [R1] ;  /* 0x0000000001027983 */ /* 0x000f220000100800 */
[----:B------:R-:W-:Y:S02]  /*26c80*/  PLOP3.LUT P1, PT, P1, P0, PT, 0xa2, 0x0 ;  /* 0x000000000000781c */ /* 0x000fe40000f21472 */
[----:B----4-:R-:W-:-:S08]  /*26c90*/  @P0 R2UR P1, UR4, R2 ;  /* 0x00000000020402ca */ /* 0x010fd00000020000 */
[----:B------:R-:W-:-:S05]  /*26ca0*/  @P0 PLOP3.LUT P0, PT, P1, PT, PT, 0x80, 0x0 ;  /* 0x000000000000081c */ /* 0x000fca0000f0f070 */
[----:B------:R-:W-:Y:S01]  /*26cb0*/  @!P1 SYNCS.ARRIVE.TRANS64.RED.A0T1 RZ, [UR4+0x30800], RZ ;  /* 0x030800ffffff99a7 */ /* 0x000fe20008200404 */
[----:B------:R-:W-:Y:S07]  /*26cc0*/  @!P1 ARRIVES.LDGSTSBAR.64.TRANSCNT [UR4+0x30800] ;  /* 0x03080000ff0099b0 */ /* 0x000fee0008000a84 */
[----:B------:R-:W-:Y:S05]  /*26cd0*/  @P0 BRA.U.ANY `(.L_x_2128) ;  /* 0xfffffffd00e40947 */ /* 0x000fea000393ffff */
[----:B---3--:R-:W3:Y:S02]  /*26ce0*/  LDL.LU R3, [R1+0x48] ;  /* 0x0000480001037983 */ /* 0x008ee40000300800 */
[----:B---3--:R-:W-:-:S05]  /*26cf0*/  VIADD R3, R3, 0x1 ;  /* 0x0000000103037836 */ /* 0x008fca0000000000 */
        /* <DEDUP_REMOVED lines=10> */
.L_x_2317:
[----:B------:R-:W-:Y:S05]  /*26da0*/  BSYNC B0 ;  /* 0x0000000000007941 */ /* 0x000fea0003800000 */
.L_x_2129:
[----:B------:R-:W3:Y:S04]  /*26db0*/  LDL R3, [R1+0x34] ;  /* 0x0000340001037983 */ /* 0x000ee80000100800 */
[----:B0-----:R-:W4:Y:S01]  /*26dc0*/  LDL R2, [R1+0x2c] ;  /* 0x00002c0001027983 */ /* 0x001f220000100800 */
[----:B------:R-:W-:Y:S01]  /*26dd0*/  BSSY B0, `(.L_x_2131) ;  /* 0x00002ae000007945 */ /* 0x000fe20003800000 */
[----:B---3--:R-:W-:-:S05]  /*26de0*/  VIADD R0, R3, 0xfffffffe ;  /* 0xfffffffe03007836 */ /* 0x008fca0000000000 */
[----:B----4-:R-:W-:-:S13]  /*26df0*/  ISETP.GE.AND P0, PT, R0, R2, PT ;  /* 0x000000020000720c */ /* 0x010fda0003f06270 */
[----:B------:R-:W-:Y:S05]  /*26e00*/  @!P0 BRA `(.L_x_2132) ;  /* 0x0000002800a88947 */ /* 0x000fea0003800000 */
[----:B------:R-:W-:Y:S01]  /*26e10*/  LOP3.LUT R2, RZ, R2, RZ, 0x33, !PT ;  /* 0x00000002ff027212 */ /* 0x000fe200078e33ff */
[----:B------:R-:W-:Y:S01]  /*26e20*/  BSSY B2, `(.L_x_2133) ;  /* 0x00000e9000027945 */ /* 0x000fe20003800000 */
[----:B------:R-:W-:-:S04]  /*26e30*/  IADD3 R8, -R3, RZ, RZ ;  /* 0x000000ff03087210 */ /* 0x000fc80007ffe1ff */
[----:B------:R-:W-:-:S05]  /*26e40*/  VIADDMNMX R8, R8, 0x1, R2, !PT ;  /* 0x0000000108087846 */ /* 0x000fca0007800102 */
[----:B------:R-:W-:-:S05]  /*26e50*/  IMAD.IADD R2, R3, 0x1, R8 ;  /* 0x0000000103027824 */ /* 0x000fca00078e0208 */
[----:B------:R-:W-:-:S04]  /*26e60*/  LOP3.LUT R2, R2, 0x1, RZ, 0xc0, !PT ;  /* 0x0000000102027812 */ /* 0x000fc800078ec0ff */
[----:B------:R-:W-:-:S13]  /*26e70*/  ISETP.NE.U32.AND P0, PT, R2, 0x1, PT ;  /* 0x000000010200780c */ /* 0x000fda0003f05070 */
[----:B------:R-:W-:Y:S05]  /*26e80*/  @P0 BRA `(.L_x_2134) ;  /* 0x0000000c00880947 */ /* 0x000fea0003800000 */
[----:B--2---:R-:W2:Y:S04]  /*26e90*/  LDL R5, [R1+0x20] ;  /* 0x0000200001057983 */ /* 0x004ea80000100800 */
        /* <DEDUP_REMOVED lines=19> */
[----:B0-----:R-:W-:-:S13]  /*26fd0*/  ISETP.NE.AND P0, PT, R5, 0x1, PT ;  /* 0x000000010500780c */ /* 0x001fda0003f05270 */
[----:B------:R-:W0:Y:S02]  /*26fe0*/  @P0 LDC.64 R2, c[0x0][0x440] ;  /* 0x00011000ff020b82 */ /* 0x000e240000000a00 */
[----:B0-----:R-:W-:-:S04]  /*26ff0*/  @P0 IMAD.HI.U32 R4, R0, R2, RZ ;  /* 0x0000000200040227 */ /* 0x001fc800078e00ff */
[----:B------:R-:W-:Y:S01]  /*27000*/  IMAD.MOV.U32 R2, RZ, RZ, R0 ;  /* 0x000000ffff027224 */ /* 0x000fe200078e0000 */
[----:B------:R-:W-:-:S04]  /*27010*/  @P0 SHF.R.U32.HI R2, RZ, R3, R4 ;  /* 0x00000003ff020219 */ /* 0x000fc80000011604 */
[----:B------:R-:W-:-:S05]  /*27020*/  IADD3 R3, -R2, RZ, RZ ;  /* 0x000000ff02037210 */ /* 0x000fca0007ffe1ff */
        /* <DEDUP_REMOVED lines=9> */
.L_x_2137:
[----:B------:R-:W2:Y:S01]  /*270c0*/  LDL R2, [R1] ;  /* 0x0000000001027983 */ /* 0x000ea20000100800 */
[----:B------:R-:W-:Y:S01]  /*270d0*/  BSSY B3, `(.L_x_2138) ;  /* 0x0000005000037945 */ /* 0x000fe20003800000 */
[----:B--2---:R-:W-:Y:S01]  /*270e0*/  IMAD R3, R7, 0x8, R2 ;  /* 0x0000000807037824 */ /* 0x004fe200078e0202 */
[----:B------:R-:W-:-:S04]  /*270f0*/  SHF.L.U32 R2, R9, 0x1f, RZ ;  /* 0x0000001f09027819 */ /* 0x000fc800000006ff */
[----:B------:R-:W1:Y:S02]  /*27100*/  SYNCS.PHASECHK.TRANS64.TRYWAIT P0, [R3+URZ+0x30840], R2 ;  /* 0x03084002030075a7 */ /* 0x000e64000800017f */
[----:B-1----:R-:W-:Y:S05]  /*27110*/  @!P0 BRA `(.L_x_2139) ;  /* 0x0000006000b48947 */ /* 0x002fea0003800000 */
.L_x_2318:
[----:B------:R-:W-:Y:S05]  /*27120*/  BSYNC B3 ;  /* 0x0000000000037941 */ /* 0x000fea0003800000 */
.L_x_2138:
        /* <DEDUP_REMOVED lines=12> */
.L_x_2141:
[----:B------:R-:W-:Y:S05]  /*271f0*/  BSYNC B3 ;  /* 0x0000000000037941 */ /* 0x000fea0003800000 */
.L_x_2140:
        /* <DEDUP_REMOVED lines=10> */
[----:B--2---:R-:W-:Y:S01]  /*272a0*/  LEA R6, R7, R5, 0xf ;  /* 0x0000000507067211 */ /* 0x004fe200078e78ff */
[----:B---3--:R-:W-:-:S04]  /*272b0*/  IMAD R2, R0, 0x40, R2 ;  /* 0x0000004000027824 */ /* 0x008fc800078e0202 */
[----:B------:R-:W-:-:S07]  /*272c0*/  VIADD R5, R6, 0x20400 ;  /* 0x0002040006057836 */ /* 0x000fce0000000000 */
.L_x_2142:
        /* <DEDUP_REMOVED lines=16> */
.L_x_2143:
        /* <DEDUP_REMOVED lines=16> */
.L_x_2144:
        /* <DEDUP_REMOVED lines=16> */
.L_x_2145:
        /* <DEDUP_REMOVED lines=13> */
[----:B--2---:R-:W-:Y:S02]  /*276a0*/  SHF.L.U32 R2, R12, 0x1f, RZ ;  /* 0x0000001f0c027819 */ /* 0x004fe400000006ff */
[----:B---3--:R-:W-:-:S04]  /*276b0*/  LEA R3, R6, R11, 0x3 ;  /* 0x0000000b06037211 */ /* 0x008fc800078e18ff */
[----:B------:R-:W0:Y:S02]  /*276c0*/  SYNCS.PHASECHK.TRANS64.TRYWAIT P0, [R3+URZ+0x60], R2 ;  /* 0x00006002030075a7 */ /* 0x000e24000800017f */
[----:B0-----:R-:W-:Y:S05]  /*276d0*/  @!P0 BRA `(.L_x_2147) ;  /* 0x0000005c00588947 */ /* 0x001fea0003800000 */
.L_x_2319:
[----:B------:R-:W-:Y:S05]  /*276e0*/  BSYNC B3 ;  /* 0x0000000000037941 */ /* 0x000fea0003800000 */
.L_x_2146:
        /* <DEDUP_REMOVED lines=14> */
.L_x_2149:
[----:B------:R-:W-:Y:S05]  /*277d0*/  BSYNC B3 ;  /* 0x0000000000037941 */ /* 0x000fea0003800000 */
.L_x_2148:
        /* <DEDUP_REMOVED lines=15> */
.L_x_2150:
        /* <DEDUP_REMOVED lines=15> */
.L_x_2151:
        /* <DEDUP_REMOVED lines=15> */
.L_x_2152:
        /* <DEDUP_REMOVED lines=15> */
.L_x_2153:
        /* <DEDUP_REMOVED lines=12> */
.L_x_2136:
[----:B------:R-:W-:Y:S05]  /*27c60*/  BSYNC B1 ;  /* 0x0000000000017941 */ /* 0x000fea0003800000 */
.L_x_2135:
[----:B0-----:R-:W2:Y:S04]  /*27c70*/  LDL R0, [R1+0x34] ;  /* 0x0000340001007983 */ /* 0x001ea80000100800 */
[----:B------:R0:W-:Y:S04]  /*27c80*/  STL [R1+0x4], R7 ;  /* 0x0000040701007387 */ /* 0x0001e80000100800 */
[----:B------:R0:W-:Y:S02]  /*27c90*/  STL [R1+0x10], R9 ;  /* 0x0000100901007387 */ /* 0x0001e40000100800 */
[----:B0-2---:R-:W-:-:S07]  /*27ca0*/  VIADD R0, R0, 0xfffffffd ;  /* 0xfffffffd00007836 */ /* 0x005fce0000000000 */
.L_x_2134:
[----:B------:R-:W-:Y:S05]  /*27cb0*/  BSYNC B2 ;  /* 0x0000000000027941 */ /* 0x000fea0003800000 */
.L_x_2133:
[----:B------:R-:W3:Y:S01]  /*27cc0*/  LDL.LU R2, [R1+0x34] ;  /* 0x0000340001027983 */ /* 0x000ee20000300800 */
[----:B------:R-:W-:Y:S02]  /*27cd0*/  IADD3 R8, R8, -0x2, RZ ;  /* 0xfffffffe08087810 */ /* 0x000fe40007ffe0ff */
[----:B---3--:R-:W-:-:S04]  /*27ce0*/  LOP3.LUT R2, RZ, R2, RZ, 0x33, !PT ;  /* 0x00000002ff027212 */ /* 0x008fc800078e33ff */
[----:B------:R-:W-:-:S13]  /*27cf0*/  ISETP.NE.AND P0, PT, R8, R2, PT ;  /* 0x000000020800720c */ /* 0x000fda0003f05270 */
[----:B------:R-:W-:Y:S05]  /*27d00*/  @!P0 BRA `(.L_x_2132) ;  /* 0x0000001800e88947 */ /* 0x000fea0003800000 */
[----:B------:R-:W-:-:S07]  /*27d10*/  IMAD.MOV.U32 R9, RZ, RZ, R17 ;  /* 0x000000ffff097224 */ /* 0x000fce00078e0011 */
.L_x_2192:
[----:B------:R-:W3:Y:S04]  /*27d20*/  LDL R4, [R1+0x20] ;  /* 0x0000200001047983 */ /* 0x000ee80000100800 */
[----:B------:R-:W4:Y:S04]  /*27d30*/  LDL R3, [R1+0x4] ;  /* 0x0000040001037983 */ /* 0x000f280000100800 */
[----:B------:R-:W5:Y:S01]  /*27d40*/  LDL R2, [R1+0x10] ;  /* 0x0000100001027983 */ /* 0x000f620000100800 */
[----:B------:R-:W-:Y:S05]  /*27d50*/  YIELD ;  /* 0x0000000000007946 */ /* 0x000fea0003800000 */
[----:B------:R-:W-:Y:S01]  /*27d60*/  BSSY B1, `(.L_x_2154) ;  /* 0x00000d6000017945 */ /* 0x000fe20003800000 */
[----:B---3--:R-:W-:Y:S01]  /*27d70*/  LOP3.LUT P1, RZ, R4, 0x1, RZ, 0xc0, !PT ;  /* 0x0000000104ff7812 */ /* 0x008fe2000782c0ff */
[----:B----4-:R-:W-:-:S05]  /*27d80*/  VIADD R4, R3, 0x1 ;  /* 0x0000000103047836 */ /* 0x010fca0000000000 */
[----:B------:R-:W-:-:S04]  /*27d90*/  ISETP.NE.AND P0, PT, R4, 0x2, PT ;  /* 0x000000020400780c */ /* 0x000fc80003f05270 */
[----:B--2---:R-:W-:Y:S02]  /*27da0*/  SEL R5, RZ, 0x1, P0 ;  /* 0x00000001ff057807 */ /* 0x004fe40000000000 */
[----:B------:R-:W-:Y:S02]  /*27db0*/  SEL R4, R4, RZ, P0 ;  /* 0x000000ff04047207 */ /* 0x000fe40000000000 */
[----:B-----5:R-:W-:Y:S01]  /*27dc0*/  LOP3.LUT R5, R2, R5, RZ, 0x3c, !PT ;  /* 0x0000000502057212 */ /* 0x020fe200078e3cff */
        /* <DEDUP_REMOVED lines=25> */
.L_x_2156:
[----:B------:R-:W2:Y:S01]  /*27f60*/  LDL R2, [R1] ;  /* 0x0000000001027983 */ /* 0x000ea20000100800 */
[----:B------:R-:W-:Y:S01]  /*27f70*/  BSSY B2, `(.L_x_2157) ;  /* 0x0000005000027945 */ /* 0x000fe20003800000 */
[----:B--2---:R-:W-:Y:S01]  /*27f80*/  IMAD R3, R4, 0x8, R2 ;  /* 0x0000000804037824 */ /* 0x004fe200078e0202 */
[----:B------:R-:W-:-:S04]  /*27f90*/  SHF.L.U32 R2, R5, 0x1f, RZ ;  /* 0x0000001f05027819 */ /* 0x000fc800000006ff */
[----:B------:R-:W1:Y:S02]  /*27fa0*/  SYNCS.PHASECHK.TRANS64.TRYWAIT P0, [R3+URZ+0x30840], R2 ;  /* 0x03084002030075a7 */ /* 0x000e64000800017f */
[----:B-1----:R-:W-:Y:S05]  /*27fb0*/  @!P0 BRA `(.L_x_2158) ;  /* 0x0000005400348947 */ /* 0x002fea0003800000 */
.L_x_2320:
[----:B------:R-:W-:Y:S05]  /*27fc0*/  BSYNC B2 ;  /* 0x0000000000027941 */ /* 0x000fea0003800000 */
.L_x_2157:
        /* <DEDUP_REMOVED lines=12> */
.L_x_2160:
[----:B------:R-:W-:Y:S05]  /*28090*/  BSYNC B2 ;  /* 0x0000000000027941 */ /* 0x000fea0003800000 */
.L_x_2159:
        /* <DEDUP_REMOVED lines=13> */
.L_x_2161:
        /* <DEDUP_REMOVED lines=16> */
.L_x_2162:
        /* <DEDUP_REMOVED lines=16> */
.L_x_2163:
        /* <DEDUP_REMOVED lines=16> */
.L_x_2164:
        /* <DEDUP_REMOVED lines=17> */
.L_x_2321:
[----:B------:R-:W-:Y:S05]  /*28580*/  BSYNC B2 ;  /* 0x0000000000027941 */ /* 0x000fea0003800000 */
.L_x_2165:
        /* <DEDUP_REMOVED lines=11> */
.L_x_2168:
[----:B------:R-:W-:Y:S05]  /*28640*/  BSYNC B2 ;  /* 0x0000000000027941 */ /* 0x000fea0003800000 */
.L_x_2167:
        /* <DEDUP_REMOVED lines=11> */
[----:B---3--:R-:W-:Y:S01]  /*28700*/  LEA R6, R6, R7, 0x6 ;  /* 0x0000000706067211 */ /* 0x008fe200078e30ff */
[----:B--2---:R-:W-:-:S04]  /*28710*/  IMAD R3, R3, 0x8000, R10 ;  /* 0x0000800003037824 */ /* 0x004fc800078e020a */
[----:B------:R-:W-:-:S07]  /*28720*/  VIADD R7, R3, 0x400 ;  /* 0x0000040003077836 */ /* 0x000fce0000000000 */
.L_x_2169:
        /* <DEDUP_REMOVED lines=15> */
.L_x_2170:
        /* <DEDUP_REMOVED lines=15> */
.L_x_2171:
        /* <DEDUP_REMOVED lines=15> */
.L_x_2172:
        /* <DEDUP_REMOVED lines=12> */
.L_x_2155:
[----:B------:R-:W-:Y:S05]  /*28ac0*/  BSYNC B1 ;  /* 0x0000000000017941 */ /* 0x000fea0003800000 */
.L_x_2154:
        /* <DEDUP_REMOVED lines=21> */
[----:B0-----:R-:W-:-:S13]  /*28c20*/  ISETP.NE.AND P0, PT, R8, 0x1, PT ;  /* 0x000000010800780c */ /* 0x001fda0003f05270 */
[----:B------:R-:W0:Y:S02]  /*28c30*/  @P0 LDC.64 R2, c[0x0][0x440] ;  /* 0x00011000ff020b82 */ /* 0x000e240000000a00 */
[----:B0-----:R-:W-:Y:S01]  /*28c40*/  @P0 IMAD.HI.U32 R7, R6, R2, RZ ;  /* 0x0000000206070227 */ /* 0x001fe200078e00ff */
[----:B------:R-:W-:-:S04]  /*28c50*/  MOV R2, R6 ;  /* 0x0000000600027202 */ /* 0x000fc80000000f00 */
        /* <DEDUP_REMOVED lines=11> */
.L_x_2175:
[----:B------:R-:W3:Y:S01]  /*28d10*/  LDL R2, [R1] ;  /* 0x0000000001027983 */ /* 0x000ee20000100800 */
[----:B------:R-:W-:Y:S01]  /*28d20*/  SHF.L.U32 R3, R10, 0x1f, RZ ;  /* 0x0000001f0a037819 */ /* 0x000fe200000006ff */
[----:B------:R-:W-:Y:S01]  /*28d30*/  BSSY B2, `(.L_x_2176) ;  /* 0x0000004000027945 */ /* 0x000fe20003800000 */
[----:B---3--:R-:W-:-:S04]  /*28d40*/  IMAD R2, R12, 0x8, R2 ;  /* 0x000000080c027824 */ /* 0x008fc800078e0202 */
[----:B------:R-:W3:Y:S02]  /*28d50*/  SYNCS.PHASECHK.TRANS64.TRYWAIT P0, [R2+URZ+0x30840], R3 ;  /* 0x03084003020075a7 */ /* 0x000ee4000800017f */
[----:B---3--:R-:W-:Y:S05]  /*28d60*/  @!P0 BRA `(.L_x_2177) ;  /* 0x0000004400f08947 */ /* 0x008fea0003800000 */
.L_x_2322:
[----:B------:R-:W-:Y:S05]  /*28d70*/  BSYNC B2 ;  /* 0x0000000000027941 */ /* 0x000fea0003800000 */
.L_x_2176:
        /* <DEDUP_REMOVED lines=12> */
.L_x_2179:
[----:B------:R-:W-:Y:S05]  /*28e40*/  BSYNC B2 ;  /* 0x0000000000027941 */ /* 0x000fea0003800000 */
.L_x_2178:
[----:B------:R-:W2:Y:S04]  /*28e50*/  LDL R8, [R1+0x4] ;  /* 0x0000040001087983 */ /* 0x000ea80000100800 */
[----:B-1----:R-:W4:Y:S04]  /*28e60*/  LDL R10, [R1] ;  /* 0x00000000010a7983 */ /* 0x002f280000100800 */
[----:B---3--:R-:W3:Y:S01]  /*28e70*/  LDL R2, [R1+0x14] ;  /* 0x0000140001027983 */ /* 0x008ee20000100800 */
[----:B------:R-:W-:-:S04]  /*28e80*/  MOV R14, RZ ;  /* 0x000000ff000e7202 */ /* 0x000fc80000000f00 */
        /* <DEDUP_REMOVED lines=9> */
[----:B---3--:R-:W-:Y:S01]  /*28f20*/  IMAD R2, R7, 0x40, R2 ;  /* 0x0000004007027824 */ /* 0x008fe200078e0202 */
[----:B------:R-:W-:-:S07]  /*28f30*/  IADD3 R10, R8, 0x20400, RZ ;  /* 0x00020400080a7810 */ /* 0x000fce0007ffe0ff */
.L_x_2180:
        /* <DEDUP_REMOVED lines=16> */
.L_x_2181:
        /* <DEDUP_REMOVED lines=16> */
.L_x_2182:
        /* <DEDUP_REMOVED lines=16> */
.L_x_2183:
        /* <DEDUP_REMOVED lines=15> */
.L_x_2323:
[----:B------:R-:W-:Y:S05]  /*29330*/  BSYNC B2 ;  /* 0x0000000000027941 */ /* 0x000fea0003800000 */
.L_x_2184:
[----:B------:R-:W-:Y:S01]  /*29340*/  BSSY B2, `(.L_x_2186) ;  /* 0x000000b000027945 */ /* 0x000fe20003800000 */
[----:B------:R-:W-:Y:S02]  /*29350*/  IMAD.MOV.U32 R12, RZ, RZ, 0x0 ;  /* 0x00000000ff0c7424 */ /* 0x000fe400078e00ff */
[----:B------:R-:W-:Y:S01]  /*29360*/  IMAD.MOV.U32 R13, RZ, RZ, 0x14f00000 ;  /* 0x14f00000ff0d7424 */ /* 0x000fe200078e00ff */
[----:B------:R-:W-:Y:S06]  /*29370*/  @P1 BRA `(.L_x_2187) ;  /* 0x00000000001c1947 */ /* 0x000fec0003800000 */
[----:B------:R-:W1:Y:S01]  /*29380*/  S2R R8, SR_TID.X ;  /* 0x0000000000087919 */ /* 0x000e620000002100 */
[----:B------:R-:W-:-:S04]  /*29390*/  MOV R3, 0x8000 ;  /* 0x0000800000037802 */ /* 0x000fc80000000f00 */
[----:B------:R2:W-:Y:S01]  /*293a0*/  SYNCS.ARRIVE.TRANS64 RZ, [R2+URZ+0x50], R3 ;  /* 0x0000500302ff79a7 */ /* 0x0005e2000800003f */
[----:B-1----:R-:W-:-:S04]  /*293b0*/  LOP3.LUT R8, R8, 0x1f, RZ, 0xc0, !PT ;  /* 0x0000001f08087812 */ /* 0x002fc800078ec0ff */
[----:B------:R-:W-:-:S13]  /*293c0*/  ISETP.NE.AND P0, PT, R8, RZ, PT ;  /* 0x000000ff0800720c */ /* 0x000fda0003f05270 */
[----:B--2---:R-:W-:Y:S05]  /*293d0*/  @!P0 BRA `(.L_x_2187) ;  /* 0x0000000000048947 */ /* 0x004fea0003800000 */
[----:B------:R-:W-:Y:S01]  /*293e0*/  BPT.TRAP 0x1 ;  /* 0x000000040000795c */ /* 0x000fe20000300000 */
.L_x_2187:
[----:B------:R-:W-:Y:S05]  /*293f0*/  BSYNC B2 ;  /* 0x0000000000027941 */ /* 0x000fea0003800000 */
.L_x_2186:
        /* <DEDUP_REMOVED lines=13> */
.L_x_2188:
        /* <DEDUP_REMOVED lines=15> */
.L_x_2189:
        /* <DEDUP_REMOVED lines=15> */
.L_x_2190:
        /* <DEDUP_REMOVED lines=15> */
.L_x_2191:
        /* <DEDUP_REMOVED lines=12> */
.L_x_2174:
[----:B------:R-:W-:Y:S05]  /*29860*/  BSYNC B1 ;  /* 0x0000000000017941 */ /* 0x000fea0003800000 */
.L_x_2173:
[----:B------:R-:W3:Y:S01]  /*29870*/  LDL R2, [R1+0x2c] ;  /* 0x00002c0001027983 */ /* 0x000ee20000100800 */
[----:B------:R-:W-:Y:S01]  /*29880*/  VIADD R0, R0, 0xfffffffe ;  /* 0xfffffffe00007836 */ /* 0x000fe20000000000 */
[----:B---3--:R-:W-:-:S13]  /*29890*/  ISETP.GT.AND P0, PT, R6, R2, PT ;  /* 0x000000020600720c */ /* 0x008fda0003f04270 */
[----:B------:R-:W-:Y:S05]  /*298a0*/  @P0 BRA `(.L_x_2192) ;  /* 0xffffffe4001c0947 */ /* 0x000fea000383ffff */
.L_x_2132:
[----:B------:R-:W-:Y:S05]  /*298b0*/  BSYNC B0 ;  /* 0x0000000000007941 */ /* 0x000fea0003800000 */
.L_x_2131:
[----:B------:R-:W3:Y:S01]  /*298c0*/  S2R R3, SR_TID.X ;  /* 0x0000000000037919 */ /* 0x000ee20000002100 */
[----:B------:R-:W-:Y:S01]  /*298d0*/  BSSY B0, `(.L_x_2193) ;  /* 0x0000010000007945 */ /* 0x000fe20003800000 */
[----:B---3--:R-:W-:-:S04]  /*298e0*/  LOP3.LUT R3, R3, 0x7f, RZ, 0xc0, !PT ;  /* 0x0000007f03037812 */ /* 0x008fc800078ec0ff */
[----:B------:R-:W-:-:S13]  /*298f0*/  ISETP.NE.AND P0, PT, R3, RZ, PT ;  /* 0x000000ff0300720c */ /* 0x000fda0003f05270 */
[----:B------:R-:W-:Y:S05]  /*29900*/  @P0 BRA `(.L_x_2194) ;  /* 0x0000000000300947 */ /* 0x000fea0003800000 */
[----:B------:R-:W3:Y:S01]  /*29910*/  S2R R2, SR_LANEID ;  /* 0x0000000000027919 */ /* 0x000ee20000000000 */
[----:B------:R-:W-:Y:S01]  /*29920*/  VOTEU.ANY UR4, UPT, PT ;  /* 0x0000000000047886 */ /* 0x000fe200038e0100 */
[----:B--2---:R-:W2:Y:S01]  /*29930*/  LDC.64 R4, c[0x0][0xc60] ;  /* 0x00031800ff047b82 */ /* 0x004ea20000000a00 */
[----:B------:R-:W3:Y:S02]  /*29940*/  FLO.U32 R0, UR4 ;  /* 0x0000000400007d00 */ /* 0x000ee400080e0000 */
[----:B---3--:R-:W-:-:S06]  /*29950*/  ISETP.EQ.U32.AND P0, PT, R0, R2, PT ;  /* 0x000000020000720c */ /* 0x008fcc0003f02070 */
[----:B------:R-:W2:Y:S07]  /*29960*/  POPC R2, UR4 ;  /* 0x0000000400027d09 */ /* 0x000eae0008000000 */
[----:B--2---:R-:W2:Y:S04]  /*29970*/  @P0 ATOMG.E.ADD.STRONG.GPU PT, R2, desc[UR60][R4.64], R2 ;  /* 0x00000002040209a8 */ /* 0x004ea800081ee1fc */
[----:B--2---:R2:W3:Y:S02]  /*29980*/  SHFL.IDX PT, R2, R2, R0, 0x1f ;  /* 0x00001f0002027589 */ /* 0x0044e400000e0000 */
[----:B--2---:R-:W2:Y:S02]  /*29990*/  S2R R0, SR_LTMASK ;  /* 0x0000000000007919 */ /* 0x004ea40000003900 */
[----:B--2---:R-:W-:-:S06]  /*299a0*/  LOP3.LUT R0, R0, UR4, RZ, 0xc0, !PT ;  /* 0x0000000400007c12 */ /* 0x004fcc000f8ec0ff */
[----:B------:R-:W3:Y:S02]  /*299b0*/  POPC R0, R0 ;  /* 0x0000000000007309 */ /* 0x000ee40000000000 */
[----:B---3--:R-:W-:-:S07]  /*299c0*/  IADD3 R16, R2, UR36, R0 ;  /* 0x0000002402107c10 */ /* 0x008fce000fffe000 */
.L_x_2194:
[----:B------:R-:W-:Y:S05]  /*299d0*/  BSYNC B0 ;  /* 0x0000000000007941 */ /* 0x000fea0003800000 */
.L_x_2193:
        /* <DEDUP_REMOVED lines=8> */
[----:B------:R-:W-:-:S02]  /*29a60*/  ISETP.NE.AND P1, PT, R3, RZ, PT ;  /* 0x000000ff0300720c */ /* 0x000fc40003f25270 */
[----:B---3--:R-:W-:Y:S02]  /*29a70*/  LEA R0, R0, R4, 0x3 ;  /* 0x0000000400007211 */ /* 0x008fe400078e18ff */
[----:B----4-:R-:W-:-:S04]  /*29a80*/  SHF.L.U32 R2, R2, 0x1f, RZ ;  /* 0x0000001f02027819 */ /* 0x010fc800000006ff */
[----:B------:R-:W3:Y:S02]  /*29a90*/  SYNCS.PHASECHK.TRANS64.TRYWAIT P0, [R0+URZ+0x30860], R2 ;  /* 0x03086002000075a7 */ /* 0x000ee4000800017f */
[----:B---3--:R-:W-:Y:S05]  /*29aa0*/  @!P0 BRA `(.L_x_2198) ;  /* 0x0000003800c88947 */ /* 0x008fea0003800000 */
.L_x_2324:
[----:B------:R-:W-:Y:S05]  /*29ab0*/  BSYNC B1 ;  /* 0x0000000000017941 */ /* 0x000fea0003800000 */
.L_x_2197:
        /* <DEDUP_REMOVED lines=9> */
.L_x_2200:
[----:B------:R-:W-:Y:S05]  /*29b50*/  BSYNC B1 ;  /* 0x0000000000017941 */ /* 0x000fea0003800000 */
.L_x_2199:
[----:B--2---:R-:W2:Y:S04]  /*29b60*/  LDL.LU R5, [R1+0x14] ;  /* 0x0000140001057983 */ /* 0x004ea80000300800 */
[----:B------:R-:W2:Y:S04]  /*29b70*/  LDL.LU R3, [R1+0x8] ;  /* 0x0000080001037983 */ /* 0x000ea80000300800 */
[----:B------:R-:W4:Y:S04]  /*29b80*/  LDL R4, [R1] ;  /* 0x0000000001047983 */ /* 0x000f280000100800 */
[----:B---3--:R-:W4:Y:S01]  /*29b90*/  LDL R2, [R1+0x4] ;  /* 0x0000040001027983 */ /* 0x008f220000100800 */
[----:B------:R-:W-:Y:S01]  /*29ba0*/  UIADD3 UR4, UP0, UR38, 0x470, URZ ;  /* 0x0000047026047890 */ /* 0x000fe2000ff1e03f */
[----:B------:R-:W-:Y:S01]  /*29bb0*/  PLOP3.LUT P0, PT, PT, PT, PT, 0x80, 0x0 ;  /* 0x000000000000781c */ /* 0x000fe20003f0f070 */
[----:B------:R-:W-:Y:S01]  /*29bc0*/  VIADD R0, R0, 0x30850 ;  /* 0x0003085000007836 */ /* 0x000fe20000000000 */
[----:B------:R-:W-:Y:S01]  /*29bd0*/  UMOV UR6, 0x0 ;  /* 0x0000000000067882 */ /* 0x000fe20000000000 */
[----:B------:R-:W-:Y:S01]  /*29be0*/  UIADD3.X UR5, URZ, UR39, URZ, UP0, !UPT ;  /* 0x000000273f057290 */ /* 0x000fe200087fe43f */
[----:B------:R-:W-:Y:S01]  /*29bf0*/  UMOV UR7, 0x14f00000 ;  /* 0x14f0000000077882 */ /* 0x000fe20000000000 */
[----:B------:R-:W-:Y:S01]  /*29c00*/  UMOV UR10, URZ ;  /* 0x0000003f000a7c82 */ /* 0x000fe20008000000 */
[----:B--2---:R-:W-:-:S02]  /*29c10*/  IMAD R3, R3, 0x40, R5 ;  /* 0x0000004003037824 */ /* 0x004fc400078e0205 */
[----:B----4-:R-:W-:-:S05]  /*29c20*/  IMAD R2, R2, 0x8000, R4 ;  /* 0x0000800002027824 */ /* 0x010fca00078e0204 */
[----:B------:R-:W-:-:S07]  /*29c30*/  IADD3 R4, R2, 0x400, RZ ;  /* 0x0000040002047810 */ /* 0x000fce0007ffe0ff */
.L_x_2201:
        /* <DEDUP_REMOVED lines=10> */
[----:B------:R-:W-:Y:S01]  /*29ce0*/  PLOP3.LUT P0, PT, PT, PT, PT, 0x80, 0x0 ;  /* 0x000000000000781c */ /* 0x000fe20003f0f070 */
[----:B------:R-:W-:Y:S01]  /*29cf0*/  VIADD R4, R2, 0x2400 ;  /* 0x0000240002047836 */ /* 0x000fe20000000000 */
[----:B------:R-:W-:Y:S01]  /*29d00*/  UMOV UR6, 0x0 ;  /* 0x0000000000067882 */ /* 0x000fe20000000000 */
[----:B------:R-:W-:Y:S01]  /*29d10*/  UMOV UR7, 0x14f00000 ;  /* 0x14f0000000077882 */ /* 0x000fe20000000000 */
[----:B------:R-:W-:-:S09]  /*29d20*/  UMOV UR10, 0x40 ;  /* 0x00000040000a7882 */ /* 0x000fd20000000000 */
.L_x_2202:
        /* <DEDUP_REMOVED lines=15> */
.L_x_2203:
        /* <DEDUP_REMOVED lines=15> */
.L_x_2204:
        /* <DEDUP_REMOVED lines=10> */
.L_x_2196:
[----:B------:R-:W-:Y:S05]  /*29fb0*/  BSYNC B0 ;  /* 0x0000000000007941 */ /* 0x000fea0003800000 */
.L_x_2195:
[----:B--2---:R-:W2:Y:S04]  /*29fc0*/  LDL.LU R5, [R1+0x4] ;  /* 0x0000040001057983 */ /* 0x004ea80000300800 */
[----:B------:R-:W3:Y:S01]  /*29fd0*/  LDL.LU R4, [R1+0x10] ;  /* 0x0000100001047983 */ /* 0x000ee20000300800 */
[----:B--2---:R-:W-:-:S05]  /*29fe0*/  VIADD R0, R5, 0x1 ;  /* 0x0000000105007836 */ /* 0x004fca0000000000 */
[----:B------:R-:W-:-:S04]  /*29ff0*/  ISETP.NE.AND P0, PT, R0, 0x2, PT ;  /* 0x000000020000780c */ /* 0x000fc80003f05270 */
[----:B------:R-:W-:Y:S02]  /*2a000*/  SEL R2, RZ, 0x1, P0 ;  /* 0x00000001ff027807 */ /* 0x000fe40000000000 */
[----:B------:R-:W-:Y:S02]  /*2a010*/  SEL R0, R0, RZ, P0 ;  /* 0x000000ff00007207 */ /* 0x000fe40000000000 */
[----:B---3--:R-:W-:-:S03]  /*2a020*/  LOP3.LUT R4, R4, R2, RZ, 0x3c, !PT ;  /* 0x0000000204047212 */ /* 0x008fc600078e3cff */
[----:B------:R2:W-:Y:S04]  /*2a030*/  STL [R1+0x4], R0 ;  /* 0x0000040001007387 */ /* 0x0005e80000100800 */
[----:B------:R2:W-:Y:S02]  /*2a040*/  STL [R1+0x10], R4 ;  /* 0x0000100401007387 */ /* 0x0005e40000100800 */
.L_x_2111:
[----:B------:R-:W-:Y:S05]  /*2a050*/  BSYNC B7 ;  /* 0x0000000000077941 */ /* 0x000fea0003800000 */
.L_x_2109:
        /* <DEDUP_REMOVED lines=9> */
[----:B------:R3:W4:Y:S04]  /*2a0f0*/  LDS.128 R16, [R0+0x308d0] ;  /* 0x0308d00000107984 */ /* 0x0007280000000c00 */
[----:B------:R3:W-:Y:S01]  /*2a100*/  STL [R1], R0 ;  /* 0x0000000001007387 */ /* 0x0007e20000100800 */
[----:B------:R-:W-:Y:S06]  /*2a110*/  BAR.ARV 0x4, 0x180 ;  /* 0x0106000000007b1d */ /* 0x000fec0000002000 */
[----:B------:R-:W-:Y:S05]  /*2a120*/  BRA `(.L_x_2206) ;  /* 0x0000000800d87947 */ /* 0x000fea0003800000 */
.L_x_2205:
[----:B------:R-:W2:Y:S01]  /*2a130*/  S2R R6, SR_TID.X ;  /* 0x0000000000067919 */ /* 0x000ea20000002100 */
[----:B------:R-:W-:Y:S01]  /*2a140*/  UMOV UR4, 0xffffffff ;  /* 0xffffffff00047882 */ /* 0x000fe20000000000 */
[----:B--2---:R-:W-:-:S04]  /*2a150*/  LOP3.LUT R6, R6, 0x1f, RZ, 0xc0, !PT ;  /* 0x0000001f06067812 */ /* 0x004fc800078ec0ff */
[----:B------:R-:W-:Y:S01]  /*2a160*/  ISETP.NE.AND P0, PT, R6, 0x1f, PT ;  /* 0x0000001f0600780c */ /* 0x000fe20003f05270 */
[----:B------:R-:W-:-:S12]  /*2a170*/  BRA.DIV UR4, `(.L_x_2207) ;  /* 0x0000003604287947 */ /* 0x000fd8000b800000 */
[----:B------:R-:W-:Y:S01]  /*2a180*/  IMAD.IADD R0, R19, 0x1, R6 ;  /* 0x0000000113007824 */ /* 0x000fe200078e0206 */
[----:B------:R-:W-:-:S04]  /*2a190*/  ULDC UR4, c[0x0][0xc3c] ;  /* 0x00030f0000047ab9 */ /* 0x000fc80000000800 */
        /* <DEDUP_REMOVED lines=8> */
[C---:B------:R-:W-:Y:S01]  /*2a220*/  ISETP.GE.U32.AND P5, PT, R6.reuse, 0x10, PT ;  /* 0x000000100600780c */ /* 0x040fe20003fa6070 */
[----:B------:R-:W-:Y:S01]  /*2a230*/  SHFL.IDX PT, R5, R16, 0x1, 0x1f ;  /* 0x00201f0010057f89 */ /* 0x000fe200000e0000 */
[----:B--2---:R-:W-:Y:S02]  /*2a240*/  IMAD.MOV.U32 R3, RZ, RZ, RZ ;  /* 0x000000ffff037224 */ /* 0x004fe400078e00ff */
[----:B---3--:R-:W-:Y:S01]  /*2a250*/  @!P1 IMAD.MOV.U32 R3, RZ, RZ, R2 ;  /* 0x000000ffff039224 */ /* 0x008fe200078e0002 */
[----:B------:R-:W-:-:S04]  /*2a260*/  ISETP.NE.AND P1, PT, R6, RZ, PT ;  /* 0x000000ff0600720c */ /* 0x000fc80003f25270 */
        /* <DEDUP_REMOVED lines=13> */
[----:B--2---:R-:W-:-:S05]  /*2a340*/  SEL R4, R4, RZ, P5 ;  /* 0x000000ff04047207 */ /* 0x004fca0002800000 */
[----:B------:R-:W-:-:S05]  /*2a350*/  IMAD.IADD R2, R2, 0x1, R4 ;  /* 0x0000000102027824 */ /* 0x000fca00078e0204 */
[----:B------:R2:W3:Y:S02]  /*2a360*/  SHFL.IDX PT, R16, R2, 0x1f, 0x1f ;  /* 0x03e01f0002107f89 */ /* 0x0004e400000e0000 */
.L_x_2334:
[----:B------:R-:W-:Y:S02]  /*2a370*/  ULDC UR4, c[0x0][0xc38] ;  /* 0x00030e0000047ab9 */ /* 0x000fe40000000800 */
[----:B------:R-:W-:-:S04]  /*2a380*/  IMAD.U32 R4, RZ, RZ, UR4 ;  /* 0x00000004ff047e24 */ /* 0x000fc8000f8e00ff */
[----:B---3--:R-:W-:-:S05]  /*2a390*/  IMAD R16, R16, R4, RZ ;  /* 0x0000000410107224 */ /* 0x008fca00078e02ff */
[----:B------:R-:W-:-:S04]  /*2a3a0*/  IADD3 R5, R5, R16, RZ ;  /* 0x0000001005057210 */ /* 0x000fc80007ffe0ff */
[----:B------:R-:W-:-:S13]  /*2a3b0*/  ISETP.GT.AND P6, PT, R5, R0, PT ;  /* 0x000000000500720c */ /* 0x000fda0003fc4270 */
[----:B------:R-:W-:Y:S05]  /*2a3c0*/  @P6 BRA `(.L_x_2208) ;  /* 0x00000000009c6947 */ /* 0x000fea0003800000 */
.L_x_2213:
[----:B--2---:R-:W2:Y:S01]  /*2a3d0*/  LDC R2, c[0x0][0xc3c] ;  /* 0x00030f00ff027b82 */ /* 0x004ea20000000800 */
[----:B------:R-:W-:-:S05]  /*2a3e0*/  VIADD R19, R19, 0x1f ;  /* 0x0000001f13137836 */ /* 0x000fca0000000000 */
[----:B--2---:R-:W-:-:S13]  /*2a3f0*/  ISETP.GE.AND P6, PT, R19, R2, PT ;  /* 0x000000021300720c */ /* 0x004fda0003fc6270 */
[----:B------:R-:W-:Y:S05]  /*2a400*/  @P6 BRA `(.L_x_2209) ;  /* 0x0000000400d46947 */ /* 0x000fea0003800000 */
[----:B------:R-:W2:Y:S01]  /*2a410*/  S2R R3, SR_TID.X ;  /* 0x0000000000037919 */ /* 0x000ea20000002100 */
[----:B------:R-:W-:Y:S01]  /*2a420*/  BSSY B0, `(.L_x_2210) ;  /* 0x0000009000007945 */ /* 0x000fe20003800000 */
[----:B--2---:R-:W-:-:S05]  /*2a430*/  LOP3.LUT R3, R3, 0x1f, RZ, 0xc0, !PT ;  /* 0x0000001f03037812 */ /* 0x004fca00078ec0ff */
[----:B------:R-:W-:Y:S02]  /*2a440*/  IMAD.IADD R4, R19, 0x1, R3 ;  /* 0x0000000113047824 */ /* 0x000fe400078e0203 */
[----:B------:R-:W-:-:S03]  /*2a450*/  IMAD.MOV.U32 R3, RZ, RZ, RZ ;  /* 0x000000ffff037224 */ /* 0x000fc600078e00ff */
[----:B------:R-:W-:-:S13]  /*2a460*/  ISETP.GE.OR P6, PT, R4, R2, !P0 ;  /* 0x000000020400720c */ /* 0x000fda00047c6670 */
[----:B------:R-:W-:Y:S05]  /*2a470*/  @P6 BRA `(.L_x_2211) ;  /* 0x00000000000c6947 */ /* 0x000fea0003800000 */
[----:B------:R-:W2:Y:S02]  /*2a480*/  LDC.64 R2, c[0x0][0xc80] ;  /* 0x00032000ff027b82 */ /* 0x000ea40000000a00 */
[----:B--2---:R-:W-:-:S06]  /*2a490*/  IMAD.WIDE R2, R4, 0x4, R2 ;  /* 0x0000000404027825 */ /* 0x004fcc00078e0202 */
[----:B------:R2:W5:Y:S02]  /*2a4a0*/  LDG.E R3, desc[UR60][R2.64] ;  /* 0x0000003c02037981 */ /* 0x000564000c1e1900 */
.L_x_2211:
[----:B------:R-:W-:Y:S05]  /*2a4b0*/  BSYNC B0 ;  /* 0x0000000000007941 */ /* 0x000fea0003800000 */
.L_x_2210:
        /* <DEDUP_REMOVED lines=18> */
.L_x_2342:
[----:B------:R-:W-:Y:S02]  /*2a5e0*/  ULDC UR4, c[0x0][0xc38] ;  /* 0x00030e0000047ab9 */ /* 0x000fe40000000800 */
[----:B------:R-:W-:-:S04]  /*2a5f0*/  IMAD.U32 R4, RZ, RZ, UR4 ;  /* 0x00000004ff047e24 */ /* 0x000fc8000f8e00ff */
[----:B---3--:R-:W-:-:S05]  /*2a600*/  IMAD R16, R16, R4, RZ ;  /* 0x0000000410107224 */ /* 0x008fca00078e02ff */
[----:B------:R-:W-:-:S04]  /*2a610*/  IADD3 R5, R16, R5, RZ ;  /* 0x0000000510057210 */ /* 0x000fc80007ffe0ff */
[----:B------:R-:W-:-:S13]  /*2a620*/  ISETP.GT.AND P6, PT, R5, R0, PT ;  /* 0x000000000500720c */ /* 0x000fda0003fc4270 */
[----:B------:R-:W-:Y:S05]  /*2a630*/  @!P6 BRA `(.L_x_2213) ;  /* 0xfffffffc0064e947 */ /* 0x000fea000383ffff */
.L_x_2208:
[----:B------:R-:W-:Y:S01]  /*2a640*/  IMAD.IADD R16, R5, 0x1, -R16 ;  /* 0x0000000105107824 */ /* 0x000fe200078e0a10 */
[----:B------:R-:W-:-:S03]  /*2a650*/  UMOV UR4, 0xffffffff ;  /* 0xffffffff00047882 */ /* 0x000fc60000000000 */
[----:B------:R-:W-:-:S05]  /*2a660*/  IMAD R5, R2, R4, R16 ;  /* 0x0000000402057224 */ /* 0x000fca00078e0210 */
[----:B------:R-:W-:Y:S01]  /*2a670*/  ISETP.GT.AND P6, PT, R5, R0, PT ;  /* 0x000000000500720c */ /* 0x000fe20003fc4270 */
[----:B------:R-:W-:-:S12]  /*2a680*/  BRA.DIV UR4, `(.L_x_2214) ;  /* 0x0000003604f87947 */ /* 0x000fd8000b800000 */
[----:B------:R-:W-:-:S04]  /*2a690*/  VOTE.ANY R5, PT, !P6 ;  /* 0x0000000000057806 */ /* 0x000fc800070e0100 */
[----:B------:R-:W3:Y:S02]  /*2a6a0*/  POPC R6, R5 ;  /* 0x0000000500067309 */ /* 0x000ee40000000000 */
[----:B---3--:R3:W4:Y:S02]  /*2a6b0*/  SHFL.IDX PT, R17, R3, R6, 0x1f ;  /* 0x00001f0603117589 */ /* 0x00872400000e0000 */
.L_x_2346:
[----:B------:R-:W-:Y:S01]  /*2a6c0*/  ISETP.NE.AND P0, PT, R5, RZ, PT ;  /* 0x000000ff0500720c */ /* 0x000fe20003f05270 */
[----:B------:R-:W-:-:S12]  /*2a6d0*/  IMAD.MOV.U32 R5, RZ, RZ, RZ ;  /* 0x000000ffff057224 */ /* 0x000fd800078e00ff */
[----:B------:R-:W-:Y:S05]  /*2a6e0*/  @!P0 BRA `(.L_x_2215) ;  /* 0x0000000000148947 */ /* 0x000fea0003800000 */
[----:B------:R-:W-:Y:S01]  /*2a6f0*/  UMOV UR4, 0xffffffff ;  /* 0xffffffff00047882 */ /* 0x000fe20000000000 */
[----:B-1----:R-:W-:Y:S02]  /*2a700*/  VIADD R12, R6, 0xffffffff ;  /* 0xffffffff060c7836 */ /* 0x002fe40000000000 */
[----:B------:R-:W-:Y:S05]  /*2a710*/  BRA.DIV UR4, `(.L_x_2216) ;  /* 0x0000003a041c7947 */ /* 0x000fea000b800000 */
[----:B--2---:R1:W2:Y:S02]  /*2a720*/  SHFL.IDX PT, R2, R2, R12, 0x1f ;  /* 0x00001f0c02027589 */ /* 0x0042a400000e0000 */
.L_x_2349:
[----:B--2---:R-:W-:-:S07]  /*2a730*/  IMAD.MOV.U32 R5, RZ, RZ, R2 ;  /* 0x000000ffff057224 */ /* 0x004fce00078e0002 */
.L_x_2215:
[----:B--23--:R-:W2:Y:S01]  /*2a740*/  LDC.64 R2, c[0x0][0xc90] ;  /* 0x00032400ff027b82 */ /* 0x00cea20000000a00 */
[----:B------:R-:W-:-:S05]  /*2a750*/  IADD3 R19, R6, R19, RZ ;  /* 0x0000001306137210 */ /* 0x000fca0007ffe0ff */
[----:B--2---:R-:W-:-:S05]  /*2a760*/  IMAD.WIDE R2, R19, 0x4, R2 ;  /* 0x0000000413027825 */ /* 0x004fca00078e0202 */
[----:B------:R-:W4:Y:S01]  /*2a770*/  LDG.E R7, desc[UR60][R2.64] ;  /* 0x0000003c02077981 */ /* 0x000f22000c1e1900 */
[----:B------:R-:W-:-:S04]  /*2a780*/  IMAD R16, R5, R4, R16 ;  /* 0x0000000405107224 */ /* 0x000fc800078e0210 */
[----:B------:R-:W-:Y:S02]  /*2a790*/  IMAD.IADD R0, R0, 0x1, -R16 ;  /* 0x0000000100007824 */ /* 0x000fe400078e0a10 */
[----:B----4-:R-:W-:-:S05]  /*2a7a0*/  IMAD R6, R17, R7, RZ ;  /* 0x0000000711067224 */ /* 0x010fca00078e02ff */
[----:B0-----:R-:W-:-:S04]  /*2a7b0*/  IABS R8, R6 ;  /* 0x0000000600087213 */ /* 0x001fc80000000000 */
        /* <DEDUP_REMOVED lines=10> */
[----:B------:R-:W-:Y:S01]  /*2a860*/  IMAD.HI.U32 R2, R2, R3, RZ ;  /* 0x0000000302027227 */ /* 0x000fe200078e00ff */
[----:B------:R-:W-:-:S05]  /*2a870*/  IADD3 R5, RZ, -R5, RZ ;  /* 0x80000005ff057210 */ /* 0x000fca0007ffe0ff */
        /* <DEDUP_REMOVED lines=12> */
[----:B------:R-:W-:-:S03]  /*2a940*/  IMAD.MOV R2, RZ, RZ, -R2 ;  /* 0x000000ffff027224 */ /* 0x000fc600078e0a02 */
[----:B------:R-:W-:Y:S01]  /*2a950*/  IADD3 R3, -R5, RZ, RZ ;  /* 0x000000ff05037210 */ /* 0x000fe20007ffe1ff */
        /* <DEDUP_REMOVED lines=21> */
[C---:B------:R-:W-:Y:S02]  /*2aab0*/  LOP3.LUT R3, R0.reuse, R4, RZ, 0x3c, !PT ;  /* 0x0000000400037212 */ /* 0x040fe400078e3cff */
[----:B------:R-:W-:Y:S02]  /*2aac0*/  IADD3 R0, R0, R5, RZ ;  /* 0x0000000500007210 */ /* 0x000fe40007ffe0ff */
        /* <DEDUP_REMOVED lines=9> */
.L_x_2209:
[----:B------:R-:W-:Y:S01]  /*2ab60*/  UMOV UR4, URZ ;  /* 0x0000003f00047c82 */ /* 0x000fe20008000000 */
[----:B------:R-:W-:Y:S01]  /*2ab70*/  UMOV UR5, URZ ;  /* 0x0000003f00057c82 */ /* 0x000fe20008000000 */
[----:B------:R-:W-:Y:S01]  /*2ab80*/  ULDC UR6, c[0x0][0xc3c] ;  /* 0x00030f0000067ab9 */ /* 0x000fe20000000800 */
[----:B------:R-:W-:Y:S01]  /*2ab90*/  IMAD.MOV.U32 R16, RZ, RZ, R0 ;  /* 0x000000ffff107224 */ /* 0x000fe200078e0000 */
[----:B------:R-:W-:Y:S01]  /*2aba0*/  MOV R18, UR5 ;  /* 0x0000000500127c02 */ /* 0x000fe20008000f00 */
[----:B------:R-:W-:Y:S02]  /*2abb0*/  IMAD.U32 R17, RZ, RZ, UR4 ;  /* 0x00000004ff117e24 */ /* 0x000fe4000f8e00ff */
[----:B------:R-:W-:-:S07]  /*2abc0*/  IMAD.U32 R19, RZ, RZ, UR6 ;  /* 0x00000006ff137e24 */ /* 0x000fce000f8e00ff */
.L_x_2217:
[----:B------:R2:W3:Y:S01]  /*2abd0*/  LDL R3, [R1] ;  /* 0x0000000001037983 */ /* 0x0004e20000100800 */
[----:B------:R-:W4:Y:S01]  /*2abe0*/  S2R R0, SR_TID.X ;  /* 0x0000000000007919 */ /* 0x000f220000002100 */
[----:B------:R-:W-:Y:S05]  /*2abf0*/  WARPSYNC.ALL ;  /* 0x0000000000007948 */ /* 0x000fea0003800000 */
[----:B----4-:R-:W-:Y:S01]  /*2ac00*/  LOP3.LUT R0, R0, 0x1f, RZ, 0xc0, !PT ;  /* 0x0000001f00007812 */ /* 0x010fe200078ec0ff */
[----:B------:R-:W-:Y:S03]  /*2ac10*/  BAR.SYNC.DEFER_BLOCKING 0x4, 0x180 ;  /* 0x0106000000007b1d */ /* 0x000fe60000010000 */
[----:B------:R-:W-:-:S13]  /*2ac20*/  ISETP.NE.AND P0, PT, R0, RZ, PT ;  /* 0x000000ff0000720c */ /* 0x000fda0003f05270 */
[----:B------:R-:W3:Y:S01]  /*2ac30*/  @!P0 S2R R0, SR_CgaCtaId ;  /* 0x0000000000008919 */ /* 0x000ee20000008800 */
[----:B------:R-:W-:-:S04]  /*2ac40*/  @!P0 MOV R2, 0x400 ;  /* 0x0000040000028802 */ /* 0x000fc80000000f00 */
[----:B---3--:R-:W-:-:S05]  /*2ac50*/  @!P0 LEA R3, R0, R2, 0x18 ;  /* 0x0000000200038211 */ /* 0x008fca00078ec0ff */
[----:B------:R2:W-:Y:S04]  /*2ac60*/  @!P0 STS.128 [R3+0x308d0], R16 ;  /* 0x0308d01003008388 */ /* 0x0005e80000000c00 */
[----:B------:R2:W-:Y:S01]  /*2ac70*/  @!P0 STL [R1], R3 ;  /* 0x0000000301008387 */ /* 0x0005e20000100800 */
[----:B------:R-:W-:Y:S06]  /*2ac80*/  BAR.ARV 0x5, 0x180 ;  /* 0x0146000000007b1d */ /* 0x000fec0000002000 */
.L_x_2206:
[----:B------:R-:W-:Y:S02]  /*2ac90*/  ULDC UR4, c[0x0][0xc3c] ;  /* 0x00030f0000047ab9 */ /* 0x000fe40000000800 */
[----:B----4-:R-:W-:-:S13]  /*2aca0*/  ISETP.GE.AND P0, PT, R19, UR4, PT ;  /* 0x0000000413007c0c */ /* 0x010fda000bf06270 */
[----:B------:R-:W-:Y:S05]  /*2acb0*/  @!P0 BRA `(.L_x_2218) ;  /* 0xffffff7c00908947 */ /* 0x000fea000383ffff */
[----:B------:R-:W-:Y:S05]  /*2acc0*/  BSYNC B8 ;  /* 0x0000000000087941 */ /* 0x000fea0003800000 */
.L_x_2045:
[----:B---3--:R-:W3:Y:S01]  /*2acd0*/  LDL.LU R0, [R1+0x48] ;  /* 0x0000480001007983 */ /* 0x008ee20000300800 */
[----:B------:R-:W-:Y:S01]  /*2ace0*/  BSSY B0, `(.L_x_2219) ;  /* 0x000000b000007945 */ /* 0x000fe20003800000 */
[----:B------:R-:W4:Y:S01]  /*2acf0*/  S2R R5, SR_CgaCtaId ;  /* 0x0000000000057919 */ /* 0x000f220000008800 */
[----:B---3--:R-:W-:-:S05]  /*2ad00*/  VIADD R0, R0, 0x1 ;  /* 0x0000000100007836 */ /* 0x008fca0000000000 */
[----:B0-----:R-:W-:-:S04]  /*2ad10*/  LEA.HI R2, R0, R0, RZ, 0x1 ;  /* 0x0000000000027211 */ /* 0x001fc800078f08ff */
[----:B--2---:R-:W-:-:S05]  /*2ad20*/  LOP3.LUT R3, R2, 0xfffffffe, RZ, 0xc0, !PT ;  /* 0xfffffffe02037812 */ /* 0x004fca00078ec0ff */
[----:B------:R-:W-:Y:S01]  /*2ad30*/  IMAD.IADD R3, R0, 0x1, -R3 ;  /* 0x0000000100037824 */ /* 0x000fe200078e0a03 */
[----:B------:R-:W-:-:S04]  /*2ad40*/  MOV R0, 0x400 ;  /* 0x0000040000007802 */ /* 0x000fc80000000f00 */
[----:B----4-:R-:W-:Y:S02]  /*2ad50*/  LEA R0, R5, R0, 0x18 ;  /* 0x0000000005007211 */ /* 0x010fe400078ec0ff */
[----:B------:R-:W-:-:S04]  /*2ad60*/  SHF.L.U32 R3, R3, 0x1f, RZ ;  /* 0x0000001f03037819 */ /* 0x000fc800000006ff */
[----:B------:R-:W0:Y:S02]  /*2ad70*/  SYNCS.PHASECHK.TRANS64.TRYWAIT P0, [R0+URZ+0x30820], R3 ;  /* 0x03082003000075a7 */ /* 0x000e24000800017f */
[----:B0-----:R-:W-:Y:S05]  /*2ad80*/  @!P0 BRA `(.L_x_2220) ;  /* 0x0000003000a88947 */ /* 0x001fea0003800000 */
.L_x_2350:
[----:B------:R-:W-:Y:S05]  /*2ad90*/  BSYNC B0 ;  /* 0x0000000000007941 */ /* 0x000fea0003800000 */
.L_x_2219:
[----:B------:R-:W-:-:S03]  /*2ada0*/  UMOV UR4, 0xffffffff ;  /* 0xffffffff00047882 */ /* 0x000fc60000000000 */
[----:B------:R-:W-:Y:S05]  /*2adb0*/  BRA.DIV UR4, `(.L_x_2221) ;  /* 0x0000003204b07947 */ /* 0x000fea000b800000 */
[----:B------:R-:W2:Y:S02]  /*2adc0*/  S2R R2, SR_TID.X ;  /* 0x0000000000027919 */ /* 0x000ea40000002100 */
[----:B--2---:R-:W-:-:S04]  /*2add0*/  SHF.R.U32.HI R2, RZ, 0x5, R2 ;  /* 0x00000005ff027819 */ /* 0x004fc80000011602 */
[----:B------:R-:W-:-:S05]  /*2ade0*/  LOP3.LUT R2, R2, 0x3, RZ, 0xc0, !PT ;  /* 0x0000000302027812 */ /* 0x000fca00078ec0ff */
[----:B------:R2:W3:Y:S02]  /*2adf0*/  SHFL.IDX PT, R14, R2, RZ, 0x1f ;  /* 0x00001fff020e7589 */ /* 0x0004e400000e0000 */
.L_x_2353:
[----:B---3--:R-:W-:-:S13]  /*2ae00*/  ISETP.NE.AND P0, PT, R14, RZ, PT ;  /* 0x000000ff0e00720c */ /* 0x008fda0003f05270 */
[----:B------:R-:W-:Y:S05]  /*2ae10*/  @P0 BRA `(.L_x_1746) ;  /* 0x0000000000940947 */ /* 0x000fea0003800000 */
[----:B------:R-:W-:-:S03]  /*2ae20*/  UMOV UR4, 0xffffffff ;  /* 0xffffffff00047882 */ /* 0x000fc60000000000 */
[----:B------:R-:W-:Y:S05]  /*2ae30*/  BRA.DIV UR4, `(.L_x_2222) ;  /* 0x0000003204c47947 */ /* 0x000fea000b800000 */
[----:B------:R-:W-:-:S13]  /*2ae40*/  ELECT P6, URZ, PT ;  /* 0x00000000003f782f */ /* 0x000fda00038c0000 */
.L_x_2356:
[----:B------:R-:W-:Y:S05]  /*2ae50*/  @!P6 BRA `(.L_x_1746) ;  /* 0x000000000084e947 */ /* 0x000fea0003800000 */
[----:B--2---:R-:W2:Y:S02]  /*2ae60*/  LDL.LU R2, [R1+0x68] ;  /* 0x0000680001027983 */ /* 0x004ea40000300800 */
[----:B--2---:R-:W-:-:S04]  /*2ae70*/  LOP3.LUT R2, R2, 0x2, RZ, 0xfc, !PT ;  /* 0x0000000202027812 */ /* 0x004fc800078efcff */
[----:B------:R-:W-:-:S13]  /*2ae80*/  ISETP.NE.AND P2, PT, R2, 0x3, PT ;  /* 0x000000030200780c */ /* 0x000fda0003f45270 */
[----:B------:R-:W-:Y:S05]  /*2ae90*/  @!P2 BRA `(.L_x_2223) ;  /* 0x000000000004a947 */ /* 0x000fea0003800000 */
[----:B------:R-:W-:Y:S01]  /*2aea0*/  BPT.TRAP 0x1 ;  /* 0x000000040000795c */ /* 0x000fe20000300000 */
.L_x_2223:
[----:B0-----:R-:W2:Y:S04]  /*2aeb0*/  LDL R3, [R1+0x4] ;  /* 0x0000040001037983 */ /* 0x001ea80000100800 */
[----:B------:R-:W3:Y:S01]  /*2aec0*/  LDL.LU R7, [R1+0x10] ;  /* 0x0000100001077983 */ /* 0x000ee20000300800 */
[----:B------:R-:W-:-:S05]  /*2aed0*/  VIADD R2, R0, 0x30840 ;  /* 0x0003084000027836 */ /* 0x000fca0000000000 */
[C---:B--2---:R-:W-:Y:S01]  /*2aee0*/  LEA R6, R3.reuse, R2, 0x3 ;  /* 0x0000000203067211 */ /* 0x044fe200078e18ff */
[----:B------:R-:W-:Y:S01]  /*2aef0*/  VIADD R3, R3, 0x1 ;  /* 0x0000000103037836 */ /* 0x000fe20000000000 */
[----:B---3--:R-:W-:-:S04]  /*2af00*/  SHF.L.U32 R5, R7, 0x1f, RZ ;  /* 0x0000001f07057819 */ /* 0x008fc800000006ff */
        /* <DEDUP_REMOVED lines=8> */
.L_x_2357:
[----:B------:R-:W2:Y:S02]  /*2af90*/  SYNCS.PHASECHK.TRANS64.TRYWAIT P0, [R7+URZ], R2 ;  /* 0x00000002070075a7 */ /* 0x000ea4000800017f */
[----:B--2---:R-:W-:Y:S05]  /*2afa0*/  @!P0 BRA `(.L_x_2225) ;  /* 0x00000030009c8947 */ /* 0x004fea0003800000 */
.L_x_2358:
[----:B------:R-:W-:Y:S05]  /*2afb0*/  @!P2 BRA `(.L_x_2226) ;  /* 0x000000000004a947 */ /* 0x000fea0003800000 */
[----:B------:R-:W-:Y:S01]  /*2afc0*/  BPT.TRAP 0x1 ;  /* 0x000000040000795c */ /* 0x000fe20000300000 */
.L_x_2226:
[----:B------:R-:W3:Y:S01]  /*2afd0*/  LDL.LU R4, [R1+0x4] ;  /* 0x0000040001047983 */ /* 0x000ee20000300800 */
[----:B------:R-:W-:-:S04]  /*2afe0*/  VIADD R0, R0, 0x30860 ;  /* 0x0003086000007836 */ /* 0x000fc80000000000 */
[----:B---3--:R-:W-:-:S04]  /*2aff0*/  IMAD R4, R4, 0x8, R0 ;  /* 0x0000000804047824 */ /* 0x008fc800078e0200 */
[----:B------:R-:W3:Y:S02]  /*2b000*/  SYNCS.PHASECHK.TRANS64.TRYWAIT P0, [R4+URZ], R5 ;  /* 0x00000005040075a7 */ /* 0x000ee4000800017f */
[----:B---3--:R-:W-:Y:S05]  /*2b010*/  @!P0 BRA `(.L_x_2227) ;  /* 0x0000003000948947 */ /* 0x008fea0003800000 */
.L_x_2359:
[----:B------:R-:W-:-:S07]  /*2b020*/  LEA R3, R3, R0, 0x3 ;  /* 0x0000000003037211 */ /* 0x000fce00078e18ff */
.L_x_2228:
[----:B----4-:R4:W0:Y:S02]  /*2b030*/  SYNCS.PHASECHK.TRANS64.TRYWAIT P0, [R3+URZ], R2 ;  /* 0x00000002030075a7 */ /* 0x010824000800017f */
[----:B0-----:R-:W-:Y:S05]  /*2b040*/  @!P0 NANOSLEEP.SYNCS 0x989680 ;  /* 0x009896800000895d */ /* 0x001fea0003900000 */
[----:B------:R-:W0:Y:S02]  /*2b050*/  @!P0 SYNCS.PHASECHK.TRANS64 P0, [R3+URZ], R2 ;  /* 0x00000002030085a7 */ /* 0x000e24000800007f */
[----:B0-----:R-:W-:Y:S05]  /*2b060*/  @!P0 BRA `(.L_x_2228) ;  /* 0xfffffffc00f08947 */ /* 0x001fea000383ffff */
.L_x_1746:
[----:B------:R-:W-:Y:S05]  /*2b070*/  BSYNC B9 ;  /* 0x0000000000097941 */ /* 0x000fea0003800000 */
.L_x_1743:
[----:B------:R-:W-:Y:S05]  /*2b080*/  EXIT ;  /* 0x000000000000794d */ /* 0x000fea0003800000 */
.L_x_1772:
[----:B0-----:R0:W1:Y:S02]  /*2b090*/  SYNCS.PHASECHK.TRANS64.TRYWAIT P5, [R99+URZ+0x30890], R107 ;  /* 0x0308906b630075a7 */ /* 0x00106400080a017f */
[----:B-1----:R-:W-:Y:S05]  /*2b0a0*/  @!P5 NANOSLEEP.SYNCS 0x989680 ;  /* 0x009896800000d95d */ /* 0x002fea0003900000 */
[----:B------:R-:W1:Y:S02]  /*2b0b0*/  @!P5 SYNCS.PHASECHK.TRANS64 P5, [R99+URZ+0x30890], R107 ;  /* 0x0308906b6300d5a7 */ /* 0x000e6400080a007f */
[----:B-1----:R-:W-:Y:S05]  /*2b0c0*/  @!P5 BRA `(.L_x_1772) ;  /* 0xfffffffc00f0d947 */ /* 0x002fea000383ffff */
[----:B------:R-:W-:Y:S05]  /*2b0d0*/  BRA `(.L_x_2229) ;  /* 0xfffffd8400787947 */ /* 0x000fea000383ffff */
.L_x_1810:
[----:B0-----:R0:W1:Y:S02]  /*2b0e0*/  SYNCS.PHASECHK.TRANS64.TRYWAIT P5, [R99+URZ+0x30890], R107 ;  /* 0x0308906b630075a7 */ /* 0x00106400080a017f */
[----:B-1----:R-:W-:Y:S05]  /*2b0f0*/  @!P5 NANOSLEEP.SYNCS 0x989680 ;  /* 0x009896800000d95d */ /* 0x002fea0003900000 */
[----:B------:R-:W1:Y:S02]  /*2b100*/  @!P5 SYNCS.PHASECHK.TRANS64 P5, [R99+URZ+0x30890], R107 ;  /* 0x0308906b6300d5a7 */ /* 0x000e6400080a007f */
[----:B-1----:R-:W-:Y:S05]  /*2b110*/  @!P5 BRA `(.L_x_1810) ;  /* 0xfffffffc00f0d947 */ /* 0x002fea000383ffff */
[----:B------:R-:W-:Y:S05]  /*2b120*/  BRA `(.L_x_2230) ;  /* 0xfffffda400f47947 */ /* 0x000fea000383ffff */
.L_x_1827:
[----:B0-----:R0:W1:Y:S02]  /*2b130*/  SYNCS.PHASECHK.TRANS64.TRYWAIT P0, [R99+URZ+0x30890], R107 ;  /* 0x0308906b630075a7 */ /* 0x001064000800017f */
[----:B-1----:R-:W-:Y:S05]  /*2b140*/  @!P0 NANOSLEEP.SYNCS 0x989680 ;  /* 0x009896800000895d */ /* 0x002fea0003900000 */
[----:B------:R-:W1:Y:S02]  /*2b150*/  @!P0 SYNCS.PHASECHK.TRANS64 P0, [R99+URZ+0x30890], R107 ;  /* 0x0308906b630085a7 */ /* 0x000e64000800007f */
[----:B-1----:R-:W-:Y:S05]  /*2b160*/  @!P0 BRA `(.L_x_1827) ;  /* 0xfffffffc00f08947 */ /* 0x002fea000383ffff */
[----:B------:R-:W-:Y:S05]  /*2b170*/  BRA `(.L_x_2231) ;  /* 0xfffffdc800707947 */ /* 0x000fea000383ffff */
.L_x_1833:
[----:B--2---:R2:W3:Y:S02]  /*2b180*/  SYNCS.PHASECHK.TRANS64.TRYWAIT P1, [R99+URZ+0x308b0], R107 ;  /* 0x0308b06b630075a7 */ /* 0x0044e4000802017f */
[----:B---3--:R-:W-:Y:S05]  /*2b190*/  @!P1 NANOSLEEP.SYNCS 0x989680 ;  /* 0x009896800000995d */ /* 0x008fea0003900000 */
[----:B------:R-:W3:Y:S02]  /*2b1a0*/  @!P1 SYNCS.PHASECHK.TRANS64 P1, [R99+URZ+0x308b0], R107 ;  /* 0x0308b06b630095a7 */ /* 0x000ee4000802007f */
[----:B---3--:R-:W-:Y:S05]  /*2b1b0*/  @!P1 BRA `(.L_x_1833) ;  /* 0xfffffffc00f09947 */ /* 0x008fea000383ffff */
[----:B------:R-:W-:Y:S05]  /*2b1c0*/  BRA `(.L_x_2232) ;  /* 0xfffffdcc00407947 */ /* 0x000fea000383ffff */
.L_x_1861:
[----:B------:R-:W-:Y:S01]  /*2b1d0*/  BSSY B1, `(.L_x_2233) ;  /* 0x0000008000017945 */ /* 0x000fe20003800000 */
[----:B------:R-:W-:Y:S02]  /*2b1e0*/  IMAD.MOV.U32 R13, RZ, RZ, R6 ;  /* 0x000000ffff0d7224 */ /* 0x000fe400078e0006 */
[----:B------:R-:W-:Y:S02]  /*2b1f0*/  IMAD.MOV.U32 R12, RZ, RZ, RZ ;  /* 0x000000ffff0c7224 */ /* 0x000fe400078e00ff */
[----:B------:R-:W-:Y:S02]  /*2b200*/  IMAD.MOV.U32 R11, RZ, RZ, 0x181f ;  /* 0x0000181fff0b7424 */ /* 0x000fe400078e00ff */
[----:B------:R-:W-:-:S07]  /*2b210*/  IMAD.MOV.U32 R15, RZ, RZ, -0x1 ;  /* 0xffffffffff0f7424 */ /* 0x000fce00078e00ff */
[----:B------:R-:W-:Y:S05]  /*2b220*/  WARPSYNC.COLLECTIVE R15, `(.L_x_2234) ;  /* 0x000000000f087348 */ /* 0x000fea0003c00000 */
[----:B------:R0:W1:Y:S02]  /*2b230*/  SHFL.IDX P6, R14, R13, R12, R11 ;  /* 0x0000000c0d0e7389 */ /* 0x00006400000c000b */
[----:B01----:R-:W-:Y:S01]  /*2b240*/  ENDCOLLECTIVE ;  /* 0x000000000000791b */ /* 0x003fe20003800000 */
.L_x_2234:
[----:B------:R-:W-:Y:S05]  /*2b250*/  BSYNC B1 ;  /* 0x0000000000017941 */ /* 0x000fea0003800000 */
.L_x_2233:
[----:B------:R-:W-:Y:S01]  /*2b260*/  IMAD.MOV.U32 R13, RZ, RZ, R3 ;  /* 0x000000ffff0d7224 */ /* 0x000fe200078e0003 */
[----:B------:R-:W-:Y:S01]  /*2b270*/  MOV R5, R14 ;  /* 0x0000000e00057202 */ /* 0x000fe20000000f00 */
[----:B------:R-:W-:Y:S02]  /*2b280*/  IMAD.MOV.U32 R12, RZ, RZ, RZ ;  /* 0x000000ffff0c7224 */ /* 0x000fe400078e00ff */
[----:B------:R-:W-:Y:S02]  /*2b290*/  IMAD.MOV.U32 R11, RZ, RZ, 0x181f ;  /* 0x0000181fff0b7424 */ /* 0x000fe400078e00ff */
[----:B------:R-:W-:-:S07]  /*2b2a0*/  IMAD.MOV.U32 R15, RZ, RZ, -0x1 ;  /* 0xffffffffff0f7424 */ /* 0x000fce00078e00ff */
[----:B------:R-:W-:Y:S05]  /*2b2b0*/  WARPSYNC.COLLECTIVE R15, `(.L_x_2235) ;  /* 0x000000000f087348 */ /* 0x000fea0003c00000 */
[----:B------:R0:W1:Y:S02]  /*2b2c0*/  SHFL.IDX P6, R14, R13, R12, R11 ;  /* 0x0000000c0d0e7389 */ /* 0x00006400000c000b */
[----:B01----:R-:W-:Y:S01]  /*2b2d0*/  ENDCOLLECTIVE ;  /* 0x000000000000791b */ /* 0x003fe20003800000 */
.L_x_2235:
[----:B------:R-:W-:Y:S01]  /*2b2e0*/  IMAD.MOV.U32 R13, RZ, RZ, R7 ;  /* 0x000000ffff0d7224 */ /* 0x000fe200078e0007 */
[----:B------:R-:W-:-:S07]  /*2b2f0*/  MOV R4, R14 ;  /* 0x0000000e00047202 */ /* 0x000fce0000000f00 */
[----:B------:R-:W-:Y:S05]  /*2b300*/  WARPSYNC.COLLECTIVE R15, `(.L_x_2236) ;  /* 0x000000000f087348 */ /* 0x000fea0003c00000 */
[----:B------:R0:W1:Y:S02]  /*2b310*/  SHFL.IDX P6, R14, R13, R12, R11 ;  /* 0x0000000c0d0e7389 */ /* 0x00006400000c000b */
[----:B01----:R-:W-:Y:S01]  /*2b320*/  ENDCOLLECTIVE ;  /* 0x000000000000791b */ /* 0x003fe20003800000 */
.L_x_2236:
[----:B------:R-:W-:Y:S02]  /*2b330*/  IMAD.MOV.U32 R13, RZ, RZ, R0 ;  /* 0x000000ffff0d7224 */ /* 0x000fe400078e0000 */
[----:B------:R-:W-:-:S07]  /*2b340*/  IMAD.MOV.U32 R9, RZ, RZ, R14 ;  /* 0x000000ffff097224 */ /* 0x000fce00078e000e */
[----:B------:R-:W-:Y:S05]  /*2b350*/  WARPSYNC.COLLECTIVE R15, `(.L_x_2237) ;  /* 0x000000000f087348 */ /* 0x000fea0003c00000 */
[----:B------:R0:W1:Y:S02]  /*2b360*/  SHFL.IDX P6, R14, R13, R12, R11 ;  /* 0x0000000c0d0e7389 */ /* 0x00006400000c000b */
[----:B01----:R-:W-:Y:S01]  /*2b370*/  ENDCOLLECTIVE ;  /* 0x000000000000791b */ /* 0x003fe20003800000 */
.L_x_2237:
[----:B------:R-:W-:Y:S05]  /*2b380*/  BRA `(.L_x_2238) ;  /* 0xfffffde0002c7947 */ /* 0x000fea000383ffff */
.L_x_1864:
[----:B------:R-:W-:Y:S01]  /*2b390*/  BSSY B1, `(.L_x_2239) ;  /* 0x0000008000017945 */ /* 0x000fe20003800000 */
[----:B------:R-:W-:Y:S01]  /*2b3a0*/  IMAD.MOV.U32 R13, RZ, RZ, R6 ;  /* 0x000000ffff0d7224 */ /* 0x000fe200078e0006 */
[----:B------:R-:W-:Y:S01]  /*2b3b0*/  MOV R12, 0x1 ;  /* 0x00000001000c7802 */ /* 0x000fe20000000f00 */
[----:B------:R-:W-:Y:S02]  /*2b3c0*/  IMAD.MOV.U32 R11, RZ, RZ, 0x181f ;  /* 0x0000181fff0b7424 */ /* 0x000fe400078e00ff */
[----:B------:R-:W-:-:S07]  /*2b3d0*/  IMAD.MOV.U32 R15, RZ, RZ, -0x1 ;  /* 0xffffffffff0f7424 */ /* 0x000fce00078e00ff */
[----:B0---4-:R-:W-:Y:S05]  /*2b3e0*/  WARPSYNC.COLLECTIVE R15, `(.L_x_2240) ;  /* 0x000000000f087348 */ /* 0x011fea0003c00000 */
[----:B----4-:R1:W2:Y:S02]  /*2b3f0*/  SHFL.IDX P6, R14, R13, R12, R11 ;  /* 0x0000000c0d0e7389 */ /* 0x0102a400000c000b */
[----:B012---:R-:W-:Y:S01]  /*2b400*/  ENDCOLLECTIVE ;  /* 0x000000000000791b */ /* 0x007fe20003800000 */
.L_x_2240:
[----:B------:R-:W-:Y:S05]  /*2b410*/  BSYNC B1 ;  /* 0x0000000000017941 */ /* 0x000fea0003800000 */
.L_x_2239:
[----:B------:R-:W-:Y:S01]  /*2b420*/  IMAD.MOV.U32 R13, RZ, RZ, R3 ;  /* 0x000000ffff0d7224 */ /* 0x000fe200078e0003 */
[----:B------:R-:W-:Y:S01]  /*2b430*/  MOV R12, 0x1 ;  /* 0x00000001000c7802 */ /* 0x000fe20000000f00 */
[----:B------:R-:W-:Y:S02]  /*2b440*/  IMAD.MOV.U32 R11, RZ, RZ, 0x181f ;  /* 0x0000181fff0b7424 */ /* 0x000fe400078e00ff */
[----:B------:R-:W-:Y:S02]  /*2b450*/  IMAD.MOV.U32 R15, RZ, RZ, -0x1 ;  /* 0xffffffffff0f7424 */ /* 0x000fe400078e00ff */
[----:B------:R-:W-:-:S07]  /*2b460*/  IMAD.MOV.U32 R5, RZ, RZ, R14 ;  /* 0x000000ffff057224 */ /* 0x000fce00078e000e */
[----:B------:R-:W-:Y:S05]  /*2b470*/  WARPSYNC.COLLECTIVE R15, `(.L_x_2241) ;  /* 0x000000000f087348 */ /* 0x000fea0003c00000 */
[----:B------:R0:W1:Y:S02]  /*2b480*/  SHFL.IDX P6, R14, R13, R12, R11 ;  /* 0x0000000c0d0e7389 */ /* 0x00006400000c000b */
[----:B01----:R-:W-:Y:S01]  /*2b490*/  ENDCOLLECTIVE ;  /* 0x000000000000791b */ /* 0x003fe20003800000 */
.L_x_2241:
[----:B------:R-:W-:Y:S02]  /*2b4a0*/  IMAD.MOV.U32 R13, RZ, RZ, R7 ;  /* 0x000000ffff0d7224 */ /* 0x000fe400078e0007 */
[----:B------:R-:W-:-:S07]  /*2b4b0*/  IMAD.MOV.U32 R4, RZ, RZ, R14 ;  /* 0x000000ffff047224 */ /* 0x000fce00078e000e */
[----:B------:R-:W-:Y:S05]  /*2b4c0*/  WARPSYNC.COLLECTIVE R15, `(.L_x_2242) ;  /* 0x000000000f087348 */ /* 0x000fea0003c00000 */
[----:B------:R0:W1:Y:S02]  /*2b4d0*/  SHFL.IDX P6, R14, R13, R12, R11 ;  /* 0x0000000c0d0e7389 */ /* 0x00006400000c000b */
[----:B01----:R-:W-:Y:S01]  /*2b4e0*/  ENDCOLLECTIVE ;  /* 0x000000000000791b */ /* 0x003fe20003800000 */
.L_x_2242:
[----:B------:R-:W-:Y:S01]  /*2b4f0*/  IMAD.MOV.U32 R13, RZ, RZ, R0 ;  /* 0x000000ffff0d7224 */ /* 0x000fe200078e0000 */
[----:B------:R-:W-:-:S07]  /*2b500*/  MOV R9, R14 ;  /* 0x0000000e00097202 */ /* 0x000fce0000000f00 */
[----:B------:R-:W-:Y:S05]  /*2b510*/  WARPSYNC.COLLECTIVE R15, `(.L_x_2243) ;  /* 0x000000000f087348 */ /* 0x000fea0003c00000 */
[----:B------:R0:W1:Y:S02]  /*2b520*/  SHFL.IDX P6, R14, R13, R12, R11 ;  /* 0x0000000c0d0e7389 */ /* 0x00006400000c000b */
[----:B01----:R-:W-:Y:S01]  /*2b530*/  ENDCOLLECTIVE ;  /* 0x000000000000791b */ /* 0x003fe20003800000 */
.L_x_2243:
[----:B------:R-:W-:Y:S05]  /*2b540*/  BRA `(.L_x_2244) ;  /* 0xfffffde4001c7947 */ /* 0x000fea000383ffff */
.L_x_1867:
[----:B------:R-:W-:Y:S01]  /*2b550*/  BSSY B1, `(.L_x_2245) ;  /* 0x0000008000017945 */ /* 0x000fe20003800000 */
[----:B------:R-:W-:Y:S01]  /*2b560*/  IMAD.MOV.U32 R13, RZ, RZ, R6 ;  /* 0x000000ffff0d7224 */ /* 0x000fe200078e0006 */
[----:B------:R-:W-:Y:S01]  /*2b570*/  MOV R15, 0xffffffff ;  /* 0xffffffff000f7802 */ /* 0x000fe20000000f00 */
[----:B------:R-:W-:Y:S02]  /*2b580*/  IMAD.MOV.U32 R12, RZ, RZ, 0x2 ;  /* 0x00000002ff0c7424 */ /* 0x000fe400078e00ff */
[----:B------:R-:W-:-:S07]  /*2b590*/  IMAD.MOV.U32 R11, RZ, RZ, 0x181f ;  /* 0x0000181fff0b7424 */ /* 0x000fce00078e00ff */
[----:B-1--4-:R-:W-:Y:S05]  /*2b5a0*/  WARPSYNC.COLLECTIVE R15, `(.L_x_2246) ;  /* 0x000000000f087348 */ /* 0x012fea0003c00000 */
[----:B----4-:R0:W2:Y:S02]  /*2b5b0*/  SHFL.IDX P6, R14, R13, R12, R11 ;  /* 0x0000000c0d0e7389 */ /* 0x0100a400000c000b */
[----:B012---:R-:W-:Y:S01]  /*2b5c0*/  ENDCOLLECTIVE ;  /* 0x000000000000791b */ /* 0x007fe20003800000 */
.L_x_2246:
[----:B------:R-:W-:Y:S05]  /*2b5d0*/  BSYNC B1 ;  /* 0x0000000000017941 */ /* 0x000fea0003800000 */
.L_x_2245:
[----:B------:R-:W-:Y:S01]  /*2b5e0*/  IMAD.MOV.U32 R13, RZ, RZ, R3 ;  /* 0x000000ffff0d7224 */ /* 0x000fe200078e0003 */
[----:B------:R-:W-:Y:S01]  /*2b5f0*/  MOV R15, 0xffffffff ;  /* 0xffffffff000f7802 */ /* 0x000fe20000000f00 */
[----:B------:R-:W-:Y:S02]  /*2b600*/  IMAD.MOV.U32 R12, RZ, RZ, 0x2 ;  /* 0x00000002ff0c7424 */ /* 0x000fe400078e00ff */
[----:B------:R-:W-:Y:S02]  /*2b610*/  IMAD.MOV.U32 R11, RZ, RZ, 0x181f ;  /* 0x0000181fff0b7424 */ /* 0x000fe400078e00ff */
[----:B------:R-:W-:-:S07]  /*2b620*/  IMAD.MOV.U32 R5, RZ, RZ, R14 ;  /* 0x000000ffff057224 */ /* 0x000fce00078e000e */
[----:B------:R-:W-:Y:S05]  /*2b630*/  WARPSYNC.COLLECTIVE R15, `(.L_x_2247) ;  /* 0x000000000f087348 */ /* 0x000fea0003c00000 */
[----:B------:R0:W1:Y:S02]  /*2b640*/  SHFL.IDX P6, R14, R13, R12, R11 ;  /* 0x0000000c0d0e7389 */ /* 0x00006400000c000b */
[----:B01----:R-:W-:Y:S01]  /*2b650*/  ENDCOLLECTIVE ;  /* 0x000000000000791b */ /* 0x003fe20003800000 */
.L_x_2247:
[----:B------:R-:W-:Y:S02]  /*2b660*/  IMAD.MOV.U32 R13, RZ, RZ, R7 ;  /* 0x000000ffff0d7224 */ /* 0x000fe400078e0007 */
[----:B------:R-:W-:-:S07]  /*2b670*/  IMAD.MOV.U32 R4, RZ, RZ, R14 ;  /* 0x000000ffff047224 */ /* 0x000fce00078e000e */
[----:B------:R-:W-:Y:S05]  /*2b680*/  WARPSYNC.COLLECTIVE R15, `(.L_x_2248) ;  /* 0x000000000f087348 */ /* 0x000fea0003c00000 */
[----:B------:R0:W1:Y:S02]  /*2b690*/  SHFL.IDX P6, R14, R13, R12, R11 ;  /* 0x0000000c0d0e7389 */ /* 0x00006400000c000b */
[----:B01----:R-:W-:Y:S01]  /*2b6a0*/  ENDCOLLECTIVE ;  /* 0x000000000000791b */ /* 0x003fe20003800000 */
.L_x_2248:
[----:B------:R-:W-:Y:S02]  /*2b6b0*/  IMAD.MOV.U32 R13, RZ, RZ, R0 ;  /* 0x000000ffff0d7224 */ /* 0x000fe400078e0000 */
[----:B------:R-:W-:-:S07]  /*2b6c0*/  IMAD.MOV.U32 R9, RZ, RZ, R14 ;  /* 0x000000ffff097224 */ /* 0x000fce00078e000e */
[----:B------:R-:W-:Y:S05]  /*2b6d0*/  WARPSYNC.COLLECTIVE R15, `(.L_x_2249) ;  /* 0x000000000f087348 */ /* 0x000fea0003c00000 */
[----:B------:R0:W1:Y:S02]  /*2b6e0*/  SHFL.IDX P6, R14, R13, R12, R11 ;  /* 0x0000000c0d0e7389 */ /* 0x00006400000c000b */
[----:B01----:R-:W-:Y:S01]  /*2b6f0*/  ENDCOLLECTIVE ;  /* 0x000000000000791b */ /* 0x003fe20003800000 */
.L_x_2249:
[----:B------:R-:W-:Y:S05]  /*2b700*/  BRA `(.L_x_2250) ;  /* 0xfffffde400fc7947 */ /* 0x000fea000383ffff */
.L_x_1870:
[----:B------:R-:W-:Y:S01]  /*2b710*/  BSSY B1, `(.L_x_2251) ;  /* 0x0000008000017945 */ /* 0x000fe20003800000 */
[----:B------:R-:W-:Y:S01]  /*2b720*/  MOV R13, R6 ;  /* 0x00000006000d7202 */ /* 0x000fe20000000f00 */
[----:B------:R-:W-:Y:S02]  /*2b730*/  IMAD.MOV.U32 R12, RZ, RZ, 0x3 ;  /* 0x00000003ff0c7424 */ /* 0x000fe400078e00ff */
[----:B------:R-:W-:Y:S02]  /*2b740*/  IMAD.MOV.U32 R11, RZ, RZ, 0x181f ;  /* 0x0000181fff0b7424 */ /* 0x000fe400078e00ff */
[----:B------:R-:W-:-:S07]  /*2b750*/  IMAD.MOV.U32 R15, RZ, RZ, -0x1 ;  /* 0xffffffffff0f7424 */ /* 0x000fce00078e00ff */
[----:B-1--4-:R-:W-:Y:S05]  /*2b760*/  WARPSYNC.COLLECTIVE R15, `(.L_x_2252) ;  /* 0x000000000f087348 */ /* 0x012fea0003c00000 */
[----:B------:R0:W2:Y:S02]  /*2b770*/  SHFL.IDX P6, R14, R13, R12, R11 ;  /* 0x0000000c0d0e7389 */ /* 0x0000a400000c000b */
[----:B012-4-:R-:W-:Y:S01]  /*2b780*/  ENDCOLLECTIVE ;  /* 0x000000000000791b */ /* 0x017fe20003800000 */
.L_x_2252:
[----:B------:R-:W-:Y:S05]  /*2b790*/  BSYNC B1 ;  /* 0x0000000000017941 */ /* 0x000fea0003800000 */
.L_x_2251:
[----:B------:R-:W-:Y:S01]  /*2b7a0*/  MOV R13, R3 ;  /* 0x00000003000d7202 */ /* 0x000fe20000000f00 */
[----:B------:R-:W-:Y:S02]  /*2b7b0*/  IMAD.MOV.U32 R12, RZ, RZ, 0x3 ;  /* 0x00000003ff0c7424 */ /* 0x000fe400078e00ff */
[----:B------:R-:W-:Y:S02]  /*2b7c0*/  IMAD.MOV.U32 R11, RZ, RZ, 0x181f ;  /* 0x0000181fff0b7424 */ /* 0x000fe400078e00ff */
[----:B------:R-:W-:Y:S02]  /*2b7d0*/  IMAD.MOV.U32 R15, RZ, RZ, -0x1 ;  /* 0xffffffffff0f7424 */ /* 0x000fe400078e00ff */
[----:B------:R-:W-:-:S07]  /*2b7e0*/  IMAD.MOV.U32 R9, RZ, RZ, R14 ;  /* 0x000000ffff097224 */ /* 0x000fce00078e000e */
[----:B------:R-:W-:Y:S05]  /*2b7f0*/  WARPSYNC.COLLECTIVE R15, `(.L_x_2253) ;  /* 0x000000000f087348 */ /* 0x000fea0003c00000 */
[----:B------:R0:W1:Y:S02]  /*2b800*/  SHFL.IDX P6, R14, R13, R12, R11 ;  /* 0x0000000c0d0e7389 */ /* 0x00006400000c000b */
[----:B01----:R-:W-:Y:S01]  /*2b810*/  ENDCOLLECTIVE ;  /* 0x000000000000791b */ /* 0x003fe20003800000 */
.L_x_2253:
[----:B------:R-:W-:Y:S01]  /*2b820*/  MOV R13, R7 ;  /* 0x00000007000d7202 */ /* 0x000fe20000000f00 */
[----:B------:R-:W-:-:S07]  /*2b830*/  IMAD.MOV.U32 R8, RZ, RZ, R14 ;  /* 0x000000ffff087224 */ /* 0x000fce00078e000e */
[----:B------:R-:W-:Y:S05]  /*2b840*/  WARPSYNC.COLLECTIVE R15, `(.L_x_2254) ;  /* 0x000000000f087348 */ /* 0x000fea0003c00000 */
[----:B------:R0:W1:Y:S02]  /*2b850*/  SHFL.IDX P6, R14, R13, R12, R11 ;  /* 0x0000000c0d0e7389 */ /* 0x00006400000c000b */
[----:B01----:R-:W-:Y:S01]  /*2b860*/  ENDCOLLECTIVE ;  /* 0x000000000000791b */ /* 0x003fe20003800000 */
.L_x_2254:
[----:B------:R-:W-:Y:S02]  /*2b870*/  IMAD.MOV.U32 R13, RZ, RZ, R0 ;  /* 0x000000ffff0d7224 */ /* 0x000fe400078e0000 */
[----:B------:R-:W-:-:S07]  /*2b880*/  IMAD.MOV.U32 R23, RZ, RZ, R14 ;  /* 0x000000ffff177224 */ /* 0x000fce00078e000e */
[----:B------:R-:W-:Y:S05]  /*2b890*/  WARPSYNC.COLLECTIVE R15, `(.L_x_2255) ;  /* 0x000000000f087348 */ /* 0x000fea0003c00000 */
[----:B------:R0:W1:Y:S02]  /*2b8a0*/  SHFL.IDX P6, R14, R13, R12, R11 ;  /* 0x0000000c0d0e7389 */ /* 0x00006400000c000b */
[----:B01----:R-:W-:Y:S01]  /*2b8b0*/  ENDCOLLECTIVE ;  /* 0x000000000000791b */ /* 0x003fe20003800000 */
.L_x_2255:
[----:B------:R-:W-:Y:S01]  /*2b8c0*/  IMAD.MOV.U32 R0, RZ, RZ, R14 ;  /* 0x000000ffff007224 */ /* 0x000fe200078e000e */
[----:B------:R-:W-:Y:S06]  /*2b8d0*/  BRA `(.L_x_2256) ;  /* 0xfffffde800e07947 */ /* 0x000fec000383ffff */
.L_x_1874:
[----:B0-----:R0:W1:Y:S02]  /*2b8e0*/  SYNCS.PHASECHK.TRANS64.TRYWAIT P0, [R16+URZ+0x30800], R115 ;  /* 0x03080073100075a7 */ /* 0x001064000800017f */
[----:B-1----:R-:W-:Y:S05]  /*2b8f0*/  @!P0 NANOSLEEP.SYNCS 0x989680 ;  /* 0x009896800000895d */ /* 0x002fea0003900000 */
[----:B------:R-:W1:Y:S02]  /*2b900*/  @!P0 SYNCS.PHASECHK.TRANS64 P0, [R16+URZ+0x30800], R115 ;  /* 0x03080073100085a7 */ /* 0x000e64000800007f */
[----:B-1----:R-:W-:Y:S05]  /*2b910*/  @!P0 BRA `(.L_x_1874) ;  /* 0xfffffffc00f08947 */ /* 0x002fea000383ffff */
[----:B------:R-:W-:Y:S05]  /*2b920*/  BRA `(.L_x_2257) ;  /* 0xfffffdf000347947 */ /* 0x000fea000383ffff */
.L_x_1906:
        /* <DEDUP_REMOVED lines=8> */
.L_x_2259:
[----:B------:R-:W-:Y:S05]  /*2b9b0*/  BSYNC B1 ;  /* 0x0000000000017941 */ /* 0x000fea0003800000 */
.L_x_2258:
[----:B------:R-:W-:Y:S01]  /*2b9c0*/  IMAD.MOV.U32 R13, RZ, RZ, R3 ;  /* 0x000000ffff0d7224 */ /* 0x000fe200078e0003 */
[----:B------:R-:W-:Y:S01]  /*2b9d0*/  MOV R12, RZ ;  /* 0x000000ff000c7202 */ /* 0x000fe20000000f00 */
[----:B------:R-:W-:Y:S02]  /*2b9e0*/  IMAD.MOV.U32 R11, RZ, RZ, 0x181f ;  /* 0x0000181fff0b7424 */ /* 0x000fe400078e00ff */
[----:B------:R-:W-:Y:S02]  /*2b9f0*/  IMAD.MOV.U32 R15, RZ, RZ, -0x1 ;  /* 0xffffffffff0f7424 */ /* 0x000fe400078e00ff */
[----:B------:R-:W-:-:S07]  /*2ba00*/  IMAD.MOV.U32 R5, RZ, RZ, R14 ;  /* 0x000000ffff057224 */ /* 0x000fce00078e000e */
[----:B------:R-:W-:Y:S05]  /*2ba10*/  WARPSYNC.COLLECTIVE R15, `(.L_x_2260) ;  /* 0x000000000f087348 */ /* 0x000fea0003c00000 */
[----:B------:R0:W1:Y:S02]  /*2ba20*/  SHFL.IDX P6, R14, R13, R12, R11 ;  /* 0x0000000c0d0e7389 */ /* 0x00006400000c000b */
[----:B01----:R-:W-:Y:S01]  /*2ba30*/  ENDCOLLECTIVE ;  /* 0x000000000000791b */ /* 0x003fe20003800000 */
.L_x_2260:
[----:B------:R-:W-:Y:S02]  /*2ba40*/  IMAD.MOV.U32 R13, RZ, RZ, R7 ;  /* 0x000000ffff0d7224 */ /* 0x000fe400078e0007 */
[----:B------:R-:W-:-:S07]  /*2ba50*/  IMAD.MOV.U32 R4, RZ, RZ, R14 ;  /* 0x000000ffff047224 */ /* 0x000fce00078e000e */
[----:B------:R-:W-:Y:S05]  /*2ba60*/  WARPSYNC.COLLECTIVE R15, `(.L_x_2261) ;  /* 0x000000000f087348 */ /* 0x000fea0003c00000 */
[----:B------:R0:W1:Y:S02]  /*2ba70*/  SHFL.IDX P6, R14, R13, R12, R11 ;  /* 0x0000000c0d0e7389 */ /* 0x00006400000c000b */
[----:B01----:R-:W-:Y:S01]  /*2ba80*/  ENDCOLLECTIVE ;  /* 0x000000000000791b */ /* 0x003fe20003800000 */
.L_x_2261:
[----:B------:R-:W-:Y:S01]  /*2ba90*/  IMAD.MOV.U32 R13, RZ, RZ, R0 ;  /* 0x000000ffff0d7224 */ /* 0x000fe200078e0000 */
[----:B------:R-:W-:-:S07]  /*2baa0*/  MOV R9, R14 ;  /* 0x0000000e00097202 */ /* 0x000fce0000000f00 */
[----:B------:R-:W-:Y:S05]  /*2bab0*/  WARPSYNC.COLLECTIVE R15, `(.L_x_2262) ;  /* 0x000000000f087348 */ /* 0x000fea0003c00000 */
[----:B------:R0:W1:Y:S02]  /*2bac0*/  SHFL.IDX P6, R14, R13, R12, R11 ;  /* 0x0000000c0d0e7389 */ /* 0x00006400000c000b */
[----:B01----:R-:W-:Y:S01]  /*2bad0*/  ENDCOLLECTIVE ;  /* 0x000000000000791b */ /* 0x003fe20003800000 */
.L_x_2262:
[----:B------:R-:W-:Y:S05]  /*2bae0*/  BRA `(.L_x_2263) ;  /* 0xfffffe20000c7947 */ /* 0x000fea000383ffff */
.L_x_1909:
[----:B------:R-:W-:Y:S01]  /*2baf0*/  BSSY B1, `(.L_x_2264) ;  /* 0x0000008000017945 */ /* 0x000fe20003800000 */
[----:B------:R-:W-:Y:S01]  /*2bb00*/  IMAD.MOV.U32 R13, RZ, RZ, R6 ;  /* 0x000000ffff0d7224 */ /* 0x000fe200078e0006 */
[----:B------:R-:W-:Y:S01]  /*2bb10*/  MOV R15, 0xffffffff ;  /* 0xffffffff000f7802 */ /* 0x000fe20000000f00 */
[----:B------:R-:W-:Y:S02]  /*2bb20*/  IMAD.MOV.U32 R12, RZ, RZ, 0x1 ;  /* 0x00000001ff0c7424 */ /* 0x000fe400078e00ff */
[----:B------:R-:W-:-:S07]  /*2bb30*/  IMAD.MOV.U32 R11, RZ, RZ, 0x181f ;  /* 0x0000181fff0b7424 */ /* 0x000fce00078e00ff */
[----:B0---4-:R-:W-:Y:S05]  /*2bb40*/  WARPSYNC.COLLECTIVE R15, `(.L_x_2265) ;  /* 0x000000000f087348 */ /* 0x011fea0003c00000 */
[----:B----4-:R1:W2:Y:S02]  /*2bb50*/  SHFL.IDX P6, R14, R13, R12, R11 ;  /* 0x0000000c0d0e7389 */ /* 0x0102a400000c000b */
[----:B012---:R-:W-:Y:S01]  /*2bb60*/  ENDCOLLECTIVE ;  /* 0x000000000000791b */ /* 0x007fe20003800000 */
.L_x_2265:
[----:B------:R-:W-:Y:S05]  /*2bb70*/  BSYNC B1 ;  /* 0x0000000000017941 */ /* 0x000fea0003800000 */
.L_x_2264:
        /* <DEDUP_REMOVED lines=8> */
.L_x_2266:
[----:B------:R-:W-:Y:S02]  /*2bc00*/  IMAD.MOV.U32 R13, RZ, RZ, R7 ;  /* 0x000000ffff0d7224 */ /* 0x000fe400078e0007 */
[----:B------:R-:W-:-:S07]  /*2bc10*/  IMAD.MOV.U32 R4, RZ, RZ, R14 ;  /* 0x000000ffff047224 */ /* 0x000fce00078e000e */
[----:B------:R-:W-:Y:S05]  /*2bc20*/  WARPSYNC.COLLECTIVE R15, `(.L_x_2267) ;  /* 0x000000000f087348 */ /* 0x000fea0003c00000 */
[----:B------:R0:W1:Y:S02]  /*2bc30*/  SHFL.IDX P6, R14, R13, R12, R11 ;  /* 0x0000000c0d0e7389 */ /* 0x00006400000c000b */
[----:B01----:R-:W-:Y:S01]  /*2bc40*/  ENDCOLLECTIVE ;  /* 0x000000000000791b */ /* 0x003fe20003800000 */
.L_x_2267:
[----:B------:R-:W-:Y:S02]  /*2bc50*/  IMAD.MOV.U32 R13, RZ, RZ, R0 ;  /* 0x000000ffff0d7224 */ /* 0x000fe400078e0000 */
[----:B------:R-:W-:-:S07]  /*2bc60*/  IMAD.MOV.U32 R9, RZ, RZ, R14 ;  /* 0x000000ffff097224 */ /* 0x000fce00078e000e */
[----:B------:R-:W-:Y:S05]  /*2bc70*/  WARPSYNC.COLLECTIVE R15, `(.L_x_2268) ;  /* 0x000000000f087348 */ /* 0x000fea0003c00000 */
[----:B------:R0:W1:Y:S02]  /*2bc80*/  SHFL.IDX P6, R14, R13, R12, R11 ;  /* 0x0000000c0d0e7389 */ /* 0x00006400000c000b */
[----:B01----:R-:W-:Y:S01]  /*2bc90*/  ENDCOLLECTIVE ;  /* 0x000000000000791b */ /* 0x003fe20003800000 */
.L_x_2268:
[----:B------:R-:W-:Y:S05]  /*2bca0*/  BRA `(.L_x_2269) ;  /* 0xfffffe2000d47947 */ /* 0x000fea000383ffff */
.L_x_1912:
[----:B------:R-:W-:Y:S01]  /*2bcb0*/  BSSY B1, `(.L_x_2270) ;  /* 0x0000008000017945 */ /* 0x000fe20003800000 */
[----:B------:R-:W-:Y:S01]  /*2bcc0*/  MOV R13, R6 ;  /* 0x00000006000d7202 */ /* 0x000fe20000000f00 */
[----:B------:R-:W-:Y:S02]  /*2bcd0*/  IMAD.MOV.U32 R12, RZ, RZ, 0x2 ;  /* 0x00000002ff0c7424 */ /* 0x000fe400078e00ff */
[----:B------:R-:W-:Y:S02]  /*2bce0*/  IMAD.MOV.U32 R11, RZ, RZ, 0x181f ;  /* 0x0000181fff0b7424 */ /* 0x000fe400078e00ff */
[----:B------:R-:W-:-:S07]  /*2bcf0*/  IMAD.MOV.U32 R15, RZ, RZ, -0x1 ;  /* 0xffffffffff0f7424 */ /* 0x000fce00078e00ff */
[----:B-1--4-:R-:W-:Y:S05]  /*2bd00*/  WARPSYNC.COLLECTIVE R15, `(.L_x_2271) ;  /* 0x000000000f087348 */ /* 0x012fea0003c00000 */
[----:B----4-:R0:W2:Y:S02]  /*2bd10*/  SHFL.IDX P6, R14, R13, R12, R11 ;  /* 0x0000000c0d0e7389 */ /* 0x0100a400000c000b */
[----:B012---:R-:W-:Y:S01]  /*2bd20*/  ENDCOLLECTIVE ;  /* 0x000000000000791b */ /* 0x007fe20003800000 */
.L_x_2271:
[----:B------:R-:W-:Y:S05]  /*2bd30*/  BSYNC B1 ;  /* 0x0000000000017941 */ /* 0x000fea0003800000 */
.L_x_2270:
        /* <DEDUP_REMOVED lines=8> */
.L_x_2272:
[----:B------:R-:W-:Y:S01]  /*2bdc0*/  MOV R13, R7 ;  /* 0x00000007000d7202 */ /* 0x000fe20000000f00 */
[----:B------:R-:W-:-:S07]  /*2bdd0*/  IMAD.MOV.U32 R4, RZ, RZ, R14 ;  /* 0x000000ffff047224 */ /* 0x000fce00078e000e */
[----:B------:R-:W-:Y:S05]  /*2bde0*/  WARPSYNC.COLLECTIVE R15, `(.L_x_2273) ;  /* 0x000000000f087348 */ /* 0x000fea0003c00000 */
[----:B------:R0:W1:Y:S02]  /*2bdf0*/  SHFL.IDX P6, R14, R13, R12, R11 ;  /* 0x0000000c0d0e7389 */ /* 0x00006400000c000b */
[----:B01----:R-:W-:Y:S01]  /*2be00*/  ENDCOLLECTIVE ;  /* 0x000000000000791b */ /* 0x003fe20003800000 */
.L_x_2273:
[----:B------:R-:W-:Y:S02]  /*2be10*/  IMAD.MOV.U32 R13, RZ, RZ, R0 ;  /* 0x000000ffff0d7224 */ /* 0x000fe400078e0000 */
[----:B------:R-:W-:-:S07]  /*2be20*/  IMAD.MOV.U32 R9, RZ, RZ, R14 ;  /* 0x000000ffff097224 */ /* 0x000fce00078e000e */
[----:B------:R-:W-:Y:S05]  /*2be30*/  WARPSYNC.COLLECTIVE R15, `(.L_x_2274) ;  /* 0x000000000f087348 */ /* 0x000fea0003c00000 */
[----:B------:R0:W1:Y:S02]  /*2be40*/  SHFL.IDX P6, R14, R13, R12, R11 ;  /* 0x0000000c0d0e7389 */ /* 0x00006400000c000b */
[----:B01----:R-:W-:Y:S01]  /*2be50*/  ENDCOLLECTIVE ;  /* 0x000000000000791b */ /* 0x003fe20003800000 */
.L_x_2274:
[----:B------:R-:W-:Y:S05]  /*2be60*/  BRA `(.L_x_2275) ;  /* 0xfffffe24007c7947 */ /* 0x000fea000383ffff */
.L_x_1915:
[----:B------:R-:W-:Y:S01]  /*2be70*/  BSSY B1, `(.L_x_2276) ;  /* 0x0000008000017945 */ /* 0x000fe20003800000 */
[----:B------:R-:W-:Y:S01]  /*2be80*/  IMAD.MOV.U32 R13, RZ, RZ, R6 ;  /* 0x000000ffff0d7224 */ /* 0x000fe200078e0006 */
[----:B------:R-:W-:Y:S01]  /*2be90*/  MOV R11, 0x181f ;  /* 0x0000181f000b7802 */ /* 0x000fe20000000f00 */
[----:B------:R-:W-:Y:S02]  /*2bea0*/  IMAD.MOV.U32 R12, RZ, RZ, 0x3 ;  /* 0x00000003ff0c7424 */ /* 0x000fe400078e00ff */
[----:B------:R-:W-:-:S07]  /*2beb0*/  IMAD.MOV.U32 R15, RZ, RZ, -0x1 ;  /* 0xffffffffff0f7424 */ /* 0x000fce00078e00ff */
[----:B-1--4-:R-:W-:Y:S05]  /*2bec0*/  WARPSYNC.COLLECTIVE R15, `(.L_x_2277) ;  /* 0x000000000f087348 */ /* 0x012fea0003c00000 */
[----:B------:R0:W2:Y:S02]  /*2bed0*/  SHFL.IDX P6, R14, R13, R12, R11 ;  /* 0x0000000c0d0e7389 */ /* 0x0000a400000c000b */
[----:B012-4-:R-:W-:Y:S01]  /*2bee0*/  ENDCOLLECTIVE ;  /* 0x000000000000791b */ /* 0x017fe20003800000 */
.L_x_2277:
[----:B------:R-:W-:Y:S05]  /*2bef0*/  BSYNC B1 ;  /* 0x0000000000017941 */ /* 0x000fea0003800000 */
.L_x_2276:
        /* <DEDUP_REMOVED lines=8> */
.L_x_2278:
[----:B------:R-:W-:Y:S02]  /*2bf80*/  IMAD.MOV.U32 R13, RZ, RZ, R7 ;  /* 0x000000ffff0d7224 */ /* 0x000fe400078e0007 */
[----:B------:R-:W-:-:S07]  /*2bf90*/  IMAD.MOV.U32 R20, RZ, RZ, R14 ;  /* 0x000000ffff147224 */ /* 0x000fce00078e000e */
[----:B------:R-:W-:Y:S05]  /*2bfa0*/  WARPSYNC.COLLECTIVE R15, `(.L_x_2279) ;  /* 0x000000000f087348 */ /* 0x000fea0003c00000 */
[----:B------:R0:W1:Y:S02]  /*2bfb0*/  SHFL.IDX P6, R14, R13, R12, R11 ;  /* 0x0000000c0d0e7389 */ /* 0x00006400000c000b */
[----:B01----:R-:W-:Y:S01]  /*2bfc0*/  ENDCOLLECTIVE ;  /* 0x000000000000791b */ /* 0x003fe20003800000 */
.L_x_2279:
[----:B------:R-:W-:Y:S01]  /*2bfd0*/  MOV R13, R0 ;  /* 0x00000000000d7202 */ /* 0x000fe20000000f00 */
[----:B------:R-:W-:-:S07]  /*2bfe0*/  IMAD.MOV.U32 R23, RZ, RZ, R14 ;  /* 0x000000ffff177224 */ /* 0x000fce00078e000e */
[----:B------:R-:W-:Y:S05]  /*2bff0*/  WARPSYNC.COLLECTIVE R15, `(.L_x_2280) ;  /* 0x000000000f087348 */ /* 0x000fea0003c00000 */
[----:B------:R0:W1:Y:S02]  /*2c000*/  SHFL.IDX P6, R14, R13, R12, R11 ;  /* 0x0000000c0d0e7389 */ /* 0x00006400000c000b */
[----:B01----:R-:W-:Y:S01]  /*2c010*/  ENDCOLLECTIVE ;  /* 0x000000000000791b */ /* 0x003fe20003800000 */
.L_x_2280:
[----:B------:R-:W-:Y:S01]  /*2c020*/  IMAD.MOV.U32 R0, RZ, RZ, R14 ;  /* 0x000000ffff007224 */ /* 0x000fe200078e000e */
[----:B------:R-:W-:Y:S06]  /*2c030*/  BRA `(.L_x_2281) ;  /* 0xfffffe2800287947 */ /* 0x000fec000383ffff */
.L_x_1919:
[----:B0-----:R0:W1:Y:S02]  /*2c040*/  SYNCS.PHASECHK.TRANS64.TRYWAIT P0, [R16+URZ+0x30800], R113 ;  /* 0x03080071100075a7 */ /* 0x001064000800017f */
[----:B-1----:R-:W-:Y:S05]  /*2c050*/  @!P0 NANOSLEEP.SYNCS 0x989680 ;  /* 0x009896800000895d */ /* 0x002fea0003900000 */
[----:B------:R-:W1:Y:S02]  /*2c060*/  @!P0 SYNCS.PHASECHK.TRANS64 P0, [R16+URZ+0x30800], R113 ;  /* 0x03080071100085a7 */ /* 0x000e64000800007f */
[----:B-1----:R-:W-:Y:S05]  /*2c070*/  @!P0 BRA `(.L_x_1919) ;  /* 0xfffffffc00f08947 */ /* 0x002fea000383ffff */
[----:B------:R-:W-:Y:S05]  /*2c080*/  BRA `(.L_x_2282) ;  /* 0xfffffe2c00487947 */ /* 0x000fea000383ffff */
.L_x_1937:
[----:B0-----:R0:W1:Y:S02]  /*2c090*/  SYNCS.PHASECHK.TRANS64.TRYWAIT P2, [R57+URZ+0x30830], R0 ;  /* 0x03083000390075a7 */ /* 0x001064000804017f */
[----:B-1----:R-:W-:Y:S05]  /*2c0a0*/  @!P2 NANOSLEEP.SYNCS 0x989680 ;  /* 0x009896800000a95d */ /* 0x002fea0003900000 */
[----:B------:R-:W1:Y:S02]  /*2c0b0*/  @!P2 SYNCS.PHASECHK.TRANS64 P2, [R57+URZ+0x30830], R0 ;  /* 0x030830003900a5a7 */ /* 0x000e64000804007f */
[----:B-1----:R-:W-:Y:S05]  /*2c0c0*/  @!P2 BRA `(.L_x_1937) ;  /* 0xfffffffc00f0a947 */ /* 0x002fea000383ffff */
[----:B------:R-:W-:Y:S05]  /*2c0d0*/  BRA `(.L_x_1936) ;  /* 0xfffffe6000ac7947 */ /* 0x000fea000383ffff */
.L_x_1957:
[----:B-1----:R1:W2:Y:S02]  /*2c0e0*/  SYNCS.PHASECHK.TRANS64.TRYWAIT P4, [R2+URZ+0x30830], R153 ;  /* 0x03083099020075a7 */ /* 0x0022a4000808017f */
[----:B--2---:R-:W-:Y:S05]  /*2c0f0*/  @!P4 NANOSLEEP.SYNCS 0x989680 ;  /* 0x009896800000c95d */ /* 0x004fea0003900000 */
[----:B------:R-:W2:Y:S02]  /*2c100*/  @!P4 SYNCS.PHASECHK.TRANS64 P4, [R2+URZ+0x30830], R153 ;  /* 0x030830990200c5a7 */ /* 0x000ea4000808007f */
[----:B--2---:R-:W-:Y:S05]  /*2c110*/  @!P4 BRA `(.L_x_1957) ;  /* 0xfffffffc00f0c947 */ /* 0x004fea000383ffff */
[----:B------:R-:W-:Y:S05]  /*2c120*/  BRA `(.L_x_1956) ;  /* 0xfffffe90003c7947 */ /* 0x000fea000383ffff */
.L_x_1962:
[----:B-1----:R1:W2:Y:S02]  /*2c130*/  SYNCS.PHASECHK.TRANS64.TRYWAIT P4, [R0+URZ+0x30850], R23 ;  /* 0x03085017000075a7 */ /* 0x0022a4000808017f */
[----:B--2---:R-:W-:Y:S05]  /*2c140*/  @!P4 NANOSLEEP.SYNCS 0x989680 ;  /* 0x009896800000c95d */ /* 0x004fea0003900000 */
[----:B------:R-:W2:Y:S02]  /*2c150*/  @!P4 SYNCS.PHASECHK.TRANS64 P4, [R0+URZ+0x30850], R23 ;  /* 0x030850170000c5a7 */ /* 0x000ea4000808007f */
[----:B--2---:R-:W-:Y:S05]  /*2c160*/  @!P4 BRA `(.L_x_1962) ;  /* 0xfffffffc00f0c947 */ /* 0x004fea000383ffff */
[----:B------:R-:W-:Y:S05]  /*2c170*/  BRA `(.L_x_1961) ;  /* 0xfffffea000d47947 */ /* 0x000fea000383ffff */
.L_x_1983:
[----:B-1----:R1:W2:Y:S02]  /*2c180*/  SYNCS.PHASECHK.TRANS64.TRYWAIT P2, [R3+URZ+0x30830], R153 ;  /* 0x03083099030075a7 */ /* 0x0022a4000804017f */
[----:B--2---:R-:W-:Y:S05]  /*2c190*/  @!P2 NANOSLEEP.SYNCS 0x989680 ;  /* 0x009896800000a95d */ /* 0x004fea0003900000 */
[----:B------:R-:W2:Y:S02]  /*2c1a0*/  @!P2 SYNCS.PHASECHK.TRANS64 P2, [R3+URZ+0x30830], R153 ;  /* 0x030830990300a5a7 */ /* 0x000ea4000804007f */
[----:B--2---:R-:W-:Y:S05]  /*2c1b0*/  @!P2 BRA `(.L_x_1983) ;  /* 0xfffffffc00f0a947 */ /* 0x004fea000383ffff */
[----:B------:R-:W-:Y:S05]  /*2c1c0*/  BRA `(.L_x_1982) ;  /* 0xfffffec000f47947 */ /* 0x000fea000383ffff */
.L_x_1988:
[----:B-1----:R1:W2:Y:S02]  /*2c1d0*/  SYNCS.PHASECHK.TRANS64.TRYWAIT P2, [R232+URZ+0x30850], R0 ;  /* 0x03085000e80075a7 */ /* 0x0022a4000804017f */
[----:B--2---:R-:W-:Y:S05]  /*2c1e0*/  @!P2 NANOSLEEP.SYNCS 0x989680 ;  /* 0x009896800000a95d */ /* 0x004fea0003900000 */
[----:B------:R-:W2:Y:S02]  /*2c1f0*/  @!P2 SYNCS.PHASECHK.TRANS64 P2, [R232+URZ+0x30850], R0 ;  /* 0x03085000e800a5a7 */ /* 0x000ea4000804007f */
[----:B--2---:R-:W-:Y:S05]  /*2c200*/  @!P2 BRA `(.L_x_1988) ;  /* 0xfffffffc00f0a947 */ /* 0x004fea000383ffff */
[----:B------:R-:W-:Y:S05]  /*2c210*/  BRA `(.L_x_1987) ;  /* 0xfffffed400887947 */ /* 0x000fea000383ffff */
.L_x_1996:
[----:B-1----:R1:W2:Y:S02]  /*2c220*/  SYNCS.PHASECHK.TRANS64.TRYWAIT P2, [R3+URZ+0x30830], R153 ;  /* 0x03083099030075a7 */ /* 0x0022a4000804017f */
[----:B--2---:R-:W-:Y:S05]  /*2c230*/  @!P2 NANOSLEEP.SYNCS 0x989680 ;  /* 0x009896800000a95d */ /* 0x004fea0003900000 */
[----:B------:R-:W2:Y:S02]  /*2c240*/  @!P2 SYNCS.PHASECHK.TRANS64 P2, [R3+URZ+0x30830], R153 ;  /* 0x030830990300a5a7 */ /* 0x000ea4000804007f */
[----:B--2---:R-:W-:Y:S05]  /*2c250*/  @!P2 BRA `(.L_x_1996) ;  /* 0xfffffffc00f0a947 */ /* 0x004fea000383ffff */
[----:B------:R-:W-:Y:S05]  /*2c260*/  BRA `(.L_x_1995) ;  /* 0xfffffee800487947 */ /* 0x000fea000383ffff */
.L_x_2001:
[----:B-1----:R1:W2:Y:S02]  /*2c270*/  SYNCS.PHASECHK.TRANS64.TRYWAIT P2, [R0+URZ+0x30850], R2 ;  /* 0x03085002000075a7 */ /* 0x0022a4000804017f */
[----:B--2---:R-:W-:Y:S05]  /*2c280*/  @!P2 NANOSLEEP.SYNCS 0x989680 ;  /* 0x009896800000a95d */ /* 0x004fea0003900000 */
[----:B------:R-:W2:Y:S02]  /*2c290*/  @!P2 SYNCS.PHASECHK.TRANS64 P2, [R0+URZ+0x30850], R2 ;  /* 0x030850020000a5a7 */ /* 0x000ea4000804007f */
[----:B--2---:R-:W-:Y:S05]  /*2c2a0*/  @!P2 BRA `(.L_x_2001) ;  /* 0xfffffffc00f0a947 */ /* 0x004fea000383ffff */
[----:B------:R-:W-:Y:S05]  /*2c2b0*/  BRA `(.L_x_2000) ;  /* 0xfffffef800e87947 */ /* 0x000fea000383ffff */
.L_x_2015:
[----:B-1----:R1:W2:Y:S02]  /*2c2c0*/  SYNCS.PHASECHK.TRANS64.TRYWAIT P0, [R12+URZ+0x30850], R5 ;  /* 0x030850050c0075a7 */ /* 0x0022a4000800017f */
[----:B--2---:R-:W-:Y:S05]  /*2c2d0*/  @!P0 NANOSLEEP.SYNCS 0x989680 ;  /* 0x009896800000895d */ /* 0x004fea0003900000 */
[----:B------:R-:W2:Y:S02]  /*2c2e0*/  @!P0 SYNCS.PHASECHK.TRANS64 P0, [R12+URZ+0x30850], R5 ;  /* 0x030850050c0085a7 */ /* 0x000ea4000800007f */
[----:B--2---:R-:W-:Y:S05]  /*2c2f0*/  @!P0 BRA `(.L_x_2015) ;  /* 0xfffffffc00f08947 */ /* 0x004fea000383ffff */
[----:B------:R-:W-:Y:S05]  /*2c300*/  BRA `(.L_x_2014) ;  /* 0xffffff2000287947 */ /* 0x000fea000383ffff */
.L_x_2059:
[----:B------:R-:W1:Y:S01]  /*2c310*/  S2R R5, SR_TID.X ;  /* 0x0000000000057919 */ /* 0x000e620000002100 */
[----:B------:R-:W-:Y:S01]  /*2c320*/  BSSY B1, `(.L_x_2283) ;  /* 0x000000a000017945 */ /* 0x000fe20003800000 */
[----:B------:R-:W-:Y:S01]  /*2c330*/  IMAD.MOV.U32 R12, RZ, RZ, RZ ;  /* 0x000000ffff0c7224 */ /* 0x000fe200078e00ff */
[----:B------:R-:W-:Y:S01]  /*2c340*/  MOV R15, 0xffffffff ;  /* 0xffffffff000f7802 */ /* 0x000fe20000000f00 */
[----:B0-----:R-:W-:Y:S01]  /*2c350*/  IMAD.MOV.U32 R11, RZ, RZ, 0x1f ;  /* 0x0000001fff0b7424 */ /* 0x001fe200078e00ff */
[----:B-1----:R-:W-:-:S04]  /*2c360*/  SHF.R.U32.HI R5, RZ, 0x5, R5 ;  /* 0x00000005ff057819 */ /* 0x002fc80000011605 */
[----:B------:R-:W-:-:S05]  /*2c370*/  LOP3.LUT R5, R5, 0x3, RZ, 0xc0, !PT ;  /* 0x0000000305057812 */ /* 0x000fca00078ec0ff */
[----:B------:R-:W-:-:S07]  /*2c380*/  IMAD.MOV.U32 R13, RZ, RZ, R5 ;  /* 0x000000ffff0d7224 */ /* 0x000fce00078e0005 */
[----:B------:R-:W-:Y:S05]  /*2c390*/  WARPSYNC.COLLECTIVE R15, `(.L_x_2284) ;  /* 0x000000000f087348 */ /* 0x000fea0003c00000 */
[----:B------:R0:W1:Y:S02]  /*2c3a0*/  SHFL.IDX P6, R14, R13, R12, R11 ;  /* 0x0000000c0d0e7389 */ /* 0x00006400000c000b */
[----:B01----:R-:W-:Y:S01]  /*2c3b0*/  ENDCOLLECTIVE ;  /* 0x000000000000791b */ /* 0x003fe20003800000 */
.L_x_2284:
[----:B------:R-:W-:Y:S05]  /*2c3c0*/  BSYNC B1 ;  /* 0x0000000000017941 */ /* 0x000fea0003800000 */
.L_x_2283:
[----:B------:R-:W-:Y:S05]  /*2c3d0*/  BRA `(.L_x_2285) ;  /* 0xffffff70006c7947 */ /* 0x000fea000383ffff */
.L_x_2061:
[----:B------:R-:W-:Y:S01]  /*2c3e0*/  BSSY B1, `(.L_x_2286) ;  /* 0x0000006000017945 */ /* 0x000fe20003800000 */
[----:B------:R-:W-:-:S07]  /*2c3f0*/  IMAD.MOV.U32 R15, RZ, RZ, -0x1 ;  /* 0xffffffffff0f7424 */ /* 0x000fce00078e00ff */
[----:B01----:R-:W-:Y:S05]  /*2c400*/  WARPSYNC.COLLECTIVE R15, `(.L_x_2287) ;  /* 0x000000000f0c7348 */ /* 0x003fea0003c00000 */
[----:B------:R-:W-:Y:S02]  /*2c410*/  ELECT P6, UR62, PT ;  /* 0x00000000003e782f */ /* 0x000fe400038c0000 */
[----:B------:R-:W-:Y:S01]  /*2c420*/  MOV R14, UR62 ;  /* 0x0000003e000e7c02 */ /* 0x000fe20008000f00 */
[----:B01----:R-:W-:Y:S10]  /*2c430*/  ENDCOLLECTIVE ;  /* 0x000000000000791b */ /* 0x003ff40003800000 */
.L_x_2287:
[----:B------:R-:W-:Y:S05]  /*2c440*/  BSYNC B1 ;  /* 0x0000000000017941 */ /* 0x000fea0003800000 */
.L_x_2286:
[----:B------:R-:W-:Y:S05]  /*2c450*/  BRA `(.L_x_2060) ;  /* 0xffffff7000647947 */ /* 0x000fea000383ffff */
.L_x_2063:
[----:B-1----:R-:W2:Y:S02]  /*2c460*/  LDL R6, [R1] ;  /* 0x0000000001067983 */ /* 0x002ea40000100800 */
[----:B--2---:R1:W2:Y:S02]  /*2c470*/  SYNCS.PHASECHK.TRANS64.TRYWAIT P0, [R6+URZ+0x30820], R5 ;  /* 0x03082005060075a7 */ /* 0x0042a4000800017f */
[----:B--2---:R-:W-:Y:S05]  /*2c480*/  @!P0 NANOSLEEP.SYNCS 0x989680 ;  /* 0x009896800000895d */ /* 0x004fea0003900000 */
[----:B------:R-:W2:Y:S02]  /*2c490*/  @!P0 SYNCS.PHASECHK.TRANS64 P0, [R6+URZ+0x30820], R5 ;  /* 0x03082005060085a7 */ /* 0x000ea4000800007f */
[----:B--2---:R-:W-:Y:S05]  /*2c4a0*/  @!P0 BRA `(.L_x_2063) ;  /* 0xfffffffc00ec8947 */ /* 0x004fea000383ffff */
[----:B------:R-:W-:Y:S05]  /*2c4b0*/  BRA `(.L_x_2288) ;  /* 0xffffff7000747947 */ /* 0x000fea000383ffff */
.L_x_2067:
[----:B-1----:R1:W2:Y:S02]  /*2c4c0*/  SYNCS.PHASECHK.TRANS64.TRYWAIT P0, [R8+URZ+0x308a0], R10 ;  /* 0x0308a00a080075a7 */ /* 0x0022a4000800017f */
[----:B--2---:R-:W-:Y:S05]  /*2c4d0*/  @!P0 NANOSLEEP.SYNCS 0x989680 ;  /* 0x009896800000895d */ /* 0x004fea0003900000 */
[----:B------:R-:W2:Y:S02]  /*2c4e0*/  @!P0 SYNCS.PHASECHK.TRANS64 P0, [R8+URZ+0x308a0], R10 ;  /* 0x0308a00a080085a7 */ /* 0x000ea4000800007f */
[----:B--2---:R-:W-:Y:S05]  /*2c4f0*/  @!P0 BRA `(.L_x_2067) ;  /* 0xfffffffc00f08947 */ /* 0x004fea000383ffff */
[----:B------:R-:W-:Y:S05]  /*2c500*/  BRA `(.L_x_2289) ;  /* 0xffffff7000987947 */ /* 0x000fea000383ffff */
.L_x_2075:
[----:B0-----:R0:W2:Y:S02]  /*2c510*/  SYNCS.PHASECHK.TRANS64.TRYWAIT P0, [R8+URZ+0x308c0], R10 ;  /* 0x0308c00a080075a7 */ /* 0x0010a4000800017f */
[----:B--2---:R-:W-:Y:S05]  /*2c520*/  @!P0 NANOSLEEP.SYNCS 0x989680 ;  /* 0x009896800000895d */ /* 0x004fea0003900000 */
[----:B------:R-:W2:Y:S02]  /*2c530*/  @!P0 SYNCS.PHASECHK.TRANS64 P0, [R8+URZ+0x308c0], R10 ;  /* 0x0308c00a080085a7 */ /* 0x000ea4000800007f */
[----:B--2---:R-:W-:Y:S05]  /*2c540*/  @!P0 BRA `(.L_x_2075) ;  /* 0xfffffffc00f08947 */ /* 0x004fea000383ffff */
[----:B------:R-:W-:Y:S05]  /*2c550*/  BRA `(.L_x_2290) ;  /* 0xffffff7400e07947 */ /* 0x000fea000383ffff */
.L_x_2085:
[----:B-1----:R1:W2:Y:S02]  /*2c560*/  SYNCS.PHASECHK.TRANS64.TRYWAIT P1, [R8+URZ+0x308a0], R7 ;  /* 0x0308a007080075a7 */ /* 0x0022a4000802017f */
[----:B--2---:R-:W-:Y:S05]  /*2c570*/  @!P1 NANOSLEEP.SYNCS 0x989680 ;  /* 0x009896800000995d */ /* 0x004fea0003900000 */
[----:B------:R-:W2:Y:S02]  /*2c580*/  @!P1 SYNCS.PHASECHK.TRANS64 P1, [R8+URZ+0x308a0], R7 ;  /* 0x0308a007080095a7 */ /* 0x000ea4000802007f */
[----:B--2---:R-:W-:Y:S05]  /*2c590*/  @!P1 BRA `(.L_x_2085) ;  /* 0xfffffffc00f09947 */ /* 0x004fea000383ffff */
[----:B------:R-:W-:Y:S05]  /*2c5a0*/  BRA `(.L_x_2291) ;  /* 0xffffff7c00787947 */ /* 0x000fea000383ffff */
.L_x_2093:
[----:B--2---:R2:W3:Y:S02]  /*2c5b0*/  SYNCS.PHASECHK.TRANS64.TRYWAIT P1, [R8+URZ+0x308c0], R7 ;  /* 0x0308c007080075a7 */ /* 0x0044e4000802017f */
[----:B---3--:R-:W-:Y:S05]  /*2c5c0*/  @!P1 NANOSLEEP.SYNCS 0x989680 ;  /* 0x009896800000995d */ /* 0x008fea0003900000 */
[----:B------:R-:W3:Y:S02]  /*2c5d0*/  @!P1 SYNCS.PHASECHK.TRANS64 P1, [R8+URZ+0x308c0], R7 ;  /* 0x0308c007080095a7 */ /* 0x000ee4000802007f */
[----:B---3--:R-:W-:Y:S05]  /*2c5e0*/  @!P1 BRA `(.L_x_2093) ;  /* 0xfffffffc00f09947 */ /* 0x008fea000383ffff */
[----:B------:R-:W-:Y:S05]  /*2c5f0*/  BRA `(.L_x_2292) ;  /* 0xffffff8000b87947 */ /* 0x000fea000383ffff */
.L_x_2117:
[----:B------:R-:W2:Y:S01]  /*2c600*/  S2R R4, SR_TID.X ;  /* 0x0000000000047919 */ /* 0x000ea20000002100 */
[----:B------:R-:W-:Y:S01]  /*2c610*/  BSSY B0, `(.L_x_2293) ;  /* 0x000000a000007945 */ /* 0x000fe20003800000 */
[----:B------:R-:W-:Y:S01]  /*2c620*/  IMAD.MOV.U32 R12, RZ, RZ, RZ ;  /* 0x000000ffff0c7224 */ /* 0x000fe200078e00ff */
[----:B------:R-:W-:Y:S01]  /*2c630*/  MOV R15, 0xffffffff ;  /* 0xffffffff000f7802 */ /* 0x000fe20000000f00 */
[----:B0-----:R-:W-:Y:S01]  /*2c640*/  IMAD.MOV.U32 R11, RZ, RZ, 0x1f ;  /* 0x0000001fff0b7424 */ /* 0x001fe200078e00ff */
[----:B--2---:R-:W-:-:S04]  /*2c650*/  SHF.R.U32.HI R4, RZ, 0x5, R4 ;  /* 0x00000005ff047819 */ /* 0x004fc80000011604 */
[----:B------:R-:W-:-:S05]  /*2c660*/  LOP3.LUT R4, R4, 0x3, RZ, 0xc0, !PT ;  /* 0x0000000304047812 */ /* 0x000fca00078ec0ff */
[----:B------:R-:W-:-:S07]  /*2c670*/  IMAD.MOV.U32 R13, RZ, RZ, R4 ;  /* 0x000000ffff0d7224 */ /* 0x000fce00078e0004 */
[----:B-1----:R-:W-:Y:S05]  /*2c680*/  WARPSYNC.COLLECTIVE R15, `(.L_x_2294) ;  /* 0x000000000f087348 */ /* 0x002fea0003c00000 */
[----:B------:R0:W2:Y:S02]  /*2c690*/  SHFL.IDX P6, R14, R13, R12, R11 ;  /* 0x0000000c0d0e7389 */ /* 0x0000a400000c000b */
[----:B012---:R-:W-:Y:S01]  /*2c6a0*/  ENDCOLLECTIVE ;  /* 0x000000000000791b */ /* 0x007fe20003800000 */
.L_x_2294:
[----:B------:R-:W-:Y:S05]  /*2c6b0*/  BSYNC B0 ;  /* 0x0000000000007941 */ /* 0x000fea0003800000 */
.L_x_2293:
[----:B------:R-:W-:Y:S05]  /*2c6c0*/  BRA `(.L_x_2295) ;  /* 0xffffff9000987947 */ /* 0x000fea000383ffff */
.L_x_2119:
[----:B------:R-:W-:Y:S01]  /*2c6d0*/  BSSY B0, `(.L_x_2296) ;  /* 0x0000006000007945 */ /* 0x000fe20003800000 */
[----:B------:R-:W-:-:S07]  /*2c6e0*/  IMAD.MOV.U32 R15, RZ, RZ, -0x1 ;  /* 0xffffffffff0f7424 */ /* 0x000fce00078e00ff */
[----:B01-3--:R-:W-:Y:S05]  /*2c6f0*/  WARPSYNC.COLLECTIVE R15, `(.L_x_2297) ;  /* 0x000000000f0c7348 */ /* 0x00bfea0003c00000 */
[----:B------:R-:W-:Y:S02]  /*2c700*/  ELECT P6, UR62, PT ;  /* 0x00000000003e782f */ /* 0x000fe400038c0000 */
[----:B------:R-:W-:Y:S01]  /*2c710*/  MOV R14, UR62 ;  /* 0x0000003e000e7c02 */ /* 0x000fe20008000f00 */
[----:B01-3--:R-:W-:Y:S10]  /*2c720*/  ENDCOLLECTIVE ;  /* 0x000000000000791b */ /* 0x00bff40003800000 */
.L_x_2297:
[----:B------:R-:W-:Y:S05]  /*2c730*/  BSYNC B0 ;  /* 0x0000000000007941 */ /* 0x000fea0003800000 */
.L_x_2296:
[----:B------:R-:W-:Y:S05]  /*2c740*/  BRA `(.L_x_2298) ;  /* 0xffffff9000a47947 */ /* 0x000fea000383ffff */
.L_x_2121:
[----:B-1----:R1:W2:Y:S02]  /*2c750*/  SYNCS.PHASECHK.TRANS64.TRYWAIT P0, [R0+URZ+0x30840], R2 ;  /* 0x03084002000075a7 */ /* 0x0022a4000800017f */
[----:B--2---:R-:W-:Y:S05]  /*2c760*/  @!P0 NANOSLEEP.SYNCS 0x989680 ;  /* 0x009896800000895d */ /* 0x004fea0003900000 */
[----:B------:R-:W2:Y:S02]  /*2c770*/  @!P0 SYNCS.PHASECHK.TRANS64 P0, [R0+URZ+0x30840], R2 ;  /* 0x03084002000085a7 */ /* 0x000ea4000800007f */
[----:B--2---:R-:W-:Y:S05]  /*2c780*/  @!P0 BRA `(.L_x_2121) ;  /* 0xfffffffc00f08947 */ /* 0x004fea000383ffff */
[----:B------:R-:W-:Y:S05]  /*2c790*/  BRA `(.L_x_2299) ;  /* 0xffffff94000c7947 */ /* 0x000fea000383ffff */
.L_x_2125:
[----:B------:R-:W2:Y:S01]  /*2c7a0*/  LDL.LU R11, [R1+0x38] ;  /* 0x00003800010b7983 */ /* 0x000ea20000300800 */
[----:B------:R-:W-:Y:S01]  /*2c7b0*/  IMAD.MOV.U32 R13, RZ, RZ, R3 ;  /* 0x000000ffff0d7224 */ /* 0x000fe200078e0003 */
[----:B------:R-:W-:Y:S01]  /*2c7c0*/  MOV R15, 0xffffffff ;  /* 0xffffffff000f7802 */ /* 0x000fe20000000f00 */
[----:B------:R-:W-:Y:S01]  /*2c7d0*/  IMAD.MOV.U32 R12, RZ, RZ, RZ ;  /* 0x000000ffff0c7224 */ /* 0x000fe200078e00ff */
[----:B------:R-:W0:Y:S02]  /*2c7e0*/  S2R R5, SR_TID.X ;  /* 0x0000000000057919 */ /* 0x000e240000002100 */
[----:B0-----:R-:W-:-:S04]  /*2c7f0*/  LOP3.LUT R5, R5, 0x7f, RZ, 0xc0, !PT ;  /* 0x0000007f05057812 */ /* 0x001fc800078ec0ff */
        /* <DEDUP_REMOVED lines=9> */
.L_x_2300:
[----:B------:R-:W-:Y:S02]  /*2c890*/  IMAD.MOV.U32 R13, RZ, RZ, R4 ;  /* 0x000000ffff0d7224 */ /* 0x000fe400078e0004 */
[----:B------:R-:W-:-:S07]  /*2c8a0*/  IMAD.MOV.U32 R6, RZ, RZ, R14 ;  /* 0x000000ffff067224 */ /* 0x000fce00078e000e */
[----:B------:R-:W-:Y:S05]  /*2c8b0*/  WARPSYNC.COLLECTIVE R15, `(.L_x_2301) ;  /* 0x000000000f087348 */ /* 0x000fea0003c00000 */
[----:B------:R0:W1:Y:S02]  /*2c8c0*/  SHFL.IDX P6, R14, R13, R12, R11 ;  /* 0x0000000c0d0e7389 */ /* 0x00006400000c000b */
[----:B01----:R-:W-:Y:S01]  /*2c8d0*/  ENDCOLLECTIVE ;  /* 0x000000000000791b */ /* 0x003fe20003800000 */
.L_x_2301:
[----:B------:R-:W-:Y:S02]  /*2c8e0*/  IMAD.MOV.U32 R13, RZ, RZ, R3 ;  /* 0x000000ffff0d7224 */ /* 0x000fe400078e0003 */
[----:B------:R-:W-:Y:S02]  /*2c8f0*/  IMAD.MOV.U32 R12, RZ, RZ, 0x1 ;  /* 0x00000001ff0c7424 */ /* 0x000fe400078e00ff */
[----:B------:R-:W-:-:S07]  /*2c900*/  IMAD.MOV.U32 R7, RZ, RZ, R14 ;  /* 0x000000ffff077224 */ /* 0x000fce00078e000e */
[----:B------:R-:W-:Y:S05]  /*2c910*/  WARPSYNC.COLLECTIVE R15, `(.L_x_2302) ;  /* 0x000000000f087348 */ /* 0x000fea0003c00000 */
[----:B------:R0:W1:Y:S02]  /*2c920*/  SHFL.IDX P6, R14, R13, R12, R11 ;  /* 0x0000000c0d0e7389 */ /* 0x00006400000c000b */
[----:B01----:R-:W-:Y:S01]  /*2c930*/  ENDCOLLECTIVE ;  /* 0x000000000000791b */ /* 0x003fe20003800000 */
.L_x_2302:
[----:B------:R-:W-:-:S04]  /*2c940*/  @!P5 LEA R7, P4, R10, R7, 0x1 ;  /* 0x000000070a07d211 */ /* 0x000fc800078808ff */
[----:B------:R-:W-:-:S04]  /*2c950*/  @!P5 IADD3.X R6, RZ, R6, RZ, P4, !PT ;  /* 0x00000006ff06d210 */ /* 0x000fc800027fe4ff */
[----:B------:R-:W-:Y:S02]  /*2c960*/  @!P5 LOP3.LUT R7, R7, R6, RZ, 0x3c, !PT ;  /* 0x000000060707d212 */ /* 0x000fe400078e3cff */
[----:B------:R-:W-:Y:S02]  /*2c970*/  MOV R13, R4 ;  /* 0x00000004000d7202 */ /* 0x000fe40000000f00 */
[----:B------:R-:W-:-:S04]  /*2c980*/  @!P5 LOP3.LUT R6, R7, R6, RZ, 0x3c, !PT ;  /* 0x000000060706d212 */ /* 0x000fc800078e3cff */
[----:B------:R-:W-:-:S05]  /*2c990*/  @!P5 LOP3.LUT R7, R7, R6, RZ, 0x3c, !PT ;  /* 0x000000060707d212 */ /* 0x000fca00078e3cff */
[----:B------:R-:W-:Y:S01]  /*2c9a0*/  @!PT LDS RZ, [RZ] ;  /* 0x00000000fffff984 */ /* 0x000fe20000000800 */
[----:B------:R-:W-:Y:S01]  /*2c9b0*/  @!PT LDS RZ, [RZ] ;  /* 0x00000000fffff984 */ /* 0x000fe20000000800 */
[----:B------:R-:W-:Y:S01]  /*2c9c0*/  @!PT LDS RZ, [RZ] ;  /* 0x00000000fffff984 */ /* 0x000fe20000000800 */
[----:B------:R-:W-:Y:S04]  /*2c9d0*/  @!P5 LDGSTS.E.BYPASS.LTC128B.128 [R9+0x10400], desc[UR60][R6.64], !P0 ;  /* 0x104000000609dfae */ /* 0x000fe8000c101d7c */
[----:B------:R-:W-:Y:S04]  /*2c9e0*/  @!P5 LDGSTS.E.BYPASS.LTC128B.128 [R9+0x14400], desc[UR60][R6.64+0x80], !P1 ;  /* 0x144000800609dfae */ /* 0x000fe8000c901d7c */
[----:B------:R-:W-:Y:S04]  /*2c9f0*/  @!P5 LDGSTS.E.BYPASS.LTC128B.128 [R9+0x18400], desc[UR60][R6.64+0x100], !P2 ;  /* 0x184001000609dfae */ /* 0x000fe8000d101d7c */
[----:B------:R0:W-:Y:S01]  /*2ca00*/  @!P5 LDGSTS.E.BYPASS.LTC128B.128 [R9+0x1c400], desc[UR60][R6.64+0x180], !P3 ;  /* 0x1c4001800609dfae */ /* 0x0001e2000d901d7c */
[----:B------:R-:W-:Y:S01]  /*2ca10*/  ISETP.GE.AND P5, PT, R5, R2, PT ;  /* 0x000000020500720c */ /* 0x000fe20003fa6270 */
[----:B0-----:R-:W-:-:S12]  /*2ca20*/  IMAD.MOV.U32 R6, RZ, RZ, R14 ;  /* 0x000000ffff067224 */ /* 0x001fd800078e000e */
[----:B------:R-:W-:Y:S05]  /*2ca30*/  WARPSYNC.COLLECTIVE R15, `(.L_x_2303) ;  /* 0x000000000f087348 */ /* 0x000fea0003c00000 */
[----:B------:R0:W1:Y:S02]  /*2ca40*/  SHFL.IDX P6, R14, R13, R12, R11 ;  /* 0x0000000c0d0e7389 */ /* 0x00006400000c000b */
[----:B01----:R-:W-:Y:S01]  /*2ca50*/  ENDCOLLECTIVE ;  /* 0x000000000000791b */ /* 0x003fe20003800000 */
.L_x_2303:
[----:B------:R-:W-:Y:S02]  /*2ca60*/  IMAD.MOV.U32 R13, RZ, RZ, R3 ;  /* 0x000000ffff0d7224 */ /* 0x000fe400078e0003 */
[----:B------:R-:W-:Y:S02]  /*2ca70*/  IMAD.MOV.U32 R12, RZ, RZ, 0x2 ;  /* 0x00000002ff0c7424 */ /* 0x000fe400078e00ff */
[----:B------:R-:W-:-:S07]  /*2ca80*/  IMAD.MOV.U32 R5, RZ, RZ, R14 ;  /* 0x000000ffff057224 */ /* 0x000fce00078e000e */
[----:B------:R-:W-:Y:S05]  /*2ca90*/  WARPSYNC.COLLECTIVE R15, `(.L_x_2304) ;  /* 0x000000000f087348 */ /* 0x000fea0003c00000 */
[----:B------:R0:W1:Y:S02]  /*2caa0*/  SHFL.IDX P6, R14, R13, R12, R11 ;  /* 0x0000000c0d0e7389 */ /* 0x00006400000c000b */
[----:B01----:R-:W-:Y:S01]  /*2cab0*/  ENDCOLLECTIVE ;  /* 0x000000000000791b */ /* 0x003fe20003800000 */
.L_x_2304:
[----:B------:R-:W-:-:S05]  /*2cac0*/  @!P5 LEA R5, P4, R10, R5, 0x1 ;  /* 0x000000050a05d211 */ /* 0x000fca00078808ff */
[----:B------:R-:W-:-:S04]  /*2cad0*/  @!P5 IMAD.X R6, RZ, RZ, R6, P4 ;  /* 0x000000ffff06d224 */ /* 0x000fc800020e0606 */
[----:B------:R-:W-:Y:S02]  /*2cae0*/  @!P5 IMAD.MOV.U32 R7, RZ, RZ, R6 ;  /* 0x000000ffff07d224 */ /* 0x000fe400078e0006 */
[----:B------:R-:W-:Y:S01]  /*2caf0*/  @!P5 IMAD.MOV.U32 R6, RZ, RZ, R5 ;  /* 0x000000ffff06d224 */ /* 0x000fe200078e0005 */
[----:B------:R-:W-:Y:S02]  /*2cb00*/  MOV R13, R4 ;  /* 0x00000004000d7202 */ /* 0x000fe40000000f00 */
[----:B------:R-:W-:Y:S02]  /*2cb10*/  IADD3 R5, R0, 0x20, RZ ;  /* 0x0000002000057810 */ /* 0x000fe40007ffe0ff */
        /* <DEDUP_REMOVED lines=12> */
.L_x_2305:
[----:B------:R-:W-:Y:S02]  /*2cbe0*/  IMAD.MOV.U32 R13, RZ, RZ, R3 ;  /* 0x000000ffff0d7224 */ /* 0x000fe400078e0003 */
[----:B------:R-:W-:Y:S02]  /*2cbf0*/  IMAD.MOV.U32 R12, RZ, RZ, 0x3 ;  /* 0x00000003ff0c7424 */ /* 0x000fe400078e00ff */
[----:B------:R-:W-:-:S07]  /*2cc00*/  IMAD.MOV.U32 R5, RZ, RZ, R14 ;  /* 0x000000ffff057224 */ /* 0x000fce00078e000e */
[----:B------:R-:W-:Y:S05]  /*2cc10*/  WARPSYNC.COLLECTIVE R15, `(.L_x_2306) ;  /* 0x000000000f087348 */ /* 0x000fea0003c00000 */
[----:B------:R0:W1:Y:S02]  /*2cc20*/  SHFL.IDX P6, R14, R13, R12, R11 ;  /* 0x0000000c0d0e7389 */ /* 0x00006400000c000b */
[----:B01----:R-:W-:Y:S01]  /*2cc30*/  ENDCOLLECTIVE ;  /* 0x000000000000791b */ /* 0x003fe20003800000 */
.L_x_2306:
[----:B------:R-:W-:-:S05]  /*2cc40*/  @!P5 LEA R5, P4, R10, R5, 0x1 ;  /* 0x000000050a05d211 */ /* 0x000fca00078808ff */
[----:B------:R-:W-:-:S04]  /*2cc50*/  @!P5 IMAD.X R6, RZ, RZ, R6, P4 ;  /* 0x000000ffff06d224 */ /* 0x000fc800020e0606 */
[----:B------:R-:W-:Y:S01]  /*2cc60*/  @!P5 IMAD.MOV.U32 R7, RZ, RZ, R6 ;  /* 0x000000ffff07d224 */ /* 0x000fe200078e0006 */
[----:B------:R-:W-:Y:S01]  /*2cc70*/  @!P5 MOV R6, R5 ;  /* 0x000000050006d202 */ /* 0x000fe20000000f00 */
[----:B------:R-:W-:Y:S02]  /*2cc80*/  IMAD.MOV.U32 R13, RZ, RZ, R4 ;  /* 0x000000ffff0d7224 */ /* 0x000fe400078e0004 */
[----:B------:R-:W-:Y:S02]  /*2cc90*/  VIADD R5, R0, 0x30 ;  /* 0x0000003000057836 */ /* 0x000fe40000000000 */
[----:B------:R-:W-:Y:S01]  /*2cca0*/  @!PT LDS RZ, [RZ] ;  /* 0x00000000fffff984 */ /* 0x000fe20000000800 */
[----:B------:R-:W-:Y:S01]  /*2ccb0*/  @!PT LDS RZ, [RZ] ;  /* 0x00000000fffff984 */ /* 0x000fe20000000800 */
[----:B------:R-:W-:Y:S01]  /*2ccc0*/  @!PT LDS RZ, [RZ] ;  /* 0x00000000fffff984 */ /* 0x000fe20000000800 */
[----:B------:R-:W-:Y:S04]  /*2ccd0*/  @!P5 LDGSTS.E.BYPASS.LTC128B.128 [R9+0x11400], desc[UR60][R6.64], !P0 ;  /* 0x114000000609dfae */ /* 0x000fe8000c101d7c */
[----:B------:R-:W-:Y:S04]  /*2cce0*/  @!P5 LDGSTS.E.BYPASS.LTC128B.128 [R9+0x15400], desc[UR60][R6.64+0x80], !P1 ;  /* 0x154000800609dfae */ /* 0x000fe8000c901d7c */
[----:B------:R-:W-:Y:S04]  /*2ccf0*/  @!P5 LDGSTS.E.BYPASS.LTC128B.128 [R9+0x19400], desc[UR60][R6.64+0x100], !P2 ;  /* 0x194001000609dfae */ /* 0x000fe8000d101d7c */
[----:B------:R0:W-:Y:S01]  /*2cd00*/  @!P5 LDGSTS.E.BYPASS.LTC128B.128 [R9+0x1d400], desc[UR60][R6.64+0x180], !P3 ;  /* 0x1d4001800609dfae */ /* 0x0001e2000d901d7c */
[----:B------:R-:W-:-:S02]  /*2cd10*/  ISETP.GE.AND P5, PT, R5, R2, PT ;  /* 0x000000020500720c */ /* 0x000fc40003fa6270 */
[----:B0-----:R-:W-:-:S11]  /*2cd20*/  MOV R6, R14 ;  /* 0x0000000e00067202 */ /* 0x001fd60000000f00 */
[----:B------:R-:W-:Y:S05]  /*2cd30*/  WARPSYNC.COLLECTIVE R15, `(.L_x_2307) ;  /* 0x000000000f087348 */ /* 0x000fea0003c00000 */
[----:B------:R0:W1:Y:S02]  /*2cd40*/  SHFL.IDX P6, R14, R13, R12, R11 ;  /* 0x0000000c0d0e7389 */ /* 0x00006400000c000b */
[----:B01----:R-:W-:Y:S01]  /*2cd50*/  ENDCOLLECTIVE ;  /* 0x000000000000791b */ /* 0x003fe20003800000 */
.L_x_2307:
[----:B------:R-:W-:Y:S01]  /*2cd60*/  IMAD.MOV.U32 R13, RZ, RZ, R3 ;  /* 0x000000ffff0d7224 */ /* 0x000fe200078e0003 */
[----:B------:R-:W-:Y:S01]  /*2cd70*/  MOV R12, 0x4 ;  /* 0x00000004000c7802 */ /* 0x000fe20000000f00 */
[----:B------:R-:W-:-:S07]  /*2cd80*/  IMAD.MOV.U32 R5, RZ, RZ, R14 ;  /* 0x000000ffff057224 */ /* 0x000fce00078e000e */
[----:B------:R-:W-:Y:S05]  /*2cd90*/  WARPSYNC.COLLECTIVE R15, `(.L_x_2308) ;  /* 0x000000000f087348 */ /* 0x000fea0003c00000 */
[----:B------:R0:W1:Y:S02]  /*2cda0*/  SHFL.IDX P6, R14, R13, R12, R11 ;  /* 0x0000000c0d0e7389 */ /* 0x00006400000c000b */
[----:B01----:R-:W-:Y:S01]  /*2cdb0*/  ENDCOLLECTIVE ;  /* 0x000000000000791b */ /* 0x003fe20003800000 */
.L_x_2308:
[----:B------:R-:W-:-:S05]  /*2cdc0*/  @!P5 LEA R5, P4, R10, R5, 0x1 ;  /* 0x000000050a05d211 */ /* 0x000fca00078808ff */
[----:B------:R-:W-:-:S05]  /*2cdd0*/  @!P5 IMAD.X R6, RZ, RZ, R6, P4 ;  /* 0x000000ffff06d224 */ /* 0x000fca00020e0606 */
[----:B------:R-:W-:Y:S01]  /*2cde0*/  @!P5 MOV R7, R6 ;  /* 0x000000060007d202 */ /* 0x000fe20000000f00 */
[----:B------:R-:W-:Y:S02]  /*2cdf0*/  @!P5 IMAD.MOV.U32 R6, RZ, RZ, R5 ;  /* 0x000000ffff06d224 */ /* 0x000fe400078e0005 */
[----:B------:R-:W-:Y:S02]  /*2ce00*/  IMAD.MOV.U32 R13, RZ, RZ, R4 ;  /* 0x000000ffff0d7224 */ /* 0x000fe400078e0004 */
[----:B------:R-:W-:Y:S01]  /*2ce10*/  VIADD R5, R0, 0x40 ;  /* 0x0000004000057836 */ /* 0x000fe20000000000 */
        /* <DEDUP_REMOVED lines=12> */
.L_x_2309:
[----:B------:R-:W-:Y:S01]  /*2cee0*/  MOV R13, R3 ;  /* 0x00000003000d7202 */ /* 0x000fe20000000f00 */
[----:B------:R-:W-:Y:S02]  /*2cef0*/  IMAD.MOV.U32 R12, RZ, RZ, 0x5 ;  /* 0x00000005ff0c7424 */ /* 0x000fe400078e00ff */
[----:B------:R-:W-:-:S07]  /*2cf00*/  IMAD.MOV.U32 R5, RZ, RZ, R14 ;  /* 0x000000ffff057224 */ /* 0x000fce00078e000e */
[----:B------:R-:W-:Y:S05]  /*2cf10*/  WARPSYNC.COLLECTIVE R15, `(.L_x_2310) ;  /* 0x000000000f087348 */ /* 0x000fea0003c00000 */
[----:B------:R0:W1:Y:S02]  /*2cf20*/  SHFL.IDX P6, R14, R13, R12, R11 ;  /* 0x0000000c0d0e7389 */ /* 0x00006400000c000b */
[----:B01----:R-:W-:Y:S01]  /*2cf30*/  ENDCOLLECTIVE ;  /* 0x000000000000791b */ /* 0x003fe20003800000 */
.L_x_2310:
[----:B------:R-:W-:-:S04]  /*2cf40*/  @!P5 LEA R5, P4, R10, R5, 0x1 ;  /* 0x000000050a05d211 */ /* 0x000fc800078808ff */
[----:B------:R-:W-:-:S05]  /*2cf50*/  @!P5 IADD3.X R6, RZ, R6, RZ, P4, !PT ;  /* 0x00000006ff06d210 */ /* 0x000fca00027fe4ff */
[----:B------:R-:W-:Y:S02]  /*2cf60*/  @!P5 IMAD.MOV.U32 R7, RZ, RZ, R6 ;  /* 0x000000ffff07d224 */ /* 0x000fe400078e0006 */
        /* <DEDUP_REMOVED lines=15> */
.L_x_2311:
[----:B------:R-:W-:Y:S01]  /*2d060*/  MOV R13, R3 ;  /* 0x00000003000d7202 */ /* 0x000fe20000000f00 */
[----:B------:R-:W-:Y:S01]  /*2d070*/  IMAD.MOV.U32 R12, RZ, RZ, 0x6 ;  /* 0x00000006ff0c7424 */ /* 0x000fe200078e00ff */
[----:B------:R-:W-:-:S07]  /*2d080*/  MOV R5, R14 ;  /* 0x0000000e00057202 */ /* 0x000fce0000000f00 */
[----:B------:R-:W-:Y:S05]  /*2d090*/  WARPSYNC.COLLECTIVE R15, `(.L_x_2312) ;  /* 0x000000000f087348 */ /* 0x000fea0003c00000 */
[----:B------:R0:W1:Y:S02]  /*2d0a0*/  SHFL.IDX P6, R14, R13, R12, R11 ;  /* 0x0000000c0d0e7389 */ /* 0x00006400000c000b */
[----:B01----:R-:W-:Y:S01]  /*2d0b0*/  ENDCOLLECTIVE ;  /* 0x000000000000791b */ /* 0x003fe20003800000 */
.L_x_2312:
[----:B------:R-:W-:-:S05]  /*2d0c0*/  @!P5 LEA R5, P4, R10, R5, 0x1 ;  /* 0x000000050a05d211 */ /* 0x000fca00078808ff */
[----:B------:R-:W-:-:S04]  /*2d0d0*/  @!P5 IMAD.X R6, RZ, RZ, R6, P4 ;  /* 0x000000ffff06d224 */ /* 0x000fc800020e0606 */
[----:B------:R-:W-:Y:S02]  /*2d0e0*/  @!P5 IMAD.MOV.U32 R7, RZ, RZ, R6 ;  /* 0x000000ffff07d224 */ /* 0x000fe400078e0006 */
[----:B------:R-:W-:Y:S02]  /*2d0f0*/  @!P5 IMAD.MOV.U32 R6, RZ, RZ, R5 ;  /* 0x000000ffff06d224 */ /* 0x000fe400078e0005 */
[----:B------:R-:W-:-:S03]  /*2d100*/  IMAD.MOV.U32 R13, RZ, RZ, R4 ;  /* 0x000000ffff0d7224 */ /* 0x000fc600078e0004 */
[----:B------:R-:W-:Y:S01]  /*2d110*/  @!PT LDS RZ, [RZ] ;  /* 0x00000000fffff984 */ /* 0x000fe20000000800 */
[----:B------:R-:W-:Y:S01]  /*2d120*/  @!PT LDS RZ, [RZ] ;  /* 0x00000000fffff984 */ /* 0x000fe20000000800 */
[----:B------:R-:W-:Y:S01]  /*2d130*/  @!PT LDS RZ, [RZ] ;  /* 0x00000000fffff984 */ /* 0x000fe20000000800 */
[----:B------:R0:W-:Y:S04]  /*2d140*/  @!P5 LDGSTS.E.BYPASS.LTC128B.128 [R9+0x12c00], desc[UR60][R6.64], !P0 ;  /* 0x12c000000609dfae */ /* 0x0001e8000c101d7c */
[----:B------:R0:W-:Y:S01]  /*2d150*/  @!P5 LDGSTS.E.BYPASS.LTC128B.128 [R9+0x16c00], desc[UR60][R6.64+0x80], !P1 ;  /* 0x16c000800609dfae */ /* 0x0001e2000c901d7c */
[----:B------:R-:W-:-:S07]  /*2d160*/  IMAD.MOV.U32 R8, RZ, RZ, R14 ;  /* 0x000000ffff087224 */ /* 0x000fce00078e000e */
[----:B0-----:R-:W-:Y:S05]  /*2d170*/  WARPSYNC.COLLECTIVE R15, `(.L_x_2313) ;  /* 0x000000000f087348 */ /* 0x001fea0003c00000 */
[----:B------:R1:W2:Y:S02]  /*2d180*/  SHFL.IDX P6, R14, R13, R12, R11 ;  /* 0x0000000c0d0e7389 */ /* 0x0002a400000c000b */
[----:B012---:R-:W-:Y:S01]  /*2d190*/  ENDCOLLECTIVE ;  /* 0x000000000000791b */ /* 0x007fe20003800000 */
.L_x_2313:
[----:B------:R-:W-:Y:S01]  /*2d1a0*/  @!PT LDS RZ, [RZ] ;  /* 0x00000000fffff984 */ /* 0x000fe20000000800 */
[----:B------:R-:W-:Y:S01]  /*2d1b0*/  @!PT LDS RZ, [RZ] ;  /* 0x00000000fffff984 */ /* 0x000fe20000000800 */
[----:B------:R-:W-:Y:S01]  /*2d1c0*/  @!PT LDS RZ, [RZ] ;  /* 0x00000000fffff984 */ /* 0x000fe20000000800 */
[----:B------:R-:W-:Y:S04]  /*2d1d0*/  @!P5 LDGSTS.E.BYPASS.LTC128B.128 [R9+0x1ac00], desc[UR60][R6.64+0x100], !P2 ;  /* 0x1ac001000609dfae */ /* 0x000fe8000d101d7c */
[----:B------:R0:W-:Y:S01]  /*2d1e0*/  @!P5 LDGSTS.E.BYPASS.LTC128B.128 [R9+0x1ec00], desc[UR60][R6.64+0x180], !P3 ;  /* 0x1ec001800609dfae */ /* 0x0001e2000d901d7c */
[----:B------:R-:W-:Y:S02]  /*2d1f0*/  IMAD.MOV.U32 R13, RZ, RZ, R3 ;  /* 0x000000ffff0d7224 */ /* 0x000fe400078e0003 */
[----:B------:R-:W-:Y:S02]  /*2d200*/  IMAD.MOV.U32 R12, RZ, RZ, 0x7 ;  /* 0x00000007ff0c7424 */ /* 0x000fe400078e00ff */
[----:B0-----:R-:W-:Y:S01]  /*2d210*/  VIADD R7, R0, 0x60 ;  /* 0x0000006000077836 */ /* 0x001fe20000000000 */
[----:B------:R-:W-:-:S04]  /*2d220*/  MOV R5, R14 ;  /* 0x0000000e00057202 */ /* 0x000fc80000000f00 */
[----:B------:R-:W-:-:S13]  /*2d230*/  ISETP.GE.AND P5, PT, R7, R2, PT ;  /* 0x000000020700720c */ /* 0x000fda0003fa6270 */
[----:B------:R-:W-:Y:S05]  /*2d240*/  WARPSYNC.COLLECTIVE R15, `(.L_x_2314) ;  /* 0x000000000f087348 */ /* 0x000fea0003c00000 */
[----:B------:R0:W1:Y:S02]  /*2d250*/  SHFL.IDX P6, R14, R13, R12, R11 ;  /* 0x0000000c0d0e7389 */ /* 0x00006400000c000b */
[----:B01----:R-:W-:Y:S01]  /*2d260*/  ENDCOLLECTIVE ;  /* 0x000000000000791b */ /* 0x003fe20003800000 */
.L_x_2314:
[----:B------:R-:W-:Y:S02]  /*2d270*/  @!P5 LEA R5, P4, R10, R5, 0x1 ;  /* 0x000000050a05d211 */ /* 0x000fe400078808ff */
[----:B------:R-:W-:-:S03]  /*2d280*/  MOV R13, R4 ;  /* 0x00000004000d7202 */ /* 0x000fc60000000f00 */
[----:B------:R-:W-:-:S04]  /*2d290*/  @!P5 IMAD.X R6, RZ, RZ, R8, P4 ;  /* 0x000000ffff06d224 */ /* 0x000fc800020e0608 */
[----:B------:R-:W-:Y:S01]  /*2d2a0*/  @!P5 IMAD.MOV.U32 R7, RZ, RZ, R6 ;  /* 0x000000ffff07d224 */ /* 0x000fe200078e0006 */
[----:B------:R-:W-:Y:S01]  /*2d2b0*/  @!P5 MOV R6, R5 ;  /* 0x000000050006d202 */ /* 0x000fe20000000f00 */
[----:B------:R-:W-:-:S07]  /*2d2c0*/  IMAD.MOV.U32 R5, RZ, RZ, R14 ;  /* 0x000000ffff057224 */ /* 0x000fce00078e000e */
[----:B------:R-:W-:Y:S05]  /*2d2d0*/  WARPSYNC.COLLECTIVE R15, `(.L_x_2315) ;  /* 0x000000000f087348 */ /* 0x000fea0003c00000 */
[----:B------:R0:W1:Y:S02]  /*2d2e0*/  SHFL.IDX P6, R14, R13, R12, R11 ;  /* 0x0000000c0d0e7389 */ /* 0x00006400000c000b */
[----:B01----:R-:W-:Y:S01]  /*2d2f0*/  ENDCOLLECTIVE ;  /* 0x000000000000791b */ /* 0x003fe20003800000 */
.L_x_2315:
[----:B------:R-:W-:Y:S01]  /*2d300*/  @!PT LDS RZ, [RZ] ;  /* 0x00000000fffff984 */ /* 0x000fe20000000800 */
[----:B------:R-:W-:Y:S01]  /*2d310*/  @!PT LDS RZ, [RZ] ;  /* 0x00000000fffff984 */ /* 0x000fe20000000800 */
[----:B------:R-:W-:Y:S01]  /*2d320*/  @!PT LDS RZ, [RZ] ;  /* 0x00000000fffff984 */ /* 0x000fe20000000800 */
[----:B------:R0:W-:Y:S04]  /*2d330*/  @!P5 LDGSTS.E.BYPASS.LTC128B.128 [R9+0x13400], desc[UR60][R6.64], !P0 ;  /* 0x134000000609dfae */ /* 0x0001e8000c101d7c */
[----:B------:R0:W-:Y:S04]  /*2d340*/  @!P5 LDGSTS.E.BYPASS.LTC128B.128 [R9+0x17400], desc[UR60][R6.64+0x80], !P1 ;  /* 0x174000800609dfae */ /* 0x0001e8000c901d7c */
[----:B------:R0:W-:Y:S04]  /*2d350*/  @!P5 LDGSTS.E.BYPASS.LTC128B.128 [R9+0x1b400], desc[UR60][R6.64+0x100], !P2 ;  /* 0x1b4001000609dfae */ /* 0x0001e8000d101d7c */
[----:B------:R0:W-:Y:S01]  /*2d360*/  @!P5 LDGSTS.E.BYPASS.LTC128B.128 [R9+0x1f400], desc[UR60][R6.64+0x180], !P3 ;  /* 0x1f4001800609dfae */ /* 0x0001e2000d901d7c */
[----:B------:R-:W-:Y:S01]  /*2d370*/  IMAD.MOV.U32 R3, RZ, RZ, R14 ;  /* 0x000000ffff037224 */ /* 0x000fe200078e000e */
[----:B------:R-:W-:Y:S06]  /*2d380*/  BRA `(.L_x_2316) ;  /* 0xffffff9400f07947 */ /* 0x000fec000383ffff */
.L_x_2130:
[----:B0-----:R-:W3:Y:S02]  /*2d390*/  LDL R2, [R1] ;  /* 0x0000000001027983 */ /* 0x001ee40000100800 */
[----:B---3--:R0:W1:Y:S02]  /*2d3a0*/  SYNCS.PHASECHK.TRANS64.TRYWAIT P0, [R2+URZ+0x30820], R0 ;  /* 0x03082000020075a7 */ /* 0x008064000800017f */
[----:B-1----:R-:W-:Y:S05]  /*2d3b0*/  @!P0 NANOSLEEP.SYNCS 0x989680 ;  /* 0x009896800000895d */ /* 0x002fea0003900000 */
[----:B------:R-:W1:Y:S02]  /*2d3c0*/  @!P0 SYNCS.PHASECHK.TRANS64 P0, [R2+URZ+0x30820], R0 ;  /* 0x03082000020085a7 */ /* 0x000e64000800007f */
[----:B-1----:R-:W-:Y:S05]  /*2d3d0*/  @!P0 BRA `(.L_x_2130) ;  /* 0xfffffffc00ec8947 */ /* 0x002fea000383ffff */
[----:B------:R-:W-:Y:S05]  /*2d3e0*/  BRA `(.L_x_2317) ;  /* 0xffffff98006c7947 */ /* 0x000fea000383ffff */
.L_x_2139:
[----:B-1----:R1:W2:Y:S02]  /*2d3f0*/  SYNCS.PHASECHK.TRANS64.TRYWAIT P0, [R3+URZ+0x30840], R2 ;  /* 0x03084002030075a7 */ /* 0x0022a4000800017f */
[----:B--2---:R-:W-:Y:S05]  /*2d400*/  @!P0 NANOSLEEP.SYNCS 0x989680 ;  /* 0x009896800000895d */ /* 0x004fea0003900000 */
[----:B------:R-:W2:Y:S02]  /*2d410*/  @!P0 SYNCS.PHASECHK.TRANS64 P0, [R3+URZ+0x30840], R2 ;  /* 0x03084002030085a7 */ /* 0x000ea4000800007f */
[----:B--2---:R-:W-:Y:S05]  /*2d420*/  @!P0 BRA `(.L_x_2139) ;  /* 0xfffffffc00f08947 */ /* 0x004fea000383ffff */
[----:B------:R-:W-:Y:S05]  /*2d430*/  BRA `(.L_x_2318) ;  /* 0xffffff9c00387947 */ /* 0x000fea000383ffff */
.L_x_2147:
[----:B0-----:R0:W1:Y:S02]  /*2d440*/  SYNCS.PHASECHK.TRANS64.TRYWAIT P0, [R3+URZ+0x60], R2 ;  /* 0x00006002030075a7 */ /* 0x001064000800017f */
[----:B-1----:R-:W-:Y:S05]  /*2d450*/  @!P0 NANOSLEEP.SYNCS 0x989680 ;  /* 0x009896800000895d */ /* 0x002fea0003900000 */
[----:B------:R-:W1:Y:S02]  /*2d460*/  @!P0 SYNCS.PHASECHK.TRANS64 P0, [R3+URZ+0x60], R2 ;  /* 0x00006002030085a7 */ /* 0x000e64000800007f */
[----:B-1----:R-:W-:Y:S05]  /*2d470*/  @!P0 BRA `(.L_x_2147) ;  /* 0xfffffffc00f08947 */ /* 0x002fea000383ffff */
[----:B------:R-:W-:Y:S05]  /*2d480*/  BRA `(.L_x_2319) ;  /* 0xffffffa000947947 */ /* 0x000fea000383ffff */
.L_x_2158:
[----:B-1----:R1:W2:Y:S02]  /*2d490*/  SYNCS.PHASECHK.TRANS64.TRYWAIT P0, [R3+URZ+0x30840], R2 ;  /* 0x03084002030075a7 */ /* 0x0022a4000800017f */
[----:B--2---:R-:W-:Y:S05]  /*2d4a0*/  @!P0 NANOSLEEP.SYNCS 0x989680 ;  /* 0x009896800000895d */ /* 0x004fea0003900000 */
[----:B------:R-:W2:Y:S02]  /*2d4b0*/  @!P0 SYNCS.PHASECHK.TRANS64 P0, [R3+URZ+0x30840], R2 ;  /* 0x03084002030085a7 */ /* 0x000ea4000800007f */
[----:B--2---:R-:W-:Y:S05]  /*2d4c0*/  @!P0 BRA `(.L_x_2158) ;  /* 0xfffffffc00f08947 */ /* 0x004fea000383ffff */
[----:B------:R-:W-:Y:S05]  /*2d4d0*/  BRA `(.L_x_2320) ;  /* 0xffffffa800b87947 */ /* 0x000fea000383ffff */
.L_x_2166:
[----:B0-----:R0:W1:Y:S02]  /*2d4e0*/  SYNCS.PHASECHK.TRANS64.TRYWAIT P0, [R2+URZ+0x60], R3 ;  /* 0x00006003020075a7 */ /* 0x001064000800017f */
[----:B-1----:R-:W-:Y:S05]  /*2d4f0*/  @!P0 NANOSLEEP.SYNCS 0x989680 ;  /* 0x009896800000895d */ /* 0x002fea0003900000 */
[----:B------:R-:W1:Y:S02]  /*2d500*/  @!P0 SYNCS.PHASECHK.TRANS64 P0, [R2+URZ+0x60], R3 ;  /* 0x00006003020085a7 */ /* 0x000e64000800007f */
[----:B-1----:R-:W-:Y:S05]  /*2d510*/  @!P0 BRA `(.L_x_2166) ;  /* 0xfffffffc00f08947 */ /* 0x002fea000383ffff */
[----:B------:R-:W-:Y:S05]  /*2d520*/  BRA `(.L_x_2321) ;  /* 0xffffffb000147947 */ /* 0x000fea000383ffff */
.L_x_2177:
[----:B---3--:R3:W4:Y:S02]  /*2d530*/  SYNCS.PHASECHK.TRANS64.TRYWAIT P0, [R2+URZ+0x30840], R3 ;  /* 0x03084003020075a7 */ /* 0x008724000800017f */
[----:B----4-:R-:W-:Y:S05]  /*2d540*/  @!P0 NANOSLEEP.SYNCS 0x989680 ;  /* 0x009896800000895d */ /* 0x010fea0003900000 */
[----:B------:R-:W4:Y:S02]  /*2d550*/  @!P0 SYNCS.PHASECHK.TRANS64 P0, [R2+URZ+0x30840], R3 ;  /* 0x03084003020085a7 */ /* 0x000f24000800007f */
[----:B----4-:R-:W-:Y:S05]  /*2d560*/  @!P0 BRA `(.L_x_2177) ;  /* 0xfffffffc00f08947 */ /* 0x010fea000383ffff */
[----:B------:R-:W-:Y:S05]  /*2d570*/  BRA `(.L_x_2322) ;  /* 0xffffffb400fc7947 */ /* 0x000fea000383ffff */
.L_x_2185:
[----:B0-----:R0:W1:Y:S02]  /*2d580*/  SYNCS.PHASECHK.TRANS64.TRYWAIT P0, [R2+URZ+0x60], R5 ;  /* 0x00006005020075a7 */ /* 0x001064000800017f */
[----:B-1----:R-:W-:Y:S05]  /*2d590*/  @!P0 NANOSLEEP.SYNCS 0x989680 ;  /* 0x009896800000895d */ /* 0x002fea0003900000 */
[----:B------:R-:W1:Y:S02]  /*2d5a0*/  @!P0 SYNCS.PHASECHK.TRANS64 P0, [R2+URZ+0x60], R5 ;  /* 0x00006005020085a7 */ /* 0x000e64000800007f */
[----:B-1----:R-:W-:Y:S05]  /*2d5b0*/  @!P0 BRA `(.L_x_2185) ;  /* 0xfffffffc00f08947 */ /* 0x002fea000383ffff */
[----:B------:R-:W-:Y:S05]  /*2d5c0*/  BRA `(.L_x_2323) ;  /* 0xffffffbc00587947 */ /* 0x000fea000383ffff */
.L_x_2198:
[----:B---3--:R3:W4:Y:S02]  /*2d5d0*/  SYNCS.PHASECHK.TRANS64.TRYWAIT P0, [R0+URZ+0x30860], R2 ;  /* 0x03086002000075a7 */ /* 0x008724000800017f */
[----:B----4-:R-:W-:Y:S05]  /*2d5e0*/  @!P0 NANOSLEEP.SYNCS 0x989680 ;  /* 0x009896800000895d */ /* 0x010fea0003900000 */
[----:B------:R-:W4:Y:S02]  /*2d5f0*/  @!P0 SYNCS.PHASECHK.TRANS64 P0, [R0+URZ+0x30860], R2 ;  /* 0x03086002000085a7 */ /* 0x000f24000800007f */
[----:B----4-:R-:W-:Y:S05]  /*2d600*/  @!P0 BRA `(.L_x_2198) ;  /* 0xfffffffc00f08947 */ /* 0x010fea000383ffff */
[----:B------:R-:W-:Y:S05]  /*2d610*/  BRA `(.L_x_2324) ;  /* 0xffffffc400247947 */ /* 0x000fea000383ffff */
.L_x_2207:
[----:B------:R-:W-:Y:S01]  /*2d620*/  BSSY B0, `(.L_x_2325) ;  /* 0x0000008000007945 */ /* 0x000fe20003800000 */
[----:B------:R-:W-:Y:S01]  /*2d630*/  IMAD.MOV.U32 R13, RZ, RZ, R16 ;  /* 0x000000ffff0d7224 */ /* 0x000fe200078e0010 */
[----:B0-----:R-:W-:Y:S01]  /*2d640*/  MOV R11, 0x1f ;  /* 0x0000001f000b7802 */ /* 0x001fe20000000f00 */
[----:B-1----:R-:W-:Y:S02]  /*2d650*/  IMAD.MOV.U32 R12, RZ, RZ, RZ ;  /* 0x000000ffff0c7224 */ /* 0x002fe400078e00ff */
[----:B------:R-:W-:-:S07]  /*2d660*/  IMAD.MOV.U32 R15, RZ, RZ, -0x1 ;  /* 0xffffffffff0f7424 */ /* 0x000fce00078e00ff */
[----:B------:R-:W-:Y:S05]  /*2d670*/  WARPSYNC.COLLECTIVE R15, `(.L_x_2326) ;  /* 0x000000000f087348 */ /* 0x000fea0003c00000 */
[----:B------:R0:W1:Y:S02]  /*2d680*/  SHFL.IDX P6, R14, R13, R12, R11 ;  /* 0x0000000c0d0e7389 */ /* 0x00006400000c000b */
[----:B01----:R-:W-:Y:S01]  /*2d690*/  ENDCOLLECTIVE ;  /* 0x000000000000791b */ /* 0x003fe20003800000 */
.L_x_2326:
[----:B------:R-:W-:Y:S05]  /*2d6a0*/  BSYNC B0 ;  /* 0x0000000000007941 */ /* 0x000fea0003800000 */
.L_x_2325:
[----:B------:R-:W-:Y:S01]  /*2d6b0*/  IMAD.MOV.U32 R13, RZ, RZ, R16 ;  /* 0x000000ffff0d7224 */ /* 0x000fe200078e0010 */
[----:B------:R-:W-:Y:S01]  /*2d6c0*/  MOV R12, 0x1 ;  /* 0x00000001000c7802 */ /* 0x000fe20000000f00 */
[----:B------:R-:W-:Y:S01]  /*2d6d0*/  IMAD.MOV.U32 R11, RZ, RZ, 0x1f ;  /* 0x0000001fff0b7424 */ /* 0x000fe200078e00ff */
[----:B------:R-:W-:Y:S01]  /*2d6e0*/  IADD3 R4, R19, R6, RZ ;  /* 0x0000000613047210 */ /* 0x000fe20007ffe0ff */
[----:B------:R-:W-:Y:S02]  /*2d6f0*/  IMAD.MOV.U32 R15, RZ, RZ, -0x1 ;  /* 0xffffffffff0f7424 */ /* 0x000fe400078e00ff */
[----:B------:R-:W-:-:S07]  /*2d700*/  IMAD.MOV.U32 R0, RZ, RZ, R14 ;  /* 0x000000ffff007224 */ /* 0x000fce00078e000e */
[----:B------:R-:W-:Y:S05]  /*2d710*/  WARPSYNC.COLLECTIVE R15, `(.L_x_2327) ;  /* 0x000000000f087348 */ /* 0x000fea0003c00000 */
[----:B------:R0:W1:Y:S02]  /*2d720*/  SHFL.IDX P6, R14, R13, R12, R11 ;  /* 0x0000000c0d0e7389 */ /* 0x00006400000c000b */
[----:B01----:R-:W-:Y:S01]  /*2d730*/  ENDCOLLECTIVE ;  /* 0x000000000000791b */ /* 0x003fe20003800000 */
.L_x_2327:
[----:B------:R-:W-:Y:S02]  /*2d740*/  ULDC UR4, c[0x0][0xc3c] ;  /* 0x00030f0000047ab9 */ /* 0x000fe40000000800 */
        /* <DEDUP_REMOVED lines=17> */
.L_x_2328:
[----:B------:R-:W-:Y:S01]  /*2d860*/  MOV R12, 0x2 ;  /* 0x00000002000c7802 */ /* 0x000fe20000000f00 */
[----:B------:R-:W-:-:S05]  /*2d870*/  IMAD.MOV.U32 R2, RZ, RZ, R14 ;  /* 0x000000ffff027224 */ /* 0x000fca00078e000e */
[----:B------:R-:W-:-:S05]  /*2d880*/  SEL R2, R2, RZ, P1 ;  /* 0x000000ff02027207 */ /* 0x000fca0000800000 */
[----:B------:R-:W-:-:S04]  /*2d890*/  IMAD.IADD R2, R3, 0x1, R2 ;  /* 0x0000000103027824 */ /* 0x000fc800078e0202 */
[----:B------:R-:W-:-:S07]  /*2d8a0*/  IMAD.MOV.U32 R13, RZ, RZ, R2 ;  /* 0x000000ffff0d7224 */ /* 0x000fce00078e0002 */
[----:B------:R-:W-:Y:S05]  /*2d8b0*/  WARPSYNC.COLLECTIVE R15, `(.L_x_2329) ;  /* 0x000000000f087348 */ /* 0x000fea0003c00000 */
[----:B------:R0:W1:Y:S02]  /*2d8c0*/  SHFL.UP P6, R14, R13, R12, R11 ;  /* 0x0400000c0d0e7389 */ /* 0x00006400000c000b */
[----:B01----:R-:W-:Y:S01]  /*2d8d0*/  ENDCOLLECTIVE ;  /* 0x000000000000791b */ /* 0x003fe20003800000 */
.L_x_2329:
        /* <DEDUP_REMOVED lines=8> */
.L_x_2330:
        /* <DEDUP_REMOVED lines=8> */
.L_x_2331:
        /* <DEDUP_REMOVED lines=8> */
.L_x_2332:
[----:B------:R-:W-:Y:S01]  /*2da60*/  MOV R12, 0x1f ;  /* 0x0000001f000c7802 */ /* 0x000fe20000000f00 */
        /* <DEDUP_REMOVED lines=8> */
.L_x_2333:
[----:B------:R-:W-:Y:S01]  /*2daf0*/  IMAD.MOV.U32 R16, RZ, RZ, R14 ;  /* 0x000000ffff107224 */ /* 0x000fe200078e000e */
[----:B------:R-:W-:Y:S06]  /*2db00*/  BRA `(.L_x_2334) ;  /* 0xffffffc800187947 */ /* 0x000fec000383ffff */
.L_x_2212:
[----:B------:R-:W-:Y:S01]  /*2db10*/  BSSY B0, `(.L_x_2335) ;  /* 0x0000008000007945 */ /* 0x000fe20003800000 */
[----:B-----5:R-:W-:Y:S01]  /*2db20*/  IMAD.MOV.U32 R13, RZ, RZ, R3 ;  /* 0x000000ffff0d7224 */ /* 0x020fe200078e0003 */
[----:B-1----:R-:W-:Y:S01]  /*2db30*/  MOV R12, 0x1 ;  /* 0x00000001000c7802 */ /* 0x002fe20000000f00 */
[----:B0-----:R-:W-:Y:S02]  /*2db40*/  IMAD.MOV.U32 R11, RZ, RZ, RZ ;  /* 0x000000ffff0b7224 */ /* 0x001fe400078e00ff */
[----:B------:R-:W-:-:S07]  /*2db50*/  IMAD.MOV.U32 R15, RZ, RZ, -0x1 ;  /* 0xffffffffff0f7424 */ /* 0x000fce00078e00ff */
[----:B--2---:R-:W-:Y:S05]  /*2db60*/  WARPSYNC.COLLECTIVE R15, `(.L_x_2336) ;  /* 0x000000000f087348 */ /* 0x004fea0003c00000 */
[----:B------:R0:W1:Y:S02]  /*2db70*/  SHFL.UP P6, R14, R13, R12, R11 ;  /* 0x0400000c0d0e7389 */ /* 0x00006400000c000b */
[----:B012---:R-:W-:Y:S01]  /*2db80*/  ENDCOLLECTIVE ;  /* 0x000000000000791b */ /* 0x007fe20003800000 */
.L_x_2336:
[----:B------:R-:W-:Y:S05]  /*2db90*/  BSYNC B0 ;  /* 0x0000000000007941 */ /* 0x000fea0003800000 */
.L_x_2335:
[----:B------:R-:W-:Y:S01]  /*2dba0*/  IMAD.MOV.U32 R2, RZ, RZ, R14 ;  /* 0x000000ffff027224 */ /* 0x000fe200078e000e */
[----:B------:R-:W-:Y:S01]  /*2dbb0*/  MOV R15, 0xffffffff ;  /* 0xffffffff000f7802 */ /* 0x000fe20000000f00 */
[----:B------:R-:W-:Y:S02]  /*2dbc0*/  IMAD.MOV.U32 R12, RZ, RZ, 0x2 ;  /* 0x00000002ff0c7424 */ /* 0x000fe400078e00ff */
[----:B------:R-:W-:Y:S01]  /*2dbd0*/  IMAD.MOV.U32 R11, RZ, RZ, RZ ;  /* 0x000000ffff0b7224 */ /* 0x000fe200078e00ff */
[----:B------:R-:W-:-:S04]  /*2dbe0*/  SEL R2, R2, RZ, P1 ;  /* 0x000000ff02027207 */ /* 0x000fc80000800000 */
[----:B------:R-:W-:-:S05]  /*2dbf0*/  IADD3 R2, R3, R2, RZ ;  /* 0x0000000203027210 */ /* 0x000fca0007ffe0ff */
[----:B------:R-:W-:-:S07]  /*2dc00*/  IMAD.MOV.U32 R13, RZ, RZ, R2 ;  /* 0x000000ffff0d7224 */ /* 0x000fce00078e0002 */
[----:B------:R-:W-:Y:S05]  /*2dc10*/  WARPSYNC.COLLECTIVE R15, `(.L_x_2337) ;  /* 0x000000000f087348 */ /* 0x000fea0003c00000 */
[----:B------:R0:W1:Y:S02]  /*2dc20*/  SHFL.UP P6, R14, R13, R12, R11 ;  /* 0x0400000c0d0e7389 */ /* 0x00006400000c000b */
[----:B01----:R-:W-:Y:S01]  /*2dc30*/  ENDCOLLECTIVE ;  /* 0x000000000000791b */ /* 0x003fe20003800000 */
.L_x_2337:
        /* <DEDUP_REMOVED lines=8> */
.L_x_2338:
        /* <DEDUP_REMOVED lines=8> */
.L_x_2339:
        /* <DEDUP_REMOVED lines=8> */
.L_x_2340:
        /* <DEDUP_REMOVED lines=9> */
.L_x_2341:
[----:B------:R-:W-:Y:S01]  /*2de50*/  IMAD.MOV.U32 R16, RZ, RZ, R14 ;  /* 0x000000ffff107224 */ /* 0x000fe200078e000e */
[----:B------:R-:W-:Y:S06]  /*2de60*/  BRA `(.L_x_2342) ;  /* 0xffffffc400dc7947 */ /* 0x000fec000383ffff */
.L_x_2214:
[----:B------:R-:W-:Y:S01]  /*2de70*/  BSSY B0, `(.L_x_2343) ;  /* 0x0000006000007945 */ /* 0x000fe20003800000 */
[----:B------:R-:W-:Y:S01]  /*2de80*/  PLOP3.LUT P6, PT, P6, PT, PT, 0x8, 0x0 ;  /* 0x000000000000781c */ /* 0x000fe200037ce170 */
[----:B------:R-:W-:-:S12]  /*2de90*/  IMAD.MOV.U32 R15, RZ, RZ, -0x1 ;  /* 0xffffffffff0f7424 */ /* 0x000fd800078e00ff */
[----:B012---:R-:W-:Y:S05]  /*2dea0*/  WARPSYNC.COLLECTIVE R15, `(.L_x_2344) ;  /* 0x000000000f087348 */ /* 0x007fea0003c00000 */
[----:B------:R-:W-:Y:S01]  /*2deb0*/  VOTE.ANY R14, PT, P6 ;  /* 0x00000000000e7806 */ /* 0x000fe200030e0100 */
[----:B012---:R-:W-:Y:S06]  /*2dec0*/  ENDCOLLECTIVE ;  /* 0x000000000000791b */ /* 0x007fec0003800000 */
.L_x_2344:
[----:B------:R-:W-:Y:S05]  /*2ded0*/  BSYNC B0 ;  /* 0x0000000000007941 */ /* 0x000fea0003800000 */
.L_x_2343:
[----:B------:R-:W-:Y:S01]  /*2dee0*/  MOV R5, R14 ;  /* 0x0000000e00057202 */ /* 0x000fe20000000f00 */
[----:B------:R-:W-:Y:S01]  /*2def0*/  IMAD.MOV.U32 R13, RZ, RZ, R3 ;  /* 0x000000ffff0d7224 */ /* 0x000fe200078e0003 */
[----:B------:R-:W-:Y:S01]  /*2df00*/  MOV R15, 0xffffffff ;  /* 0xffffffff000f7802 */ /* 0x000fe20000000f00 */
[----:B------:R-:W-:Y:S01]  /*2df10*/  IMAD.MOV.U32 R11, RZ, RZ, 0x1f ;  /* 0x0000001fff0b7424 */ /* 0x000fe200078e00ff */
[----:B------:R-:W0:Y:S02]  /*2df20*/  POPC R6, R5 ;  /* 0x0000000500067309 */ /* 0x000e240000000000 */
[----:B0-----:R-:W-:-:S07]  /*2df30*/  IMAD.MOV.U32 R12, RZ, RZ, R6 ;  /* 0x000000ffff0c7224 */ /* 0x001fce00078e0006 */
[----:B------:R-:W-:Y:S05]  /*2df40*/  WARPSYNC.COLLECTIVE R15, `(.L_x_2345) ;  /* 0x000000000f087348 */ /* 0x000fea0003c00000 */
[----:B------:R0:W1:Y:S02]  /*2df50*/  SHFL.IDX P6, R14, R13, R12, R11 ;  /* 0x0000000c0d0e7389 */ /* 0x00006400000c000b */
[----:B01----:R-:W-:Y:S01]  /*2df60*/  ENDCOLLECTIVE ;  /* 0x000000000000791b */ /* 0x003fe20003800000 */
.L_x_2345:
[----:B------:R-:W-:Y:S01]  /*2df70*/  IMAD.MOV.U32 R17, RZ, RZ, R14 ;  /* 0x000000ffff117224 */ /* 0x000fe200078e000e */
[----:B------:R-:W-:Y:S06]  /*2df80*/  BRA `(.L_x_2346) ;  /* 0xffffffc400cc7947 */ /* 0x000fec000383ffff */
.L_x_2216:
[----:B------:R-:W-:Y:S01]  /*2df90*/  BSSY B0, `(.L_x_2347) ;  /* 0x0000007000007945 */ /* 0x000fe20003800000 */
[----:B------:R-:W-:Y:S01]  /*2dfa0*/  IMAD.MOV.U32 R13, RZ, RZ, R2 ;  /* 0x000000ffff0d7224 */ /* 0x000fe200078e0002 */
[----:B------:R-:W-:Y:S01]  /*2dfb0*/  MOV R15, 0xffffffff ;  /* 0xffffffff000f7802 */ /* 0x000fe20000000f00 */
[----:B0-----:R-:W-:-:S07]  /*2dfc0*/  IMAD.MOV.U32 R11, RZ, RZ, 0x1f ;  /* 0x0000001fff0b7424 */ /* 0x001fce00078e00ff */
[----:B--234-:R-:W-:Y:S05]  /*2dfd0*/  WARPSYNC.COLLECTIVE R15, `(.L_x_2348) ;  /* 0x000000000f087348 */ /* 0x01cfea0003c00000 */
[----:B------:R0:W1:Y:S02]  /*2dfe0*/  SHFL.IDX P6, R14, R13, R12, R11 ;  /* 0x0000000c0d0e7389 */ /* 0x00006400000c000b */
[----:B01234-:R-:W-:Y:S01]  /*2dff0*/  ENDCOLLECTIVE ;  /* 0x000000000000791b */ /* 0x01ffe20003800000 */
.L_x_2348:
[----:B------:R-:W-:Y:S05]  /*2e000*/  BSYNC B0 ;  /* 0x0000000000007941 */ /* 0x000fea0003800000 */
.L_x_2347:
[----:B------:R-:W-:Y:S01]  /*2e010*/  IMAD.MOV.U32 R2, RZ, RZ, R14 ;  /* 0x000000ffff027224 */ /* 0x000fe200078e000e */
[----:B------:R-:W-:Y:S06]  /*2e020*/  BRA `(.L_x_2349) ;  /* 0xffffffc400c07947 */ /* 0x000fec000383ffff */
.L_x_2220:
[----:B0-----:R0:W2:Y:S02]  /*2e030*/  SYNCS.PHASECHK.TRANS64.TRYWAIT P0, [R0+URZ+0x30820], R3 ;  /* 0x03082003000075a7 */ /* 0x0010a4000800017f */
[----:B--2---:R-:W-:Y:S05]  /*2e040*/  @!P0 NANOSLEEP.SYNCS 0x989680 ;  /* 0x009896800000895d */ /* 0x004fea0003900000 */
[----:B------:R-:W2:Y:S02]  /*2e050*/  @!P0 SYNCS.PHASECHK.TRANS64 P0, [R0+URZ+0x30820], R3 ;  /* 0x03082003000085a7 */ /* 0x000ea4000800007f */
[----:B--2---:R-:W-:Y:S05]  /*2e060*/  @!P0 BRA `(.L_x_2220) ;  /* 0xfffffffc00f08947 */ /* 0x004fea000383ffff */
[----:B------:R-:W-:Y:S05]  /*2e070*/  BRA `(.L_x_2350) ;  /* 0xffffffcc00447947 */ /* 0x000fea000383ffff */
.L_x_2221:
[----:B------:R-:W2:Y:S01]  /*2e080*/  S2R R2, SR_TID.X ;  /* 0x0000000000027919 */ /* 0x000ea20000002100 */
[----:B------:R-:W-:Y:S01]  /*2e090*/  BSSY B0, `(.L_x_2351) ;  /* 0x000000a000007945 */ /* 0x000fe20003800000 */
[----:B-1----:R-:W-:Y:S01]  /*2e0a0*/  IMAD.MOV.U32 R12, RZ, RZ, RZ ;  /* 0x000000ffff0c7224 */ /* 0x002fe200078e00ff */
[----:B------:R-:W-:Y:S01]  /*2e0b0*/  MOV R11, 0x1f ;  /* 0x0000001f000b7802 */ /* 0x000fe20000000f00 */
[----:B------:R-:W-:Y:S01]  /*2e0c0*/  IMAD.MOV.U32 R15, RZ, RZ, -0x1 ;  /* 0xffffffffff0f7424 */ /* 0x000fe200078e00ff */
[----:B--2---:R-:W-:-:S04]  /*2e0d0*/  SHF.R.U32.HI R2, RZ, 0x5, R2 ;  /* 0x00000005ff027819 */ /* 0x004fc80000011602 */
[----:B------:R-:W-:-:S05]  /*2e0e0*/  LOP3.LUT R2, R2, 0x3, RZ, 0xc0, !PT ;  /* 0x0000000302027812 */ /* 0x000fca00078ec0ff */
[----:B------:R-:W-:-:S07]  /*2e0f0*/  IMAD.MOV.U32 R13, RZ, RZ, R2 ;  /* 0x000000ffff0d7224 */ /* 0x000fce00078e0002 */
[----:B0-----:R-:W-:Y:S05]  /*2e100*/  WARPSYNC.COLLECTIVE R15, `(.L_x_2352) ;  /* 0x000000000f087348 */ /* 0x001fea0003c00000 */
[----:B------:R1:W2:Y:S02]  /*2e110*/  SHFL.IDX P6, R14, R13, R12, R11 ;  /* 0x0000000c0d0e7389 */ /* 0x0002a400000c000b */
[----:B012---:R-:W-:Y:S01]  /*2e120*/  ENDCOLLECTIVE ;  /* 0x000000000000791b */ /* 0x007fe20003800000 */
.L_x_2352:
[----:B------:R-:W-:Y:S05]  /*2e130*/  BSYNC B0 ;  /* 0x0000000000007941 */ /* 0x000fea0003800000 */
.L_x_2351:
[----:B------:R-:W-:Y:S05]  /*2e140*/  BRA `(.L_x_2353) ;  /* 0xffffffcc002c7947 */ /* 0x000fea000383ffff */
.L_x_2222:
[----:B------:R-:W-:Y:S01]  /*2e150*/  BSSY B0, `(.L_x_2354) ;  /* 0x0000006000007945 */ /* 0x000fe20003800000 */
[----:B------:R-:W-:-:S07]  /*2e160*/  IMAD.MOV.U32 R15, RZ, RZ, -0x1 ;  /* 0xffffffffff0f7424 */ /* 0x000fce00078e00ff */
[----:B012---:R-:W-:Y:S05]  /*2e170*/  WARPSYNC.COLLECTIVE R15, `(.L_x_2355) ;  /* 0x000000000f0c7348 */ /* 0x007fea0003c00000 */
[----:B------:R-:W-:Y:S02]  /*2e180*/  ELECT P6, UR62, PT ;  /* 0x00000000003e782f */ /* 0x000fe400038c0000 */
[----:B------:R-:W-:Y:S01]  /*2e190*/  MOV R14, UR62 ;  /* 0x0000003e000e7c02 */ /* 0x000fe20008000f00 */
[----:B012---:R-:W-:Y:S10]  /*2e1a0*/  ENDCOLLECTIVE ;  /* 0x000000000000791b */ /* 0x007ff40003800000 */
.L_x_2355:
[----:B------:R-:W-:Y:S05]  /*2e1b0*/  BSYNC B0 ;  /* 0x0000000000007941 */ /* 0x000fea0003800000 */
.L_x_2354:
[----:B------:R-:W-:Y:S05]  /*2e1c0*/  BRA `(.L_x_2356) ;  /* 0xffffffcc00207947 */ /* 0x000fea000383ffff */
.L_x_2224:
[----:B0-----:R0:W2:Y:S02]  /*2e1d0*/  SYNCS.PHASECHK.TRANS64.TRYWAIT P0, [R6+URZ], R5 ;  /* 0x00000005060075a7 */ /* 0x0010a4000800017f */
[----:B--2---:R-:W-:Y:S05]  /*2e1e0*/  @!P0 NANOSLEEP.SYNCS 0x989680 ;  /* 0x009896800000895d */ /* 0x004fea0003900000 */
[----:B------:R-:W2:Y:S02]  /*2e1f0*/  @!P0 SYNCS.PHASECHK.TRANS64 P0, [R6+URZ], R5 ;  /* 0x00000005060085a7 */ /* 0x000ea4000800007f */
[----:B--2---:R-:W-:Y:S05]  /*2e200*/  @!P0 BRA `(.L_x_2224) ;  /* 0xfffffffc00f08947 */ /* 0x004fea000383ffff */
[----:B------:R-:W-:Y:S05]  /*2e210*/  BRA `(.L_x_2357) ;  /* 0xffffffcc005c7947 */ /* 0x000fea000383ffff */
.L_x_2225:
[----:B--2---:R2:W3:Y:S02]  /*2e220*/  SYNCS.PHASECHK.TRANS64.TRYWAIT P0, [R7+URZ], R2 ;  /* 0x00000002070075a7 */ /* 0x0044e4000800017f */
[----:B---3--:R-:W-:Y:S05]  /*2e230*/  @!P0 NANOSLEEP.SYNCS 0x989680 ;  /* 0x009896800000895d */ /* 0x008fea0003900000 */
[----:B------:R-:W3:Y:S02]  /*2e240*/  @!P0 SYNCS.PHASECHK.TRANS64 P0, [R7+URZ], R2 ;  /* 0x00000002070085a7 */ /* 0x000ee4000800007f */
[----:B---3--:R-:W-:Y:S05]  /*2e250*/  @!P0 BRA `(.L_x_2225) ;  /* 0xfffffffc00f08947 */ /* 0x008fea000383ffff */
[----:B------:R-:W-:Y:S05]  /*2e260*/  BRA `(.L_x_2358) ;  /* 0xffffffcc00507947 */ /* 0x000fea000383ffff */
.L_x_2227:
[----:B---3--:R3:W4:Y:S02]  /*2e270*/  SYNCS.PHASECHK.TRANS64.TRYWAIT P0, [R4+URZ], R5 ;  /* 0x00000005040075a7 */ /* 0x008724000800017f */
[----:B----4-:R-:W-:Y:S05]  /*2e280*/  @!P0 NANOSLEEP.SYNCS 0x989680 ;  /* 0x009896800000895d */ /* 0x010fea0003900000 */
[----:B------:R-:W4:Y:S02]  /*2e290*/  @!P0 SYNCS.PHASECHK.TRANS64 P0, [R4+URZ], R5 ;  /* 0x00000005040085a7 */ /* 0x000f24000800007f */
[----:B----4-:R-:W-:Y:S05]  /*2e2a0*/  @!P0 BRA `(.L_x_2227) ;  /* 0xfffffffc00f08947 */ /* 0x010fea000383ffff */
[----:B------:R-:W-:Y:S05]  /*2e2b0*/  BRA `(.L_x_2359) ;  /* 0xffffffcc00587947 */ /* 0x000fea000383ffff */
.L_x_2360:
        /* <DEDUP_REMOVED lines=12> */
.L_x_3430:


//--------------------- .text._ZN7cutlass13device_kernelIN5flash11enable_sm90INS1_16FlashAttnFwdSm90INS1_25CollectiveMainloopFwdSm90ILi2EN4cute5tupleIJNS5_1CILi1EEES8_S8_EEENS6_IJNS7_ILi128EEENS7_ILi80EEENS7_ILi256EEEEEELi256ENS_6half_tEfNS_4arch4Sm90ELb1ELb0ELb1ELb0ELb0ELb0ELb0ELb1ELb1ELb1ELb0ELb0EEENS1_21CollectiveEpilogueFwdINS6_IJSA_SC_SB_EEES9_SE_SG_Li256ELb0ELb1ELb0ELb0EEENS1_30DynamicPersistentTileSchedulerILi256ELi128ELb0ELb1ELb1EEEEEEEEEvNT_6ParamsE --------------------------
	.section	.text._ZN7cutlass13device_kernelIN5flash11enable_sm90INS1_16FlashAttnFwdSm90INS1_25CollectiveMainloopFwdSm90ILi2EN4cute5tupleIJNS5_1CILi1EEES8_S8_EEENS6_IJNS7_ILi128EEENS7_ILi80EEENS7_ILi256EEEEEELi256ENS_6half_tEfNS_4arch4Sm90ELb1ELb0ELb1ELb0ELb0ELb0ELb0ELb1ELb1ELb1ELb0ELb0EEENS1_21CollectiveEpilogueFwdINS6_IJSA_SC_SB_EEES9_SE_SG_Li256ELb0ELb1ELb0ELb0EEENS1_30DynamicPersistentTileSchedulerILi256ELi128ELb0ELb1ELb1EEEEEEEEEvNT_6ParamsE,"ax",@progbits
	.align	128
.text._ZN7cutlass13device_kernelIN5flash11enable_sm90INS1_16FlashAttnFwdSm90INS1_25CollectiveMainloopFwdSm90ILi2EN4cute5tupleIJNS5_1CILi1EEES8_S8_EEENS6_IJNS7_ILi128EEENS7_ILi80EEENS7_ILi256EEEEEELi256ENS_6half_tEfNS_4arch4Sm90ELb1ELb0ELb1ELb0ELb0ELb0ELb0ELb1ELb1ELb1ELb0ELb0EEENS1_21CollectiveEpilogueFwdINS6_IJSA_SC_SB_EEES9_SE_SG_Li256ELb0ELb1ELb0ELb0EEENS1_30DynamicPersistentTileSchedulerILi256ELi128ELb0ELb1ELb1EEEEEEEEEvNT_6ParamsE:
        .type           _ZN7cutlass13device_kernelIN5flash11enable_sm90INS1_16FlashAttnFwdSm90INS1_25CollectiveMainloopFwdSm90ILi2EN4cute5tupleIJNS5_1CILi1EEES8_S8_EEENS6_IJNS7_ILi128EEENS7_ILi80EEENS7_ILi256EEEEEELi256ENS_6half_tEfNS_4arch4Sm90ELb1ELb0ELb1ELb0ELb0ELb0ELb0ELb1ELb1ELb1ELb0ELb0EEENS1_21CollectiveEpilogueFwdINS6_IJSA_SC_SB_EEES9_SE_SG_Li256ELb0ELb1ELb0ELb0EEENS1_30DynamicPersistentTileSchedulerILi256ELi128ELb0ELb1ELb1EEEEEEEEEvNT_6ParamsE,@function
        .size           _ZN7cutlass13device_kernelIN5flash11enable_sm90INS1_16FlashAttnFwdSm90INS1_25CollectiveMainloopFwdSm90ILi2EN4cute5tupleIJNS5_1CILi1EEES8_S8_EEENS6_IJNS7_ILi128EEENS7_ILi80EEENS7_ILi256EEEEEELi256ENS_6half_tEfNS_4arch4Sm90ELb1ELb0ELb1ELb0ELb0ELb0ELb0ELb1ELb1ELb1ELb0ELb0EEENS1_21CollectiveEpilogueFwdINS6_IJSA_SC_SB_EEES9_SE_SG_Li256ELb0ELb1ELb0ELb0EEENS1_30DynamicPersistentTileSchedulerILi256ELi128ELb0ELb1ELb1EEEEEEEEEvNT_6ParamsE,(.L_x_3431 - _ZN7cutlass13device_kernelIN5flash11enable_sm90INS1_16FlashAttnFwdSm90INS1_25CollectiveMainloopFwdSm90ILi2EN4cute5tupleIJNS5_1CILi1EEES8_S8_EEENS6_IJNS7_ILi128EEENS7_ILi80EEENS7_ILi256EEEEEELi256ENS_6half_tEfNS_4arch4Sm90ELb1ELb0ELb1ELb0ELb0ELb0ELb0ELb1ELb1ELb1ELb0ELb0EEENS1_21CollectiveEpilogueFwdINS6_IJSA_SC_SB_EEES9_SE_SG_Li256ELb0ELb1ELb0ELb0EEENS1_30DynamicPersistentTileSchedulerILi256ELi128ELb0ELb1ELb1EEEEEEEEEvNT_6ParamsE)
        .other          _ZN7cutlass13device_kernelIN5flash11enable_sm90INS1_16FlashAttnFwdSm90INS1_25CollectiveMainloopFwdSm90ILi2EN4cute5tupleIJNS5_1CILi1EEES8_S8_EEENS6_IJNS7_ILi128EEENS7_ILi80EEENS7_ILi256EEEEEELi256ENS_6half_tEfNS_4arch4Sm90ELb1ELb0ELb1ELb0ELb0ELb0ELb0ELb1ELb1ELb1ELb0ELb0EEENS1_21CollectiveEpilogueFwdINS6_IJSA_SC_SB_EEES9_SE_SG_Li256ELb0ELb1ELb0ELb0EEENS1_30DynamicPersistentTileSchedulerILi256ELi128ELb0ELb1ELb1EEEEEEEEEvNT_6ParamsE,@"STO_CUDA_ENTRY STV_DEFAULT"
_ZN7cutlass13device_kernelIN5flash11enable_sm90INS1_16FlashAttnFwdSm90INS1_25CollectiveMainloopFwdSm90ILi2EN4cute5tupleIJNS5_1CILi1EEES8_S8_EEENS6_IJNS7_ILi128EEENS7_ILi80EEENS7_ILi256EEEEEELi256ENS_6half_tEfNS_4arch4Sm90ELb1ELb0ELb1ELb0ELb0ELb0ELb0ELb1ELb1ELb1ELb0ELb0EEENS1_21CollectiveEpilogueFwdINS6_IJSA_SC_SB_EEES9_SE_SG_Li256ELb0ELb1ELb0ELb0EEENS1_30DynamicPersistentTileSchedulerILi256ELi128ELb0ELb1ELb1EEEEEEEEEvNT_6ParamsE:
        /* <DEDUP_REMOVED lines=18> */
.L_x_2362:
[----:B------:R-:W-:Y:S05]  /*0120*/  BSYNC B0 ;  /* 0x0000000000007941 */ /* 0x000fea0003800000 */
.L_x_2361:
        /* <DEDUP_REMOVED lines=41> */
.L_x_2363:
        /* <DEDUP_REMOVED lines=22> */
.L_x_2364:
        /* <DEDUP_REMOVED lines=18> */
.L_x_2365:
        /* <DEDUP_REMOVED lines=22> */
.L_x_2366:
        /* <DEDUP_REMOVED lines=22> */
.L_x_2367:
        /* <DEDUP_REMOVED lines=8> */
.L_x_2369:
        /* <DEDUP_REMOVED lines=21> */
[CC--:B------:R-:W-:Y:S01]  /*0ad0*/  LEA.HI R2, R3.reuse, R230.reuse, RZ, 0x5 ;  /* 0x000000e603027211 */ /* 0x0c0fe200078f28ff */
[----:B------:R-:W-:Y:S01]  /*0ae0*/  IMAD.IADD R221, R230, 0x1, -R221 ;  /* 0x00000001e6dd7824 */ /* 0x000fe200078e0add */
[C---:B------:R-:W-:Y:S01]  /*0af0*/  LOP3.LUT R7, R0.reuse, 0x3fffff0, RZ, 0xc0, !PT ;  /* 0x03fffff000077812 */ /* 0x040fe200078ec0ff */
[----:B------:R-:W-:Y:S01]  /*0b00*/  UMOV UR5, URZ ;  /* 0x0000003f00057c82 */ /* 0x000fe20008000000 */
[----:B------:R-:W-:Y:S01]  /*0b10*/  LEA.HI R0, R0, R9, RZ, 0x1 ;  /* 0x0000000900007211 */ /* 0x000fe200078f08ff */
[----:B------:R-:W-:Y:S01]  /*0b20*/  IMAD.SHL.U32 R2, R2, 0x20, RZ ;  /* 0x0000002002027824 */ /* 0x000fe200078e00ff */
[----:B------:R-:W-:Y:S01]  /*0b30*/  SHF.R.S32.HI R4, RZ, 0x1f, R221 ;  /* 0x0000001fff047819 */ /* 0x000fe200000114dd */
[----:B------:R-:W-:Y:S01]  /*0b40*/  IMAD.IADD R7, R230, 0x1, -R7 ;  /* 0x00000001e6077824 */ /* 0x000fe200078e0a07 */
[----:B------:R-:W-:Y:S01]  /*0b50*/  LOP3.LUT R0, R0, 0x1ffffffe, RZ, 0xc0, !PT ;  /* 0x1ffffffe00007812 */ /* 0x000fe200078ec0ff */
[----:B------:R-:W-:Y:S01]  /*0b60*/  IMAD.U32 R225, RZ, RZ, UR6 ;  /* 0x00000006ffe17e24 */ /* 0x000fe2000f8e00ff */
[----:B------:R-:W-:Y:S01]  /*0b70*/  LEA.HI R6, R4, R221, RZ, 0x2 ;  /* 0x000000dd04067211 */ /* 0x000fe200078f10ff */
[----:B------:R-:W-:Y:S01]  /*0b80*/  IMAD.U32 R220, RZ, RZ, UR5 ;  /* 0x00000005ffdc7e24 */ /* 0x000fe2000f8e00ff */
[----:B------:R-:W-:Y:S01]  /*0b90*/  LEA.HI R10, R3, R230, RZ, 0x2 ;  /* 0x000000e6030a7211 */ /* 0x000fe200078f10ff */
[----:B------:R-:W-:Y:S01]  /*0ba0*/  IMAD.IADD R0, R9, 0x1, -R0 ;  /* 0x0000000109007824 */ /* 0x000fe200078e0a00 */
[--C-:B------:R-:W-:Y:S01]  /*0bb0*/  SHF.R.S32.HI R8, RZ, 0x2, R6.reuse ;  /* 0x00000002ff087819 */ /* 0x100fe20000011406 */
[----:B------:R-:W-:Y:S01]  /*0bc0*/  IMAD.U32 R16, RZ, RZ, UR5 ;  /* 0x00000005ff107e24 */ /* 0x000fe2000f8e00ff */
[----:B------:R-:W-:-:S02]  /*0bd0*/  SHF.R.S32.HI R11, RZ, 0x1f, R6 ;  /* 0x0000001fff0b7819 */ /* 0x000fc40000011406 */
[----:B------:R-:W-:Y:S02]  /*0be0*/  SHF.R.S32.HI R222, RZ, 0x7, R5 ;  /* 0x00000007ffde7819 */ /* 0x000fe40000011405 */
[----:B------:R-:W-:Y:S02]  /*0bf0*/  LOP3.LUT R2, R2, 0xfffffc00, RZ, 0xc0, !PT ;  /* 0xfffffc0002027812 */ /* 0x000fe400078ec0ff */
[----:B------:R-:W-:Y:S02]  /*0c00*/  LOP3.LUT R9, R10, 0xfffffffc, RZ, 0xc0, !PT ;  /* 0xfffffffc0a097812 */ /* 0x000fe400078ec0ff */
[----:B------:R-:W-:Y:S01]  /*0c10*/  LEA.HI R11, R11, R8, RZ, 0x3 ;  /* 0x000000080b0b7211 */ /* 0x000fe200078f18ff */
[----:B------:R-:W-:Y:S01]  /*0c20*/  IMAD R7, R7, 0x40, R2 ;  /* 0x0000004007077824 */ /* 0x000fe200078e0202 */
[----:B------:R-:W-:Y:S01]  /*0c30*/  LEA.HI R5, R5, R222, RZ, 0x1 ;  /* 0x000000de05057211 */ /* 0x000fe200078f08ff */
[----:B------:R-:W-:Y:S01]  /*0c40*/  IMAD.IADD R2, R230, 0x1, -R9 ;  /* 0x00000001e6027824 */ /* 0x000fe200078e0a09 */
[----:B------:R-:W-:Y:S01]  /*0c50*/  LEA.HI R3, R3, R230, RZ, 0x3 ;  /* 0x000000e603037211 */ /* 0x000fe200078f18ff */
[----:B------:R-:W-:Y:S01]  /*0c60*/  IMAD R224, R0, 0x8, R7 ;  /* 0x0000000800e07824 */ /* 0x000fe200078e0207 */
[----:B------:R-:W-:-:S02]  /*0c70*/  LOP3.LUT R11, R11, 0xfffffff8, RZ, 0xc0, !PT ;  /* 0xfffffff80b0b7812 */ /* 0x000fc400078ec0ff */
[----:B------:R-:W-:Y:S02]  /*0c80*/  LEA.HI R4, R4, R221, RZ, 0x5 ;  /* 0x000000dd04047211 */ /* 0x000fe400078f28ff */
[----:B------:R-:W-:Y:S01]  /*0c90*/  LOP3.LUT R9, R5, 0x3fffffe, RZ, 0xc0, !PT ;  /* 0x03fffffe05097812 */ /* 0x000fe200078ec0ff */
[----:B------:R-:W-:Y:S01]  /*0ca0*/  IMAD.IADD R11, R8, 0x1, -R11 ;  /* 0x00000001080b7824 */ /* 0x000fe200078e0a0b */
[----:B------:R-:W-:Y:S02]  /*0cb0*/  LOP3.LUT R5, R3, 0xfffffff8, RZ, 0xc0, !PT ;  /* 0xfffffff803057812 */ /* 0x000fe400078ec0ff */
[----:B------:R-:W-:Y:S01]  /*0cc0*/  SHF.R.S32.HI R4, RZ, 0x5, R4 ;  /* 0x00000005ff047819 */ /* 0x000fe20000011404 */
[----:B------:R-:W-:Y:S01]  /*0cd0*/  IMAD.IADD R9, R222, 0x1, -R9 ;  /* 0x00000001de097824 */ /* 0x000fe200078e0a09 */
[----:B------:R-:W-:Y:S01]  /*0ce0*/  LEA.HI R8, R2, R2, RZ, 0x1 ;  /* 0x0000000202087211 */ /* 0x000fe200078f08ff */
[----:B------:R-:W-:Y:S01]  /*0cf0*/  IMAD.IADD R216, R230, 0x1, -R5 ;  /* 0x00000001e6d87824 */ /* 0x000fe200078e0a05 */
[----:B------:R-:W-:Y:S01]  /*0d00*/  LOP3.LUT R6, R6, 0x7ffffffc, RZ, 0xc0, !PT ;  /* 0x7ffffffc06067812 */ /* 0x000fe200078ec0ff */
[----:B------:R-:W-:Y:S01]  /*0d10*/  IMAD R4, R4, 0x10, R11 ;  /* 0x0000001004047824 */ /* 0x000fe200078e020b */
[----:B------:R-:W-:Y:S01]  /*0d20*/  LOP3.LUT R11, R8, 0x1ffffffe, RZ, 0xc0, !PT ;  /* 0x1ffffffe080b7812 */ /* 0x000fe200078ec0ff */
[----:B------:R-:W-:Y:S01]  /*0d30*/  IMAD.SHL.U32 R18, R216, 0x8, RZ ;  /* 0x00000008d8127824 */ /* 0x000fe200078e00ff */
[----:B------:R-:W-:Y:S01]  /*0d40*/  SHF.R.S32.HI R219, RZ, 0x3, R3 ;  /* 0x00000003ffdb7819 */ /* 0x000fe20000011403 */
[----:B------:R-:W-:-:S02]  /*0d50*/  IMAD R223, R9, 0x40, R4 ;  /* 0x0000004009df7824 */ /* 0x000fc400078e0204 */
[C---:B------:R-:W-:Y:S01]  /*0d60*/  VIADD R214, R18.reuse, 0x40 ;  /* 0x0000004012d67836 */ /* 0x040fe20000000000 */
[----:B------:R-:W-:Y:S01]  /*0d70*/  SHF.R.S32.HI R229, RZ, 0x1f, R18 ;  /* 0x0000001fffe57819 */ /* 0x000fe20000011412 */
[C---:B------:R-:W-:Y:S02]  /*0d80*/  VIADD R213, R18.reuse, 0x80 ;  /* 0x0000008012d57836 */ /* 0x040fe40000000000 */
[----:B------:R-:W-:Y:S01]  /*0d90*/  VIADD R215, R18, 0xc0 ;  /* 0x000000c012d77836 */ /* 0x000fe20000000000 */
[----:B------:R-:W-:Y:S01]  /*0da0*/  SHF.R.S32.HI R228, RZ, 0x1f, R214 ;  /* 0x0000001fffe47819 */ /* 0x000fe200000114d6 */
[----:B------:R-:W-:Y:S01]  /*0db0*/  IMAD.IADD R212, R2, 0x1, -R11 ;  /* 0x0000000102d47824 */ /* 0x000fe200078e0a0b */
[----:B------:R-:W-:Y:S01]  /*0dc0*/  SHF.R.S32.HI R227, RZ, 0x1f, R213 ;  /* 0x0000001fffe37819 */ /* 0x000fe200000114d5 */
[----:B------:R-:W-:Y:S01]  /*0dd0*/  IMAD.IADD R23, R221, 0x1, -R6 ;  /* 0x00000001dd177824 */ /* 0x000fe200078e0a06 */
[----:B------:R-:W-:Y:S01]  /*0de0*/  SHF.R.S32.HI R226, RZ, 0x1f, R215 ;  /* 0x0000001fffe27819 */ /* 0x000fe200000114d7 */
[----:B------:R-:W-:-:S07]  /*0df0*/  IMAD R212, R212, 0x8, R223 ;  /* 0x00000008d4d47824 */ /* 0x000fce00078e02df */
.L_x_2420:
        /* <DEDUP_REMOVED lines=21> */
.L_x_2370:
[----:B------:R-:W-:Y:S01]  /*0f50*/  ULDC UR8, c[0x0][0xc54] ;  /* 0x0003150000087ab9 */ /* 0x000fe20000000800 */
[----:B------:R-:W-:Y:S01]  /*0f60*/  UMOV UR4, UR9 ;  /* 0x0000000900047c82 */ /* 0x000fe20008000000 */
[----:B------:R-:W-:-:S11]  /*0f70*/  UISETP.NE.AND UP0, UPT, UR8, 0x1, UPT ;  /* 0x000000010800788c */ /* 0x000fd6000bf05270 */
[----:B------:R-:W-:Y:S02]  /*0f80*/  @UP0 ULDC.64 UR10, c[0x0][0xc58] ;  /* 0x00031600000a0ab9 */ /* 0x000fe40000000a00 */
[----:B------:R-:W-:-:S04]  /*0f90*/  UIMAD.WIDE.U32 UR6, UR9, UR10, URZ ;  /* 0x0000000a090672a5 */ /* 0x000fc8000f8e003f */
[----:B------:R-:W-:-:S04]  /*0fa0*/  @UP0 USHF.R.U32.HI UR4, URZ, UR11, UR7 ;  /* 0x0000000b3f040299 */ /* 0x000fc80008011607 */
[----:B------:R-:W-:-:S12]  /*0fb0*/  UIMAD UR6, UR4, UR8, URZ ;  /* 0x00000008040672a4 */ /* 0x000fd8000f8e023f */
.L_x_2371:
[----:B------:R-:W-:Y:S01]  /*0fc0*/  ULDC.64 UR10, c[0x0][0x418] ;  /* 0x00010600000a7ab9 */ /* 0x000fe20000000a00 */
[----:B------:R-:W-:Y:S01]  /*0fd0*/  ULOP3.LUT UR4, URZ, UR4, URZ, 0x33, !UPT ;  /* 0x000000043f047292 */ /* 0x000fe2000f8e333f */
[----:B------:R-:W-:Y:S01]  /*0fe0*/  PLOP3.LUT P0, PT, PT, PT, PT, 0x80, 0x0 ;  /* 0x000000000000781c */ /* 0x000fe20003f0f070 */
[----:B------:R-:W-:Y:S01]  /*0ff0*/  UISETP.NE.U32.AND UP0, UPT, UR10, URZ, UPT ;  /* 0x0000003f0a00728c */ /* 0x000fe2000bf05070 */
[----:B------:R-:W-:Y:S01]  /*1000*/  CS2R R2, SRZ ;  /* 0x0000000000027805 */ /* 0x000fe2000001ff00 */
[----:B------:R-:W-:Y:S01]  /*1010*/  UIADD3 UR10, UR9, -UR6, URZ ;  /* 0x80000006090a7290 */ /* 0x000fe2000fffe03f */
[----:B------:R-:W-:Y:S01]  /*1020*/  IMAD.MOV.U32 R0, RZ, RZ, RZ ;  /* 0x000000ffff007224 */ /* 0x000fe200078e00ff */
[----:B------:R-:W-:Y:S01]  /*1030*/  ULDC UR7, c[0x0][0x448] ;  /* 0x0001120000077ab9 */ /* 0x000fe20000000800 */
[----:B------:R-:W-:Y:S01]  /*1040*/  ULDC UR6, c[0x0][0xc3c] ;  /* 0x00030f0000067ab9 */ /* 0x000fe20000000800 */
[----:B------:R-:W-:Y:S01]  /*1050*/  UISETP.NE.AND UP2, UPT, UR7, 0x1, UPT ;  /* 0x000000010700788c */ /* 0x000fe2000bf45270 */
[----:B------:R-:W-:Y:S01]  /*1060*/  CS2R R176, SRZ ;  /* 0x0000000000b07805 */ /* 0x000fe2000001ff00 */
[----:B------:R-:W-:Y:S01]  /*1070*/  UIADD3 UR4, UR4, UR6, URZ ;  /* 0x0000000604047290 */ /* 0x000fe2000fffe03f */
[----:B------:R-:W-:Y:S01]  /*1080*/  CS2R R174, SRZ ;  /* 0x0000000000ae7805 */ /* 0x000fe2000001ff00 */
[----:B------:R-:W-:Y:S01]  /*1090*/  UISETP.NE.AND.EX UP0, UPT, UR11, URZ, UPT, UP0 ;  /* 0x0000003f0b00728c */ /* 0x000fe2000bf05300 */
[----:B------:R-:W-:Y:S01]  /*10a0*/  CS2R R148, SRZ ;  /* 0x0000000000947805 */ /* 0x000fe2000001ff00 */
[----:B------:R-:W-:Y:S01]  /*10b0*/  USHF.L.U32 UR14, UR4, 0x7, URZ ;  /* 0x00000007040e7899 */ /* 0x000fe2000800063f */
[----:B------:R-:W-:Y:S01]  /*10c0*/  CS2R R172, SRZ ;  /* 0x0000000000ac7805 */ /* 0x000fe2000001ff00 */
[----:B------:R-:W-:Y:S01]  /*10d0*/  ULDC UR9, c[0x0][0x424] ;  /* 0x0001090000097ab9 */ /* 0x000fe20000000800 */
[----:B------:R-:W-:Y:S01]  /*10e0*/  ULDC UR8, c[0x0][0x288] ;  /* 0x0000a20000087ab9 */ /* 0x000fe20000000800 */
[----:B------:R-:W-:Y:S01]  /*10f0*/  UIADD3 UR4, UR14, 0x7f, URZ ;  /* 0x0000007f0e047890 */ /* 0x000fe2000fffe03f */
[----:B------:R-:W-:Y:S01]  /*1100*/  CS2R R144, SRZ ;  /* 0x0000000000907805 */ /* 0x000fe2000001ff00 */
[----:B------:R-:W-:Y:S01]  /*1110*/  @UP2 ULDC UR6, c[0x0][0x44c] ;  /* 0x0001130000062ab9 */ /* 0x000fe20000000800 */
[----:B------:R-:W-:Y:S01]  /*1120*/  IMAD.U32 R22, RZ, RZ, UR14 ;  /* 0x0000000eff167e24 */ /* 0x000fe2000f8e00ff */
[----:B------:R-:W-:Y:S01]  /*1130*/  UIADD3 UR8, -UR8, 0x50, URZ ;  /* 0x0000005008087890 */ /* 0x000fe2000fffe13f */
[----:B------:R-:W-:Y:S01]  /*1140*/  CS2R R120, SRZ ;  /* 0x0000000000787805 */ /* 0x000fe2000001ff00 */
[----:B------:R-:W-:Y:S01]  /*1150*/  UIMAD.WIDE.U32 UR6, UR4, UR6, URZ ;  /* 0x00000006040672a5 */ /* 0x000fe2000f8e003f */
[----:B------:R-:W-:Y:S01]  /*1160*/  CS2R R140, SRZ ;  /* 0x00000000008c7805 */ /* 0x000fe2000001ff00 */
[----:B------:R-:W-:Y:S01]  /*1170*/  USEL UR14, UR9, 0x1, UP0 ;  /* 0x00000001090e7887 */ /* 0x000fe20008000000 */
[----:B------:R-:W-:Y:S01]  /*1180*/  CS2R R116, SRZ ;  /* 0x0000000000747805 */ /* 0x000fe2000001ff00 */
[----:B------:R-:W-:Y:S01]  /*1190*/  ULDC UR12, c[0x0][0x2f0] ;  /* 0x0000bc00000c7ab9 */ /* 0x000fe20000000800 */
[----:B------:R-:W-:Y:S01]  /*11a0*/  @UP2 ULDC UR9, c[0x0][0x450] ;  /* 0x0001140000092ab9 */ /* 0x000fe20000000800 */
[----:B------:R-:W-:Y:S01]  /*11b0*/  UIMAD UR8, UR14, UR12, UR8 ;  /* 0x0000000c0e0872a4 */ /* 0x000fe2000f8e0208 */
[----:B------:R-:W-:Y:S01]  /*11c0*/  CS2R R112, SRZ ;  /* 0x0000000000707805 */ /* 0x000fe2000001ff00 */
[----:B------:R-:W-:Y:S01]  /*11d0*/  @UP2 USHF.R.U32.HI UR4, URZ, UR9, UR7 ;  /* 0x000000093f042299 */ /* 0x000fe20008011607 */
[----:B------:R-:W-:Y:S01]  /*11e0*/  IMAD.U32 R19, RZ, RZ, UR14 ;  /* 0x0000000eff137e24 */ /* 0x000fe2000f8e00ff */
[----:B------:R-:W-:Y:S01]  /*11f0*/  UIMAD UR6, UR14, UR12, 0x4f ;  /* 0x0000004f0e0674a4 */ /* 0x000fe2000f8e020c */
[----:B------:R-:W-:Y:S01]  /*1200*/  CS2R R136, SRZ ;  /* 0x0000000000887805 */ /* 0x000fe2000001ff00 */
[----:B------:R-:W-:Y:S01]  /*1210*/  UIADD3 UR8, UR8, UR4, URZ ;  /* 0x0000000408087290 */ /* 0x000fe2000fffe03f */
[----:B------:R-:W-:Y:S01]  /*1220*/  CS2R R108, SRZ ;  /* 0x00000000006c7805 */ /* 0x000fe2000001ff00 */
[----:B------:R-:W-:Y:S01]  /*1230*/  UIMAD.WIDE UR6, UR6, 0x66666667, URZ ;  /* 0x66666667060678a5 */ /* 0x000fe2000f8e023f */
[----:B------:R-:W-:Y:S01]  /*1240*/  CS2R R104, SRZ ;  /* 0x0000000000687805 */ /* 0x000fe2000001ff00 */
[----:B------:R-:W-:Y:S01]  /*1250*/  UIMAD.WIDE UR8, UR8, 0x66666667, URZ ;  /* 0x66666667080878a5 */ /* 0x000fe2000f8e023f */
[----:B------:R-:W-:Y:S01]  /*1260*/  CS2R R132, SRZ ;  /* 0x0000000000847805 */ /* 0x000fe2000001ff00 */
[----:B------:R-:W-:Y:S01]  /*1270*/  ULDC UR13, c[0x0][0xc54] ;  /* 0x00031500000d7ab9 */ /* 0x000fe20000000800 */
[----:B------:R-:W-:Y:S01]  /*1280*/  USHF.R.U32.HI UR4, URZ, 0x1f, UR7 ;  /* 0x0000001f3f047899 */ /* 0x000fe20008011607 */
[----:B------:R-:W-:Y:S01]  /*1290*/  CS2R R100, SRZ ;  /* 0x0000000000647805 */ /* 0x000fe2000001ff00 */
[----:B------:R-:W-:Y:S01]  /*12a0*/  UIMAD UR12, UR5, UR13, UR10 ;  /* 0x0000000d050c72a4 */ /* 0x000fe2000f8e020a */
[----:B------:R-:W-:Y:S01]  /*12b0*/  CS2R R96, SRZ ;  /* 0x0000000000607805 */ /* 0x000fe2000001ff00 */
[----:B------:R-:W-:Y:S01]  /*12c0*/  USHF.R.U32.HI UR5, URZ, 0x1f, UR9 ;  /* 0x0000001f3f057899 */ /* 0x000fe20008011609 */
[----:B------:R-:W-:Y:S01]  /*12d0*/  CS2R R128, SRZ ;  /* 0x0000000000807805 */ /* 0x000fe2000001ff00 */
[----:B------:R-:W-:Y:S01]  /*12e0*/  ULDC UR11, c[0x0][0xc48] ;  /* 0x00031200000b7ab9 */ /* 0x000fe20000000800 */
[----:B------:R-:W-:Y:S01]  /*12f0*/  ULEA.HI.SX32 UR7, UR7, UR4, 0x1b ;  /* 0x0000000407077291 */ /* 0x000fe2000f8fda3f */
[----:B------:R-:W-:Y:S01]  /*1300*/  CS2R R92, SRZ ;  /* 0x00000000005c7805 */ /* 0x000fe2000001ff00 */
[----:B------:R-:W-:Y:S01]  /*1310*/  UISETP.NE.AND UP1, UPT, UR11, 0x1, UPT ;  /* 0x000000010b00788c */ /* 0x000fe2000bf25270 */
[----:B------:R-:W-:Y:S01]  /*1320*/  CS2R R88, SRZ ;  /* 0x0000000000587805 */ /* 0x000fe2000001ff00 */
[----:B------:R-:W-:Y:S01]  /*1330*/  ULEA.HI.SX32 UR9, UR9, UR5, 0x1b ;  /* 0x0000000509097291 */ /* 0x000fe2000f8fda3f */
[----:B------:R-:W-:Y:S01]  /*1340*/  CS2R R124, SRZ ;  /* 0x00000000007c7805 */ /* 0x000fe2000001ff00 */
[----:B------:R-:W-:Y:S01]  /*1350*/  UMOV UR14, UR12 ;  /* 0x0000000c000e7c82 */ /* 0x000fe20008000000 */
[----:B------:R-:W-:Y:S01]  /*1360*/  CS2R R84, SRZ ;  /* 0x0000000000547805 */ /* 0x000fe2000001ff00 */
[----:B------:R-:W-:Y:S01]  /*1370*/  UISETP.LT.AND UP0, UPT, UR7, UR9, UPT ;  /* 0x000000090700728c */ /* 0x000fe2000bf01270 */
[----:B------:R-:W-:Y:S01]  /*1380*/  CS2R R80, SRZ ;  /* 0x0000000000507805 */ /* 0x000fe2000001ff00 */
[----:B------:R-:W-:Y:S01]  /*1390*/  IMAD.MOV.U32 R198, RZ, RZ, RZ ;  /* 0x000000ffffc67224 */ /* 0x000fe200078e00ff */
[----:B------:R-:W-:Y:S01]  /*13a0*/  CS2R R76, SRZ ;  /* 0x00000000004c7805 */ /* 0x000fe2000001ff00 */
[----:B------:R-:W-:Y:S01]  /*13b0*/  USEL UR61, UR7, UR9, UP0 ;  /* 0x00000009073d7287 */ /* 0x000fe20008000000 */
[----:B------:R-:W-:Y:S01]  /*13c0*/  CS2R R72, SRZ ;  /* 0x0000000000487805 */ /* 0x000fe2000001ff00 */
[----:B------:R-:W-:Y:S01]  /*13d0*/  @UP1 ULDC UR10, c[0x0][0xc4c] ;  /* 0x00031300000a1ab9 */ /* 0x000fe20000000800 */
[----:B------:R-:W-:Y:S01]  /*13e0*/  @UP1 ULDC UR6, c[0x0][0xc50] ;  /* 0x0003140000061ab9 */ /* 0x000fe20000000800 */
[----:B------:R-:W-:Y:S01]  /*13f0*/  UIMAD.WIDE.U32 UR4, UR12, UR10, URZ ;  /* 0x0000000a0c0472a5 */ /* 0x000fe2000f8e003f */
[----:B------:R-:W-:Y:S01]  /*1400*/  CS2R R196, SRZ ;  /* 0x0000000000c47805 */ /* 0x000fe2000001ff00 */
[----:B------:R-:W-:Y:S01]  /*1410*/  UISETP.GE.AND UP0, UPT, UR61, 0x1, UPT ;  /* 0x000000013d00788c */ /* 0x000fe2000bf06270 */
[----:B------:R-:W-:Y:S01]  /*1420*/  CS2R R68, SRZ ;  /* 0x0000000000447805 */ /* 0x000fe2000001ff00 */
[----:B------:R-:W-:Y:S01]  /*1430*/  @UP1 USHF.R.U32.HI UR14, URZ, UR6, UR5 ;  /* 0x000000063f0e1299 */ /* 0x000fe20008011605 */
[----:B------:R-:W-:-:S02]  /*1440*/  CS2R R64, SRZ ;  /* 0x0000000000407805 */ /* 0x000fc4000001ff00 */
[----:B------:R-:W-:Y:S02]  /*1450*/  CS2R R60, SRZ ;  /* 0x00000000003c7805 */ /* 0x000fe4000001ff00 */
[----:B------:R-:W-:Y:S02]  /*1460*/  CS2R R56, SRZ ;  /* 0x0000000000387805 */ /* 0x000fe4000001ff00 */
[----:B------:R-:W-:Y:S01]  /*1470*/  PLOP3.LUT P1, PT, PT, PT, UP0, 0x80, 0x0 ;  /* 0x000000000000781c */ /* 0x000fe20003f2f008 */
[----:B------:R-:W-:Y:S02]  /*1480*/  UIADD3 UR4, -UR14, URZ, URZ ;  /* 0x0000003f0e047290 */ /* 0x000fe4000fffe13f */
[----:B------:R-:W-:Y:S01]  /*1490*/  IMAD.U32 R218, RZ, RZ, UR14 ;  /* 0x0000000effda7e24 */ /* 0x000fe2000f8e00ff */
[----:B------:R-:W-:Y:S02]  /*14a0*/  CS2R R194, SRZ ;  /* 0x0000000000c27805 */ /* 0x000fe4000001ff00 */
[----:B------:R-:W-:Y:S01]  /*14b0*/  CS2R R52, SRZ ;  /* 0x0000000000347805 */ /* 0x000fe2000001ff00 */
[----:B------:R-:W-:Y:S01]  /*14c0*/  UIMAD UR4, UR11, UR4, UR12 ;  /* 0x000000040b0472a4 */ /* 0x000fe2000f8e020c */
        /* <DEDUP_REMOVED lines=31> */
[----:B------:R-:W-:Y:S01]  /*16c0*/  IMAD.MOV.U32 R30, RZ, RZ, RZ ;  /* 0x000000ffff1e7224 */ /* 0x000fe200078e00ff */
        /* <DEDUP_REMOVED lines=9> */
[----:B------:R-:W-:Y:S02]  /*1760*/  UIADD3 UR6, UR8, 0x14400, URZ ;  /* 0x0001440008067890 */ /* 0x000fe4000fffe03f */
[----:B------:R-:W-:Y:S02]  /*1770*/  IMAD.U32 R17, RZ, RZ, UR8 ;  /* 0x00000008ff117e24 */ /* 0x000fe4000f8e00ff */
        /* <DEDUP_REMOVED lines=25> */
.L_x_2373:
[----:B------:R-:W-:Y:S02]  /*1910*/  R2UR UR7, R220 ;  /* 0x00000000dc0772ca */ /* 0x000fe400000e0000 */
[----:B------:R-:W-:Y:S02]  /*1920*/  R2UR UR6, R17 ;  /* 0x00000000110672ca */ /* 0x000fe400000e0000 */
[----:B------:R-:W-:-:S09]  /*1930*/  R2UR UR5, R225 ;  /* 0x00000000e10572ca */ /* 0x000fd200000e0000 */
[----:B------:R-:W-:-:S04]  /*1940*/  ULEA.HI UR4, UR7, UR7, URZ, 0x1 ;  /* 0x0000000707047291 */ /* 0x000fc8000f8f083f */
[----:B------:R-:W-:Y:S01]  /*1950*/  ULOP3.LUT UR4, UR4, 0xfffffffe, URZ, 0xc0, !UPT ;  /* 0xfffffffe04047892 */ /* 0x000fe2000f8ec03f */
[----:B------:R-:W-:-:S03]  /*1960*/  IMAD.U32 R2, RZ, RZ, UR5 ;  /* 0x00000005ff027e24 */ /* 0x000fc6000f8e00ff */
[----:B------:R-:W-:Y:S02]  /*1970*/  UIADD3 UR4, UR7, -UR4, URZ ;  /* 0x8000000407047290 */ /* 0x000fe4000fffe03f */
[----:B------:R-:W-:-:S04]  /*1980*/  ISETP.NE.AND P0, PT, R2, 0x3, PT ;  /* 0x000000030200780c */ /* 0x000fc80003f05270 */
[----:B------:R-:W-:-:S05]  /*1990*/  IMAD.U32 R0, RZ, RZ, UR4 ;  /* 0x00000004ff007e24 */ /* 0x000fca000f8e00ff */
[----:B------:R-:W-:-:S04]  /*19a0*/  SHF.L.U32 R0, R0, 0x1f, RZ ;  /* 0x0000001f00007819 */ /* 0x000fc800000006ff */
[----:B------:R-:W0:Y:S02]  /*19b0*/  SYNCS.PHASECHK.TRANS64.TRYWAIT P1, [UR6+0x38800], R0 ;  /* 0x03880000ff0075a7 */ /* 0x000e240008020146 */
[----:B0-----:R-:W-:Y:S05]  /*19c0*/  @!P1 BRA `(.L_x_2374) ;  /* 0x0000015800909947 */ /* 0x001fea0003800000 */
.L_x_2535:
[----:B------:R-:W-:Y:S05]  /*19d0*/  @!P0 BRA `(.L_x_2375) ;  /* 0x0000000000048947 */ /* 0x000fea0003800000 */
[----:B------:R-:W-:Y:S01]  /*19e0*/  BPT.TRAP 0x1 ;  /* 0x000000040000795c */ /* 0x000fe20000300000 */
.L_x_2375:
[----:B------:R-:W-:Y:S01]  /*19f0*/  R2UR UR5, R16 ;  /* 0x00000000100572ca */ /* 0x000fe200000e0000 */
[----:B0-----:R-:W-:Y:S01]  /*1a00*/  IMAD.U32 R0, RZ, RZ, UR60 ;  /* 0x0000003cff007e24 */ /* 0x001fe2000f8e00ff */
[----:B------:R-:W-:-:S11]  /*1a10*/  R2UR UR4, R17 ;  /* 0x00000000110472ca */ /* 0x000fd600000e0000 */
[----:B------:R-:W-:Y:S02]  /*1a20*/  IMAD.U32 R3, RZ, RZ, UR5 ;  /* 0x00000005ff037e24 */ /* 0x000fe4000f8e00ff */
[----:B------:R-:W-:-:S03]  /*1a30*/  LEA R0, R0, UR4, 0x3 ;  /* 0x0000000400007c11 */ /* 0x000fc6000f8e18ff */
[----:B------:R-:W-:-:S04]  /*1a40*/  SHF.L.U32 R3, R3, 0x1f, RZ ;  /* 0x0000001f03037819 */ /* 0x000fc800000006ff */
[----:B------:R0:W1:Y:S01]  /*1a50*/  SYNCS.PHASECHK.TRANS64.TRYWAIT P2, [R0+URZ+0x38830], R3 ;  /* 0x03883003000075a7 */ /* 0x000062000804017f */
[----:B------:R-:W-:Y:S05]  /*1a60*/  @!P0 BRA `(.L_x_2376) ;  /* 0x0000000000048947 */ /* 0x000fea0003800000 */
[----:B------:R-:W-:Y:S01]  /*1a70*/  BPT.TRAP 0x1 ;  /* 0x000000040000795c */ /* 0x000fe20000300000 */
.L_x_2376:
[----:B------:R-:W2:Y:S02]  /*1a80*/  S2R R2, SR_TID.X ;  /* 0x0000000000027919 */ /* 0x000ea40000002100 */
[----:B--2---:R-:W-:Y:S01]  /*1a90*/  LOP3.LUT P1, RZ, R2, 0x7f, RZ, 0xc0, !PT ;  /* 0x0000007f02ff7812 */ /* 0x004fe2000782c0ff */
[----:B-1----:R-:W-:-:S12]  /*1aa0*/  @P2 BRA `(.L_x_2377) ;  /* 0x0000000000082947 */ /* 0x002fd80003800000 */
[----:B------:R-:W1:Y:S02]  /*1ab0*/  SYNCS.PHASECHK.TRANS64.TRYWAIT P2, [R0+URZ+0x38830], R3 ;  /* 0x03883003000075a7 */ /* 0x000e64000804017f */
[----:B-1----:R-:W-:Y:S05]  /*1ac0*/  @!P2 BRA `(.L_x_2378) ;  /* 0x00000158006ca947 */ /* 0x002fea0003800000 */
.L_x_2377:
[----:B------:R-:W-:Y:S05]  /*1ad0*/  WARPSYNC.ALL ;  /* 0x0000000000007948 */ /* 0x000fea0003800000 */
[----:B------:R-:W-:Y:S01]  /*1ae0*/  R2UR UR4, R17 ;  /* 0x00000000110472ca */ /* 0x000fe200000e0000 */
[----:B------:R-:W-:Y:S01]  /*1af0*/  ULOP3.LUT UR5, UR36, 0x10000, URZ, 0xfc, !UPT ;  /* 0x0001000024057892 */ /* 0x000fe2000f8efc3f */
[----:B------:R-:W-:Y:S01]  /*1b00*/  WARPGROUP.ARRIVE ;  /* 0x00000000000079c5 */ /* 0x000fe20000000000 */
[----:B------:R-:W-:Y:S01]  /*1b10*/  UMOV UR9, 0x40000040 ;  /* 0x4000004000097882 */ /* 0x000fe20000000000 */
[----:B------:R-:W-:Y:S01]  /*1b20*/  UMOV UR11, 0x40000040 ;  /* 0x40000040000b7882 */ /* 0x000fe20000000000 */
[----:B------:R-:W-:Y:S01]  /*1b30*/  UMOV UR21, UR9 ;  /* 0x0000000900157c82 */ /* 0x000fe20008000000 */
[----:B------:R-:W-:Y:S01]  /*1b40*/  IMAD.U32 R7, RZ, RZ, UR9 ;  /* 0x00000009ff077e24 */ /* 0x000fe2000f8e00ff */
[----:B------:R-:W-:Y:S01]  /*1b50*/  UMOV UR13, UR21 ;  /* 0x00000015000d7c82 */ /* 0x000fe20008000000 */
[----:B------:R-:W-:Y:S01]  /*1b60*/  UMOV UR8, UR5 ;  /* 0x0000000500087c82 */ /* 0x000fe20008000000 */
[----:B------:R-:W-:Y:S01]  /*1b70*/  UMOV UR15, 0x40000040 ;  /* 0x40000040000f7882 */ /* 0x000fe20000000000 */
[----:B------:R-:W-:Y:S01]  /*1b80*/  UMOV UR20, UR8 ;  /* 0x0000000800147c82 */ /* 0x000fe20008000000 */
[----:B------:R-:W-:Y:S01]  /*1b90*/  IMAD.U32 R6, RZ, RZ, UR8 ;  /* 0x00000008ff067e24 */ /* 0x000fe2000f8e00ff */
[----:B------:R-:W-:Y:S01]  /*1ba0*/  UMOV UR12, UR20 ;  /* 0x00000014000c7c82 */ /* 0x000fe20008000000 */
[----:B------:R-:W-:Y:S01]  /*1bb0*/  UIADD3 UR4, UR4, 0x24400, URZ ;  /* 0x0002440004047890 */ /* 0x000fe2000fffe03f */
[----:B01----:R-:W-:Y:S01]  /*1bc0*/  @!P1 VIADD R0, R0, 0x38840 ;  /* 0x0003884000009836 */ /* 0x003fe20000000000 */
[----:B------:R-:W-:Y:S01]  /*1bd0*/  UMOV UR16, UR20 ;  /* 0x0000001400107c82 */ /* 0x000fe20008000000 */
[----:B------:R-:W-:Y:S01]  /*1be0*/  UMOV UR17, UR21 ;  /* 0x0000001500117c82 */ /* 0x000fe20008000000 */
[----:B------:R-:W-:Y:S01]  /*1bf0*/  USHF.R.U32.HI UR4, URZ, 0x4, UR4 ;  /* 0x000000043f047899 */ /* 0x000fe20008011604 */
[----:B------:R-:W-:Y:S01]  /*1c00*/  CS2R R150, SRZ ;  /* 0x0000000000967805 */ /* 0x000fe2000001ff00 */
[----:B------:R-:W-:Y:S01]  /*1c10*/  UMOV UR19, 0x40000040 ;  /* 0x4000004000137882 */ /* 0x000fe20000000000 */
[----:B------:R-:W-:Y:S01]  /*1c20*/  UMOV UR23, 0x40000040 ;  /* 0x4000004000177882 */ /* 0x000fe20000000000 */
[----:B------:R-:W-:Y:S01]  /*1c30*/  ULOP3.LUT UR4, UR4, 0x3fff, URZ, 0xc0, !UPT ;  /* 0x00003fff04047892 */ /* 0x000fe2000f8ec03f */
[----:B------:R-:W-:Y:S01]  /*1c40*/  @!P1 PRMT R0, RZ, 0x654, R0 ;  /* 0x00000654ff009816 */ /* 0x000fe20000000000 */
[----:B------:R-:W-:Y:S01]  /*1c50*/  UMOV UR27, 0x40000040 ;  /* 0x40000040001b7882 */ /* 0x000fe20000000000 */
[----:B------:R-:W-:Y:S01]  /*1c60*/  UMOV UR31, 0x40000040 ;  /* 0x40000040001f7882 */ /* 0x000fe20000000000 */
[----:B------:R-:W-:Y:S01]  /*1c70*/  ULOP3.LUT UR6, UR4, 0x10000, URZ, 0xfc, !UPT ;  /* 0x0001000004067892 */ /* 0x000fe2000f8efc3f */
[----:B------:R-:W-:Y:S01]  /*1c80*/  CS2R R148, SRZ ;  /* 0x0000000000947805 */ /* 0x000fe2000001ff00 */
[----:B------:R-:W-:Y:S01]  /*1c90*/  UMOV UR35, 0x40000040 ;  /* 0x4000004000237882 */ /* 0x000fe20000000000 */
[----:B------:R-:W-:Y:S01]  /*1ca0*/  UMOV UR39, 0x40000040 ;  /* 0x4000004000277882 */ /* 0x000fe20000000000 */
[----:B------:R-:W-:Y:S01]  /*1cb0*/  UIMAD UR4, UR60, 0xa00, UR6 ;  /* 0x00000a003c0478a4 */ /* 0x000fe2000f8e0206 */
[----:B------:R-:W-:Y:S01]  /*1cc0*/  CS2R R146, SRZ ;  /* 0x0000000000927805 */ /* 0x000fe2000001ff00 */
[----:B------:R-:W-:Y:S01]  /*1cd0*/  IMAD.U32 R15, RZ, RZ, UR6 ;  /* 0x00000006ff0f7e24 */ /* 0x000fe2000f8e00ff */
[----:B------:R-:W-:Y:S01]  /*1ce0*/  UIADD3 UR6, UR5, 0x2, URZ ;  /* 0x0000000205067890 */ /* 0x000fe2000fffe03f */
[----:B------:R-:W-:Y:S01]  /*1cf0*/  CS2R R144, SRZ ;  /* 0x0000000000907805 */ /* 0x000fe2000001ff00 */
[----:B------:R-:W-:Y:S01]  /*1d00*/  UIADD3 UR14, UR4, 0x100, URZ ;  /* 0x00000100040e7890 */ /* 0x000fe2000fffe03f */
[----:B------:R-:W-:Y:S01]  /*1d10*/  CS2R R142, SRZ ;  /* 0x00000000008e7805 */ /* 0x000fe2000001ff00 */
[----:B------:R-:W-:Y:S01]  /*1d20*/  UMOV UR10, UR4 ;  /* 0x00000004000a7c82 */ /* 0x000fe20008000000 */
[----:B------:R-:W-:Y:S01]  /*1d30*/  UIADD3 UR18, UR4, 0x180, URZ ;  /* 0x0000018004127890 */ /* 0x000fe2000fffe03f */
[----:B------:R-:W-:Y:S01]  /*1d40*/  HGMMA.64x16x16.F32 R56, gdesc[UR8], RZ, !UPT, gsb0 ;  /* 0x00200000083879f0 */ /* 0x000fe2000c0008ff */
[----:B------:R-:W-:Y:S01]  /*1d50*/  UIADD3 UR10, UR4, 0x80, URZ ;  /* 0x00000080040a7890 */ /* 0x000fe2000fffe03f */
[----:B------:R-:W-:Y:S01]  /*1d60*/  CS2R R140, SRZ ;  /* 0x00000000008c7805 */ /* 0x000fe2000001ff00 */
[----:B------:R-:W-:Y:S01]  /*1d70*/  UMOV UR8, UR20 ;  /* 0x0000001400087c82 */ /* 0x000fe20008000000 */
[----:B------:R-:W-:Y:S01]  /*1d80*/  UMOV UR9, UR21 ;  /* 0x0000001500097c82 */ /* 0x000fe20008000000 */
[----:B------:R-:W-:Y:S01]  /*1d90*/  UMOV UR11, 0x40000040 ;  /* 0x40000040000b7882 */ /* 0x000fe20000000000 */
[----:B------:R-:W-:Y:S01]  /*1da0*/  UIADD3 UR7, UR4, 0x2, URZ ;  /* 0x0000000204077890 */ /* 0x000fe2000fffe03f */
[----:B------:R-:W-:Y:S01]  /*1db0*/  CS2R R138, SRZ ;  /* 0x00000000008a7805 */ /* 0x000fe2000001ff00 */
        /* <DEDUP_REMOVED lines=12> */
[----:B------:R-:W-:Y:S01]  /*1e80*/  UMOV UR43, 0x40000040 ;  /* 0x40000040002b7882 */ /* 0x000fe20000000000 */
        /* <DEDUP_REMOVED lines=31> */
[----:B------:R-:W-:-:S02]  /*2080*/  WARPGROUP.DEPBAR.LE gsb0, 0x0 ;  /* 0x00008000000079c5 */ /* 0x000fc40000010000 */
[----:B------:R-:W-:Y:S01]  /*2090*/  WARPGROUP.ARRIVE ;  /* 0x00000000000079c5 */ /* 0x000fe20000000000 */
[----:B------:R-:W-:Y:S02]  /*20a0*/  CS2R R78, SRZ ;  /* 0x00000000004e7805 */ /* 0x000fe4000001ff00 */
[----:B------:R-:W-:Y:S02]  /*20b0*/  CS2R R76, SRZ ;  /* 0x00000000004c7805 */ /* 0x000fe4000001ff00 */
[----:B------:R-:W-:Y:S02]  /*20c0*/  CS2R R74, SRZ ;  /* 0x00000000004a7805 */ /* 0x000fe4000001ff00 */
[----:B------:R-:W-:Y:S02]  /*20d0*/  CS2R R72, SRZ ;  /* 0x0000000000487805 */ /* 0x000fe4000001ff00 */
[----:B------:R-:W-:Y:S01]  /*20e0*/  CS2R R70, SRZ ;  /* 0x0000000000467805 */ /* 0x000fe2000001ff00 */
[----:B------:R-:W-:Y:S01]  /*20f0*/  HGMMA.64x16x16.F32 R48, gdesc[UR8], RZ, !UPT, gsb0 ;  /* 0x00200000083079f0 */ /* 0x000fe2000c0008ff */
[----:B------:R-:W-:Y:S01]  /*2100*/  UIADD3 UR10, UR4, 0x200, URZ ;  /* 0x00000200040a7890 */ /* 0x000fe2000fffe03f */
[----:B------:R-:W-:Y:S01]  /*2110*/  UMOV UR8, UR20 ;  /* 0x0000001400087c82 */ /* 0x000fe20008000000 */
[----:B------:R-:W-:Y:S01]  /*2120*/  UMOV UR9, UR21 ;  /* 0x0000001500097c82 */ /* 0x000fe20008000000 */
[----:B------:R-:W-:Y:S01]  /*2130*/  UMOV UR11, 0x40000040 ;  /* 0x40000040000b7882 */ /* 0x000fe20000000000 */
[----:B------:R-:W-:-:S02]  /*2140*/  WARPGROUP.DEPBAR.LE gsb0, 0x0 ;  /* 0x00008000000079c5 */ /* 0x000fc40000010000 */
[----:B------:R-:W-:-:S06]  /*2150*/  WARPGROUP.ARRIVE ;  /* 0x00000000000079c5 */ /* 0x000fcc0000000000 */
        /* <DEDUP_REMOVED lines=136> */
[----:B------:R-:W-:Y:S02]  /*29e0*/  ULDC UR11, c[0x0][0x2f0] ;  /* 0x0000bc00000b7ab9 */ /* 0x000fe40000000800 */
[----:B------:R-:W-:Y:S01]  /*29f0*/  IMAD.U32 R20, RZ, RZ, UR11 ;  /* 0x0000000bff147e24 */ /* 0x000fe2000f8e00ff */
        /* <DEDUP_REMOVED lines=61> */
[----:B------:R-:W-:Y:S02]  /*2dd0*/  R2UR UR19, R22 ;  /* 0x00000000161372ca */ /* 0x000fe400000e0000 */
[----:B------:R-:W-:Y:S01]  /*2de0*/  R2UR UR18, R19 ;  /* 0x00000000131272ca */ /* 0x000fe200000e0000 */
        /* <DEDUP_REMOVED lines=259> */
[----:B------:R-:W-:-:S06]  /*3e20*/  UIADD3 UR15, UR61, -0x2, URZ ;  /* 0xfffffffe3d0f7890 */ /* 0x000fcc000fffe03f */
[----:B------:R-:W-:Y:S01]  /*3e30*/  IMAD.U32 R232, RZ, RZ, UR15 ;  /* 0x0000000fffe87e24 */ /* 0x000fe2000f8e00ff */
        /* <DEDUP_REMOVED lines=10> */
[----:B------:R-:W-:Y:S01]  /*3ee0*/  ULDC UR5, c[0x0][0x448] ;  /* 0x0001120000057ab9 */ /* 0x000fe20000000800 */
[----:B------:R-:W-:Y:S01]  /*3ef0*/  IMAD.U32 R9, RZ, RZ, UR57 ;  /* 0x00000039ff097e24 */ /* 0x000fe2000f8e00ff */
[----:B------:R-:W-:-:S06]  /*3f00*/  UISETP.NE.AND UP0, UPT, UR5, 0x1, UPT ;  /* 0x000000010500788c */ /* 0x000fcc000bf05270 */
[----:B------:R-:W-:-:S05]  /*3f10*/  PLOP3.LUT P2, PT, PT, PT, UP0, 0x80, 0x0 ;  /* 0x000000000000781c */ /* 0x000fca0003f4f008 */
[----:B------:R-:W-:-:S08]  /*3f20*/  @UP0 ULDC UR5, c[0x0][0x44c] ;  /* 0x0001130000050ab9 */ /* 0x000fd00000000800 */
[----:B------:R-:W-:Y:S01]  /*3f30*/  @P2 IMAD.HI.U32 R3, R2, UR5, RZ ;  /* 0x0000000502032c27 */ /* 0x000fe2000f8e00ff */
[----:B------:R-:W-:-:S04]  /*3f40*/  @UP0 ULDC UR5, c[0x0][0x450] ;  /* 0x0001140000050ab9 */ /* 0x000fc80000000800 */
[----:B------:R-:W-:Y:S01]  /*3f50*/  @P2 SHF.R.U32.HI R2, RZ, UR5, R3 ;  /* 0x00000005ff022c19 */ /* 0x000fe20008011603 */
[----:B------:R-:W-:-:S04]  /*3f60*/  UIMAD UR5, UR61, -0x50, URZ ;  /* 0xffffffb03d0578a4 */ /* 0x000fc8000f8e023f */
[----:B------:R-:W0:Y:S01]  /*3f70*/  SHFL.IDX PT, R5, R2, 0x1, 0x1c1f ;  /* 0x003c1f0002057f89 */ /* 0x000e2200000e0000 */
[----:B------:R-:W-:Y:S02]  /*3f80*/  UIADD3 UR7, UR5, 0x51, URZ ;  /* 0x0000005105077890 */ /* 0x000fe4000fffe03f */
[----:B------:R-:W-:Y:S01]  /*3f90*/  UIMAD UR5, UR18, UR11, UR5 ;  /* 0x0000000b120572a4 */ /* 0x000fe2000f8e0205 */
[----:B------:R-:W1:Y:S03]  /*3fa0*/  SHFL.IDX PT, R2, R2, RZ, 0x1c1f ;  /* 0x001c1fff02027589 */ /* 0x000e6600000e0000 */
[----:B------:R-:W-:Y:S01]  /*3fb0*/  IMAD.U32 R4, RZ, RZ, UR7 ;  /* 0x00000007ff047e24 */ /* 0x000fe2000f8e00ff */
[----:B------:R-:W-:Y:S01]  /*3fc0*/  UIADD3 UR14, UR5, 0x50, URZ ;  /* 0x00000050050e7890 */ /* 0x000fe2000fffe03f */
[----:B------:R-:W-:Y:S02]  /*3fd0*/  UMOV UR7, 0x40000040 ;  /* 0x4000004000077882 */ /* 0x000fe40000000000 */
[----:B------:R-:W-:Y:S01]  /*3fe0*/  IMAD R3, R23, -0x2, R4 ;  /* 0xfffffffe17037824 */ /* 0x000fe200078e0204 */
[----:B------:R-:W-:Y:S01]  /*3ff0*/  UMOV UR5, UR23 ;  /* 0x0000001700057c82 */ /* 0x000fe20008000000 */
[----:B------:R-:W-:-:S02]  /*4000*/  WARPGROUP.DEPBAR.LE gsb0, 0x0 ;  /* 0x00008000000079c5 */ /* 0x000fc40000010000 */
[----:B------:R-:W-:Y:S01]  /*4010*/  WARPGROUP.ARRIVE ;  /* 0x00000000000079c5 */ /* 0x000fe20000000000 */
[----:B------:R-:W-:Y:S01]  /*4020*/  IMAD.U32 R14, RZ, RZ, UR14 ;  /* 0x0000000eff0e7e24 */ /* 0x000fe2000f8e00ff */
[----:B------:R-:W-:Y:S01]  /*4030*/  ULDC UR14, c[0x0][0x288] ;  /* 0x0000a200000e7ab9 */ /* 0x000fe20000000800 */
[----:B------:R-:W-:Y:S01]  /*4040*/  IMAD R4, R20, UR18, R3 ;  /* 0x0000001214047c24 */ /* 0x000fe2000f8e0203 */
[----:B------:R-:W-:Y:S01]  /*4050*/  UIMAD UR11, UR18, UR11, -UR14 ;  /* 0x0000000b120b72a4 */ /* 0x000fe2000f8e0a0e */
[----:B------:R-:W-:Y:S01]  /*4060*/  IMAD R3, R23, -0x2, R14 ;  /* 0xfffffffe17037824 */ /* 0x000fe200078e020e */
[----:B------:R-:W-:Y:S01]  /*4070*/  HGMMA.64x16x16.F32 R32, gdesc[UR52], R32, gsb0 ;  /* 0x00200000342079f0 */ /* 0x000fe20008000820 */
[----:B------:R-:W-:Y:S01]  /*4080*/  UMOV UR54, UR6 ;  /* 0x0000000600367c82 */ /* 0x000fe20008000000 */
[----:B------:R-:W-:Y:S01]  /*4090*/  UMOV UR55, 0x40000040 ;  /* 0x4000004000377882 */ /* 0x000fe20000000000 */
[----:B------:R-:W-:Y:S01]  /*40a0*/  UIADD3 UR6, UR4, 0x986, URZ ;  /* 0x0000098604067890 */ /* 0x000fe2000fffe03f */
[----:B0-----:R-:W-:Y:S01]  /*40b0*/  IADD3 R14, R5, -UR14, R4 ;  /* 0x8000000e050e7c10 */ /* 0x001fe2000fffe004 */
[----:B------:R-:W-:-:S03]  /*40c0*/  VIADD R4, R4, -UR14 ;  /* 0x8000000e04047c36 */ /* 0x000fc60008000000 */
[----:B------:R-:W-:Y:S02]  /*40d0*/  VIMNMX R14, R3, R14, PT ;  /* 0x0000000e030e7248 */ /* 0x000fe40003fe0100 */
[----:B-1----:R-:W-:Y:S02]  /*40e0*/  VIADDMNMX R2, R2, R4, R3, PT ;  /* 0x0000000402027246 */ /* 0x002fe40003800103 */
[C---:B------:R-:W-:Y:S02]  /*40f0*/  ISETP.GT.AND P3, PT, R14.reuse, RZ, PT ;  /* 0x000000ff0e00720c */ /* 0x040fe40003f64270 */
[C---:B------:R-:W-:Y:S02]  /*4100*/  ISETP.GT.AND P4, PT, R14.reuse, 0x1, PT ;  /* 0x000000010e00780c */ /* 0x040fe40003f84270 */
[----:B------:R-:W-:Y:S02]  /*4110*/  ISETP.GT.AND P5, PT, R14, 0x8, PT ;  /* 0x000000080e00780c */ /* 0x000fe40003fa4270 */
[----:B------:R-:W-:Y:S01]  /*4120*/  ISETP.GT.AND P6, PT, R2, 0x11, PT ;  /* 0x000000110200780c */ /* 0x000fe20003fc4270 */
[----:B------:R-:W-:-:S02]  /*4130*/  WARPGROUP.DEPBAR.LE gsb0, 0x0 ;  /* 0x00008000000079c5 */ /* 0x000fc40000010000 */
        /* <DEDUP_REMOVED lines=26> */
[----:B------:R-:W-:Y:S08]  /*42e0*/  MUFU.TANH R62, R62 ;  /* 0x0000003e003e7308 */ /* 0x000ff00000002400 */
[----:B------:R-:W-:Y:S08]  /*42f0*/  MUFU.TANH R63, R63 ;  /* 0x0000003f003f7308 */ /* 0x000ff00000002400 */
[----:B------:R-:W-:Y:S08]  /*4300*/  MUFU.TANH R21, R56 ;  /* 0x0000003800157308 */ /* 0x000ff00000002400 */
[----:B------:R-:W-:Y:S08]  /*4310*/  MUFU.TANH R67, R57 ;  /* 0x0000003900437308 */ /* 0x000ff00000002400 */
[----:B------:R-:W-:Y:S01]  /*4320*/  MUFU.TANH R68, R60 ;  /* 0x0000003c00447308 */ /* 0x000fe20000002400 */
[----:B------:R-:W-:-:S02]  /*4330*/  WARPGROUP.DEPBAR.LE gsb0, 0x0 ;  /* 0x00008000000079c5 */ /* 0x000fc40000010000 */
[----:B------:R-:W-:Y:S01]  /*4340*/  WARPGROUP.ARRIVE ;  /* 0x00000000000079c5 */ /* 0x000fe20000000000 */
[----:B------:R-:W-:Y:S01]  /*4350*/  FMUL.FTZ R50, R50, UR10 ;  /* 0x0000000a32327c20 */ /* 0x000fe20008410000 */
[----:B------:R-:W-:Y:S01]  /*4360*/  FMUL.FTZ R51, R51, UR10 ;  /* 0x0000000a33337c20 */ /* 0x000fe20008410000 */
[----:B------:R-:W-:Y:S01]  /*4370*/  FMUL.FTZ R54, R54, UR10 ;  /* 0x0000000a36367c20 */ /* 0x000fe20008410000 */
[----:B------:R-:W-:Y:S01]  /*4380*/  FMUL.FTZ R55, R55, UR10 ;  /* 0x0000000a37377c20 */ /* 0x000fe20008410000 */
[----:B------:R-:W-:Y:S01]  /*4390*/  MUFU.TANH R69, R61 ;  /* 0x0000003d00457308 */ /* 0x000fe20000002400 */
[----:B------:R-:W-:Y:S01]  /*43a0*/  HGMMA.64x16x16.F32 R40, gdesc[UR56], R40, gsb0 ;  /* 0x00200000382879f0 */ /* 0x000fe20008000828 */
[----:B------:R-:W-:Y:S01]  /*43b0*/  UIADD3 UR58, UR4, 0x906, URZ ;  /* 0x00000906043a7890 */ /* 0x000fe2000fffe03f */
[----:B------:R-:W-:Y:S01]  /*43c0*/  FMUL.FTZ R48, R48, UR10 ;  /* 0x0000000a30307c20 */ /* 0x000fe20008410000 */
[----:B------:R-:W-:Y:S01]  /*43d0*/  UMOV UR56, UR22 ;  /* 0x0000001600387c82 */ /* 0x000fe20008000000 */
[----:B------:R-:W-:Y:S01]  /*43e0*/  UMOV UR57, UR23 ;  /* 0x0000001700397c82 */ /* 0x000fe20008000000 */
[----:B------:R-:W-:Y:S01]  /*43f0*/  UMOV UR59, 0x40000040 ;  /* 0x40000040003b7882 */ /* 0x000fe20000000000 */
[----:B------:R-:W-:Y:S01]  /*4400*/  UMOV UR4, UR22 ;  /* 0x0000001600047c82 */ /* 0x000fe20008000000 */
[----:B------:R-:W2:Y:S01]  /*4410*/  MUFU.TANH R50, R50 ;  /* 0x0000003200327308 */ /* 0x000ea20000002400 */
[----:B------:R-:W-:Y:S01]  /*4420*/  FMUL.FTZ R49, R49, UR10 ;  /* 0x0000000a31317c20 */ /* 0x000fe20008410000 */
[----:B------:R-:W-:Y:S01]  /*4430*/  FMUL.FTZ R52, R52, UR10 ;  /* 0x0000000a34347c20 */ /* 0x000fe20008410000 */
[----:B------:R-:W-:-:S05]  /*4440*/  FMUL.FTZ R53, R53, UR10 ;  /* 0x0000000a35357c20 */ /* 0x000fca0008410000 */
[----:B------:R-:W-:Y:S08]  /*4450*/  MUFU.TANH R51, R51 ;  /* 0x0000003300337308 */ /* 0x000ff00000002400 */
[----:B------:R-:W3:Y:S08]  /*4460*/  MUFU.TANH R54, R54 ;  /* 0x0000003600367308 */ /* 0x000ef00000002400 */
[----:B------:R-:W4:Y:S08]  /*4470*/  MUFU.TANH R55, R55 ;  /* 0x0000003700377308 */ /* 0x000f300000002400 */
        /* <DEDUP_REMOVED lines=8> */
[----:B------:R0:W5:Y:S01]  /*4500*/  MUFU.TANH R56, R42 ;  /* 0x0000002a00387308 */ /* 0x0001620000002400 */
[----:B------:R-:W-:Y:S01]  /*4510*/  HGMMA.64x16x16.F32 R32, gdesc[UR56], R32, gsb0 ;  /* 0x00200000382079f0 */ /* 0x000fe20008000820 */
[----:B------:R-:W-:Y:S01]  /*4520*/  FMUL.FTZ R40, R40, UR10 ;  /* 0x0000000a28287c20 */ /* 0x000fe20008410000 */
[----:B------:R-:W-:Y:S01]  /*4530*/  FMUL.FTZ R41, R41, UR10 ;  /* 0x0000000a29297c20 */ /* 0x000fe20008410000 */
[----:B------:R-:W-:Y:S01]  /*4540*/  FMUL.FTZ R44, R44, UR10 ;  /* 0x0000000a2c2c7c20 */ /* 0x000fe20008410000 */
[----:B------:R-:W-:-:S03]  /*4550*/  FMUL.FTZ R45, R45, UR10 ;  /* 0x0000000a2d2d7c20 */ /* 0x000fc60008410000 */
[----:B------:R1:W5:Y:S01]  /*4560*/  MUFU.TANH R57, R43 ;  /* 0x0000002b00397308 */ /* 0x0003620000002400 */
[----:B0-----:R-:W-:Y:S02]  /*4570*/  FSEL R42, R58, -INF , P3 ;  /* 0xff8000003a2a7808 */ /* 0x001fe40001800000 */
[----:B------:R-:W-:-:S05]  /*4580*/  ISETP.GT.AND P3, PT, R14, 0x9, PT ;  /* 0x000000090e00780c */ /* 0x000fca0003f64270 */
[----:B------:R0:W-:Y:S01]  /*4590*/  MUFU.TANH R60, R46 ;  /* 0x0000002e003c7308 */ /* 0x0001e20000002400 */
[----:B-1----:R-:W-:Y:S02]  /*45a0*/  FSEL R43, R59, -INF , P4 ;  /* 0xff8000003b2b7808 */ /* 0x002fe40002000000 */
[----:B------:R-:W-:Y:S02]  /*45b0*/  ISETP.GT.AND P4, PT, R14, 0x10, PT ;  /* 0x000000100e00780c */ /* 0x000fe40003f84270 */
[----:B------:R-:W-:Y:S02]  /*45c0*/  FMNMX.FTZ R5, R42, R43, !PT ;  /* 0x0000002b2a057209 */ /* 0x000fe40007810000 */
[----:B--2---:R-:W-:Y:S01]  /*45d0*/  FSEL R50, R50, -INF , P4 ;  /* 0xff80000032327808 */ /* 0x004fe20002000000 */
[----:B------:R1:W2:Y:S01]  /*45e0*/  MUFU.TANH R61, R47 ;  /* 0x0000002f003d7308 */ /* 0x0002a20000002400 */
[----:B0-----:R-:W-:Y:S02]  /*45f0*/  FSEL R46, R62, -INF , P5 ;  /* 0xff8000003e2e7808 */ /* 0x001fe40002800000 */
[----:B------:R-:W-:-:S02]  /*4600*/  ISETP.GT.AND P4, PT, R14, 0x18, PT ;  /* 0x000000180e00780c */ /* 0x000fc40003f84270 */
[----:B------:R-:W-:Y:S02]  /*4610*/  FMNMX.FTZ R20, R46, R5, !PT ;  /* 0x000000052e147209 */ /* 0x000fe40007810000 */
[----:B---3--:R-:W-:Y:S01]  /*4620*/  FSEL R54, R54, -INF , P4 ;  /* 0xff80000036367808 */ /* 0x008fe20002000000 */
[----:B------:R-:W-:Y:S01]  /*4630*/  MUFU.TANH R53, R53 ;  /* 0x0000003500357308 */ /* 0x000fe20000002400 */
[----:B-1----:R-:W-:Y:S02]  /*4640*/  FSEL R47, R63, -INF , P3 ;  /* 0xff8000003f2f7808 */ /* 0x002fe40001800000 */
[----:B------:R-:W-:Y:S02]  /*4650*/  ISETP.GT.AND P3, PT, R14, 0x11, PT ;  /* 0x000000110e00780c */ /* 0x000fe40003f64270 */
[----:B------:R-:W-:Y:S02]  /*4660*/  FMNMX.FTZ R5, R47, R20, !PT ;  /* 0x000000142f057209 */ /* 0x000fe40007810000 */
[----:B------:R-:W-:Y:S01]  /*4670*/  FSEL R51, R51, -INF , P3 ;  /* 0xff80000033337808 */ /* 0x000fe20001800000 */
[----:B------:R-:W-:Y:S01]  /*4680*/  MUFU.TANH R41, R41 ;  /* 0x0000002900297308 */ /* 0x000fe20000002400 */
[----:B------:R-:W-:-:S02]  /*4690*/  FMNMX.FTZ R20, R50, R5, !PT ;  /* 0x0000000532147209 */ /* 0x000fc40007810000 */
[C---:B------:R-:W-:Y:S02]  /*46a0*/  ISETP.GT.AND P3, PT, R14.reuse, 0x19, PT ;  /* 0x000000190e00780c */ /* 0x040fe40003f64270 */
[----:B------:R-:W-:Y:S02]  /*46b0*/  FMNMX.FTZ R5, R51, R20, !PT ;  /* 0x0000001433057209 */ /* 0x000fe40007810000 */
[----:B------:R-:W-:Y:S01]  /*46c0*/  ISETP.GT.AND P4, PT, R14, 0x20, PT ;  /* 0x000000200e00780c */ /* 0x000fe20003f84270 */
[----:B------:R-:W-:Y:S01]  /*46d0*/  MUFU.TANH R44, R44 ;  /* 0x0000002c002c7308 */ /* 0x000fe20000002400 */
[----:B----4-:R-:W-:Y:S02]  /*46e0*/  FSEL R55, R55, -INF , P3 ;  /* 0xff80000037377808 */ /* 0x010fe40001800000 */
[----:B------:R-:W-:Y:S01]  /*46f0*/  FMNMX.FTZ R20, R54, R5, !PT ;  /* 0x0000000536147209 */ /* 0x000fe20007810000 */
[----:B------:R-:W-:Y:S02]  /*4700*/  WARPGROUP.DEPBAR.LE gsb0, 0x0 ;  /* 0x00008000000079c5 */ /* 0x000fe40000010000 */
[----:B------:R-:W-:Y:S01]  /*4710*/  WARPGROUP.ARRIVE ;  /* 0x00000000000079c5 */ /* 0x000fe20000000000 */
[----:B------:R-:W-:Y:S01]  /*4720*/  FMUL.FTZ R34, R34, UR10 ;  /* 0x0000000a22227c20 */ /* 0x000fe20008410000 */
[----:B------:R-:W-:Y:S01]  /*4730*/  FMUL.FTZ R35, R35, UR10 ;  /* 0x0000000a23237c20 */ /* 0x000fe20008410000 */
[----:B------:R-:W-:Y:S01]  /*4740*/  ISETP.GT.AND P3, PT, R14, 0x21, PT ;  /* 0x000000210e00780c */ /* 0x000fe20003f64270 */
[----:B------:R-:W-:Y:S01]  /*4750*/  FMUL.FTZ R38, R38, UR10 ;  /* 0x0000000a26267c20 */ /* 0x000fe20008410000 */
[----:B-----5:R-:W-:Y:S01]  /*4760*/  FSEL R56, R56, -INF , P4 ;  /* 0xff80000038387808 */ /* 0x020fe20002000000 */
[----:B------:R-:W-:Y:S01]  /*4770*/  HGMMA.64x16x16.F32 R24, gdesc[UR4], R24, gsb0 ;  /* 0x00200000041879f0 */ /* 0x000fe20008000818 */
[----:B------:R-:W0:Y:S01]  /*4780*/  MUFU.TANH R34, R34 ;  /* 0x0000002200227308 */ /* 0x000e220000002400 */
[----:B------:R-:W-:Y:S01]  /*4790*/  FMNMX.FTZ R5, R55, R20, !PT ;  /* 0x0000001437057209 */ /* 0x000fe20007810000 */
[----:B------:R-:W-:Y:S01]  /*47a0*/  FMUL.FTZ R39, R39, UR10 ;  /* 0x0000000a27277c20 */ /* 0x000fe20008410000 */
[----:B------:R-:W-:Y:S01]  /*47b0*/  ISETP.GT.AND P4, PT, R14, 0x28, PT ;  /* 0x000000280e00780c */ /* 0x000fe20003f84270 */
[----:B------:R-:W-:Y:S01]  /*47c0*/  FMUL.FTZ R36, R36, UR10 ;  /* 0x0000000a24247c20 */ /* 0x000fe20008410000 */
[----:B------:R-:W-:Y:S01]  /*47d0*/  FSEL R57, R57, -INF , P3 ;  /* 0xff80000039397808 */ /* 0x000fe20001800000 */
[----:B------:R-:W-:Y:S01]  /*47e0*/  FMUL.FTZ R32, R32, UR10 ;  /* 0x0000000a20207c20 */ /* 0x000fe20008410000 */
[----:B------:R-:W-:Y:S01]  /*47f0*/  FMNMX.FTZ R20, R56, R5, !PT ;  /* 0x0000000538147209 */ /* 0x000fe20007810000 */
[----:B------:R-:W1:Y:S01]  /*4800*/  MUFU.TANH R35, R35 ;  /* 0x0000002300237308 */ /* 0x000e620000002400 */
[C---:B------:R-:W-:Y:S01]  /*4810*/  ISETP.GT.AND P3, PT, R14.reuse, 0x29, PT ;  /* 0x000000290e00780c */ /* 0x040fe20003f64270 */
[----:B------:R-:W-:Y:S01]  /*4820*/  ULDC UR5, c[0x0][0x988] ;  /* 0x0002620000057ab9 */ /* 0x000fe20000000800 */
[----:B------:R-:W-:Y:S01]  /*4830*/  FMNMX.FTZ R20, R57, R20, !PT ;  /* 0x0000001439147209 */ /* 0x000fe20007810000 */
[----:B------:R-:W-:Y:S01]  /*4840*/  FMUL.FTZ R33, R33, UR10 ;  /* 0x0000000a21217c20 */ /* 0x000fe20008410000 */
[----:B--2---:R-:W-:Y:S01]  /*4850*/  FSEL R58, R61, -INF , P3 ;  /* 0xff8000003d3a7808 */ /* 0x004fe20001800000 */
[----:B------:R-:W-:Y:S01]  /*4860*/  FMUL.FTZ R37, R37, UR10 ;  /* 0x0000000a25257c20 */ /* 0x000fe20008410000 */
[----:B------:R-:W-:Y:S01]  /*4870*/  ISETP.GT.AND P3, PT, R14, 0x31, PT ;  /* 0x000000310e00780c */ /* 0x000fe20003f64270 */
[----:B------:R-:W2:Y:S01]  /*4880*/  MUFU.TANH R38, R38 ;  /* 0x0000002600267308 */ /* 0x000ea20000002400 */
[----:B------:R-:W-:Y:S01]  /*4890*/  ISETP.GT.AND P5, PT, R2, 0x1, PT ;  /* 0x000000010200780c */ /* 0x000fe20003fa4270 */
[----:B------:R-:W-:Y:S01]  /*48a0*/  @UP0 ULDC UR6, c[0x0][0x44c] ;  /* 0x0001130000060ab9 */ /* 0x000fe20000000800 */
[----:B------:R-:W-:Y:S01]  /*48b0*/  UMOV UR4, UR19 ;  /* 0x0000001300047c82 */ /* 0x000fe20008000000 */
[----:B------:R-:W-:-:S04]  /*48c0*/  UIMAD.WIDE.U32 UR6, UR19, UR6, URZ ;  /* 0x00000006130672a5 */ /* 0x000fc8000f8e003f */
[----:B------:R3:W4:Y:S08]  /*48d0*/  MUFU.TANH R62, R39 ;  /* 0x00000027003e7308 */ /* 0x0007300000002400 */
[----:B------:R-:W-:Y:S01]  /*48e0*/  MUFU.TANH R45, R45 ;  /* 0x0000002d002d7308 */ /* 0x000fe20000002400 */
[----:B---3--:R-:W-:Y:S02]  /*48f0*/  FSEL R39, R60, -INF , P4 ;  /* 0xff8000003c277808 */ /* 0x008fe40002000000 */
[----:B------:R-:W-:-:S02]  /*4900*/  ISETP.GT.AND P4, PT, R14, 0x30, PT ;  /* 0x000000300e00780c */ /* 0x000fc40003f84270 */
[----:B------:R-:W-:Y:S02]  /*4910*/  FMNMX.FTZ R5, R39, R20, !PT ;  /* 0x0000001427057209 */ /* 0x000fe40007810000 */
[----:B0-----:R-:W-:Y:S01]  /*4920*/  FSEL R59, R34, -INF , P4 ;  /* 0xff800000223b7808 */ /* 0x001fe20002000000 */
[----:B------:R-:W-:Y:S01]  /*4930*/  MUFU.TANH R32, R32 ;  /* 0x0000002000207308 */ /* 0x000fe20000002400 */
[----:B------:R-:W-:Y:S02]  /*4940*/  FMNMX.FTZ R20, R58, R5, !PT ;  /* 0x000000053a147209 */ /* 0x000fe40007810000 */
[C---:B------:R-:W-:Y:S02]  /*4950*/  ISETP.GT.AND P4, PT, R14.reuse, 0x38, PT ;  /* 0x000000380e00780c */ /* 0x040fe40003f84270 */
[----:B-1----:R-:W-:Y:S02]  /*4960*/  FSEL R60, R35, -INF , P3 ;  /* 0xff800000233c7808 */ /* 0x002fe40001800000 */
[----:B------:R-:W-:Y:S01]  /*4970*/  FMNMX.FTZ R5, R59, R20, !PT ;  /* 0x000000143b057209 */ /* 0x000fe20007810000 */
[----:B------:R-:W-:Y:S01]  /*4980*/  MUFU.TANH R34, R36 ;  /* 0x0000002400227308 */ /* 0x000fe20000002400 */
[----:B------:R-:W-:Y:S01]  /*4990*/  ISETP.GT.AND P3, PT, R14, 0x39, PT ;  /* 0x000000390e00780c */ /* 0x000fe20003f64270 */
[----:B------:R-:W-:-:S02]  /*49a0*/  WARPGROUP.DEPBAR.LE gsb0, 0x0 ;  /* 0x00008000000079c5 */ /* 0x000fc40000010000 */
[----:B------:R-:W-:Y:S01]  /*49b0*/  FMUL.FTZ R26, R26, UR10 ;  /* 0x0000000a1a1a7c20 */ /* 0x000fe20008410000 */
[----:B------:R-:W-:Y:S01]  /*49c0*/  FMUL.FTZ R27, R27, UR10 ;  /* 0x0000000a1b1b7c20 */ /* 0x000fe20008410000 */
[----:B------:R-:W-:Y:S01]  /*49d0*/  FMUL.FTZ R30, R30, UR10 ;  /* 0x0000000a1e1e7c20 */ /* 0x000fe20008410000 */
[----:B------:R-:W-:Y:S01]  /*49e0*/  FMUL.FTZ R31, R31, UR10 ;  /* 0x0000000a1f1f7c20 */ /* 0x000fe20008410000 */
[----:B--2---:R-:W-:Y:S01]  /*49f0*/  FSEL R61, R38, -INF , P4 ;  /* 0xff800000263d7808 */ /* 0x004fe20002000000 */
[----:B------:R-:W-:Y:S01]  /*4a00*/  FMUL.FTZ R24, R24, UR10 ;  /* 0x0000000a18187c20 */ /* 0x000fe20008410000 */
[----:B------:R-:W0:Y:S01]  /*4a10*/  MUFU.TANH R26, R26 ;  /* 0x0000001a001a7308 */ /* 0x000e220000002400 */
[----:B------:R-:W-:Y:S01]  /*4a20*/  FMNMX.FTZ R20, R60, R5, !PT ;  /* 0x000000053c147209 */ /* 0x000fe20007810000 */
[----:B------:R-:W-:Y:S01]  /*4a30*/  FMUL.FTZ R25, R25, UR10 ;  /* 0x0000000a19197c20 */ /* 0x000fe20008410000 */
[----:B------:R-:W-:Y:S01]  /*4a40*/  ISETP.GT.AND P4, PT, R14, 0x40, PT ;  /* 0x000000400e00780c */ /* 0x000fe20003f84270 */
[----:B------:R-:W-:Y:S01]  /*4a50*/  FMUL.FTZ R28, R28, UR10 ;  /* 0x0000000a1c1c7c20 */ /* 0x000fe20008410000 */
[----:B----4-:R-:W-:Y:S01]  /*4a60*/  FSEL R62, R62, -INF , P3 ;  /* 0xff8000003e3e7808 */ /* 0x010fe20001800000 */
[----:B------:R-:W-:Y:S01]  /*4a70*/  FMUL.FTZ R29, R29, UR10 ;  /* 0x0000000a1d1d7c20 */ /* 0x000fe20008410000 */
[----:B------:R-:W-:Y:S01]  /*4a80*/  FMNMX.FTZ R5, R61, R20, !PT ;  /* 0x000000143d057209 */ /* 0x000fe20007810000 */
[----:B------:R-:W1:Y:S01]  /*4a90*/  MUFU.TANH R27, R27 ;  /* 0x0000001b001b7308 */ /* 0x000e620000002400 */
[----:B------:R-:W-:Y:S01]  /*4aa0*/  ISETP.GT.AND P3, PT, R14, 0x41, PT ;  /* 0x000000410e00780c */ /* 0x000fe20003f64270 */
[----:B------:R-:W-:Y:S01]  /*4ab0*/  @UP0 ULDC UR10, c[0x0][0x450] ;  /* 0x00011400000a0ab9 */ /* 0x000fe20000000800 */
[----:B------:R-:W-:Y:S01]  /*4ac0*/  FMNMX.FTZ R20, R62, R5, !PT ;  /* 0x000000053e147209 */ /* 0x000fe20007810000 */
[----:B------:R-:W-:Y:S01]  /*4ad0*/  @UP0 USHF.R.U32.HI UR4, URZ, UR10, UR7 ;  /* 0x0000000a3f040299 */ /* 0x000fe20008011607 */
[----:B------:R2:W-:Y:S03]  /*4ae0*/  @!P1 SYNCS.ARRIVE.TRANS64.RED.A1T0 RZ, [R0+URZ], RZ ;  /* 0x000000ff00ff99a7 */ /* 0x0005e6000810043f */
[----:B------:R-:W3:Y:S01]  /*4af0*/  MUFU.TANH R30, R30 ;  /* 0x0000001e001e7308 */ /* 0x000ee20000002400 */
[----:B0-----:R-:W-:Y:S01]  /*4b00*/  FSEL R63, R26, -INF , P4 ;  /* 0xff8000001a3f7808 */ /* 0x001fe20002000000 */
[----:B------:R-:W-:Y:S01]  /*4b10*/  UIADD3 UR6, UR11, UR4, URZ ;  /* 0x000000040b067290 */ /* 0x000fe2000fffe03f */
[----:B------:R-:W-:-:S02]  /*4b20*/  ISETP.GT.AND P4, PT, R14, 0x48, PT ;  /* 0x000000480e00780c */ /* 0x000fc40003f84270 */
[----:B------:R-:W-:Y:S01]  /*4b30*/  FMNMX.FTZ R5, R63, R20, !PT ;  /* 0x000000143f057209 */ /* 0x000fe20007810000 */
[----:B------:R-:W-:Y:S02]  /*4b40*/  UIMAD.WIDE UR6, UR6, 0x66666667, URZ ;  /* 0x66666667060678a5 */ /* 0x000fe4000f8e023f */
[----:B------:R-:W0:Y:S01]  /*4b50*/  MUFU.TANH R31, R31 ;  /* 0x0000001f001f7308 */ /* 0x000e220000002400 */
[----:B-1----:R-:W-:Y:S01]  /*4b60*/  FSEL R64, R27, -INF , P3 ;  /* 0xff8000001b407808 */ /* 0x002fe20001800000 */
[----:B------:R-:W-:Y:S01]  /*4b70*/  USHF.R.U32.HI UR4, URZ, 0x1f, UR7 ;  /* 0x0000001f3f047899 */ /* 0x000fe20008011607 */
[----:B------:R-:W-:Y:S02]  /*4b80*/  ISETP.GT.AND P3, PT, R14, 0x49, PT ;  /* 0x000000490e00780c */ /* 0x000fe40003f64270 */
[----:B------:R-:W-:Y:S01]  /*4b90*/  FMNMX.FTZ R14, R64, R5, !PT ;  /* 0x00000005400e7209 */ /* 0x000fe20007810000 */
[----:B------:R-:W-:Y:S02]  /*4ba0*/  ULEA.HI.SX32 UR4, UR7, UR4, 0x1b ;  /* 0x0000000407047291 */ /* 0x000fe4000f8fda3f */
[----:B------:R-:W1:Y:S01]  /*4bb0*/  MUFU.TANH R26, R49 ;  /* 0x00000031001a7308 */ /* 0x000e620000002400 */
[----:B---3--:R-:W-:Y:S01]  /*4bc0*/  FSEL R65, R30, -INF , P4 ;  /* 0xff8000001e417808 */ /* 0x008fe20002000000 */
[----:B------:R-:W-:Y:S01]  /*4bd0*/  UISETP.LT.AND UP1, UPT, URZ, UR4, UPT ;  /* 0x000000043f00728c */ /* 0x000fe2000bf21270 */
[----:B------:R-:W-:-:S02]  /*4be0*/  ISETP.GT.AND P4, PT, R2, 0x8, PT ;  /* 0x000000080200780c */ /* 0x000fc40003f84270 */
[----:B------:R-:W-:Y:S01]  /*4bf0*/  FMNMX.FTZ R5, R65, R14, !PT ;  /* 0x0000000e41057209 */ /* 0x000fe20007810000 */
[----:B------:R-:W-:Y:S01]  /*4c00*/  USEL UR18, URZ, UR4, !UP1 ;  /* 0x000000043f127287 */ /* 0x000fe2000c800000 */
[----:B------:R-:W-:Y:S01]  /*4c10*/  FSEL R20, R68, -INF , P4 ;  /* 0xff80000044147808 */ /* 0x000fe20002000000 */
[----:B------:R-:W-:Y:S01]  /*4c20*/  MUFU.TANH R36, R24 ;  /* 0x0000001800247308 */ /* 0x000fe20000002400 */
[----:B0-----:R-:W-:Y:S01]  /*4c30*/  FSEL R66, R31, -INF , P3 ;  /* 0xff8000001f427808 */ /* 0x001fe20001800000 */
[----:B------:R-:W-:Y:S01]  /*4c40*/  UISETP.GE.AND UP1, UPT, UR15, UR18, UPT ;  /* 0x000000120f00728c */ /* 0x000fe2000bf26270 */
[----:B------:R-:W-:Y:S01]  /*4c50*/  ISETP.GT.AND P3, PT, R2, RZ, PT ;  /* 0x000000ff0200720c */ /* 0x000fe20003f64270 */
[----:B------:R-:W-:Y:S01]  /*4c60*/  IMAD.U32 R231, RZ, RZ, UR18 ;  /* 0x00000012ffe77e24 */ /* 0x000fe2000f8e00ff */
[----:B------:R-:W-:Y:S02]  /*4c70*/  FMNMX.FTZ R5, R66, R5, !PT ;  /* 0x0000000542057209 */ /* 0x000fe40007810000 */
[----:B------:R-:W-:Y:S01]  /*4c80*/  ISETP.GT.AND P4, PT, R2, 0x18, PT ;  /* 0x000000180200780c */ /* 0x000fe20003f84270 */
[----:B------:R-:W0:Y:S01]  /*4c90*/  MUFU.TANH R31, R40 ;  /* 0x00000028001f7308 */ /* 0x000e220000002400 */
[----:B-1----:R-:W-:Y:S01]  /*4ca0*/  FSEL R26, R26, -INF , P6 ;  /* 0xff8000001a1a7808 */ /* 0x002fe20003000000 */
[----:B------:R-:W1:Y:S06]  /*4cb0*/  SHFL.BFLY PT, R14, R5, 0x2, 0x1f ;  /* 0x0c401f00050e7f89 */ /* 0x000e6c00000e0000 */
[----:B------:R3:W-:Y:S08]  /*4cc0*/  MUFU.TANH R49, R25 ;  /* 0x0000001900317308 */ /* 0x0007f00000002400 */
[----:B------:R-:W4:Y:S01]  /*4cd0*/  MUFU.TANH R33, R33 ;  /* 0x0000002100217308 */ /* 0x000f220000002400 */
[----:B---3--:R-:W-:-:S02]  /*4ce0*/  FSEL R25, R52, -INF , P4 ;  /* 0xff80000034197808 */ /* 0x008fc40002000000 */
[----:B------:R-:W-:-:S05]  /*4cf0*/  ISETP.GT.AND P4, PT, R2, 0x21, PT ;  /* 0x000000210200780c */ /* 0x000fca0003f84270 */
[----:B------:R-:W-:Y:S01]  /*4d00*/  MUFU.TANH R52, R29 ;  /* 0x0000001d00347308 */ /* 0x000fe20000002400 */
[----:B-1----:R-:W-:-:S05]  /*4d10*/  FMNMX.FTZ R14, R5, R14, !PT ;  /* 0x0000000e050e7209 */ /* 0x002fca0007810000 */
[----:B------:R-:W1:Y:S02]  /*4d20*/  SHFL.BFLY PT, R5, R14, 0x1, 0x1f ;  /* 0x0c201f000e057f89 */ /* 0x000e6400000e0000 */
[----:B------:R-:W3:Y:S01]  /*4d30*/  MUFU.TANH R38, R37 ;  /* 0x0000002500267308 */ /* 0x000ee20000002400 */
[----:B-1----:R-:W-:Y:S02]  /*4d40*/  FMNMX.FTZ R3, R14, R5, !PT ;  /* 0x000000050e037209 */ /* 0x002fe40007810000 */
[----:B------:R-:W-:Y:S02]  /*4d50*/  FSEL R5, R21, -INF , P3 ;  /* 0xff80000015057808 */ /* 0x000fe40001800000 */
[----:B------:R-:W-:Y:S01]  /*4d60*/  FSEL R14, R67, -INF , P5 ;  /* 0xff800000430e7808 */ /* 0x000fe20002800000 */
[----:B------:R-:W-:Y:S01]  /*4d70*/  FMUL.FTZ R30, R3, UR5 ;  /* 0x00000005031e7c20 */ /* 0x000fe20008410000 */
[----:B------:R-:W-:Y:S02]  /*4d80*/  ISETP.GT.AND P5, PT, R2, 0x9, PT ;  /* 0x000000090200780c */ /* 0x000fe40003fa4270 */
[----:B------:R-:W-:-:S02]  /*4d90*/  FMNMX.FTZ R27, R5, R14, !PT ;  /* 0x0000000e051b7209 */ /* 0x000fc40007810000 */
[----:B------:R-:W-:Y:S02]  /*4da0*/  ISETP.GT.AND P3, PT, R2, 0x10, PT ;  /* 0x000000100200780c */ /* 0x000fe40003f64270 */
[----:B------:R-:W-:Y:S02]  /*4db0*/  FSEL R21, R69, -INF , P5 ;  /* 0xff80000045157808 */ /* 0x000fe40002800000 */
[----:B------:R-:W-:Y:S02]  /*4dc0*/  CS2R R68, SRZ ;  /* 0x0000000000447805 */ /* 0x000fe4000001ff00 */
[----:B------:R-:W-:Y:S02]  /*4dd0*/  FMNMX.FTZ R4, R20, R27, !PT ;  /* 0x0000001b14047209 */ /* 0x000fe40007810000 */
[----:B------:R-:W-:Y:S02]  /*4de0*/  FSEL R24, R48, -INF , P3 ;  /* 0xff80000030187808 */ /* 0x000fe40001800000 */
[----:B------:R-:W-:Y:S01]  /*4df0*/  FMNMX.FTZ R27, R21, R4, !PT ;  /* 0x00000004151b7209 */ /* 0x000fe20007810000 */
[----:B------:R0:W1:Y:S01]  /*4e00*/  MUFU.TANH R48, R28 ;  /* 0x0000001c00307308 */ /* 0x0000620000002400 */
[----:B------:R-:W-:-:S02]  /*4e10*/  ISETP.GT.AND P5, PT, R2, 0x19, PT ;  /* 0x000000190200780c */ /* 0x000fc40003fa4270 */
[----:B------:R-:W-:Y:S02]  /*4e20*/  FMNMX.FTZ R27, R24, R27, !PT ;  /* 0x0000001b181b7209 */ /* 0x000fe40007810000 */
[----:B------:R-:W-:Y:S02]  /*4e30*/  ISETP.GT.AND P3, PT, R2, 0x20, PT ;  /* 0x000000200200780c */ /* 0x000fe40003f64270 */
[----:B------:R-:W-:Y:S02]  /*4e40*/  FMNMX.FTZ R4, R26, R27, !PT ;  /* 0x0000001b1a047209 */ /* 0x000fe40007810000 */
[----:B------:R-:W-:Y:S02]  /*4e50*/  FSEL R27, R53, -INF , P5 ;  /* 0xff800000351b7808 */ /* 0x000fe40002800000 */
[----:B------:R-:W-:Y:S02]  /*4e60*/  FMNMX.FTZ R4, R25, R4, !PT ;  /* 0x0000000419047209 */ /* 0x000fe40007810000 */
[----:B------:R-:W-:-:S02]  /*4e70*/  FSETP.NEU.FTZ.AND P6, PT, R3, -INF , PT ;  /* 0xff8000000300780b */ /* 0x000fc40003fdd000 */
[----:B0-----:R-:W-:Y:S02]  /*4e80*/  FSEL R28, R31, -INF , P3 ;  /* 0xff8000001f1c7808 */ /* 0x001fe40001800000 */
[----:B------:R-:W-:Y:S02]  /*4e90*/  FMNMX.FTZ R31, R27, R4, !PT ;  /* 0x000000041b1f7209 */ /* 0x000fe40007810000 */
[----:B------:R-:W-:Y:S02]  /*4ea0*/  FSEL R40, R30, RZ, P6 ;  /* 0x000000ff1e287208 */ /* 0x000fe40003000000 */
[----:B------:R-:W-:Y:S02]  /*4eb0*/  ISETP.GT.AND P3, PT, R2, 0x28, PT ;  /* 0x000000280200780c */ /* 0x000fe40003f64270 */
[----:B------:R-:W-:Y:S01]  /*4ec0*/  FSEL R30, R41, -INF , P4 ;  /* 0xff800000291e7808 */ /* 0x000fe20002000000 */
[--C-:B------:R-:W-:Y:S01]  /*4ed0*/  FFMA.FTZ R43, R43, UR5, -R40.reuse ;  /* 0x000000052b2b7c23 */ /* 0x100fe20008010828 */
[----:B------:R-:W-:Y:S01]  /*4ee0*/  FMNMX.FTZ R31, R28, R31, !PT ;  /* 0x0000001f1c1f7209 */ /* 0x000fe20007810000 */
[--C-:B------:R-:W-:Y:S01]  /*4ef0*/  FFMA.FTZ R42, R42, UR5, -R40.reuse ;  /* 0x000000052a2a7c23 */ /* 0x100fe20008010828 */
[----:B------:R-:W-:Y:S01]  /*4f00*/  ISETP.GT.AND P4, PT, R2, 0x29, PT ;  /* 0x000000290200780c */ /* 0x000fe20003f84270 */
[----:B------:R0:W-:Y:S01]  /*4f10*/  MUFU.EX2 R209, R43 ;  /* 0x0000002b00d17308 */ /* 0x0001e20000000800 */
[----:B------:R-:W-:Y:S01]  /*4f20*/  FSEL R29, R44, -INF , P3 ;  /* 0xff8000002c1d7808 */ /* 0x000fe20001800000 */
[--C-:B------:R-:W-:Y:S01]  /*4f30*/  FFMA.FTZ R46, R46, UR5, -R40.reuse ;  /* 0x000000052e2e7c23 */ /* 0x100fe20008010828 */
[----:B------:R-:W-:Y:S01]  /*4f40*/  FMNMX.FTZ R4, R30, R31, !PT ;  /* 0x0000001f1e047209 */ /* 0x000fe20007810000 */
[--C-:B------:R-:W-:Y:S01]  /*4f50*/  FFMA.FTZ R47, R47, UR5, -R40.reuse ;  /* 0x000000052f2f7c23 */ /* 0x100fe20008010828 */
[----:B------:R-:W-:Y:S01]  /*4f60*/  ISETP.GT.AND P3, PT, R2, 0x30, PT ;  /* 0x000000300200780c */ /* 0x000fe20003f64270 */
[--C-:B------:R-:W-:Y:S01]  /*4f70*/  FFMA.FTZ R50, R50, UR5, -R40.reuse ;  /* 0x0000000532327c23 */ /* 0x100fe20008010828 */
[----:B------:R-:W-:Y:S01]  /*4f80*/  FSEL R31, R45, -INF , P4 ;  /* 0xff8000002d1f7808 */ /* 0x000fe20002000000 */
[----:B------:R-:W-:Y:S01]  /*4f90*/  MUFU.EX2 R42, R42 ;  /* 0x0000002a002a7308 */ /* 0x000fe20000000800 */
[----:B------:R-:W-:Y:S01]  /*4fa0*/  FMNMX.FTZ R4, R29, R4, !PT ;  /* 0x000000041d047209 */ /* 0x000fe20007810000 */
[--C-:B0-----:R-:W-:Y:S01]  /*4fb0*/  FFMA.FTZ R43, R39, UR5, -R40.reuse ;  /* 0x00000005272b7c23 */ /* 0x101fe20008010828 */
[----:B------:R-:W-:Y:S01]  /*4fc0*/  ISETP.GT.AND P4, PT, R2, 0x31, PT ;  /* 0x000000310200780c */ /* 0x000fe20003f84270 */
[--C-:B------:R-:W-:Y:S01]  /*4fd0*/  FFMA.FTZ R51, R51, UR5, -R40.reuse ;  /* 0x0000000533337c23 */ /* 0x100fe20008010828 */
[----:B------:R-:W-:Y:S01]  /*4fe0*/  FSEL R32, R32, -INF , P3 ;  /* 0xff80000020207808 */ /* 0x000fe20001800000 */
[--C-:B------:R-:W-:Y:S01]  /*4ff0*/  FFMA.FTZ R54, R54, UR5, -R40.reuse ;  /* 0x0000000536367c23 */ /* 0x100fe20008010828 */
[----:B------:R-:W-:Y:S01]  /*5000*/  FMNMX.FTZ R35, R31, R4, !PT ;  /* 0x000000041f237209 */ /* 0x000fe20007810000 */
[----:B------:R-:W-:Y:S01]  /*5010*/  MUFU.EX2 R46, R46 ;  /* 0x0000002e002e7308 */ /* 0x000fe20000000800 */
[----:B------:R-:W-:Y:S01]  /*5020*/  ISETP.GT.AND P3, PT, R2, 0x38, PT ;  /* 0x000000380200780c */ /* 0x000fe20003f64270 */
[--C-:B------:R-:W-:Y:S01]  /*5030*/  FFMA.FTZ R55, R55, UR5, -R40.reuse ;  /* 0x0000000537377c23 */ /* 0x100fe20008010828 */
[----:B----4-:R-:W-:Y:S01]  /*5040*/  FSEL R33, R33, -INF , P4 ;  /* 0xff80000021217808 */ /* 0x010fe20002000000 */
[--C-:B------:R-:W-:Y:S01]  /*5050*/  FFMA.FTZ R56, R56, UR5, -R40.reuse ;  /* 0x0000000538387c23 */ /* 0x100fe20008010828 */
[----:B------:R-:W-:Y:S01]  /*5060*/  FMNMX.FTZ R4, R32, R35, !PT ;  /* 0x0000002320047209 */ /* 0x000fe20007810000 */
[--C-:B------:R-:W-:Y:S01]  /*5070*/  FFMA.FTZ R57, R57, UR5, -R40.reuse ;  /* 0x0000000539397c23 */ /* 0x100fe20008010828 */
[----:B------:R-:W-:Y:S01]  /*5080*/  ISETP.GT.AND P4, PT, R2, 0x39, PT ;  /* 0x000000390200780c */ /* 0x000fe20003f84270 */
[----:B------:R-:W0:Y:S01]  /*5090*/  MUFU.EX2 R47, R47 ;  /* 0x0000002f002f7308 */ /* 0x000e220000000800 */
[----:B------:R-:W-:Y:S01]  /*50a0*/  FSEL R34, R34, -INF , P3 ;  /* 0xff80000022227808 */ /* 0x000fe20001800000 */
[--C-:B------:R-:W-:Y:S01]  /*50b0*/  FFMA.FTZ R58, R58, UR5, -R40.reuse ;  /* 0x000000053a3a7c23 */ /* 0x100fe20008010828 */
[----:B------:R-:W-:Y:S01]  /*50c0*/  FMNMX.FTZ R37, R33, R4, !PT ;  /* 0x0000000421257209 */ /* 0x000fe20007810000 */
[--C-:B------:R-:W-:Y:S01]  /*50d0*/  FFMA.FTZ R59, R59, UR5, -R40.reuse ;  /* 0x000000053b3b7c23 */ /* 0x100fe20008010828 */
[----:B------:R-:W-:Y:S01]  /*50e0*/  ISETP.GT.AND P3, PT, R2, 0x40, PT ;  /* 0x000000400200780c */ /* 0x000fe20003f64270 */
[--C-:B------:R-:W-:Y:S01]  /*50f0*/  FFMA.FTZ R60, R60, UR5, -R40.reuse ;  /* 0x000000053c3c7c23 */ /* 0x100fe20008010828 */
[----:B---3--:R-:W-:Y:S01]  /*5100*/  FSEL R35, R38, -INF , P4 ;  /* 0xff80000026237808 */ /* 0x008fe20002000000 */
[----:B------:R-:W-:Y:S01]  /*5110*/  MUFU.EX2 R50, R50 ;  /* 0x0000003200327308 */ /* 0x000fe20000000800 */
[----:B------:R-:W-:Y:S01]  /*5120*/  FMNMX.FTZ R4, R34, R37, !PT ;  /* 0x0000002522047209 */ /* 0x000fe20007810000 */
[--C-:B------:R-:W-:Y:S01]  /*5130*/  FFMA.FTZ R61, R61, UR5, -R40.reuse ;  /* 0x000000053d3d7c23 */ /* 0x100fe20008010828 */
[----:B------:R-:W-:Y:S01]  /*5140*/  ISETP.GT.AND P4, PT, R2, 0x41, PT ;  /* 0x000000410200780c */ /* 0x000fe20003f84270 */
[--C-:B------:R-:W-:Y:S01]  /*5150*/  FFMA.FTZ R62, R62, UR5, -R40.reuse ;  /* 0x000000053e3e7c23 */ /* 0x100fe20008010828 */
[----:B------:R-:W-:Y:S01]  /*5160*/  FSEL R36, R36, -INF , P3 ;  /* 0xff80000024247808 */ /* 0x000fe20001800000 */
[--C-:B------:R-:W-:Y:S01]  /*5170*/  FFMA.FTZ R63, R63, UR5, -R40.reuse ;  /* 0x000000053f3f7c23 */ /* 0x100fe20008010828 */
[----:B------:R-:W-:Y:S01]  /*5180*/  FMNMX.FTZ R41, R35, R4, !PT ;  /* 0x0000000423297209 */ /* 0x000fe20007810000 */
[----:B------:R-:W3:Y:S01]  /*5190*/  MUFU.EX2 R51, R51 ;  /* 0x0000003300337308 */ /* 0x000ee20000000800 */
[----:B------:R-:W-:Y:S01]  /*51a0*/  ISETP.GT.AND P3, PT, R2, 0x48, PT ;  /* 0x000000480200780c */ /* 0x000fe20003f64270 */
[--C-:B------:R-:W-:Y:S01]  /*51b0*/  FFMA.FTZ R64, R64, UR5, -R40.reuse ;  /* 0x0000000540407c23 */ /* 0x100fe20008010828 */
[----:B------:R-:W-:Y:S01]  /*51c0*/  FSEL R37, R49, -INF , P4 ;  /* 0xff80000031257808 */ /* 0x000fe20002000000 */
[--C-:B------:R-:W-:Y:S01]  /*51d0*/  FFMA.FTZ R65, R65, UR5, -R40.reuse ;  /* 0x0000000541417c23 */ /* 0x100fe20008010828 */
[----:B------:R-:W-:Y:S01]  /*51e0*/  FMNMX.FTZ R4, R36, R41, !PT ;  /* 0x0000002924047209 */ /* 0x000fe20007810000 */
[----:B------:R-:W-:Y:S01]  /*51f0*/  FFMA.FTZ R40, R66, UR5, -R40 ;  /* 0x0000000542287c23 */ /* 0x000fe20008010828 */
[----:B------:R-:W-:Y:S01]  /*5200*/  ISETP.GT.AND P4, PT, R2, 0x49, PT ;  /* 0x000000490200780c */ /* 0x000fe20003f84270 */
[----:B------:R-:W-:Y:S01]  /*5210*/  MUFU.EX2 R54, R54 ;  /* 0x0000003600367308 */ /* 0x000fe20000000800 */
[----:B-1----:R-:W-:-:S02]  /*5220*/  FSEL R2, R48, -INF , P3 ;  /* 0xff80000030027808 */ /* 0x002fc40001800000 */
[----:B------:R-:W-:Y:S02]  /*5230*/  CS2R R66, SRZ ;  /* 0x0000000000427805 */ /* 0x000fe4000001ff00 */
[----:B------:R-:W-:Y:S02]  /*5240*/  FMNMX.FTZ R41, R37, R4, !PT ;  /* 0x0000000425297209 */ /* 0x000fe40007810000 */
[----:B------:R-:W-:Y:S02]  /*5250*/  CS2R R48, SRZ ;  /* 0x0000000000307805 */ /* 0x000fe4000001ff00 */
[----:B------:R-:W-:Y:S02]  /*5260*/  FSEL R38, R52, -INF , P4 ;  /* 0xff80000034267808 */ /* 0x000fe40002000000 */
[----:B------:R-:W-:Y:S02]  /*5270*/  CS2R R52, SRZ ;  /* 0x0000000000347805 */ /* 0x000fe4000001ff00 */
[----:B------:R-:W-:Y:S01]  /*5280*/  FMNMX.FTZ R41, R2, R41, !PT ;  /* 0x0000002902297209 */ /* 0x000fe20007810000 */
[----:B------:R-:W1:Y:S01]  /*5290*/  MUFU.EX2 R55, R55 ;  /* 0x0000003700377308 */ /* 0x000e620000000800 */
[----:B0-----:R-:W-:-:S02]  /*52a0*/  F2FP.F16.F32.PACK_AB R211, R47, R46 ;  /* 0x0000002e2fd3723e */ /* 0x001fc400000000ff */
[----:B------:R-:W-:Y:S02]  /*52b0*/  FMNMX.FTZ R41, R38, R41, !PT ;  /* 0x0000002926297209 */ /* 0x000fe40007810000 */
[----:B---3--:R-:W-:-:S03]  /*52c0*/  F2FP.F16.F32.PACK_AB R205, R51, R50 ;  /* 0x0000003233cd723e */ /* 0x008fc600000000ff */
[----:B------:R-:W0:Y:S01]  /*52d0*/  SHFL.BFLY PT, R4, R41, 0x2, 0x1f ;  /* 0x0c401f0029047f89 */ /* 0x000e2200000e0000 */
[----:B------:R-:W-:Y:S08]  /*52e0*/  MUFU.EX2 R56, R56 ;  /* 0x0000003800387308 */ /* 0x000ff00000000800 */
[----:B------:R-:W-:Y:S01]  /*52f0*/  MUFU.EX2 R203, R43 ;  /* 0x0000002b00cb7308 */ /* 0x000fe20000000800 */
[----:B-1----:R-:W-:-:S07]  /*5300*/  F2FP.F16.F32.PACK_AB R207, R55, R54 ;  /* 0x0000003637cf723e */ /* 0x002fce00000000ff */
[----:B------:R-:W1:Y:S01]  /*5310*/  MUFU.EX2 R57, R57 ;  /* 0x0000003900397308 */ /* 0x000e620000000800 */
[----:B0-----:R-:W-:-:S07]  /*5320*/  FMNMX.FTZ R39, R41, R4, !PT ;  /* 0x0000000429277209 */ /* 0x001fce0007810000 */
[----:B------:R-:W-:Y:S01]  /*5330*/  MUFU.EX2 R58, R58 ;  /* 0x0000003a003a7308 */ /* 0x000fe20000000800 */
[----:B------:R-:W0:Y:S07]  /*5340*/  SHFL.BFLY PT, R4, R39, 0x1, 0x1f ;  /* 0x0c201f0027047f89 */ /* 0x000e2e00000e0000 */
[----:B------:R-:W-:Y:S01]  /*5350*/  MUFU.EX2 R59, R59 ;  /* 0x0000003b003b7308 */ /* 0x000fe20000000800 */
[----:B-1----:R-:W-:-:S07]  /*5360*/  F2FP.F16.F32.PACK_AB R201, R57, R56 ;  /* 0x0000003839c9723e */ /* 0x002fce00000000ff */
[----:B------:R-:W1:Y:S08]  /*5370*/  MUFU.EX2 R60, R60 ;  /* 0x0000003c003c7308 */ /* 0x000e700000000800 */
[----:B------:R-:W-:Y:S01]  /*5380*/  MUFU.EX2 R61, R61 ;  /* 0x0000003d003d7308 */ /* 0x000fe20000000800 */
[----:B0-----:R-:W-:-:S04]  /*5390*/  FMNMX.FTZ R4, R39, R4, !PT ;  /* 0x0000000427047209 */ /* 0x001fc80007810000 */
[C---:B------:R-:W-:Y:S01]  /*53a0*/  FSETP.NEU.FTZ.AND P3, PT, R4.reuse, -INF , PT ;  /* 0xff8000000400780b */ /* 0x040fe20003f7d000 */
[----:B------:R-:W-:Y:S02]  /*53b0*/  FMUL.FTZ R39, R4, UR5 ;  /* 0x0000000504277c20 */ /* 0x000fe40008410000 */
[----:B------:R-:W0:Y:S01]  /*53c0*/  MUFU.EX2 R62, R62 ;  /* 0x0000003e003e7308 */ /* 0x000e220000000800 */
[----:B-1----:R-:W-:Y:S02]  /*53d0*/  F2FP.F16.F32.PACK_AB R197, R60, R59 ;  /* 0x0000003b3cc5723e */ /* 0x002fe400000000ff */
[----:B------:R-:W-:Y:S02]  /*53e0*/  FSEL R39, R39, RZ, P3 ;  /* 0x000000ff27277208 */ /* 0x000fe40001800000 */
[----:B------:R-:W-:-:S03]  /*53f0*/  PLOP3.LUT P3, PT, PT, PT, UP1, 0x80, 0x0 ;  /* 0x000000000000781c */ /* 0x000fc60003f6f018 */
        /* <DEDUP_REMOVED lines=16> */
[----:B------:R3:W4:Y:S01]  /*5500*/  MUFU.EX2 R41, R14 ;  /* 0x0000000e00297308 */ /* 0x0007220000000800 */
[----:B-1----:R-:W-:Y:S01]  /*5510*/  FADD.FTZ R5, R42, R209 ;  /* 0x000000d12a057221 */ /* 0x002fe20000010000 */
[--C-:B------:R-:W-:Y:S01]  /*5520*/  FFMA.FTZ R34, R34, UR5, -R39.reuse ;  /* 0x0000000522227c23 */ /* 0x100fe20008010827 */
[--C-:B------:R-:W-:Y:S01]  /*5530*/  FFMA.FTZ R35, R35, UR5, -R39.reuse ;  /* 0x0000000523237c23 */ /* 0x100fe20008010827 */
[--C-:B------:R-:W-:Y:S01]  /*5540*/  FFMA.FTZ R36, R36, UR5, -R39.reuse ;  /* 0x0000000524247c23 */ /* 0x100fe20008010827 */
[--C-:B------:R-:W-:Y:S01]  /*5550*/  FFMA.FTZ R37, R37, UR5, -R39.reuse ;  /* 0x0000000525257c23 */ /* 0x100fe20008010827 */
[--C-:B------:R-:W-:Y:S01]  /*5560*/  FFMA.FTZ R2, R2, UR5, -R39.reuse ;  /* 0x0000000502027c23 */ /* 0x100fe20008010827 */
[----:B------:R-:W-:Y:S01]  /*5570*/  FFMA.FTZ R38, R38, UR5, -R39 ;  /* 0x0000000526267c23 */ /* 0x000fe20008010827 */
[----:B------:R-:W-:Y:S01]  /*5580*/  MUFU.EX2 R20, R20 ;  /* 0x0000001400147308 */ /* 0x000fe20000000800 */
[----:B---3--:R-:W-:Y:S01]  /*5590*/  FADD.FTZ R14, R46, R5 ;  /* 0x000000052e0e7221 */ /* 0x008fe20000010000 */
[----:B------:R-:W-:-:S02]  /*55a0*/  F2FP.F16.F32.PACK_AB R209, R209, R42 ;  /* 0x0000002ad1d1723e */ /* 0x000fc400000000ff */
[----:B0-----:R-:W-:Y:S01]  /*55b0*/  F2FP.F16.F32.PACK_AB R199, R62, R61 ;  /* 0x0000003d3ec7723e */ /* 0x001fe200000000ff */
[----:B------:R-:W-:Y:S01]  /*55c0*/  FADD.FTZ R5, R47, R14 ;  /* 0x0000000e2f057221 */ /* 0x000fe20000010000 */
[----:B------:R-:W-:Y:S02]  /*55d0*/  CS2R R46, SRZ ;  /* 0x00000000002e7805 */ /* 0x000fe4000001ff00 */
[----:B------:R-:W0:Y:S01]  /*55e0*/  MUFU.EX2 R21, R21 ;  /* 0x0000001500157308 */ /* 0x000e220000000800 */
[----:B------:R-:W-:Y:S01]  /*55f0*/  FADD.FTZ R14, R50, R5 ;  /* 0x00000005320e7221 */ /* 0x000fe20000010000 */
[----:B----4-:R-:W-:Y:S01]  /*5600*/  FADD.FTZ R5, R208, R41 ;  /* 0x00000029d0057221 */ /* 0x010fe20000010000 */
[----:B------:R-:W-:-:S05]  /*5610*/  F2FP.F16.F32.PACK_AB R208, R41, R208 ;  /* 0x000000d029d0723e */ /* 0x000fca00000000ff */
[----:B------:R-:W-:Y:S08]  /*5620*/  MUFU.EX2 R24, R24 ;  /* 0x0000001800187308 */ /* 0x000ff00000000800 */
[----:B------:R-:W1:Y:S01]  /*5630*/  MUFU.EX2 R43, R26 ;  /* 0x0000001a002b7308 */ /* 0x000e620000000800 */
[----:B0-----:R-:W-:-:S07]  /*5640*/  F2FP.F16.F32.PACK_AB R210, R21, R20 ;  /* 0x0000001415d2723e */ /* 0x001fce00000000ff */
[----:B------:R0:W-:Y:S08]  /*5650*/  MUFU.EX2 R206, R27 ;  /* 0x0000001b00ce7308 */ /* 0x0001f00000000800 */
[----:B------:R-:W3:Y:S01]  /*5660*/  MUFU.EX2 R25, R25 ;  /* 0x0000001900197308 */ /* 0x000ee20000000800 */
[----:B0-----:R-:W-:Y:S01]  /*5670*/  FADD.FTZ R27, R51, R14 ;  /* 0x0000000e331b7221 */ /* 0x001fe20000010000 */
[----:B------:R-:W-:Y:S01]  /*5680*/  FADD.FTZ R14, R20, R5 ;  /* 0x00000005140e7221 */ /* 0x000fe20000010000 */
[----:B-1----:R-:W-:-:S02]  /*5690*/  F2FP.F16.F32.PACK_AB R204, R43, R24 ;  /* 0x000000182bcc723e */ /* 0x002fc400000000ff */
[----:B------:R-:W-:Y:S01]  /*56a0*/  CS2R R50, SRZ ;  /* 0x0000000000327805 */ /* 0x000fe2000001ff00 */
[----:B------:R-:W-:Y:S01]  /*56b0*/  FADD.FTZ R26, R54, R27 ;  /* 0x0000001b361a7221 */ /* 0x000fe20000010000 */
[----:B------:R-:W-:Y:S01]  /*56c0*/  FADD.FTZ R5, R21, R14 ;  /* 0x0000000e15057221 */ /* 0x000fe20000010000 */
[----:B------:R-:W2:Y:S02]  /*56d0*/  MUFU.EX2 R28, R28 ;  /* 0x0000001c001c7308 */ /* 0x000ea40000000800 */
[----:B------:R-:W-:Y:S01]  /*56e0*/  FADD.FTZ R27, R55, R26 ;  /* 0x0000001a371b7221 */ /* 0x000fe20000010000 */
[----:B------:R-:W-:Y:S01]  /*56f0*/  FADD.FTZ R14, R24, R5 ;  /* 0x00000005180e7221 */ /* 0x000fe20000010000 */
[----:B------:R-:W-:Y:S02]  /*5700*/  CS2R R54, SRZ ;  /* 0x0000000000367805 */ /* 0x000fe4000001ff00 */
[----:B------:R-:W-:Y:S01]  /*5710*/  FADD.FTZ R26, R56, R27 ;  /* 0x0000001b381a7221 */ /* 0x000fe20000010000 */
[----:B------:R-:W-:Y:S01]  /*5720*/  FADD.FTZ R14, R43, R14 ;  /* 0x0000000e2b0e7221 */ /* 0x000fe20000010000 */
[----:B------:R-:W-:Y:S01]  /*5730*/  CS2R R42, SRZ ;  /* 0x00000000002a7805 */ /* 0x000fe2000001ff00 */
[----:B------:R-:W0:Y:S01]  /*5740*/  MUFU.EX2 R45, R30 ;  /* 0x0000001e002d7308 */ /* 0x000e220000000800 */
[----:B------:R-:W-:Y:S01]  /*5750*/  FADD.FTZ R26, R57, R26 ;  /* 0x0000001a391a7221 */ /* 0x000fe20000010000 */
[----:B---3--:R-:W-:Y:S01]  /*5760*/  FADD.FTZ R5, R25, R14 ;  /* 0x0000000e19057221 */ /* 0x008fe20000010000 */
[----:B------:R-:W-:-:S02]  /*5770*/  CS2R R56, SRZ ;  /* 0x0000000000387805 */ /* 0x000fc4000001ff00 */
[----:B------:R-:W-:Y:S01]  /*5780*/  FADD.FTZ R27, R203, R26 ;  /* 0x0000001acb1b7221 */ /* 0x000fe20000010000 */
[----:B------:R-:W-:Y:S01]  /*5790*/  FADD.FTZ R5, R206, R5 ;  /* 0x00000005ce057221 */ /* 0x000fe20000010000 */
[C---:B------:R-:W-:Y:S01]  /*57a0*/  F2FP.F16.F32.PACK_AB R203, R58.reuse, R203 ;  /* 0x000000cb3acb723e */ /* 0x040fe200000000ff */
[----:B------:R-:W1:Y:S01]  /*57b0*/  MUFU.EX2 R29, R29 ;  /* 0x0000001d001d7308 */ /* 0x000e620000000800 */
[----:B------:R-:W-:Y:S01]  /*57c0*/  FADD.FTZ R14, R58, R27 ;  /* 0x0000001b3a0e7221 */ /* 0x000fe20000010000 */
[----:B--2---:R-:W-:Y:S01]  /*57d0*/  FADD.FTZ R0, R28, R5 ;  /* 0x000000051c007221 */ /* 0x004fe20000010000 */
[----:B------:R-:W-:Y:S02]  /*57e0*/  F2FP.F16.F32.PACK_AB R206, R206, R25 ;  /* 0x00000019cece723e */ /* 0x000fe400000000ff */
[----:B------:R-:W-:Y:S01]  /*57f0*/  CS2R R24, SRZ ;  /* 0x0000000000187805 */ /* 0x000fe2000001ff00 */
[----:B------:R-:W-:Y:S01]  /*5800*/  FADD.FTZ R5, R59, R14 ;  /* 0x0000000e3b057221 */ /* 0x000fe20000010000 */
[----:B------:R-:W-:Y:S01]  /*5810*/  CS2R R58, SRZ ;  /* 0x00000000003a7805 */ /* 0x000fe2000001ff00 */
[----:B------:R-:W2:Y:S01]  /*5820*/  MUFU.EX2 R202, R31 ;  /* 0x0000001f00ca7308 */ /* 0x000ea20000000800 */
[C---:B0-----:R-:W-:Y:S01]  /*5830*/  FADD.FTZ R0, R45.reuse, R0 ;  /* 0x000000002d007221 */ /* 0x041fe20000010000 */
[----:B------:R-:W-:Y:S01]  /*5840*/  FADD.FTZ R14, R60, R5 ;  /* 0x000000053c0e7221 */ /* 0x000fe20000010000 */
[----:B------:R-:W-:-:S02]  /*5850*/  F2FP.F16.F32.PACK_AB R200, R45, R28 ;  /* 0x0000001c2dc8723e */ /* 0x000fc400000000ff */
[----:B------:R-:W-:Y:S01]  /*5860*/  CS2R R44, SRZ ;  /* 0x00000000002c7805 */ /* 0x000fe2000001ff00 */
[----:B------:R-:W-:Y:S01]  /*5870*/  FADD.FTZ R27, R61, R14 ;  /* 0x0000000e3d1b7221 */ /* 0x000fe20000010000 */
[----:B------:R-:W-:Y:S01]  /*5880*/  CS2R R60, SRZ ;  /* 0x00000000003c7805 */ /* 0x000fe2000001ff00 */
[----:B------:R-:W0:Y:S01]  /*5890*/  MUFU.EX2 R32, R32 ;  /* 0x0000002000207308 */ /* 0x000e220000000800 */
[----:B-1----:R-:W-:Y:S01]  /*58a0*/  FADD.FTZ R5, R29, R0 ;  /* 0x000000001d057221 */ /* 0x002fe20000010000 */
[----:B------:R-:W-:-:S04]  /*58b0*/  FADD.FTZ R14, R62, R27 ;  /* 0x0000001b3e0e7221 */ /* 0x000fc80000010000 */
[----:B------:R-:W-:Y:S02]  /*58c0*/  FADD.FTZ R27, R63, R14 ;  /* 0x0000000e3f1b7221 */ /* 0x000fe40000010000 */
        /* <DEDUP_REMOVED lines=21> */
[----:B--2---:R-:W-:Y:S01]  /*5a20*/  FADD.FTZ R0, R36, R31 ;  /* 0x0000001f24007221 */ /* 0x004fe20000010000 */
[----:B------:R-:W-:-:S06]  /*5a30*/  CS2R R30, SRZ ;  /* 0x00000000001e7805 */ /* 0x000fcc000001ff00 */
[----:B------:R-:W2:Y:S01]  /*5a40*/  MUFU.EX2 R2, R2 ;  /* 0x0000000200027308 */ /* 0x000ea20000000800 */
[C---:B0-----:R-:W-:Y:S01]  /*5a50*/  FADD.FTZ R21, R37.reuse, R0 ;  /* 0x0000000025157221 */ /* 0x041fe20000010000 */
[----:B------:R-:W-:Y:S01]  /*5a60*/  F2FP.F16.F32.PACK_AB R192, R37, R36 ;  /* 0x0000002425c0723e */ /* 0x000fe200000000ff */
[----:B------:R-:W-:Y:S01]  /*5a70*/  IMAD.MOV.U32 R0, RZ, RZ, 0x3f800000 ;  /* 0x3f800000ff007424 */ /* 0x000fe200078e00ff */
[----:B------:R-:W-:-:S04]  /*5a80*/  CS2R R36, SRZ ;  /* 0x0000000000247805 */ /* 0x000fc8000001ff00 */
[----:B------:R-:W0:Y:S01]  /*5a90*/  MUFU.EX2 R40, R40 ;  /* 0x0000002800287308 */ /* 0x000e220000000800 */
[----:B-1----:R-:W-:-:S07]  /*5aa0*/  FADD.FTZ R5, R65, R14 ;  /* 0x0000000e41057221 */ /* 0x002fce0000010000 */
[----:B------:R1:W3:Y:S01]  /*5ab0*/  MUFU.EX2 R27, R38 ;  /* 0x00000026001b7308 */ /* 0x0002e20000000800 */
[----:B--2---:R-:W-:Y:S01]  /*5ac0*/  FADD.FTZ R14, R2, R21 ;  /* 0x00000015020e7221 */ /* 0x004fe20000010000 */
[C---:B0-----:R-:W-:Y:S01]  /*5ad0*/  FADD.FTZ R5, R40.reuse, R5 ;  /* 0x0000000528057221 */ /* 0x041fe20000010000 */
[----:B------:R-:W-:Y:S02]  /*5ae0*/  F2FP.F16.F32.PACK_AB R195, R40, R65 ;  /* 0x0000004128c3723e */ /* 0x000fe400000000ff */
[----:B------:R-:W-:Y:S02]  /*5af0*/  CS2R R64, SRZ ;  /* 0x0000000000407805 */ /* 0x000fe4000001ff00 */
[----:B------:R-:W-:Y:S02]  /*5b00*/  CS2R R40, SRZ ;  /* 0x0000000000287805 */ /* 0x000fe4000001ff00 */
[----:B-1----:R-:W-:Y:S01]  /*5b10*/  CS2R R38, SRZ ;  /* 0x0000000000267805 */ /* 0x002fe2000001ff00 */
[C---:B---3--:R-:W-:Y:S01]  /*5b20*/  FADD.FTZ R14, R27.reuse, R14 ;  /* 0x0000000e1b0e7221 */ /* 0x048fe20000010000 */
[----:B------:R-:W-:Y:S01]  /*5b30*/  F2FP.F16.F32.PACK_AB R194, R27, R2 ;  /* 0x000000021bc2723e */ /* 0x000fe200000000ff */
[----:B------:R-:W-:Y:S01]  /*5b40*/  IMAD.MOV.U32 R2, RZ, RZ, 0x3f800000 ;  /* 0x3f800000ff027424 */ /* 0x000fe200078e00ff */
[----:B------:R-:W-:Y:S01]  /*5b50*/  CS2R R26, SRZ ;  /* 0x00000000001a7805 */ /* 0x000fe2000001ff00 */
[----:B------:R-:W-:Y:S06]  /*5b60*/  @!P3 BRA `(.L_x_2379) ;  /* 0x00000040009cb947 */ /* 0x000fec0003800000 */
[----:B------:R-:W-:Y:S01]  /*5b70*/  R2UR UR5, R232 ;  /* 0x00000000e80572ca */ /* 0x000fe200000e0000 */
[----:B------:R-:W-:Y:S01]  /*5b80*/  IMAD.MOV.U32 R21, RZ, RZ, R3 ;  /* 0x000000ffff157224 */ /* 0x000fe200078e0003 */
[----:B------:R-:W-:Y:S01]  /*5b90*/  R2UR UR4, R16 ;  /* 0x00000000100472ca */ /* 0x000fe200000e0000 */
[----:B------:R-:W-:Y:S01]  /*5ba0*/  IMAD.MOV.U32 R20, RZ, RZ, R4 ;  /* 0x000000ffff147224 */ /* 0x000fe200078e0004 */
[----:B------:R-:W-:Y:S01]  /*5bb0*/  ULDC UR61, c[0x0][0x9d8] ;  /* 0x00027600003d7ab9 */ /* 0x000fe20000000800 */
[----:B------:R-:W-:Y:S02]  /*5bc0*/  IMAD.U32 R233, RZ, RZ, UR60 ;  /* 0x0000003cffe97e24 */ /* 0x000fe4000f8e00ff */
[----:B------:R-:W-:Y:S02]  /*5bd0*/  IMAD.MOV.U32 R2, RZ, RZ, 0x3f800000 ;  /* 0x3f800000ff027424 */ /* 0x000fe400078e00ff */
[----:B------:R-:W-:-:S04]  /*5be0*/  IMAD.MOV.U32 R151, RZ, RZ, RZ ;  /* 0x000000ffff977224 */ /* 0x000fc800078e00ff */
[----:B------:R-:W-:Y:S02]  /*5bf0*/  IMAD.U32 R234, RZ, RZ, UR5 ;  /* 0x00000005ffea7e24 */ /* 0x000fe4000f8e00ff */
[----:B------:R-:W-:-:S07]  /*5c00*/  IMAD.U32 R235, RZ, RZ, UR4 ;  /* 0x00000004ffeb7e24 */ /* 0x000fce000f8e00ff */
.L_x_2388:
        /* <DEDUP_REMOVED lines=10> */
.L_x_2380:
[----:B------:R-:W-:Y:S02]  /*5cb0*/  R2UR UR4, R17 ;  /* 0x00000000110472ca */ /* 0x000fe400000e0000 */
[----:B------:R-:W-:-:S11]  /*5cc0*/  R2UR UR5, R16 ;  /* 0x00000000100572ca */ /* 0x000fd600000e0000 */
[----:B------:R-:W-:Y:S02]  /*5cd0*/  ULEA UR4, UR60, UR4, 0x3 ;  /* 0x000000043c047291 */ /* 0x000fe4000f8e183f */
[----:B------:R-:W-:-:S04]  /*5ce0*/  IMAD.U32 R3, RZ, RZ, UR5 ;  /* 0x00000005ff037e24 */ /* 0x000fc8000f8e00ff */
[----:B------:R-:W-:Y:S01]  /*5cf0*/  IMAD.U32 R232, RZ, RZ, UR4 ;  /* 0x00000004ffe87e24 */ /* 0x000fe2000f8e00ff */
[----:B------:R-:W-:-:S04]  /*5d00*/  SHF.L.U32 R3, R3, 0x1f, RZ ;  /* 0x0000001f03037819 */ /* 0x000fc800000006ff */
[----:B------:R0:W1:Y:S01]  /*5d10*/  SYNCS.PHASECHK.TRANS64.TRYWAIT P3, [UR4+0x38830], R3 ;  /* 0x03883003ff0075a7 */ /* 0x0000620008060144 */
[----:B------:R-:W-:Y:S05]  /*5d20*/  @!P0 BRA `(.L_x_2381) ;  /* 0x0000000000048947 */ /* 0x000fea0003800000 */
[----:B------:R-:W-:Y:S01]  /*5d30*/  BPT.TRAP 0x1 ;  /* 0x000000040000795c */ /* 0x000fe20000300000 */
.L_x_2381:
[----:B-1----:R-:W-:Y:S05]  /*5d40*/  @P3 BRA `(.L_x_2382) ;  /* 0x00000000000c3947 */ /* 0x002fea0003800000 */
[----:B------:R-:W-:-:S13]  /*5d50*/  R2UR UR4, R232 ;  /* 0x00000000e80472ca */ /* 0x000fda00000e0000 */
[----:B------:R-:W1:Y:S02]  /*5d60*/  SYNCS.PHASECHK.TRANS64.TRYWAIT P3, [UR4+0x38830], R3 ;  /* 0x03883003ff0075a7 */ /* 0x000e640008060144 */
[----:B-1----:R-:W-:Y:S05]  /*5d70*/  @!P3 BRA `(.L_x_2383) ;  /* 0x0000011400d4b947 */ /* 0x002fea0003800000 */
.L_x_2382:
        /* <DEDUP_REMOVED lines=23> */
[----:B------:R-:W-:Y:S01]  /*5ef0*/  UIADD3 UR58, UR4, 0x80, URZ ;  /* 0x00000080043a7890 */ /* 0x000fe2000fffe03f */
[-C--:B------:R-:W-:Y:S01]  /*5f00*/  FMUL.FTZ R28, R28, R0.reuse ;  /* 0x000000001c1c7220 */ /* 0x080fe20000410000 */
        /* <DEDUP_REMOVED lines=57> */
[----:B------:R-:W-:Y:S01]  /*62a0*/  UIADD3 UR58, UR4, 0x100, URZ ;  /* 0x00000100043a7890 */ /* 0x000fe2000fffe03f */
[-C--:B------:R-:W-:Y:S01]  /*62b0*/  FMUL.FTZ R105, R105, R0.reuse ;  /* 0x0000000069697220 */ /* 0x080fe20000410000 */
[----:B------:R-:W-:Y:S01]  /*62c0*/  UMOV UR56, UR14 ;  /* 0x0000000e00387c82 */ /* 0x000fe20008000000 */
[----:B------:R-:W-:Y:S01]  /*62d0*/  UMOV UR57, UR15 ;  /* 0x0000000f00397c82 */ /* 0x000fe20008000000 */
        /* <DEDUP_REMOVED lines=97> */
[----:B------:R-:W-:Y:S01]  /*68f0*/  UIADD3 UR58, UR4, 0x200, URZ ;  /* 0x00000200043a7890 */ /* 0x000fe2000fffe03f */
[----:B------:R-:W-:Y:S01]  /*6900*/  UMOV UR56, UR14 ;  /* 0x0000000e00387c82 */ /* 0x000fe20008000000 */
[----:B------:R-:W-:Y:S01]  /*6910*/  UMOV UR57, UR15 ;  /* 0x0000000f00397c82 */ /* 0x000fe20008000000 */
[----:B------:R-:W-:Y:S01]  /*6920*/  UMOV UR59, 0x40000040 ;  /* 0x40000040003b7882 */ /* 0x000fe20000000000 */
        /* <DEDUP_REMOVED lines=129> */
[----:B------:R-:W-:-:S11]  /*7140*/  R2UR UR15, R9 ;  /* 0x00000000090f72ca */ /* 0x000fd600000e0000 */
[----:B------:R-:W-:Y:S02]  /*7150*/  UMOV UR56, UR14 ;  /* 0x0000000e00387c82 */ /* 0x000fe40008000000 */
[----:B------:R-:W-:Y:S01]  /*7160*/  UMOV UR57, UR15 ;  /* 0x0000000f00397c82 */ /* 0x000fe20008000000 */
[----:B------:R-:W-:Y:S01]  /*7170*/  UMOV UR5, UR15 ;  /* 0x0000000f00057c82 */ /* 0x000fe20008000000 */
        /* <DEDUP_REMOVED lines=261> */
.L_x_2384:
        /* <DEDUP_REMOVED lines=9> */
.L_x_2385:
[----:B---3--:R-:W-:Y:S05]  /*8260*/  @P3 BRA `(.L_x_2386) ;  /* 0x0000000000083947 */ /* 0x008fea0003800000 */
[----:B------:R-:W3:Y:S02]  /*8270*/  SYNCS.PHASECHK.TRANS64.TRYWAIT P3, [UR4+0x38850], R0 ;  /* 0x03885000ff0075a7 */ /* 0x000ee40008060144 */
[----:B---3--:R-:W-:Y:S05]  /*8280*/  @!P3 BRA `(.L_x_2387) ;  /* 0x000000f000acb947 */ /* 0x008fea0003800000 */
.L_x_2386:
[----:B------:R-:W-:Y:S01]  /*8290*/  R2UR UR5, R17 ;  /* 0x00000000110572ca */ /* 0x000fe200000e0000 */
[----:B------:R-:W-:Y:S01]  /*82a0*/  WARPGROUP.ARRIVE ;  /* 0x00000000000079c5 */ /* 0x000fe20000000000 */
[----:B------:R-:W-:Y:S01]  /*82b0*/  R2UR UR6, R233 ;  /* 0x00000000e90672ca */ /* 0x000fe200000e0000 */
[----:B------:R-:W-:Y:S01]  /*82c0*/  UMOV UR7, 0x40000040 ;  /* 0x4000004000077882 */ /* 0x000fe20000000000 */
[----:B------:R-:W-:Y:S01]  /*82d0*/  R2UR UR14, R22 ;  /* 0x00000000160e72ca */ /* 0x000fe200000e0000 */
[----:B0-2---:R-:W-:Y:S01]  /*82e0*/  FMUL.FTZ R0, R184, UR61 ;  /* 0x0000003db8007c20 */ /* 0x005fe20008410000 */
[----:B------:R-:W-:Y:S01]  /*82f0*/  FMUL.FTZ R184, R186, UR61 ;  /* 0x0000003dbab87c20 */ /* 0x000fe20008410000 */
[----:B-1----:R-:W-:Y:S01]  /*8300*/  FMUL.FTZ R3, R188, UR61 ;  /* 0x0000003dbc037c20 */ /* 0x002fe20008410000 */
[----:B------:R-:W-:Y:S01]  /*8310*/  FMUL.FTZ R188, R190, UR61 ;  /* 0x0000003dbebc7c20 */ /* 0x000fe20008410000 */
[----:B------:R-:W-:Y:S01]  /*8320*/  FMUL.FTZ R190, R191, UR61 ;  /* 0x0000003dbfbe7c20 */ /* 0x000fe20008410000 */
[----:B------:R-:W-:Y:S01]  /*8330*/  FMUL.FTZ R191, R178, UR61 ;  /* 0x0000003db2bf7c20 */ /* 0x000fe20008410000 */
[----:B------:R-:W-:Y:S01]  /*8340*/  FMUL.FTZ R178, R180, UR61 ;  /* 0x0000003db4b27c20 */ /* 0x000fe20008410000 */
[----:B------:R-:W-:Y:S01]  /*8350*/  R2UR UR11, R234 ;  /* 0x00000000ea0b72ca */ /* 0x000fe200000e0000 */
[----:B------:R-:W-:Y:S01]  /*8360*/  UIADD3 UR5, UR5, 0x400, URZ ;  /* 0x0000040005057890 */ /* 0x000fe2000fffe03f */
[----:B------:R-:W-:Y:S01]  /*8370*/  R2UR UR15, R19 ;  /* 0x00000000130f72ca */ /* 0x000fe200000e0000 */
[----:B------:R-:W-:Y:S01]  /*8380*/  FMUL.FTZ R2, R185, UR61 ;  /* 0x0000003db9027c20 */ /* 0x000fe20008410000 */
[----:B------:R-:W-:Y:S01]  /*8390*/  FMUL.FTZ R185, R187, UR61 ;  /* 0x0000003dbbb97c20 */ /* 0x000fe20008410000 */
[----:B------:R-:W-:Y:S01]  /*83a0*/  USHF.R.U32.HI UR5, URZ, 0x4, UR5 ;  /* 0x000000043f057899 */ /* 0x000fe20008011605 */
[----:B------:R-:W-:Y:S01]  /*83b0*/  VIADD R186, R212, UR14 ;  /* 0x0000000ed4ba7c36 */ /* 0x000fe20008000000 */
[----:B------:R-:W0:Y:S01]  /*83c0*/  MUFU.TANH R184, R184 ;  /* 0x000000b800b87308 */ /* 0x000e220000002400 */
[----:B------:R-:W-:Y:S01]  /*83d0*/  ULDC UR14, c[0x0][0x288] ;  /* 0x0000a200000e7ab9 */ /* 0x000fe20000000800 */
[----:B------:R-:W-:Y:S01]  /*83e0*/  ULOP3.LUT UR5, UR5, 0x3fff, URZ, 0xc0, !UPT ;  /* 0x00003fff05057892 */ /* 0x000fe2000f8ec03f */
[----:B------:R-:W-:Y:S01]  /*83f0*/  FMUL.FTZ R4, R189, UR61 ;  /* 0x0000003dbd047c20 */ /* 0x000fe20008410000 */
[----:B------:R-:W-:Y:S01]  /*8400*/  FMUL.FTZ R179, R179, UR61 ;  /* 0x0000003db3b37c20 */ /* 0x000fe20008410000 */
[----:B------:R-:W-:Y:S01]  /*8410*/  FMUL.FTZ R159, R159, UR61 ;  /* 0x0000003d9f9f7c20 */ /* 0x000fe20008410000 */
[----:B------:R-:W-:Y:S01]  /*8420*/  ULOP3.LUT UR5, UR5, 0x2800000, URZ, 0xfc, !UPT ;  /* 0x0280000005057892 */ /* 0x000fe2000f8efc3f */
[----:B------:R-:W-:Y:S01]  /*8430*/  FMUL.FTZ R176, R176, UR61 ;  /* 0x0000003db0b07c20 */ /* 0x000fe20008410000 */
[----:B------:R-:W1:Y:S01]  /*8440*/  MUFU.TANH R185, R185 ;  /* 0x000000b900b97308 */ /* 0x000e620000002400 */
[----:B------:R-:W-:Y:S01]  /*8450*/  FMUL.FTZ R177, R177, UR61 ;  /* 0x0000003db1b17c20 */ /* 0x000fe20008410000 */
[----:B------:R-:W-:Y:S01]  /*8460*/  UIMAD UR10, UR6, 0xa00, UR5 ;  /* 0x00000a00060a78a4 */ /* 0x000fe2000f8e0205 */
[----:B------:R-:W-:Y:S01]  /*8470*/  FMUL.FTZ R165, R165, UR61 ;  /* 0x0000003da5a57c20 */ /* 0x000fe20008410000 */
[----:B------:R-:W-:Y:S01]  /*8480*/  FMUL.FTZ R156, R156, UR61 ;  /* 0x0000003d9c9c7c20 */ /* 0x000fe20008410000 */
[----:B------:R-:W-:Y:S01]  /*8490*/  @UP0 ULDC UR5, c[0x0][0x44c] ;  /* 0x0001130000050ab9 */ /* 0x000fe20000000800 */
[----:B------:R-:W-:-:S02]  /*84a0*/  IMAD.U32 R233, RZ, RZ, UR60 ;  /* 0x0000003cffe97e24 */ /* 0x000fc4000f8e00ff */
[----:B------:R-:W-:Y:S01]  /*84b0*/  @P2 IMAD.HI.U32 R180, R186, UR5, RZ ;  /* 0x00000005bab42c27 */ /* 0x000fe2000f8e00ff */
[----:B------:R-:W-:Y:S01]  /*84c0*/  UMOV UR6, UR10 ;  /* 0x0000000a00067c82 */ /* 0x000fe20008000000 */
[----:B------:R-:W-:Y:S02]  /*84d0*/  @UP0 ULDC UR5, c[0x0][0x450] ;  /* 0x0001140000050ab9 */ /* 0x000fe40000000800 */
[----:B------:R-:W-:Y:S01]  /*84e0*/  HGMMA.64x256x16.F32 R24, R208, gdesc[UR4].tnspB, R24, gsb0 ;  /* 0x43e00004d0187df0 */ /* 0x000fe20008000818 */
[----:B------:R-:W-:Y:S01]  /*84f0*/  UIADD3 UR6, UR10, 0x80, URZ ;  /* 0x000000800a067890 */ /* 0x000fe2000fffe03f */
[----:B------:R-:W-:Y:S01]  /*8500*/  @P2 SHF.R.U32.HI R186, RZ, UR5, R180 ;  /* 0x00000005ffba2c19 */ /* 0x000fe200080116b4 */
[----:B------:R-:W-:Y:S01]  /*8510*/  UMOV UR7, 0x40000040 ;  /* 0x4000004000077882 */ /* 0x000fe20000000000 */
[----:B------:R-:W2:Y:S01]  /*8520*/  LDC R180, c[0x0][0x2f0] ;  /* 0x0000bc00ffb47b82 */ /* 0x000ea20000000800 */
[----:B------:R-:W-:Y:S01]  /*8530*/  UMOV UR5, 0x1 ;  /* 0x0000000100057882 */ /* 0x000fe20000000000 */
[----:B------:R-:W3:Y:S01]  /*8540*/  MUFU.TANH R188, R188 ;  /* 0x000000bc00bc7308 */ /* 0x000ee20000002400 */
[----:B------:R-:W-:-:S07]  /*8550*/  UIMAD UR5, UR11, -0x50, UR5 ;  /* 0xffffffb00b0578a4 */ /* 0x000fce000f8e0205 */
[----:B------:R-:W4:Y:S08]  /*8560*/  MUFU.TANH R190, R190 ;  /* 0x000000be00be7308 */ /* 0x000f300000002400 */
[----:B------:R-:W5:Y:S08]  /*8570*/  MUFU.TANH R191, R191 ;  /* 0x000000bf00bf7308 */ /* 0x000f700000002400 */
[----:B------:R-:W5:Y:S08]  /*8580*/  MUFU.TANH R179, R179 ;  /* 0x000000b300b37308 */ /* 0x000f700000002400 */
        /* <DEDUP_REMOVED lines=11> */
[----:B------:R-:W-:Y:S01]  /*8640*/  UMOV UR7, 0x40000040 ;  /* 0x4000004000077882 */ /* 0x000fe20000000000 */
[----:B------:R-:W-:Y:S02]  /*8650*/  WARPGROUP.DEPBAR.LE gsb0, 0x0 ;  /* 0x00008000000079c5 */ /* 0x000fe40000010000 */
[----:B------:R-:W-:Y:S01]  /*8660*/  WARPGROUP.ARRIVE ;  /* 0x00000000000079c5 */ /* 0x000fe20000000000 */
[----:B------:R-:W0:Y:S04]  /*8670*/  SHFL.IDX PT, R204, R186, 0x1, 0x1c1f ;  /* 0x003c1f00bacc7f89 */ /* 0x000e2800000e0000 */
[----:B------:R-:W5:-:S15]  /*8680*/  SHFL.IDX PT, R186, R186, RZ, 0x1c1f ;  /* 0x001c1fffbaba7589 */ /* 0x000f5e00000e0000 */
[----:B------:R-:W-:-:S03]  /*8690*/  NOP ;  /* 0x0000000000007918 */ /* 0x000fc60000000000 */
[----:B------:R-:W-:Y:S01]  /*86a0*/  HGMMA.64x256x16.F32 R24, R200, gdesc[UR4].tnspB, R24, gsb0 ;  /* 0x43e00004c8187df0 */ /* 0x000fe20008000818 */
[----:B------:R-:W-:Y:S01]  /*86b0*/  UIADD3 UR6, UR10, 0x180, URZ ;  /* 0x000001800a067890 */ /* 0x000fe2000fffe03f */
[----:B------:R-:W-:Y:S01]  /*86c0*/  UMOV UR7, 0x40000040 ;  /* 0x4000004000077882 */ /* 0x000fe20000000000 */
[----:B------:R-:W-:Y:S02]  /*86d0*/  WARPGROUP.DEPBAR.LE gsb0, 0x0 ;  /* 0x00008000000079c5 */ /* 0x000fe40000010000 */
[----:B------:R-:W-:Y:S01]  /*86e0*/  WARPGROUP.ARRIVE ;  /* 0x00000000000079c5 */ /* 0x000fe20000000000 */
[----:B------:R-:W-:Y:S01]  /*86f0*/  FMUL.FTZ R201, R170, UR61 ;  /* 0x0000003daac97c20 */ /* 0x000fe20008410000 */
[----:B------:R-:W-:Y:S02]  /*8700*/  IMAD.MOV.U32 R170, RZ, RZ, -0x2 ;  /* 0xfffffffeffaa7424 */ /* 0x000fe400078e00ff */
[----:B------:R-:W-:Y:S01]  /*8710*/  FMUL.FTZ R200, R182, UR61 ;  /* 0x0000003db6c87c20 */ /* 0x000fe20008410000 */
[----:B------:R-:W-:Y:S01]  /*8720*/  FMUL.FTZ R202, R174, UR61 ;  /* 0x0000003daeca7c20 */ /* 0x000fe20008410000 */
[----:B------:R-:W-:-:S15]  /*8730*/  FMUL.FTZ R174, R162, UR61 ;  /* 0x0000003da2ae7c20 */ /* 0x000fde0008410000 */
[----:B------:R-:W-:-:S02]  /*8740*/  NOP ;  /* 0x0000000000007918 */ /* 0x000fc40000000000 */
[----:B------:R-:W-:Y:S01]  /*8750*/  HGMMA.64x256x16.F32 R24, R196, gdesc[UR4].tnspB, R24, gsb0 ;  /* 0x43e00004c4187df0 */ /* 0x000fe20008000818 */
[----:B------:R-:W-:Y:S02]  /*8760*/  IMAD R187, R23, R170, UR5 ;  /* 0x0000000517bb7e24 */ /* 0x000fe4000f8e02aa */
[----:B------:R-:W-:Y:S01]  /*8770*/  FMUL.FTZ R182, R183, UR61 ;  /* 0x0000003db7b67c20 */ /* 0x000fe20008410000 */
[----:B------:R-:W5:Y:S01]  /*8780*/  MUFU.TANH R200, R200 ;  /* 0x000000c800c87308 */ /* 0x000f620000002400 */
[----:B------:R-:W-:Y:S01]  /*8790*/  FMUL.FTZ R183, R171, UR61 ;  /* 0x0000003dabb77c20 */ /* 0x000fe20008410000 */
[----:B--2---:R-:W-:Y:S02]  /*87a0*/  IMAD R187, R180, UR15, R187 ;  /* 0x0000000fb4bb7c24 */ /* 0x004fe4000f8e02bb */
[----:B------:R-:W-:Y:S01]  /*87b0*/  FMUL.FTZ R180, R175, UR61 ;  /* 0x0000003dafb47c20 */ /* 0x000fe20008410000 */
[----:B------:R-:W-:Y:S01]  /*87c0*/  UIADD3 UR6, UR10, 0x200, URZ ;  /* 0x000002000a067890 */ /* 0x000fe2000fffe03f */
[----:B------:R-:W-:Y:S01]  /*87d0*/  UMOV UR7, 0x40000040 ;  /* 0x4000004000077882 */ /* 0x000fe20000000000 */
[----:B0-----:R-:W-:Y:S01]  /*87e0*/  IADD3 R189, R204, -UR14, R187 ;  /* 0x8000000eccbd7c10 */ /* 0x001fe2000fffe0bb */
[----:B------:R-:W0:Y:S01]  /*87f0*/  MUFU.TANH R182, R182 ;  /* 0x000000b600b67308 */ /* 0x000e220000002400 */
[----:B------:R-:W-:-:S02]  /*8800*/  ULDC UR5, c[0x0][0x988] ;  /* 0x0002620000057ab9 */ /* 0x000fc40000000800 */
[C---:B------:R-:W-:Y:S02]  /*8810*/  ISETP.GT.AND P3, PT, R189.reuse, RZ, PT ;  /* 0x000000ffbd00720c */ /* 0x040fe40003f64270 */
[C---:B------:R-:W-:Y:S02]  /*8820*/  ISETP.GT.AND P4, PT, R189.reuse, 0x1, PT ;  /* 0x00000001bd00780c */ /* 0x040fe40003f84270 */
[----:B------:R-:W-:Y:S01]  /*8830*/  FSEL R170, R184, -INF , P3 ;  /* 0xff800000b8aa7808 */ /* 0x000fe20001800000 */
[----:B------:R-:W2:Y:S01]  /*8840*/  MUFU.TANH R201, R201 ;  /* 0x000000c900c97308 */ /* 0x000ea20000002400 */
[----:B------:R-:W-:Y:S02]  /*8850*/  ISETP.GT.AND P3, PT, R189, 0x8, PT ;  /* 0x00000008bd00780c */ /* 0x000fe40003f64270 */
[----:B-1----:R-:W-:Y:S01]  /*8860*/  FSEL R162, R185, -INF , P4 ;  /* 0xff800000b9a27808 */ /* 0x002fe20002000000 */
[----:B------:R-:W-:Y:S01]  /*8870*/  FMUL.FTZ R185, R163, UR61 ;  /* 0x0000003da3b97c20 */ /* 0x000fe20008410000 */
[----:B------:R-:W-:-:S02]  /*8880*/  FMNMX.FTZ R175, R170, R21, !PT ;  /* 0x00000015aaaf7209 */ /* 0x000fc40007810000 */
[----:B---3--:R-:W-:Y:S01]  /*8890*/  FSEL R171, R188, -INF , P3 ;  /* 0xff800000bcab7808 */ /* 0x008fe20001800000 */
[----:B------:R1:W-:Y:S01]  /*88a0*/  MUFU.TANH R184, R174 ;  /* 0x000000ae00b87308 */ /* 0x0003e20000002400 */
[C---:B------:R-:W-:Y:S02]  /*88b0*/  ISETP.GT.AND P4, PT, R189.reuse, 0x9, PT ;  /* 0x00000009bd00780c */ /* 0x040fe40003f84270 */
[----:B------:R-:W-:Y:S02]  /*88c0*/  FMNMX.FTZ R188, R162, R175, !PT ;  /* 0x000000afa2bc7209 */ /* 0x000fe40007810000 */
[----:B------:R-:W-:Y:S02]  /*88d0*/  ISETP.GT.AND P3, PT, R189, 0x10, PT ;  /* 0x00000010bd00780c */ /* 0x000fe40003f64270 */
[----:B----4-:R-:W-:Y:S01]  /*88e0*/  FSEL R163, R190, -INF , P4 ;  /* 0xff800000bea37808 */ /* 0x010fe20002000000 */
[----:B------:R-:W3:Y:S01]  /*88f0*/  MUFU.TANH R183, R183 ;  /* 0x000000b700b77308 */ /* 0x000ee20000002400 */
[----:B-1----:R-:W-:Y:S01]  /*8900*/  FMNMX.FTZ R174, R171, R188, !PT ;  /* 0x000000bcabae7209 */ /* 0x002fe20007810000 */
[----:B------:R-:W-:Y:S01]  /*8910*/  FMUL.FTZ R188, R166, UR61 ;  /* 0x0000003da6bc7c20 */ /* 0x000fe20008410000 */
[----:B------:R-:W-:Y:S01]  /*8920*/  ISETP.GT.AND P4, PT, R189, 0x11, PT ;  /* 0x00000011bd00780c */ /* 0x000fe20003f84270 */
[----:B------:R-:W-:Y:S01]  /*8930*/  FMUL.FTZ R190, R167, UR61 ;  /* 0x0000003da7be7c20 */ /* 0x000fe20008410000 */
[----:B-----5:R-:W-:Y:S01]  /*8940*/  FSEL R166, R191, -INF , P3 ;  /* 0xff800000bfa67808 */ /* 0x020fe20001800000 */
[----:B------:R-:W-:Y:S01]  /*8950*/  FMUL.FTZ R191, R154, UR61 ;  /* 0x0000003d9abf7c20 */ /* 0x000fe20008410000 */
[----:B------:R-:W-:Y:S01]  /*8960*/  FMNMX.FTZ R175, R163, R174, !PT ;  /* 0x000000aea3af7209 */ /* 0x000fe20007810000 */
[----:B------:R-:W1:Y:S01]  /*8970*/  MUFU.TANH R202, R202 ;  /* 0x000000ca00ca7308 */ /* 0x000e620000002400 */
[----:B------:R-:W-:-:S02]  /*8980*/  ISETP.GT.AND P3, PT, R189, 0x18, PT ;  /* 0x00000018bd00780c */ /* 0x000fc40003f64270 */
[----:B------:R-:W-:Y:S02]  /*8990*/  FSEL R174, R179, -INF , P4 ;  /* 0xff800000b3ae7808 */ /* 0x000fe40002000000 */
[----:B------:R-:W-:Y:S02]  /*89a0*/  FMNMX.FTZ R175, R166, R175, !PT ;  /* 0x000000afa6af7209 */ /* 0x000fe40007810000 */
[----:B------:R-:W-:Y:S01]  /*89b0*/  FSEL R167, R200, -INF , P3 ;  /* 0xff800000c8a77808 */ /* 0x000fe20001800000 */
[----:B------:R-:W4:Y:S01]  /*89c0*/  MUFU.TANH R180, R180 ;  /* 0x000000b400b47308 */ /* 0x000f220000002400 */
[C---:B------:R-:W-:Y:S02]  /*89d0*/  ISETP.GT.AND P4, PT, R189.reuse, 0x19, PT ;  /* 0x00000019bd00780c */ /* 0x040fe40003f84270 */
[----:B------:R-:W-:Y:S02]  /*89e0*/  FMNMX.FTZ R200, R174, R175, !PT ;  /* 0x000000afaec87209 */ /* 0x000fe40007810000 */
[----:B------:R-:W-:-:S02]  /*89f0*/  ISETP.GT.AND P3, PT, R189, 0x20, PT ;  /* 0x00000020bd00780c */ /* 0x000fc40003f64270 */
[----:B0-----:R-:W-:Y:S01]  /*8a00*/  FSEL R175, R182, -INF , P4 ;  /* 0xff800000b6af7808 */ /* 0x001fe20002000000 */
[----:B------:R-:W0:Y:S01]  /*8a10*/  MUFU.TANH R185, R185 ;  /* 0x000000b900b97308 */ /* 0x000e220000002400 */
[----:B------:R-:W-:Y:S02]  /*8a20*/  FMNMX.FTZ R200, R167, R200, !PT ;  /* 0x000000c8a7c87209 */ /* 0x000fe40007810000 */
[----:B--2---:R-:W-:Y:S02]  /*8a30*/  FSEL R154, R201, -INF , P3 ;  /* 0xff800000c99a7808 */ /* 0x004fe40001800000 */
[----:B------:R-:W-:Y:S02]  /*8a40*/  ISETP.GT.AND P4, PT, R189, 0x21, PT ;  /* 0x00000021bd00780c */ /* 0x000fe40003f84270 */
[----:B------:R-:W-:Y:S01]  /*8a50*/  FMNMX.FTZ R201, R175, R200, !PT ;  /* 0x000000c8afc97209 */ /* 0x000fe20007810000 */
[----:B------:R-:W2:Y:S01]  /*8a60*/  MUFU.TANH R188, R188 ;  /* 0x000000bc00bc7308 */ /* 0x000ea20000002400 */
[----:B------:R-:W-:Y:S01]  /*8a70*/  ISETP.GT.AND P3, PT, R189, 0x28, PT ;  /* 0x00000028bd00780c */ /* 0x000fe20003f64270 */
[----:B------:R-:W-:Y:S01]  /*8a80*/  FMUL.FTZ R200, R155, UR61 ;  /* 0x0000003d9bc87c20 */ /* 0x000fe20008410000 */
[----:B---3--:R-:W-:-:S02]  /*8a90*/  FSEL R179, R183, -INF , P4 ;  /* 0xff800000b7b37808 */ /* 0x008fc40002000000 */
[----:B------:R-:W-:Y:S01]  /*8aa0*/  FMNMX.FTZ R182, R154, R201, !PT ;  /* 0x000000c99ab67209 */ /* 0x000fe20007810000 */
[----:B------:R-:W-:Y:S01]  /*8ab0*/  FMUL.FTZ R201, R158, UR61 ;  /* 0x0000003d9ec97c20 */ /* 0x000fe20008410000 */
[----:B------:R-:W-:Y:S01]  /*8ac0*/  ISETP.GT.AND P4, PT, R189, 0x29, PT ;  /* 0x00000029bd00780c */ /* 0x000fe20003f84270 */
[----:B------:R-:W3:Y:S01]  /*8ad0*/  MUFU.TANH R190, R190 ;  /* 0x000000be00be7308 */ /* 0x000ee20000002400 */
[----:B-1----:R-:W-:Y:S02]  /*8ae0*/  FSEL R155, R202, -INF , P3 ;  /* 0xff800000ca9b7808 */ /* 0x002fe40001800000 */
[----:B------:R-:W-:Y:S02]  /*8af0*/  FMNMX.FTZ R182, R179, R182, !PT ;  /* 0x000000b6b3b67209 */ /* 0x000fe40007810000 */
[----:B------:R-:W-:Y:S02]  /*8b00*/  ISETP.GT.AND P3, PT, R189, 0x30, PT ;  /* 0x00000030bd00780c */ /* 0x000fe40003f64270 */
[----:B----4-:R-:W-:Y:S01]  /*8b10*/  FSEL R180, R180, -INF , P4 ;  /* 0xff800000b4b47808 */ /* 0x010fe20002000000 */
[----:B------:R-:W1:Y:S01]  /*8b20*/  MUFU.TANH R191, R191 ;  /* 0x000000bf00bf7308 */ /* 0x000e620000002400 */
[----:B------:R-:W-:-:S02]  /*8b30*/  FMNMX.FTZ R183, R155, R182, !PT ;  /* 0x000000b69bb77209 */ /* 0x000fc40007810000 */
[----:B------:R-:W-:Y:S02]  /*8b40*/  ISETP.GT.AND P4, PT, R189, 0x31, PT ;  /* 0x00000031bd00780c */ /* 0x000fe40003f84270 */
[----:B------:R-:W-:Y:S02]  /*8b50*/  FSEL R158, R184, -INF , P3 ;  /* 0xff800000b89e7808 */ /* 0x000fe40001800000 */
[----:B------:R-:W-:Y:S01]  /*8b60*/  FMNMX.FTZ R183, R180, R183, !PT ;  /* 0x000000b7b4b77209 */ /* 0x000fe20007810000 */
[----:B------:R-:W4:Y:S01]  /*8b70*/  MUFU.TANH R200, R200 ;  /* 0x000000c800c87308 */ /* 0x000f220000002400 */
[----:B0-----:R-:W-:Y:S02]  /*8b80*/  FSEL R182, R185, -INF , P4 ;  /* 0xff800000b9b67808 */ /* 0x001fe40002000000 */
[----:B------:R-:W-:Y:S02]  /*8b90*/  ISETP.GT.AND P3, PT, R189, 0x38, PT ;  /* 0x00000038bd00780c */ /* 0x000fe40003f64270 */
[----:B------:R-:W-:-:S02]  /*8ba0*/  FMNMX.FTZ R185, R158, R183, !PT ;  /* 0x000000b79eb97209 */ /* 0x000fc40007810000 */
[----:B------:R-:W-:Y:S01]  /*8bb0*/  ISETP.GT.AND P4, PT, R189, 0x39, PT ;  /* 0x00000039bd00780c */ /* 0x000fe20003f84270 */
[----:B------:R-:W0:Y:S01]  /*8bc0*/  MUFU.TANH R201, R201 ;  /* 0x000000c900c97308 */ /* 0x000e220000002400 */
[----:B--2---:R-:W-:Y:S01]  /*8bd0*/  FSEL R183, R188, -INF , P3 ;  /* 0xff800000bcb77808 */ /* 0x004fe20001800000 */
[----:B------:R-:W-:Y:S01]  /*8be0*/  FMUL.FTZ R188, R181, UR61 ;  /* 0x0000003db5bc7c20 */ /* 0x000fe20008410000 */
[----:B------:R-:W-:Y:S02]  /*8bf0*/  FMNMX.FTZ R184, R182, R185, !PT ;  /* 0x000000b9b6b87209 */ /* 0x000fe40007810000 */
[----:B------:R-:W-:Y:S02]  /*8c00*/  ISETP.GT.AND P3, PT, R189, 0x40, PT ;  /* 0x00000040bd00780c */ /* 0x000fe40003f64270 */
[----:B---3--:R-:W-:Y:S01]  /*8c10*/  FSEL R185, R190, -INF , P4 ;  /* 0xff800000beb97808 */ /* 0x008fe20002000000 */
[----:B------:R2:W3:Y:S01]  /*8c20*/  MUFU.TANH R202, R159 ;  /* 0x0000009f00ca7308 */ /* 0x0004e20000002400 */
[----:B------:R-:W-:-:S02]  /*8c30*/  FMNMX.FTZ R184, R183, R184, !PT ;  /* 0x000000b8b7b87209 */ /* 0x000fc40007810000 */
[----:B------:R-:W-:Y:S02]  /*8c40*/  ISETP.GT.AND P4, PT, R189, 0x41, PT ;  /* 0x00000041bd00780c */ /* 0x000fe40003f84270 */
[----:B-1----:R-:W-:Y:S02]  /*8c50*/  FSEL R181, R191, -INF , P3 ;  /* 0xff800000bfb57808 */ /* 0x002fe40001800000 */
[----:B------:R-:W-:Y:S01]  /*8c60*/  FMNMX.FTZ R190, R185, R184, !PT ;  /* 0x000000b8b9be7209 */ /* 0x000fe20007810000 */
[----:B------:R-:W1:Y:S01]  /*8c70*/  MUFU.TANH R188, R188 ;  /* 0x000000bc00bc7308 */ /* 0x000e620000002400 */
[----:B------:R-:W-:Y:S02]  /*8c80*/  ISETP.GT.AND P3, PT, R189, 0x48, PT ;  /* 0x00000048bd00780c */ /* 0x000fe40003f64270 */
[----:B----4-:R-:W-:Y:S01]  /*8c90*/  FSEL R184, R200, -INF , P4 ;  /* 0xff800000c8b87808 */ /* 0x010fe20002000000 */
[----:B------:R-:W-:Y:S01]  /*8ca0*/  FMUL.FTZ R200, R169, UR61 ;  /* 0x0000003da9c87c20 */ /* 0x000fe20008410000 */
[----:B--2---:R-:W-:Y:S01]  /*8cb0*/  FMNMX.FTZ R159, R181, R190, !PT ;  /* 0x000000beb59f7209 */ /* 0x004fe20007810000 */
[----:B------:R-:W-:Y:S01]  /*8cc0*/  FMUL.FTZ R169, R172, UR61 ;  /* 0x0000003daca97c20 */ /* 0x000fe20008410000 */
[----:B------:R-:W-:Y:S01]  /*8cd0*/  ISETP.GT.AND P4, PT, R189, 0x49, PT ;  /* 0x00000049bd00780c */ /* 0x000fe20003f84270 */
[----:B------:R-:W-:Y:S01]  /*8ce0*/  FMUL.FTZ R189, R168, UR61 ;  /* 0x0000003da8bd7c20 */ /* 0x000fe20008410000 */
[----:B0-----:R-:W-:Y:S01]  /*8cf0*/  FSEL R168, R201, -INF , P3 ;  /* 0xff800000c9a87808 */ /* 0x001fe20001800000 */
[----:B------:R-:W-:Y:S01]  /*8d00*/  FMUL.FTZ R172, R161, UR61 ;  /* 0x0000003da1ac7c20 */ /* 0x000fe20008410000 */
[----:B------:R-:W-:Y:S01]  /*8d10*/  FMNMX.FTZ R191, R184, R159, !PT ;  /* 0x0000009fb8bf7209 */ /* 0x000fe20007810000 */
[----:B------:R-:W-:Y:S01]  /*8d20*/  MUFU.TANH R200, R200 ;  /* 0x000000c800c87308 */ /* 0x000fe20000002400 */
[----:B---3--:R-:W-:-:S02]  /*8d30*/  FSEL R159, R202, -INF , P4 ;  /* 0xff800000ca9f7808 */ /* 0x008fc40002000000 */
[----:B------:R-:W-:Y:S01]  /*8d40*/  FMNMX.FTZ R190, R168, R191, !PT ;  /* 0x000000bfa8be7209 */ /* 0x000fe20007810000 */
[----:B------:R-:W-:Y:S01]  /*8d50*/  FMUL.FTZ R191, R173, UR61 ;  /* 0x0000003dadbf7c20 */ /* 0x000fe20008410000 */
[----:B------:R-:W-:Y:S02]  /*8d60*/  FMUL.FTZ R173, R164, UR61 ;  /* 0x0000003da4ad7c20 */ /* 0x000fe40008410000 */
[----:B------:R-:W-:Y:S01]  /*8d70*/  FMNMX.FTZ R201, R159, R190, !PT ;  /* 0x000000be9fc97209 */ /* 0x000fe20007810000 */
[----:B------:R-:W-:Y:S01]  /*8d80*/  FMUL.FTZ R190, R160, UR61 ;  /* 0x0000003da0be7c20 */ /* 0x000fe20008410000 */
[----:B------:R-:W-:Y:S01]  /*8d90*/  IADD3 R160, R186, -UR14, R187 ;  /* 0x8000000ebaa07c10 */ /* 0x000fe2000fffe0bb */
[----:B------:R-:W-:Y:S01]  /*8da0*/  FMUL.FTZ R187, R152, UR61 ;  /* 0x0000003d98bb7c20 */ /* 0x000fe20008410000 */
[----:B------:R0:W-:Y:S01]  /*8db0*/  MUFU.TANH R186, R165 ;  /* 0x000000a500ba7308 */ /* 0x0001e20000002400 */
[----:B------:R-:W2:Y:S01]  /*8dc0*/  SHFL.BFLY PT, R202, R201, 0x2, 0x1f ;  /* 0x0c401f00c9ca7f89 */ /* 0x000ea200000e0000 */
[----:B------:R-:W-:-:S02]  /*8dd0*/  ISETP.GT.AND P3, PT, R160, RZ, PT ;  /* 0x000000ffa000720c */ /* 0x000fc40003f64270 */
[C---:B------:R-:W-:Y:S02]  /*8de0*/  ISETP.GT.AND P4, PT, R160.reuse, 0x1, PT ;  /* 0x00000001a000780c */ /* 0x040fe40003f84270 */
[----:B------:R-:W-:Y:S02]  /*8df0*/  ISETP.GT.AND P5, PT, R160, 0x20, PT ;  /* 0x00000020a000780c */ /* 0x000fe40003fa4270 */
[----:B------:R-:W-:Y:S01]  /*8e00*/  FSEL R2, R2, -INF , P4 ;  /* 0xff80000002027808 */ /* 0x000fe20002000000 */
[----:B------:R-:W3:Y:S01]  /*8e10*/  MUFU.TANH R189, R189 ;  /* 0x000000bd00bd7308 */ /* 0x000ee20000002400 */
[C---:B------:R-:W-:Y:S02]  /*8e20*/  ISETP.GT.AND P4, PT, R160.reuse, 0x9, PT ;  /* 0x00000009a000780c */ /* 0x040fe40003f84270 */
[----:B------:R-:W-:Y:S02]  /*8e30*/  ISETP.GT.AND P6, PT, R160, 0x21, PT ;  /* 0x00000021a000780c */ /* 0x000fe40003fc4270 */
[----:B------:R-:W-:-:S02]  /*8e40*/  FSEL R152, R4, -INF , P4 ;  /* 0xff80000004987808 */ /* 0x000fc40002000000 */
[----:B------:R-:W-:Y:S01]  /*8e50*/  ISETP.GT.AND P4, PT, R160, 0x11, PT ;  /* 0x00000011a000780c */ /* 0x000fe20003f84270 */
[----:B------:R-:W4:Y:S01]  /*8e60*/  MUFU.TANH R169, R169 ;  /* 0x000000a900a97308 */ /* 0x000f220000002400 */
[----:B------:R-:W-:Y:S02]  /*8e70*/  R2UR UR14, R232 ;  /* 0x00000000e80e72ca */ /* 0x000fe400000e0000 */
[----:B------:R-:W-:Y:S02]  /*8e80*/  FSEL R177, R177, -INF , P4 ;  /* 0xff800000b1b17808 */ /* 0x000fe40002000000 */
[----:B------:R-:W-:Y:S02]  /*8e90*/  ISETP.GT.AND P4, PT, R160, 0x19, PT ;  /* 0x00000019a000780c */ /* 0x000fe40003f84270 */
[----:B--2---:R-:W-:Y:S01]  /*8ea0*/  FMNMX.FTZ R161, R201, R202, !PT ;  /* 0x000000cac9a17209 */ /* 0x004fe20007810000 */
[----:B------:R-:W2:Y:S04]  /*8eb0*/  MUFU.TANH R191, R191 ;  /* 0x000000bf00bf7308 */ /* 0x000ea80000002400 */
[----:B------:R-:W5:Y:S04]  /*8ec0*/  SHFL.BFLY PT, R164, R161, 0x1, 0x1f ;  /* 0x0c201f00a1a47f89 */ /* 0x000f6800000e0000 */
[----:B------:R3:W-:Y:S08]  /*8ed0*/  MUFU.TANH R4, R156 ;  /* 0x0000009c00047308 */ /* 0x0007f00000002400 */
[----:B------:R-:W2:Y:S08]  /*8ee0*/  MUFU.TANH R190, R190 ;  /* 0x000000be00be7308 */ /* 0x000eb00000002400 */
[----:B------:R-:W2:Y:S08]  /*8ef0*/  MUFU.TANH R172, R172 ;  /* 0x000000ac00ac7308 */ /* 0x000eb00000002400 */
[----:B------:R-:W2:Y:S08]  /*8f00*/  MUFU.TANH R173, R173 ;  /* 0x000000ad00ad7308 */ /* 0x000eb00000002400 */
[----:B------:R-:W2:Y:S01]  /*8f10*/  MUFU.TANH R187, R187 ;  /* 0x000000bb00bb7308 */ /* 0x000ea20000002400 */
[----:B------:R-:W-:-:S02]  /*8f20*/  WARPGROUP.DEPBAR.LE gsb0, 0x0 ;  /* 0x00008000000079c5 */ /* 0x000fc40000010000 */
[----:B------:R-:W-:Y:S01]  /*8f30*/  FMUL.FTZ R196, R153, UR61 ;  /* 0x0000003d99c47c20 */ /* 0x000fe20008410000 */
[----:B------:R-:W-:Y:S01]  /*8f40*/  FSEL R153, R0, -INF , P3 ;  /* 0xff80000000997808 */ /* 0x000fe20001800000 */
[----:B------:R-:W-:Y:S01]  /*8f50*/  FMUL.FTZ R197, R157, UR61 ;  /* 0x0000003d9dc57c20 */ /* 0x000fe20008410000 */
[----:B------:R-:W-:Y:S01]  /*8f60*/  ISETP.GT.AND P3, PT, R160, 0x8, PT ;  /* 0x00000008a000780c */ /* 0x000fe20003f64270 */
[----:B------:R-:W-:Y:S01]  /*8f70*/  WARPGROUP.ARRIVE ;  /* 0x00000000000079c5 */ /* 0x000fe20000000000 */
[----:B0-----:R-:W-:Y:S01]  /*8f80*/  FMNMX.FTZ R165, R153, R20, !PT ;  /* 0x0000001499a57209 */ /* 0x001fe20007810000 */
[----:B------:R-:W0:Y:S01]  /*8f90*/  MUFU.TANH R196, R196 ;  /* 0x000000c400c47308 */ /* 0x000e220000002400 */
[----:B------:R-:W-:Y:S02]  /*8fa0*/  FSEL R0, R3, -INF , P3 ;  /* 0xff80000003007808 */ /* 0x000fe40001800000 */
[----:B------:R-:W-:Y:S01]  /*8fb0*/  FMNMX.FTZ R165, R2, R165, !PT ;  /* 0x000000a502a57209 */ /* 0x000fe20007810000 */
[----:B------:R-:W-:Y:S01]  /*8fc0*/  HGMMA.64x256x16.F32 R24, R192, gdesc[UR4].tnspB, R24, gsb0 ;  /* 0x43e00004c0187df0 */ /* 0x000fe20008000818 */
[----:B------:R-:W-:-:S02]  /*8fd0*/  ISETP.GT.AND P3, PT, R160, 0x10, PT ;  /* 0x00000010a000780c */ /* 0x000fc40003f64270 */
[----:B------:R-:W-:Y:S01]  /*8fe0*/  FMNMX.FTZ R165, R0, R165, !PT ;  /* 0x000000a500a57209 */ /* 0x000fe20007810000 */
[----:B------:R-:W0:Y:S01]  /*8ff0*/  MUFU.TANH R197, R197 ;  /* 0x000000c500c57308 */ /* 0x000e220000002400 */
[----:B------:R-:W-:Y:S02]  /*9000*/  FSEL R176, R176, -INF , P3 ;  /* 0xff800000b0b07808 */ /* 0x000fe40001800000 */
[----:B------:R-:W-:Y:S02]  /*9010*/  FMNMX.FTZ R165, R152, R165, !PT ;  /* 0x000000a598a57209 */ /* 0x000fe40007810000 */
[----:B-----5:R-:W-:Y:S02]  /*9020*/  FMNMX.FTZ R3, R161, R164, !PT ;  /* 0x000000a4a1037209 */ /* 0x020fe40007810000 */
[----:B------:R-:W-:Y:S02]  /*9030*/  ISETP.GT.AND P3, PT, R160, 0x18, PT ;  /* 0x00000018a000780c */ /* 0x000fe40003f64270 */
[----:B------:R-:W-:-:S02]  /*9040*/  FMNMX.FTZ R164, R176, R165, !PT ;  /* 0x000000a5b0a47209 */ /* 0x000fc40007810000 */
[----:B------:R-:W-:Y:S02]  /*9050*/  FSEL R178, R178, -INF , P3 ;  /* 0xff800000b2b27808 */ /* 0x000fe40001800000 */
[----:B------:R-:W-:Y:S02]  /*9060*/  FMNMX.FTZ R161, R177, R164, !PT ;  /* 0x000000a4b1a17209 */ /* 0x000fe40007810000 */
[----:B-1----:R-:W-:Y:S02]  /*9070*/  FSEL R157, R188, -INF , P4 ;  /* 0xff800000bc9d7808 */ /* 0x002fe40002000000 */
[----:B---3--:R-:W-:Y:S02]  /*9080*/  FMNMX.FTZ R156, R178, R161, !PT ;  /* 0x000000a1b29c7209 */ /* 0x008fe40007810000 */
[----:B------:R-:W-:Y:S02]  /*9090*/  FSEL R164, R189, -INF , P5 ;  /* 0xff800000bda47808 */ /* 0x000fe40002800000 */
[----:B------:R-:W-:Y:S01]  /*90a0*/  FMNMX.FTZ R161, R157, R156, !PT ;  /* 0x0000009c9da17209 */ /* 0x000fe20007810000 */
[----:B------:R-:W-:Y:S01]  /*90b0*/  FMUL.FTZ R156, R3, UR5 ;  /* 0x00000005039c7c20 */ /* 0x000fe20008410000 */
[----:B------:R-:W-:-:S02]  /*90c0*/  ISETP.GT.AND P3, PT, R160, 0x28, PT ;  /* 0x00000028a000780c */ /* 0x000fc40003f64270 */
[----:B------:R-:W-:Y:S02]  /*90d0*/  FSEL R165, R200, -INF , P6 ;  /* 0xff800000c8a57808 */ /* 0x000fe40003000000 */
[----:B------:R-:W-:Y:S02]  /*90e0*/  FMNMX.FTZ R188, R164, R161, !PT ;  /* 0x000000a1a4bc7209 */ /* 0x000fe40007810000 */
[----:B------:R-:W-:Y:S02]  /*90f0*/  FSETP.NEU.FTZ.AND P4, PT, R3, -INF , PT ;  /* 0xff8000000300780b */ /* 0x000fe40003f9d000 */
[----:B------:R-:W-:Y:S02]  /*9100*/  ISETP.GT.AND P5, PT, R160, 0x29, PT ;  /* 0x00000029a000780c */ /* 0x000fe40003fa4270 */
[----:B----4-:R-:W-:Y:S02]  /*9110*/  FSEL R169, R169, -INF , P3 ;  /* 0xff800000a9a97808 */ /* 0x010fe40001800000 */
[----:B------:R-:W-:-:S02]  /*9120*/  FMNMX.FTZ R188, R165, R188, !PT ;  /* 0x000000bca5bc7209 */ /* 0x000fc40007810000 */
[----:B------:R-:W-:Y:S02]  /*9130*/  FSEL R156, R156, RZ, P4 ;  /* 0x000000ff9c9c7208 */ /* 0x000fe40002000000 */
[----:B------:R-:W-:Y:S02]  /*9140*/  ISETP.GT.AND P3, PT, R160, 0x30, PT ;  /* 0x00000030a000780c */ /* 0x000fe40003f64270 */
[----:B--2---:R-:W-:Y:S01]  /*9150*/  FSEL R161, R191, -INF , P5 ;  /* 0xff800000bfa17808 */ /* 0x004fe20002800000 */
[--C-:B------:R-:W-:Y:S01]  /*9160*/  FFMA.FTZ R209, R170, UR5, -R156.reuse ;  /* 0x00000005aad17c23 */ /* 0x100fe2000801089c */
[----:B------:R-:W-:Y:S01]  /*9170*/  FMNMX.FTZ R188, R169, R188, !PT ;  /* 0x000000bca9bc7209 */ /* 0x000fe20007810000 */
[--C-:B------:R-:W-:Y:S01]  /*9180*/  FFMA.FTZ R211, R171, UR5, -R156.reuse ;  /* 0x00000005abd37c23 */ /* 0x100fe2000801089c */
[----:B------:R-:W-:Y:S01]  /*9190*/  ISETP.GT.AND P5, PT, R160, 0x31, PT ;  /* 0x00000031a000780c */ /* 0x000fe20003fa4270 */
[--C-:B------:R-:W-:Y:S01]  /*91a0*/  FFMA.FTZ R201, R154, UR5, -R156.reuse ;  /* 0x000000059ac97c23 */ /* 0x100fe2000801089c */
        /* <DEDUP_REMOVED lines=18> */
[----:B------:R-:W-:Y:S01]  /*92d0*/  FSEL R186, R186, -INF , P5 ;  /* 0xff800000baba7808 */ /* 0x000fe20002800000 */
[--C-:B------:R-:W-:Y:S01]  /*92e0*/  FFMA.FTZ R199, R183, UR5, -R156.reuse ;  /* 0x00000005b7c77c23 */ /* 0x100fe2000801089c */
[----:B------:R-:W-:Y:S01]  /*92f0*/  FMNMX.FTZ R171, R173, R188, !PT ;  /* 0x000000bcadab7209 */ /* 0x000fe20007810000 */
[--C-:B------:R-:W-:Y:S01]  /*9300*/  FFMA.FTZ R155, R181, UR5, -R156.reuse ;  /* 0x00000005b59b7c23 */ /* 0x100fe2000801089c */
[----:B------:R-:W-:Y:S01]  /*9310*/  ISETP.GT.AND P5, PT, R160, 0x41, PT ;  /* 0x00000041a000780c */ /* 0x000fe20003fa4270 */
[----:B------:R-:W-:Y:S01]  /*9320*/  MUFU.EX2 R211, R211 ;  /* 0x000000d300d37308 */ /* 0x000fe20000000800 */
[----:B------:R-:W-:Y:S01]  /*9330*/  FSEL R187, R187, -INF , P3 ;  /* 0xff800000bbbb7808 */ /* 0x000fe20001800000 */
[--C-:B------:R-:W-:Y:S01]  /*9340*/  FFMA.FTZ R180, R184, UR5, -R156.reuse ;  /* 0x00000005b8b47c23 */ /* 0x100fe2000801089c */
[----:B------:R-:W-:Y:S01]  /*9350*/  FMNMX.FTZ R188, R186, R171, !PT ;  /* 0x000000abbabc7209 */ /* 0x000fe20007810000 */
[----:B------:R-:W-:Y:S01]  /*9360*/  FFMA.FTZ R167, R168, UR5, -R156 ;  /* 0x00000005a8a77c23 */ /* 0x000fe2000801089c */
[----:B------:R-:W-:-:S02]  /*9370*/  ISETP.GT.AND P3, PT, R160, 0x48, PT ;  /* 0x00000048a000780c */ /* 0x000fc40003f64270 */
[----:B0-----:R-:W-:Y:S01]  /*9380*/  FSEL R171, R196, -INF , P5 ;  /* 0xff800000c4ab7808 */ /* 0x001fe20002800000 */
[----:B------:R-:W-:Y:S01]  /*9390*/  MUFU.EX2 R190, R190 ;  /* 0x000000be00be7308 */ /* 0x000fe20000000800 */
[----:B------:R-:W-:Y:S02]  /*93a0*/  FMNMX.FTZ R188, R187, R188, !PT ;  /* 0x000000bcbbbc7209 */ /* 0x000fe40007810000 */
[----:B------:R-:W-:Y:S01]  /*93b0*/  ISETP.GT.AND P5, PT, R160, 0x49, PT ;  /* 0x00000049a000780c */ /* 0x000fe20003fa4270 */
[--C-:B------:R-:W-:Y:S01]  /*93c0*/  FFMA.FTZ R160, R175, UR5, -R156.reuse ;  /* 0x00000005afa07c23 */ /* 0x100fe2000801089c */
[----:B------:R-:W-:Y:S02]  /*93d0*/  FSEL R163, R4, -INF , P3 ;  /* 0xff80000004a37808 */ /* 0x000fe40001800000 */
[----:B------:R-:W-:Y:S01]  /*93e0*/  FMNMX.FTZ R188, R171, R188, !PT ;  /* 0x000000bcabbc7209 */ /* 0x000fe20007810000 */
[----:B------:R-:W-:Y:S01]  /*93f0*/  MUFU.EX2 R205, R205 ;  /* 0x000000cd00cd7308 */ /* 0x000fe20000000800 */
[----:B------:R-:W-:Y:S01]  /*9400*/  FSEL R189, R197, -INF , P5 ;  /* 0xff800000c5bd7808 */ /* 0x000fe20002800000 */
[--C-:B------:R-:W-:Y:S01]  /*9410*/  FFMA.FTZ R197, R158, UR5, -R156.reuse ;  /* 0x000000059ec57c23 */ /* 0x100fe2000801089c */
[----:B------:R-:W-:Y:S01]  /*9420*/  FMNMX.FTZ R188, R163, R188, !PT ;  /* 0x000000bca3bc7209 */ /* 0x000fe20007810000 */
[----:B------:R-:W-:Y:S01]  /*9430*/  FFMA.FTZ R158, R185, UR5, -R156 ;  /* 0x00000005b99e7c23 */ /* 0x000fe2000801089c */
[----:B------:R-:W-:-:S02]  /*9440*/  R2UR UR6, R231 ;  /* 0x00000000e70672ca */ /* 0x000fc400000e0000 */
[----:B------:R-:W-:Y:S01]  /*9450*/  FMNMX.FTZ R4, R189, R188, !PT ;  /* 0x000000bcbd047209 */ /* 0x000fe20007810000 */
[--C-:B------:R-:W-:Y:S01]  /*9460*/  FFMA.FTZ R188, R174, UR5, -R156.reuse ;  /* 0x00000005aebc7c23 */ /* 0x100fe2000801089c */
[----:B------:R-:W-:Y:S01]  /*9470*/  MUFU.EX2 R207, R207 ;  /* 0x000000cf00cf7308 */ /* 0x000fe20000000800 */
[--C-:B------:R-:W-:Y:S01]  /*9480*/  FFMA.FTZ R174, R179, UR5, -R156.reuse ;  /* 0x00000005b3ae7c23 */ /* 0x100fe2000801089c */
[----:B------:R-:W-:Y:S01]  /*9490*/  FFMA.FTZ R156, R159, UR5, -R156 ;  /* 0x000000059f9c7c23 */ /* 0x000fe2000801089c */
[----:B------:R-:W0:Y:S05]  /*94a0*/  SHFL.BFLY PT, R191, R4, 0x2, 0x1f ;  /* 0x0c401f0004bf7f89 */ /* 0x000e2a00000e0000 */
[----:B------:R-:W-:Y:S01]  /*94b0*/  MUFU.EX2 R188, R188 ;  /* 0x000000bc00bc7308 */ /* 0x000fe20000000800 */
[----:B------:R-:W-:Y:S01]  /*94c0*/  UISETP.GT.AND UP1, UPT, UR11, UR6, UPT ;  /* 0x000000060b00728c */ /* 0x000fe2000bf24270 */
[----:B------:R-:W-:-:S06]  /*94d0*/  R2UR UR6, R16 ;  /* 0x00000000100672ca */ /* 0x000fcc00000e0000 */
[----:B------:R-:W-:Y:S07]  /*94e0*/  MUFU.EX2 R160, R160 ;  /* 0x000000a000a07308 */ /* 0x000fee0000000800 */
[----:B------:R-:W-:Y:S01]  /*94f0*/  IMAD.U32 R235, RZ, RZ, UR6 ;  /* 0x00000006ffeb7e24 */ /* 0x000fe2000f8e00ff */
        /* <DEDUP_REMOVED lines=8> */
[C---:B------:R-:W-:Y:S01]  /*9580*/  FSETP.NEU.FTZ.AND P3, PT, R4.reuse, -INF , PT ;  /* 0xff8000000400780b */ /* 0x040fe20003f7d000 */
[----:B------:R-:W-:-:S06]  /*9590*/  FMUL.FTZ R182, R4, UR5 ;  /* 0x0000000504b67c20 */ /* 0x000fcc0008410000 */
[----:B------:R-:W-:Y:S01]  /*95a0*/  MUFU.EX2 R154, R154 ;  /* 0x0000009a009a7308 */ /* 0x000fe20000000800 */
[----:B------:R-:W-:-:S05]  /*95b0*/  FSEL R182, R182, RZ, P3 ;  /* 0x000000ffb6b67208 */ /* 0x000fca0001800000 */
[--C-:B------:R-:W-:Y:S01]  /*95c0*/  FFMA.FTZ R210, R0, UR5, -R182.reuse ;  /* 0x0000000500d27c23 */ /* 0x100fe200080108b6 */
[----:B------:R-:W-:Y:S01]  /*95d0*/  FSEL R0, R3, RZ, P4 ;  /* 0x000000ff03007208 */ /* 0x000fe20002000000 */
[--C-:B------:R-:W-:Y:S01]  /*95e0*/  FFMA.FTZ R208, R2, UR5, -R182.reuse ;  /* 0x0000000502d07c23 */ /* 0x100fe200080108b6 */
[--C-:B------:R-:W-:Y:S01]  /*95f0*/  FFMA.FTZ R153, R153, UR5, -R182.reuse ;  /* 0x0000000599997c23 */ /* 0x100fe200080108b6 */
[--C-:B------:R-:W-:Y:S01]  /*9600*/  FFMA.FTZ R175, R152, UR5, -R182.reuse ;  /* 0x0000000598af7c23 */ /* 0x100fe200080108b6 */
[--C-:B------:R-:W-:Y:S01]  /*9610*/  FFMA.FTZ R204, R176, UR5, -R182.reuse ;  /* 0x00000005b0cc7c23 */ /* 0x100fe200080108b6 */
[----:B------:R-:W-:Y:S01]  /*9620*/  FADD.FTZ R0, -R0, R21 ;  /* 0x0000001500007221 */ /* 0x000fe20000010100 */
[----:B------:R-:W-:Y:S01]  /*9630*/  FSEL R21, R4, RZ, P3 ;  /* 0x000000ff04157208 */ /* 0x000fe20001800000 */
[----:B------:R-:W-:Y:S01]  /*9640*/  MUFU.EX2 R208, R208 ;  /* 0x000000d000d07308 */ /* 0x000fe20000000800 */
[--C-:B------:R-:W-:Y:S01]  /*9650*/  FFMA.FTZ R177, R177, UR5, -R182.reuse ;  /* 0x00000005b1b17c23 */ /* 0x100fe200080108b6 */
[----:B------:R-:W-:Y:S01]  /*9660*/  FMUL.FTZ R2, R0, UR5 ;  /* 0x0000000500027c20 */ /* 0x000fe20008410000 */
[----:B------:R-:W-:Y:S01]  /*9670*/  FFMA.FTZ R202, R169, UR5, -R182 ;  /* 0x00000005a9ca7c23 */ /* 0x000fe200080108b6 */
[----:B------:R-:W-:Y:S01]  /*9680*/  FADD.FTZ R21, -R21, R20 ;  /* 0x0000001415157221 */ /* 0x000fe20000010100 */
[----:B------:R-:W-:-:S02]  /*9690*/  IMAD.U32 R20, RZ, RZ, UR14 ;  /* 0x0000000eff147e24 */ /* 0x000fc4000f8e00ff */
[--C-:B------:R-:W-:Y:S01]  /*96a0*/  FFMA.FTZ R206, R178, UR5, -R182.reuse ;  /* 0x00000005b2ce7c23 */ /* 0x100fe200080108b6 */
[--C-:B------:R-:W-:Y:S01]  /*96b0*/  FFMA.FTZ R157, R157, UR5, -R182.reuse ;  /* 0x000000059d9d7c23 */ /* 0x100fe200080108b6 */
[----:B------:R-:W-:Y:S01]  /*96c0*/  FMUL.FTZ R0, R21, UR5 ;  /* 0x0000000515007c20 */ /* 0x000fe20008410000 */
[----:B------:R-:W-:Y:S01]  /*96d0*/  MUFU.EX2 R153, R153 ;  /* 0x0000009900997308 */ /* 0x000fe20000000800 */
[----:B------:R-:W-:Y:S02]  /*96e0*/  @!P1 VIADD R20, R20, 0x38840 ;  /* 0x0003884014149836 */ /* 0x000fe40000000000 */
[--C-:B------:R-:W-:Y:S01]  /*96f0*/  FFMA.FTZ R21, R161, UR5, -R182.reuse ;  /* 0x00000005a1157c23 */ /* 0x100fe200080108b6 */
[--C-:B------:R-:W-:Y:S01]  /*9700*/  FFMA.FTZ R200, R164, UR5, -R182.reuse ;  /* 0x00000005a4c87c23 */ /* 0x100fe200080108b6 */
[--C-:B------:R-:W-:Y:S01]  /*9710*/  FFMA.FTZ R165, R165, UR5, -R182.reuse ;  /* 0x00000005a5a57c23 */ /* 0x100fe200080108b6 */
[----:B------:R-:W-:Y:S01]  /*9720*/  FFMA.FTZ R196, R170, UR5, -R182 ;  /* 0x00000005aac47c23 */ /* 0x000fe200080108b6 */
[----:B------:R-:W-:Y:S01]  /*9730*/  @!P1 PRMT R20, RZ, 0x654, R20 ;  /* 0x00000654ff149816 */ /* 0x000fe20000000014 */
[--C-:B------:R-:W-:Y:S01]  /*9740*/  FFMA.FTZ R172, R172, UR5, -R182.reuse ;  /* 0x00000005acac7c23 */ /* 0x100fe200080108b6 */
[----:B------:R-:W0:Y:S01]  /*9750*/  MUFU.EX2 R0, R0 ;  /* 0x0000000000007308 */ /* 0x000e220000000800 */
[--C-:B------:R-:W-:Y:S01]  /*9760*/  FFMA.FTZ R198, R173, UR5, -R182.reuse ;  /* 0x00000005adc67c23 */ /* 0x100fe200080108b6 */
[--C-:B------:R-:W-:Y:S01]  /*9770*/  FFMA.FTZ R159, R186, UR5, -R182.reuse ;  /* 0x00000005ba9f7c23 */ /* 0x100fe200080108b6 */
[--C-:B------:R-:W-:Y:S01]  /*9780*/  FFMA.FTZ R171, R171, UR5, -R182.reuse ;  /* 0x00000005abab7c23 */ /* 0x100fe200080108b6 */
[----:B------:R-:W-:Y:S01]  /*9790*/  FFMA.FTZ R163, R163, UR5, -R182 ;  /* 0x00000005a3a37c23 */ /* 0x000fe200080108b6 */
[----:B------:R-:W-:Y:S01]  /*97a0*/  IMAD.U32 R152, RZ, RZ, UR4 ;  /* 0x00000004ff987e24 */ /* 0x000fe2000f8e00ff */
[----:B------:R-:W-:Y:S01]  /*97b0*/  PLOP3.LUT P3, PT, PT, PT, UP1, 0x80, 0x0 ;  /* 0x000000000000781c */ /* 0x000fe20003f6f018 */
[----:B------:R-:W-:Y:S01]  /*97c0*/  UIADD3 UR4, UR11, -0x1, URZ ;  /* 0xffffffff0b047890 */ /* 0x000fe2000fffe03f */
[----:B------:R-:W1:Y:S01]  /*97d0*/  MUFU.EX2 R2, R2 ;  /* 0x0000000200027308 */ /* 0x000e620000000800 */
[----:B------:R-:W-:-:S04]  /*97e0*/  @!P1 VIADD R152, R152, 0x38860 ;  /* 0x0003886098989836 */ /* 0x000fc80000000000 */
[----:B------:R-:W-:Y:S01]  /*97f0*/  IMAD.U32 R234, RZ, RZ, UR4 ;  /* 0x00000004ffea7e24 */ /* 0x000fe2000f8e00ff */
[----:B------:R-:W-:Y:S02]  /*9800*/  @!P1 PRMT R152, RZ, 0x654, R152 ;  /* 0x00000654ff989816 */ /* 0x000fe40000000098 */
[----:B------:R-:W2:Y:S01]  /*9810*/  MUFU.EX2 R210, R210 ;  /* 0x000000d200d27308 */ /* 0x000ea20000000800 */
[----:B0-----:R-:W-:-:S04]  /*9820*/  FFMA.FTZ R161, R0, R14, R153 ;  /* 0x0000000e00a17223 */ /* 0x001fc80000010099 */
[C---:B------:R-:W-:Y:S01]  /*9830*/  FADD.FTZ R161, R208.reuse, R161 ;  /* 0x000000a1d0a17221 */ /* 0x040fe20000010000 */
[----:B------:R-:W-:Y:S02]  /*9840*/  F2FP.F16.F32.PACK_AB R208, R208, R153 ;  /* 0x00000099d0d0723e */ /* 0x000fe400000000ff */
[----:B------:R-:W0:Y:S01]  /*9850*/  MUFU.EX2 R175, R175 ;  /* 0x000000af00af7308 */ /* 0x000e220000000800 */
[----:B-1----:R-:W-:Y:S01]  /*9860*/  FFMA.FTZ R169, R2, R5, R209 ;  /* 0x0000000502a97223 */ /* 0x002fe200000100d1 */
[----:B------:R-:W-:-:S03]  /*9870*/  F2FP.F16.F32.PACK_AB R209, R162, R209 ;  /* 0x000000d1a2d1723e */ /* 0x000fc600000000ff */
[----:B------:R-:W-:-:S03]  /*9880*/  FADD.FTZ R14, R162, R169 ;  /* 0x000000a9a20e7221 */ /* 0x000fc60000010000 */
[----:B------:R-:W1:Y:S08]  /*9890*/  MUFU.EX2 R204, R204 ;  /* 0x000000cc00cc7308 */ /* 0x000e700000000800 */
[----:B------:R-:W3:Y:S08]  /*98a0*/  MUFU.EX2 R177, R177 ;  /* 0x000000b100b17308 */ /* 0x000ef00000000800 */
[----:B------:R-:W4:Y:S08]  /*98b0*/  MUFU.EX2 R206, R206 ;  /* 0x000000ce00ce7308 */ /* 0x000f300000000800 */
[----:B------:R-:W5:Y:S08]  /*98c0*/  MUFU.EX2 R157, R157 ;  /* 0x0000009d009d7308 */ /* 0x000f700000000800 */
[----:B------:R-:W5:Y:S08]  /*98d0*/  MUFU.EX2 R200, R200 ;  /* 0x000000c800c87308 */ /* 0x000f700000000800 */
[----:B------:R-:W5:Y:S01]  /*98e0*/  MUFU.EX2 R165, R165 ;  /* 0x000000a500a57308 */ /* 0x000f620000000800 */
[----:B------:R-:W-:-:S02]  /*98f0*/  WARPGROUP.DEPBAR.LE gsb0, 0x0 ;  /* 0x00008000000079c5 */ /* 0x000fc40000010000 */
[----:B------:R2:W-:Y:S01]  /*9900*/  @!P1 SYNCS.ARRIVE.TRANS64.RED.A1T0 RZ, [R20+URZ], RZ ;  /* 0x000000ff14ff99a7 */ /* 0x0005e2000810043f */
[--C-:B------:R-:W-:Y:S01]  /*9910*/  FFMA.FTZ R192, R187, UR5, -R182.reuse ;  /* 0x00000005bbc07c23 */ /* 0x100fe200080108b6 */
[----:B------:R-:W-:-:S03]  /*9920*/  FFMA.FTZ R182, R189, UR5, -R182 ;  /* 0x00000005bdb67c23 */ /* 0x000fc600080108b6 */
[----:B------:R-:W5:Y:S01]  /*9930*/  MUFU.EX2 R202, R202 ;  /* 0x000000ca00ca7308 */ /* 0x000f620000000800 */
[----:B--2---:R-:W-:Y:S01]  /*9940*/  FADD.FTZ R20, R210, R161 ;  /* 0x000000a1d2147221 */ /* 0x004fe20000010000 */
[----:B------:R-:W-:Y:S01]  /*9950*/  FADD.FTZ R161, R211, R14 ;  /* 0x0000000ed3a17221 */ /* 0x000fe20000010000 */
[----:B------:R2:W-:Y:S05]  /*9960*/  @!P1 SYNCS.ARRIVE.TRANS64.RED.A1T0 RZ, [R152+URZ], RZ ;  /* 0x000000ff98ff99a7 */ /* 0x0005ea000810043f */
[----:B------:R-:W2:Y:S01]  /*9970*/  MUFU.EX2 R21, R21 ;  /* 0x0000001500157308 */ /* 0x000ea20000000800 */
[----:B0-----:R-:W-:Y:S01]  /*9980*/  FADD.FTZ R169, R175, R20 ;  /* 0x00000014afa97221 */ /* 0x001fe20000010000 */
[C---:B------:R-:W-:Y:S01]  /*9990*/  FADD.FTZ R14, R190.reuse, R161 ;  /* 0x000000a1be0e7221 */ /* 0x040fe20000010000 */
[----:B------:R-:W-:-:S02]  /*99a0*/  F2FP.F16.F32.PACK_AB R211, R190, R211 ;  /* 0x000000d3bed3723e */ /* 0x000fc400000000ff */
[----:B-1----:R-:W-:Y:S01]  /*99b0*/  FADD.FTZ R20, R204, R169 ;  /* 0x000000a9cc147221 */ /* 0x002fe20000010000 */
[----:B------:R-:W-:Y:S01]  /*99c0*/  FADD.FTZ R161, R205, R14 ;  /* 0x0000000ecda17221 */ /* 0x000fe20000010000 */
[----:B------:R-:W-:Y:S01]  /*99d0*/  F2FP.F16.F32.PACK_AB R210, R175, R210 ;  /* 0x000000d2afd2723e */ /* 0x000fe200000000ff */
[----:B------:R-:W0:Y:S01]  /*99e0*/  MUFU.EX2 R196, R196 ;  /* 0x000000c400c47308 */ /* 0x000e220000000800 */
[C---:B---3--:R-:W-:Y:S01]  /*99f0*/  FADD.FTZ R169, R177.reuse, R20 ;  /* 0x00000014b1a97221 */ /* 0x048fe20000010000 */
[----:B------:R-:W-:Y:S01]  /*9a00*/  FADD.FTZ R14, R188, R161 ;  /* 0x000000a1bc0e7221 */ /* 0x000fe20000010000 */
[----:B------:R-:W-:Y:S02]  /*9a10*/  F2FP.F16.F32.PACK_AB R204, R177, R204 ;  /* 0x000000ccb1cc723e */ /* 0x000fe400000000ff */
[----:B----4-:R-:W-:Y:S01]  /*9a20*/  FADD.FTZ R20, R206, R169 ;  /* 0x000000a9ce147221 */ /* 0x010fe20000010000 */
[----:B------:R-:W-:Y:S01]  /*9a30*/  FADD.FTZ R161, R207, R14 ;  /* 0x0000000ecfa17221 */ /* 0x000fe20000010000 */
[C---:B-----5:R-:W-:Y:S01]  /*9a40*/  F2FP.F16.F32.PACK_AB R206, R157.reuse, R206 ;  /* 0x000000ce9dce723e */ /* 0x060fe200000000ff */
[----:B------:R-:W1:Y:S01]  /*9a50*/  MUFU.EX2 R5, R172 ;  /* 0x000000ac00057308 */ /* 0x000e620000000800 */
[----:B------:R-:W-:Y:S01]  /*9a60*/  FADD.FTZ R169, R157, R20 ;  /* 0x000000149da97221 */ /* 0x000fe20000010000 */
[----:B------:R-:W-:Y:S01]  /*9a70*/  FADD.FTZ R14, R160, R161 ;  /* 0x000000a1a00e7221 */ /* 0x000fe20000010000 */
[----:B------:R-:W-:-:S02]  /*9a80*/  F2FP.F16.F32.PACK_AB R205, R188, R205 ;  /* 0x000000cdbccd723e */ /* 0x000fc400000000ff */
[----:B------:R-:W-:Y:S01]  /*9a90*/  FADD.FTZ R20, R200, R169 ;  /* 0x000000a9c8147221 */ /* 0x000fe20000010000 */
[----:B------:R-:W-:Y:S01]  /*9aa0*/  FADD.FTZ R153, R201, R14 ;  /* 0x0000000ec9997221 */ /* 0x000fe20000010000 */
[----:B------:R-:W-:Y:S01]  /*9ab0*/  F2FP.F16.F32.PACK_AB R207, R160, R207 ;  /* 0x000000cfa0cf723e */ /* 0x000fe200000000ff */
[----:B------:R-:W3:Y:S01]  /*9ac0*/  MUFU.EX2 R198, R198 ;  /* 0x000000c600c67308 */ /* 0x000ee20000000800 */
[C---:B------:R-:W-:Y:S01]  /*9ad0*/  FADD.FTZ R161, R165.reuse, R20 ;  /* 0x00000014a5a17221 */ /* 0x040fe20000010000 */
[----:B------:R-:W-:Y:S01]  /*9ae0*/  FADD.FTZ R14, R174, R153 ;  /* 0x00000099ae0e7221 */ /* 0x000fe20000010000 */
[----:B------:R-:W-:Y:S02]  /*9af0*/  F2FP.F16.F32.PACK_AB R200, R165, R200 ;  /* 0x000000c8a5c8723e */ /* 0x000fe400000000ff */
[----:B------:R-:W-:Y:S01]  /*9b00*/  FADD.FTZ R20, R202, R161 ;  /* 0x000000a1ca147221 */ /* 0x000fe20000010000 */
[----:B------:R-:W-:Y:S01]  /*9b10*/  FADD.FTZ R153, R203, R14 ;  /* 0x0000000ecb997221 */ /* 0x000fe20000010000 */
[C---:B--2---:R-:W-:Y:S01]  /*9b20*/  F2FP.F16.F32.PACK_AB R202, R21.reuse, R202 ;  /* 0x000000ca15ca723e */ /* 0x044fe200000000ff */
[----:B------:R-:W2:Y:S01]  /*9b30*/  MUFU.EX2 R199, R199 ;  /* 0x000000c700c77308 */ /* 0x000ea20000000800 */
[----:B------:R-:W-:Y:S01]  /*9b40*/  FADD.FTZ R157, R21, R20 ;  /* 0x00000014159d7221 */ /* 0x000fe20000010000 */
[----:B------:R-:W-:Y:S01]  /*9b50*/  FADD.FTZ R14, R166, R153 ;  /* 0x00000099a60e7221 */ /* 0x000fe20000010000 */
[----:B------:R-:W-:-:S02]  /*9b60*/  F2FP.F16.F32.PACK_AB R201, R174, R201 ;  /* 0x000000c9aec9723e */ /* 0x000fc400000000ff */
[----:B0-----:R-:W-:Y:S01]  /*9b70*/  FADD.FTZ R20, R196, R157 ;  /* 0x0000009dc4147221 */ /* 0x001fe20000010000 */
[----:B------:R-:W-:Y:S01]  /*9b80*/  FADD.FTZ R153, R197, R14 ;  /* 0x0000000ec5997221 */ /* 0x000fe20000010000 */
[C---:B-1----:R-:W-:Y:S01]  /*9b90*/  F2FP.F16.F32.PACK_AB R196, R5.reuse, R196 ;  /* 0x000000c405c4723e */ /* 0x042fe200000000ff */
[----:B------:R-:W0:Y:S01]  /*9ba0*/  MUFU.EX2 R159, R159 ;  /* 0x0000009f009f7308 */ /* 0x000e220000000800 */
[----:B------:R-:W-:Y:S01]  /*9bb0*/  FADD.FTZ R157, R5, R20 ;  /* 0x00000014059d7221 */ /* 0x000fe20000010000 */
[----:B------:R-:W-:Y:S01]  /*9bc0*/  FADD.FTZ R14, R154, R153 ;  /* 0x000000999a0e7221 */ /* 0x000fe20000010000 */
[----:B------:R-:W-:Y:S02]  /*9bd0*/  F2FP.F16.F32.PACK_AB R203, R166, R203 ;  /* 0x000000cba6cb723e */ /* 0x000fe400000000ff */
[----:B---3--:R-:W-:Y:S01]  /*9be0*/  FADD.FTZ R20, R198, R157 ;  /* 0x0000009dc6147221 */ /* 0x008fe20000010000 */
[----:B------:R-:W-:Y:S02]  /*9bf0*/  F2FP.F16.F32.PACK_AB R197, R154, R197 ;  /* 0x000000c59ac5723e */ /* 0x000fe400000000ff */
[----:B------:R-:W1:Y:S01]  /*9c00*/  MUFU.EX2 R158, R158 ;  /* 0x0000009e009e7308 */ /* 0x000e620000000800 */
[----:B--2---:R-:W-:-:S07]  /*9c10*/  FADD.FTZ R5, R199, R14 ;  /* 0x0000000ec7057221 */ /* 0x004fce0000010000 */
[----:B------:R-:W2:Y:S01]  /*9c20*/  MUFU.EX2 R192, R192 ;  /* 0x000000c000c07308 */ /* 0x000ea20000000800 */
[C---:B0-----:R-:W-:Y:S01]  /*9c30*/  FADD.FTZ R21, R159.reuse, R20 ;  /* 0x000000149f157221 */ /* 0x041fe20000010000 */
[----:B------:R-:W-:Y:S01]  /*9c40*/  F2FP.F16.F32.PACK_AB R198, R159, R198 ;  /* 0x000000c69fc6723e */ /* 0x000fe200000000ff */
[----:B------:R-:W-:-:S05]  /*9c50*/  IMAD.MOV.U32 R20, RZ, RZ, R4 ;  /* 0x000000ffff147224 */ /* 0x000fca00078e0004 */
        /* <DEDUP_REMOVED lines=20> */
[C---:B0-----:R-:W-:Y:S01]  /*9da0*/  FADD.FTZ R5, R156.reuse, R5 ;  /* 0x000000059c057221 */ /* 0x041fe20000010000 */
[----:B------:R-:W-:Y:S01]  /*9db0*/  F2FP.F16.F32.PACK_AB R195, R156, R167 ;  /* 0x000000a79cc3723e */ /* 0x000fe200000000ff */
[----:B------:R-:W-:Y:S06]  /*9dc0*/  @P3 BRA `(.L_x_2388) ;  /* 0xffffffbc00903947 */ /* 0x000fec000383ffff */
[----:B------:R-:W-:-:S07]  /*9dd0*/  IMAD.U32 R232, RZ, RZ, UR4 ;  /* 0x00000004ffe87e24 */ /* 0x000fce000f8e00ff */
.L_x_2379:
[----:B------:R-:W-:-:S13]  /*9de0*/  R2UR UR4, R232 ;  /* 0x00000000e80472ca */ /* 0x000fda00000e0000 */
[----:B------:R-:W-:-:S13]  /*9df0*/  ISETP.LE.AND P2, PT, RZ, UR4, PT ;  /* 0x00000004ff007c0c */ /* 0x000fda000bf43270 */
[----:B------:R-:W-:Y:S05]  /*9e00*/  @!P2 BRA `(.L_x_2389) ;  /* 0x0000003c00d8a947 */ /* 0x000fea0003800000 */
[----:B------:R-:W-:Y:S01]  /*9e10*/  R2UR UR4, R16 ;  /* 0x00000000100472ca */ /* 0x000fe200000e0000 */
[----:B------:R-:W-:Y:S01]  /*9e20*/  IMAD.MOV.U32 R20, RZ, RZ, R3 ;  /* 0x000000ffff147224 */ /* 0x000fe200078e0003 */
[----:B------:R-:W-:Y:S01]  /*9e30*/  ULDC UR61, c[0x0][0x9d8] ;  /* 0x00027600003d7ab9 */ /* 0x000fe20000000800 */
[----:B------:R-:W-:Y:S02]  /*9e40*/  IMAD.MOV.U32 R19, RZ, RZ, R4 ;  /* 0x000000ffff137224 */ /* 0x000fe400078e0004 */
[----:B------:R-:W-:-:S08]  /*9e50*/  IMAD.U32 R21, RZ, RZ, UR60 ;  /* 0x0000003cff157e24 */ /* 0x000fd0000f8e00ff */
[----:B------:R-:W-:-:S07]  /*9e60*/  IMAD.U32 R231, RZ, RZ, UR4 ;  /* 0x00000004ffe77e24 */ /* 0x000fce000f8e00ff */
.L_x_2398:
        /* <DEDUP_REMOVED lines=10> */
.L_x_2390:
[----:B------:R-:W-:Y:S02]  /*9f10*/  R2UR UR4, R17 ;  /* 0x00000000110472ca */ /* 0x000fe400000e0000 */
[----:B------:R-:W-:-:S11]  /*9f20*/  R2UR UR5, R16 ;  /* 0x00000000100572ca */ /* 0x000fd600000e0000 */
[----:B------:R-:W-:Y:S02]  /*9f30*/  ULEA UR4, UR60, UR4, 0x3 ;  /* 0x000000043c047291 */ /* 0x000fe4000f8e183f */
[----:B------:R-:W-:-:S05]  /*9f40*/  IMAD.U32 R3, RZ, RZ, UR5 ;  /* 0x00000005ff037e24 */ /* 0x000fca000f8e00ff */
[----:B------:R-:W-:-:S04]  /*9f50*/  SHF.L.U32 R3, R3, 0x1f, RZ ;  /* 0x0000001f03037819 */ /* 0x000fc800000006ff */
[----:B------:R0:W1:Y:S01]  /*9f60*/  SYNCS.PHASECHK.TRANS64.TRYWAIT P2, [UR4+0x38830], R3 ;  /* 0x03883003ff0075a7 */ /* 0x0000620008040144 */
[----:B------:R-:W-:Y:S05]  /*9f70*/  @!P0 BRA `(.L_x_2391) ;  /* 0x0000000000048947 */ /* 0x000fea0003800000 */
[----:B------:R-:W-:Y:S01]  /*9f80*/  BPT.TRAP 0x1 ;  /* 0x000000040000795c */ /* 0x000fe20000300000 */
.L_x_2391:
[----:B-1----:R-:W-:Y:S05]  /*9f90*/  @P2 BRA `(.L_x_2392) ;  /* 0x0000000000082947 */ /* 0x002fea0003800000 */
[----:B------:R-:W1:Y:S02]  /*9fa0*/  SYNCS.PHASECHK.TRANS64.TRYWAIT P2, [UR4+0x38830], R3 ;  /* 0x03883003ff0075a7 */ /* 0x000e640008040144 */
[----:B-1----:R-:W-:Y:S05]  /*9fb0*/  @!P2 BRA `(.L_x_2393) ;  /* 0x000000d40078a947 */ /* 0x002fea0003800000 */
.L_x_2392:
        /* <DEDUP_REMOVED lines=644> */
.L_x_2394:
        /* <DEDUP_REMOVED lines=9> */
.L_x_2395:
[----:B---3--:R-:W-:Y:S05]  /*c890*/  @P2 BRA `(.L_x_2396) ;  /* 0x0000000000082947 */ /* 0x008fea0003800000 */
[----:B------:R-:W3:Y:S02]  /*c8a0*/  SYNCS.PHASECHK.TRANS64.TRYWAIT P2, [UR4+0x38850], R0 ;  /* 0x03885000ff0075a7 */ /* 0x000ee40008040144 */
[----:B---3--:R-:W-:Y:S05]  /*c8b0*/  @!P2 BRA `(.L_x_2397) ;  /* 0x000000ac0050a947 */ /* 0x008fea0003800000 */
.L_x_2396:
[----:B------:R-:W-:Y:S01]  /*c8c0*/  R2UR UR11, R17 ;  /* 0x00000000110b72ca */ /* 0x000fe200000e0000 */
[----:B------:R-:W-:Y:S01]  /*c8d0*/  WARPGROUP.ARRIVE ;  /* 0x00000000000079c5 */ /* 0x000fe20000000000 */
[----:B------:R-:W-:Y:S01]  /*c8e0*/  R2UR UR6, R21 ;  /* 0x00000000150672ca */ /* 0x000fe200000e0000 */
[----:B------:R-:W-:Y:S01]  /*c8f0*/  UMOV UR7, 0x40000040 ;  /* 0x4000004000077882 */ /* 0x000fe20000000000 */
[----:B------:R-:W-:Y:S01]  /*c900*/  FMUL.FTZ R2, R184, UR61 ;  /* 0x0000003db8027c20 */ /* 0x000fe20008410000 */
[----:B01----:R-:W-:Y:S01]  /*c910*/  FMUL.FTZ R3, R185, UR61 ;  /* 0x0000003db9037c20 */ /* 0x003fe20008410000 */
[----:B------:R-:W-:Y:S01]  /*c920*/  FMUL.FTZ R21, R186, UR61 ;  /* 0x0000003dba157c20 */ /* 0x000fe20008410000 */
[----:B------:R-:W-:Y:S01]  /*c930*/  FMUL.FTZ R186, R188, UR61 ;  /* 0x0000003dbcba7c20 */ /* 0x000fe20008410000 */
[----:B------:R-:W-:Y:S01]  /*c940*/  FMUL.FTZ R184, R187, UR61 ;  /* 0x0000003dbbb87c20 */ /* 0x000fe20008410000 */
[----:B------:R-:W-:Y:S01]  /*c950*/  FMUL.FTZ R187, R189, UR61 ;  /* 0x0000003dbdbb7c20 */ /* 0x000fe20008410000 */
[----:B------:R-:W2:Y:S01]  /*c960*/  MUFU.TANH R2, R2 ;  /* 0x0000000200027308 */ /* 0x000ea20000002400 */
[----:B------:R-:W-:Y:S01]  /*c970*/  FMUL.FTZ R176, R176, UR61 ;  /* 0x0000003db0b07c20 */ /* 0x000fe20008410000 */
[----:B------:R-:W-:Y:S01]  /*c980*/  FMUL.FTZ R189, R177, UR61 ;  /* 0x0000003db1bd7c20 */ /* 0x000fe20008410000 */
[----:B------:R-:W-:Y:S01]  /*c990*/  UIADD3 UR5, UR11, 0x400, URZ ;  /* 0x000004000b057890 */ /* 0x000fe2000fffe03f */
[----:B------:R-:W-:Y:S01]  /*c9a0*/  FMUL.FTZ R180, R180, UR61 ;  /* 0x0000003db4b47c20 */ /* 0x000fe20008410000 */
[----:B------:R-:W-:Y:S01]  /*c9b0*/  FMUL.FTZ R188, R191, UR61 ;  /* 0x0000003dbfbc7c20 */ /* 0x000fe20008410000 */
[----:B------:R-:W-:Y:S01]  /*c9c0*/  FMUL.FTZ R181, R181, UR61 ;  /* 0x0000003db5b57c20 */ /* 0x000fe20008410000 */
[----:B------:R-:W-:Y:S01]  /*c9d0*/  USHF.R.U32.HI UR5, URZ, 0x4, UR5 ;  /* 0x000000043f057899 */ /* 0x000fe20008011605 */
[----:B------:R-:W0:Y:S01]  /*c9e0*/  MUFU.TANH R3, R3 ;  /* 0x0000000300037308 */ /* 0x000e220000002400 */
[----:B------:R-:W-:Y:S01]  /*c9f0*/  FMUL.FTZ R168, R168, UR61 ;  /* 0x0000003da8a87c20 */ /* 0x000fe20008410000 */
[----:B------:R-:W-:Y:S01]  /*ca00*/  FMUL.FTZ R169, R169, UR61 ;  /* 0x0000003da9a97c20 */ /* 0x000fe20008410000 */
[----:B------:R-:W-:Y:S01]  /*ca10*/  ULOP3.LUT UR5, UR5, 0x3fff, URZ, 0xc0, !UPT ;  /* 0x00003fff05057892 */ /* 0x000fe2000f8ec03f */
[----:B------:R-:W-:Y:S01]  /*ca20*/  FMUL.FTZ R172, R172, UR61 ;  /* 0x0000003dacac7c20 */ /* 0x000fe20008410000 */
[----:B------:R-:W-:Y:S01]  /*ca30*/  FMUL.FTZ R173, R173, UR61 ;  /* 0x0000003dadad7c20 */ /* 0x000fe20008410000 */
[----:B------:R-:W-:Y:S01]  /*ca40*/  FMUL.FTZ R160, R160, UR61 ;  /* 0x0000003da0a07c20 */ /* 0x000fe20008410000 */
[----:B------:R-:W-:Y:S01]  /*ca50*/  ULOP3.LUT UR5, UR5, 0x2800000, URZ, 0xfc, !UPT ;  /* 0x0280000005057892 */ /* 0x000fe2000f8efc3f */
[----:B------:R-:W1:Y:S01]  /*ca60*/  MUFU.TANH R186, R186 ;  /* 0x000000ba00ba7308 */ /* 0x000e620000002400 */
[----:B--2---:R-:W-:Y:S01]  /*ca70*/  FMNMX.FTZ R0, R2, R19, !PT ;  /* 0x0000001302007209 */ /* 0x004fe20007810000 */
[----:B------:R-:W-:Y:S01]  /*ca80*/  FMUL.FTZ R161, R161, UR61 ;  /* 0x0000003da1a17c20 */ /* 0x000fe20008410000 */
[----:B------:R-:W-:Y:S01]  /*ca90*/  UIMAD UR10, UR6, 0xa00, UR5 ;  /* 0x00000a00060a78a4 */ /* 0x000fe2000f8e0205 */
[----:B------:R-:W-:Y:S01]  /*caa0*/  FMUL.FTZ R164, R164, UR61 ;  /* 0x0000003da4a47c20 */ /* 0x000fe20008410000 */
[----:B------:R-:W-:Y:S01]  /*cab0*/  FMUL.FTZ R165, R165, UR61 ;  /* 0x0000003da5a57c20 */ /* 0x000fe20008410000 */
[----:B------:R-:W-:Y:S01]  /*cac0*/  FMUL.FTZ R152, R152, UR61 ;  /* 0x0000003d98987c20 */ /* 0x000fe20008410000 */
[----:B------:R-:W-:Y:S01]  /*cad0*/  FMUL.FTZ R153, R153, UR61 ;  /* 0x0000003d99997c20 */ /* 0x000fe20008410000 */
[----:B------:R-:W2:Y:S01]  /*cae0*/  MUFU.TANH R187, R187 ;  /* 0x000000bb00bb7308 */ /* 0x000ea20000002400 */
[----:B0-----:R-:W-:Y:S01]  /*caf0*/  FMNMX.FTZ R191, R3, R0, !PT ;  /* 0x0000000003bf7209 */ /* 0x001fe20007810000 */
[----:B------:R-:W-:Y:S01]  /*cb00*/  UMOV UR6, UR10 ;  /* 0x0000000a00067c82 */ /* 0x000fe20008000000 */
[----:B------:R-:W-:Y:S01]  /*cb10*/  FMUL.FTZ R177, R178, UR61 ;  /* 0x0000003db2b17c20 */ /* 0x000fe20008410000 */
[----:B------:R-:W-:Y:S01]  /*cb20*/  HGMMA.64x256x16.F32 R24, R208, gdesc[UR4].tnspB, R24, gsb0 ;  /* 0x43e00004d0187df0 */ /* 0x000fe20008000818 */
[----:B------:R-:W-:Y:S01]  /*cb30*/  UIADD3 UR6, UR10, 0x80, URZ ;  /* 0x000000800a067890 */ /* 0x000fe2000fffe03f */
[----:B------:R-:W-:Y:S01]  /*cb40*/  FMUL.FTZ R178, R179, UR61 ;  /* 0x0000003db3b27c20 */ /* 0x000fe20008410000 */
[----:B------:R-:W-:Y:S01]  /*cb50*/  UMOV UR7, 0x40000040 ;  /* 0x4000004000077882 */ /* 0x000fe20000000000 */
[----:B------:R-:W0:Y:S01]  /*cb60*/  MUFU.TANH R176, R176 ;  /* 0x000000b000b07308 */ /* 0x000e220000002400 */
[----:B-1----:R-:W-:Y:S01]  /*cb70*/  FMNMX.FTZ R0, R186, R191, !PT ;  /* 0x000000bfba007209 */ /* 0x002fe20007810000 */
[----:B------:R-:W-:Y:S01]  /*cb80*/  FMUL.FTZ R156, R156, UR61 ;  /* 0x0000003d9c9c7c20 */ /* 0x000fe20008410000 */
[----:B------:R-:W-:Y:S01]  /*cb90*/  FMUL.FTZ R179, R182, UR61 ;  /* 0x0000003db6b37c20 */ /* 0x000fe20008410000 */
[----:B------:R-:W-:Y:S01]  /*cba0*/  FMUL.FTZ R182, R157, UR61 ;  /* 0x0000003d9db67c20 */ /* 0x000fe20008410000 */
[----:B------:R-:W-:Y:S01]  /*cbb0*/  FMUL.FTZ R185, R190, UR61 ;  /* 0x0000003dbeb97c20 */ /* 0x000fe20008410000 */
[----:B------:R-:W-:Y:S01]  /*cbc0*/  ULDC UR14, c[0x0][0x988] ;  /* 0x00026200000e7ab9 */ /* 0x000fe20000000800 */
[----:B------:R-:W-:Y:S01]  /*cbd0*/  FMUL.FTZ R170, R170, UR61 ;  /* 0x0000003daaaa7c20 */ /* 0x000fe20008410000 */
[----:B------:R-:W1:Y:S01]  /*cbe0*/  MUFU.TANH R189, R189 ;  /* 0x000000bd00bd7308 */ /* 0x000e620000002400 */
[----:B--2---:R-:W-:Y:S01]  /*cbf0*/  FMNMX.FTZ R191, R187, R0, !PT ;  /* 0x00000000bbbf7209 */ /* 0x004fe20007810000 */
[----:B------:R-:W-:Y:S01]  /*cc00*/  UMOV UR5, UR14 ;  /* 0x0000000e00057c82 */ /* 0x000fe20008000000 */
[----:B------:R-:W-:Y:S01]  /*cc10*/  FMUL.FTZ R171, R171, UR61 ;  /* 0x0000003dabab7c20 */ /* 0x000fe20008410000 */
[----:B------:R-:W-:Y:S01]  /*cc20*/  FMUL.FTZ R174, R174, UR61 ;  /* 0x0000003daeae7c20 */ /* 0x000fe20008410000 */
[----:B------:R-:W-:Y:S01]  /*cc30*/  FMUL.FTZ R175, R175, UR61 ;  /* 0x0000003dafaf7c20 */ /* 0x000fe20008410000 */
        /* <DEDUP_REMOVED lines=9> */
[----:B------:R-:W-:Y:S01]  /*ccd0*/  FMUL.FTZ R159, R159, UR61 ;  /* 0x0000003d9f9f7c20 */ /* 0x000fe20008410000 */
        /* <DEDUP_REMOVED lines=19> */
[----:B-1----:R-:W-:Y:S01]  /*ce10*/  FMNMX.FTZ R0, R164, R157, !PT ;  /* 0x0000009da4007209 */ /* 0x002fe20007810000 */
[----:B------:R-:W-:-:S06]  /*ce20*/  FMUL.FTZ R157, R183, UR61 ;  /* 0x0000003db79d7c20 */ /* 0x000fcc0008410000 */
        /* <DEDUP_REMOVED lines=9> */
[----:B0-----:R-:W-:-:S05]  /*cec0*/  FMNMX.FTZ R183, R182, R183, !PT ;  /* 0x000000b7b6b77209 */ /* 0x001fca0007810000 */
[----:B------:R-:W0:Y:S02]  /*ced0*/  SHFL.BFLY PT, R0, R183, 0x2, 0x1f ;  /* 0x0c401f00b7007f89 */ /* 0x000e2400000e0000 */
[----:B------:R-:W3:Y:S08]  /*cee0*/  MUFU.TANH R185, R185 ;  /* 0x000000b900b97308 */ /* 0x000ef00000002400 */
[----:B------:R-:W4:Y:S08]  /*cef0*/  MUFU.TANH R188, R188 ;  /* 0x000000bc00bc7308 */ /* 0x000f300000002400 */
[----:B------:R-:W5:Y:S01]  /*cf00*/  MUFU.TANH R177, R177 ;  /* 0x000000b100b17308 */ /* 0x000f620000002400 */
[----:B0-----:R-:W-:-:S07]  /*cf10*/  FMNMX.FTZ R0, R183, R0, !PT ;  /* 0x00000000b7007209 */ /* 0x001fce0007810000 */
[----:B------:R-:W0:Y:S01]  /*cf20*/  MUFU.TANH R178, R178 ;  /* 0x000000b200b27308 */ /* 0x000e220000002400 */
[----:B------:R-:W1:Y:S07]  /*cf30*/  SHFL.BFLY PT, R183, R0, 0x1, 0x1f ;  /* 0x0c201f0000b77f89 */ /* 0x000e6e00000e0000 */
[----:B------:R-:W0:Y:S08]  /*cf40*/  MUFU.TANH R179, R179 ;  /* 0x000000b300b37308 */ /* 0x000e300000002400 */
[----:B------:R-:W0:Y:S08]  /*cf50*/  MUFU.TANH R157, R157 ;  /* 0x0000009d009d7308 */ /* 0x000e300000002400 */
[----:B------:R-:W0:Y:S01]  /*cf60*/  MUFU.TANH R170, R170 ;  /* 0x000000aa00aa7308 */ /* 0x000e220000002400 */
[----:B-1----:R-:W-:-:S02]  /*cf70*/  FMNMX.FTZ R4, R0, R183, !PT ;  /* 0x000000b700047209 */ /* 0x002fc40007810000 */
[----:B------:R-:W-:-:S03]  /*cf80*/  FMNMX.FTZ R183, R21, R20, !PT ;  /* 0x0000001415b77209 */ /* 0x000fc60007810000 */
[----:B------:R-:W-:Y:S01]  /*cf90*/  FADD.FTZ R19, -R4, R19 ;  /* 0x0000001304137221 */ /* 0x000fe20000010100 */
[----:B--2---:R-:W-:Y:S01]  /*cfa0*/  FMNMX.FTZ R0, R184, R183, !PT ;  /* 0x000000b7b8007209 */ /* 0x004fe20007810000 */
[----:B------:R-:W1:Y:S02]  /*cfb0*/  MUFU.TANH R171, R171 ;  /* 0x000000ab00ab7308 */ /* 0x000e640000002400 */
[----:B------:R-:W-:Y:S01]  /*cfc0*/  FMUL.FTZ R191, R19, UR5 ;  /* 0x0000000513bf7c20 */ /* 0x000fe20008410000 */
[----:B---3--:R-:W-:-:S04]  /*cfd0*/  FMNMX.FTZ R19, R185, R0, !PT ;  /* 0x00000000b9137209 */ /* 0x008fc80007810000 */
[----:B----4-:R-:W-:Y:S01]  /*cfe0*/  FMNMX.FTZ R190, R188, R19, !PT ;  /* 0x00000013bcbe7209 */ /* 0x010fe20007810000 */
[----:B------:R-:W2:Y:S03]  /*cff0*/  MUFU.TANH R174, R174 ;  /* 0x000000ae00ae7308 */ /* 0x000ea60000002400 */
[----:B-----5:R-:W-:-:S05]  /*d000*/  FMNMX.FTZ R19, R177, R190, !PT ;  /* 0x000000beb1137209 */ /* 0x020fca0007810000 */
[----:B------:R-:W3:Y:S08]  /*d010*/  MUFU.TANH R175, R175 ;  /* 0x000000af00af7308 */ /* 0x000ef00000002400 */
[----:B------:R-:W4:Y:S08]  /*d020*/  MUFU.TANH R162, R162 ;  /* 0x000000a200a27308 */ /* 0x000f300000002400 */
[----:B------:R-:W5:Y:S08]  /*d030*/  MUFU.TANH R163, R163 ;  /* 0x000000a300a37308 */ /* 0x000f700000002400 */
[----:B------:R-:W5:Y:S08]  /*d040*/  MUFU.TANH R166, R166 ;  /* 0x000000a600a67308 */ /* 0x000f700000002400 */
[----:B------:R-:W5:Y:S08]  /*d050*/  MUFU.TANH R167, R167 ;  /* 0x000000a700a77308 */ /* 0x000f700000002400 */
[----:B------:R-:W5:Y:S01]  /*d060*/  MUFU.TANH R154, R154 ;  /* 0x0000009a009a7308 */ /* 0x000f620000002400 */
[----:B------:R-:W-:-:S02]  /*d070*/  WARPGROUP.DEPBAR.LE gsb0, 0x0 ;  /* 0x00008000000079c5 */ /* 0x000fc40000010000 */
[----:B------:R-:W-:-:S05]  /*d080*/  WARPGROUP.ARRIVE ;  /* 0x00000000000079c5 */ /* 0x000fca0000000000 */
[----:B------:R-:W5:Y:S01]  /*d090*/  MUFU.TANH R155, R155 ;  /* 0x0000009b009b7308 */ /* 0x000f620000002400 */
[----:B------:R-:W-:Y:S01]  /*d0a0*/  HGMMA.64x256x16.F32 R24, R204, gdesc[UR4].tnspB, R24, gsb0 ;  /* 0x43e00004cc187df0 */ /* 0x000fe20008000818 */
[----:B------:R-:W-:Y:S01]  /*d0b0*/  UIADD3 UR6, UR10, 0x100, URZ ;  /* 0x000001000a067890 */ /* 0x000fe2000fffe03f */
[----:B------:R-:W-:-:S05]  /*d0c0*/  UMOV UR7, 0x40000040 ;  /* 0x4000004000077882 */ /* 0x000fca0000000000 */
[----:B------:R-:W5:Y:S08]  /*d0d0*/  MUFU.TANH R158, R158 ;  /* 0x0000009e009e7308 */ /* 0x000f700000002400 */
[----:B------:R-:W5:Y:S08]  /*d0e0*/  MUFU.TANH R159, R159 ;  /* 0x0000009f009f7308 */ /* 0x000f700000002400 */
[----:B------:R1:W-:Y:S01]  /*d0f0*/  MUFU.EX2 R0, R191 ;  /* 0x000000bf00007308 */ /* 0x0003e20000000800 */
        /* <DEDUP_REMOVED lines=12> */
[----:B------:R-:W-:Y:S01]  /*d1c0*/  WARPGROUP.ARRIVE ;  /* 0x00000000000079c5 */ /* 0x000fe20000000000 */
[----:B------:R-:W-:-:S04]  /*d1d0*/  FMUL.FTZ R197, R4, UR5 ;  /* 0x0000000504c57c20 */ /* 0x000fc80008410000 */
[----:B------:R-:W-:-:S15]  /*d1e0*/  FFMA.FTZ R183, R2, UR5, -R197 ;  /* 0x0000000502b77c23 */ /* 0x000fde00080108c5 */
[----:B------:R-:W-:-:S03]  /*d1f0*/  NOP ;  /* 0x0000000000007918 */ /* 0x000fc60000000000 */
[----:B------:R-:W-:Y:S01]  /*d200*/  HGMMA.64x256x16.F32 R24, R192, gdesc[UR4].tnspB, R24, gsb0 ;  /* 0x43e00004c0187df0 */ /* 0x000fe20008000818 */
[----:B0-----:R-:W-:Y:S01]  /*d210*/  FMNMX.FTZ R2, R178, R19, !PT ;  /* 0x00000013b2027209 */ /* 0x001fe20007810000 */
        /* <DEDUP_REMOVED lines=9> */
[--C-:B-1----:R-:W-:Y:S01]  /*d2b0*/  FFMA.FTZ R191, R187, UR5, -R197.reuse ;  /* 0x00000005bbbf7c23 */ /* 0x102fe200080108c5 */
        /* <DEDUP_REMOVED lines=9> */
[----:B--2---:R-:W-:Y:S01]  /*d350*/  FMNMX.FTZ R2, R174, R3, !PT ;  /* 0x00000003ae027209 */ /* 0x004fe20007810000 */
[--C-:B------:R-:W-:Y:S01]  /*d360*/  FFMA.FTZ R181, R161, UR5, -R197.reuse ;  /* 0x00000005a1b57c23 */ /* 0x100fe200080108c5 */
[--C-:B------:R-:W-:Y:S01]  /*d370*/  FFMA.FTZ R169, R169, UR5, -R197.reuse ;  /* 0x00000005a9a97c23 */ /* 0x100fe200080108c5 */
[----:B------:R-:W-:Y:S01]  /*d380*/  MUFU.EX2 R210, R210 ;  /* 0x000000d200d27308 */ /* 0x000fe20000000800 */
[----:B---3--:R-:W-:Y:S01]  /*d390*/  FMNMX.FTZ R3, R175, R2, !PT ;  /* 0x00000002af037209 */ /* 0x008fe20007810000 */
[--C-:B------:R-:W-:Y:S01]  /*d3a0*/  FFMA.FTZ R202, R172, UR5, -R197.reuse ;  /* 0x00000005acca7c23 */ /* 0x100fe200080108c5 */
[--C-:B------:R-:W-:Y:S01]  /*d3b0*/  FFMA.FTZ R173, R173, UR5, -R197.reuse ;  /* 0x00000005adad7c23 */ /* 0x100fe200080108c5 */
[--C-:B------:R-:W-:Y:S01]  /*d3c0*/  FFMA.FTZ R161, R165, UR5, -R197.reuse ;  /* 0x00000005a5a17c23 */ /* 0x100fe200080108c5 */
[----:B----4-:R-:W-:Y:S01]  /*d3d0*/  FMNMX.FTZ R2, R162, R3, !PT ;  /* 0x00000003a2027209 */ /* 0x010fe20007810000 */
[----:B------:R-:W-:Y:S01]  /*d3e0*/  FFMA.FTZ R182, R182, UR5, -R197 ;  /* 0x00000005b6b67c23 */ /* 0x000fe200080108c5 */
[----:B------:R-:W-:Y:S01]  /*d3f0*/  R2UR UR6, R232 ;  /* 0x00000000e80672ca */ /* 0x000fe200000e0000 */
[----:B------:R-:W-:Y:S01]  /*d400*/  MUFU.EX2 R191, R191 ;  /* 0x000000bf00bf7308 */ /* 0x000fe20000000800 */
[----:B-----5:R-:W-:-:S04]  /*d410*/  FMNMX.FTZ R3, R163, R2, !PT ;  /* 0x00000002a3037209 */ /* 0x020fc80007810000 */
        /* <DEDUP_REMOVED lines=26> */
[----:B------:R-:W-:Y:S02]  /*d5c0*/  IMAD.U32 R21, RZ, RZ, UR60 ;  /* 0x0000003cff157e24 */ /* 0x000fe4000f8e00ff */
[--C-:B------:R-:W-:Y:S01]  /*d5d0*/  FFMA.FTZ R160, R184, UR5, -R156.reuse ;  /* 0x00000005b8a07c23 */ /* 0x100fe2000801089c */
[--C-:B------:R-:W-:Y:S01]  /*d5e0*/  FFMA.FTZ R211, R185, UR5, -R156.reuse ;  /* 0x00000005b9d37c23 */ /* 0x100fe2000801089c */
[--C-:B------:R-:W-:Y:S01]  /*d5f0*/  FFMA.FTZ R164, R188, UR5, -R156.reuse ;  /* 0x00000005bca47c23 */ /* 0x100fe2000801089c */
[----:B------:R-:W-:Y:S01]  /*d600*/  MUFU.EX2 R2, R2 ;  /* 0x0000000200027308 */ /* 0x000fe20000000800 */
[----:B------:R-:W-:Y:S01]  /*d610*/  @!P1 LEA R21, R21, UR11, 0x3 ;  /* 0x0000000b15159c11 */ /* 0x000fe2000f8e18ff */
[--C-:B------:R-:W-:Y:S01]  /*d620*/  FFMA.FTZ R205, R177, UR5, -R156.reuse ;  /* 0x00000005b1cd7c23 */ /* 0x100fe2000801089c */
[--C-:B------:R-:W-:Y:S01]  /*d630*/  FFMA.FTZ R168, R178, UR5, -R156.reuse ;  /* 0x00000005b2a87c23 */ /* 0x100fe2000801089c */
[--C-:B------:R-:W-:Y:S01]  /*d640*/  FFMA.FTZ R207, R179, UR5, -R156.reuse ;  /* 0x00000005b3cf7c23 */ /* 0x100fe2000801089c */
[----:B------:R-:W-:Y:S01]  /*d650*/  FFMA.FTZ R197, R162, UR5, -R156 ;  /* 0x00000005a2c57c23 */ /* 0x000fe2000801089c */
[----:B------:R-:W-:-:S02]  /*d660*/  @!P1 VIADD R21, R21, 0x38840 ;  /* 0x0003884015159836 */ /* 0x000fc40000000000 */
[--C-:B------:R-:W-:Y:S01]  /*d670*/  FFMA.FTZ R172, R157, UR5, -R156.reuse ;  /* 0x000000059dac7c23 */ /* 0x100fe2000801089c */
[----:B------:R-:W0:Y:S01]  /*d680*/  MUFU.EX2 R209, R209 ;  /* 0x000000d100d17308 */ /* 0x000e220000000800 */
[--C-:B------:R-:W-:Y:S01]  /*d690*/  FFMA.FTZ R201, R170, UR5, -R156.reuse ;  /* 0x00000005aac97c23 */ /* 0x100fe2000801089c */
[--C-:B------:R-:W-:Y:S01]  /*d6a0*/  FFMA.FTZ R170, R171, UR5, -R156.reuse ;  /* 0x00000005abaa7c23 */ /* 0x100fe2000801089c */
[----:B------:R-:W-:Y:S01]  /*d6b0*/  @!P1 PRMT R21, RZ, 0x654, R21 ;  /* 0x00000654ff159816 */ /* 0x000fe20000000015 */
[--C-:B------:R-:W-:Y:S01]  /*d6c0*/  FFMA.FTZ R199, R166, UR5, -R156.reuse ;  /* 0x00000005a6c77c23 */ /* 0x100fe2000801089c */
[--C-:B------:R-:W-:Y:S01]  /*d6d0*/  FFMA.FTZ R203, R174, UR5, -R156.reuse ;  /* 0x00000005aecb7c23 */ /* 0x100fe2000801089c */
[--C-:B------:R-:W-:Y:S01]  /*d6e0*/  FFMA.FTZ R174, R175, UR5, -R156.reuse ;  /* 0x00000005afae7c23 */ /* 0x100fe2000801089c */
[--C-:B------:R-:W-:Y:S01]  /*d6f0*/  FFMA.FTZ R167, R167, UR5, -R156.reuse ;  /* 0x00000005a7a77c23 */ /* 0x100fe2000801089c */
[----:B------:R-:W1:Y:S01]  /*d700*/  MUFU.EX2 R160, R160 ;  /* 0x000000a000a07308 */ /* 0x000e620000000800 */
[--C-:B------:R-:W-:Y:S01]  /*d710*/  FFMA.FTZ R155, R155, UR5, -R156.reuse ;  /* 0x000000059b9b7c23 */ /* 0x100fe2000801089c */
[----:B------:R-:W-:Y:S01]  /*d720*/  FFMA.FTZ R158, R158, UR5, -R156 ;  /* 0x000000059e9e7c23 */ /* 0x000fe2000801089c */
[----:B------:R-:W-:Y:S01]  /*d730*/  IMAD.U32 R157, RZ, RZ, UR4 ;  /* 0x00000004ff9d7e24 */ /* 0x000fe2000f8e00ff */
[----:B------:R-:W-:Y:S01]  /*d740*/  UIADD3 UR4, UR6, -0x1, URZ ;  /* 0xffffffff06047890 */ /* 0x000fe2000fffe03f */
[----:B------:R-:W-:-:S02]  /*d750*/  R2UR UR6, R16 ;  /* 0x00000000100672ca */ /* 0x000fc400000e0000 */
[----:B------:R-:W-:Y:S01]  /*d760*/  @!P1 VIADD R157, R157, 0x38860 ;  /* 0x000388609d9d9836 */ /* 0x000fe20000000000 */
[----:B------:R-:W2:Y:S01]  /*d770*/  MUFU.EX2 R211, R211 ;  /* 0x000000d300d37308 */ /* 0x000ea20000000800 */
[----:B0-----:R-:W-:Y:S01]  /*d780*/  FFMA.FTZ R5, R2, R5, R209 ;  /* 0x0000000502057223 */ /* 0x001fe200000100d1 */
[----:B------:R-:W-:Y:S02]  /*d790*/  IMAD.U32 R232, RZ, RZ, UR4 ;  /* 0x00000004ffe87e24 */ /* 0x000fe4000f8e00ff */
[----:B------:R-:W-:-:S04]  /*d7a0*/  @!P1 PRMT R157, RZ, 0x654, R157 ;  /* 0x00000654ff9d9816 */ /* 0x000fc8000000009d */
[----:B------:R-:W0:Y:S01]  /*d7b0*/  MUFU.EX2 R164, R164 ;  /* 0x000000a400a47308 */ /* 0x000e220000000800 */
[C---:B-1----:R-:W-:Y:S01]  /*d7c0*/  FADD.FTZ R162, R160.reuse, R5 ;  /* 0x00000005a0a27221 */ /* 0x042fe20000010000 */
[----:B------:R-:W-:Y:S01]  /*d7d0*/  F2FP.F16.F32.PACK_AB R209, R160, R209 ;  /* 0x000000d1a0d1723e */ /* 0x000fe200000000ff */
[----:B------:R-:W-:-:S05]  /*d7e0*/  IMAD.U32 R231, RZ, RZ, UR6 ;  /* 0x00000006ffe77e24 */ /* 0x000fca000f8e00ff */
        /* <DEDUP_REMOVED lines=17> */
[----:B------:R-:W2:Y:S01]  /*d900*/  MUFU.EX2 R152, R152 ;  /* 0x0000009800987308 */ /* 0x000ea20000000800 */
[----:B------:R-:W-:-:S02]  /*d910*/  WARPGROUP.DEPBAR.LE gsb0, 0x0 ;  /* 0x00008000000079c5 */ /* 0x000fc40000010000 */
[----:B------:R3:W-:Y:S01]  /*d920*/  @!P1 SYNCS.ARRIVE.TRANS64.RED.A1T0 RZ, [R21+URZ], RZ ;  /* 0x000000ff15ff99a7 */ /* 0x0007e2000810043f */
[----:B------:R-:W-:Y:S01]  /*d930*/  FFMA.FTZ R193, R154, UR5, -R156 ;  /* 0x000000059ac17c23 */ /* 0x000fe2000801089c */
[----:B------:R-:W-:-:S03]  /*d940*/  FADD.FTZ R154, R168, R5 ;  /* 0x00000005a89a7221 */ /* 0x000fc60000010000 */
[----:B------:R-:W-:Y:S01]  /*d950*/  MUFU.EX2 R155, R155 ;  /* 0x0000009b009b7308 */ /* 0x000fe20000000800 */
[----:B0-----:R-:W-:Y:S01]  /*d960*/  FADD.FTZ R5, R207, R154 ;  /* 0x0000009acf057221 */ /* 0x001fe20000010000 */
[----:B-1----:R-:W-:Y:S01]  /*d970*/  F2FP.F16.F32.PACK_AB R207, R172, R207 ;  /* 0x000000cfaccf723e */ /* 0x002fe200000000ff */
[----:B---3--:R-:W-:Y:S01]  /*d980*/  FFMA.FTZ R21, R0, R14, R183 ;  /* 0x0000000e00157223 */ /* 0x008fe200000100b7 */
[--C-:B------:R-:W-:Y:S01]  /*d990*/  FFMA.FTZ R14, R163, UR5, -R156.reuse ;  /* 0x00000005a30e7c23 */ /* 0x100fe2000801089c */
[----:B------:R-:W-:-:S03]  /*d9a0*/  FFMA.FTZ R156, R159, UR5, -R156 ;  /* 0x000000059f9c7c23 */ /* 0x000fc6000801089c */
[----:B------:R-:W-:Y:S01]  /*d9b0*/  MUFU.EX2 R154, R167 ;  /* 0x000000a7009a7308 */ /* 0x000fe20000000800 */
[----:B------:R-:W-:Y:S01]  /*d9c0*/  FADD.FTZ R21, R208, R21 ;  /* 0x00000015d0157221 */ /* 0x000fe20000010000 */
[----:B------:R0:W-:Y:S01]  /*d9d0*/  @!P1 SYNCS.ARRIVE.TRANS64.RED.A1T0 RZ, [R157+URZ], RZ ;  /* 0x000000ff9dff99a7 */ /* 0x0001e2000810043f */
[----:B--2---:R-:W-:Y:S02]  /*d9e0*/  F2FP.F16.F32.PACK_AB R192, R152, R19 ;  /* 0x0000001398c0723e */ /* 0x004fe400000000ff */
[----:B------:R-:W-:Y:S01]  /*d9f0*/  FADD.FTZ R176, R210, R21 ;  /* 0x00000015d2b07221 */ /* 0x000fe20000010000 */
[----:B------:R-:W-:Y:S02]  /*da00*/  F2FP.F16.F32.PACK_AB R208, R208, R183 ;  /* 0x000000b7d0d0723e */ /* 0x000fe400000000ff */
[----:B------:R-:W1:Y:S01]  /*da10*/  MUFU.EX2 R14, R14 ;  /* 0x0000000e000e7308 */ /* 0x000e620000000800 */
[C---:B------:R-:W-:Y:S01]  /*da20*/  FADD.FTZ R21, R191.reuse, R176 ;  /* 0x000000b0bf157221 */ /* 0x040fe20000010000 */
[----:B------:R-:W-:-:S03]  /*da30*/  F2FP.F16.F32.PACK_AB R210, R191, R210 ;  /* 0x000000d2bfd2723e */ /* 0x000fc600000000ff */
[----:B------:R-:W-:Y:S01]  /*da40*/  FADD.FTZ R166, R204, R21 ;  /* 0x00000015cca67221 */ /* 0x000fe20000010000 */
[C---:B------:R-:W-:Y:S02]  /*da50*/  F2FP.F16.F32.PACK_AB R204, R187.reuse, R204 ;  /* 0x000000ccbbcc723e */ /* 0x040fe400000000ff */
[----:B------:R-:W-:Y:S01]  /*da60*/  MUFU.EX2 R193, R193 ;  /* 0x000000c100c17308 */ /* 0x000fe20000000800 */
[----:B------:R-:W-:-:S04]  /*da70*/  FADD.FTZ R21, R187, R166 ;  /* 0x000000a6bb157221 */ /* 0x000fc80000010000 */
[----:B------:R-:W-:Y:S01]  /*da80*/  FADD.FTZ R162, R206, R21 ;  /* 0x00000015cea27221 */ /* 0x000fe20000010000 */
[C---:B------:R-:W-:Y:S02]  /*da90*/  F2FP.F16.F32.PACK_AB R206, R189.reuse, R206 ;  /* 0x000000cebdce723e */ /* 0x040fe400000000ff */
[----:B------:R-:W-:Y:S01]  /*daa0*/  MUFU.EX2 R153, R153 ;  /* 0x0000009900997308 */ /* 0x000fe20000000800 */
[----:B------:R-:W-:Y:S01]  /*dab0*/  FADD.FTZ R21, R189, R162 ;  /* 0x000000a2bd157221 */ /* 0x000fe20000010000 */
[----:B------:R-:W-:-:S03]  /*dac0*/  FADD.FTZ R162, R172, R5 ;  /* 0x00000005aca27221 */ /* 0x000fc60000010000 */
[----:B------:R-:W-:Y:S01]  /*dad0*/  FADD.FTZ R166, R200, R21 ;  /* 0x00000015c8a67221 */ /* 0x000fe20000010000 */
[----:B------:R-:W-:Y:S01]  /*dae0*/  FADD.FTZ R5, R201, R162 ;  /* 0x000000a2c9057221 */ /* 0x000fe20000010000 */
[C---:B------:R-:W-:Y:S01]  /*daf0*/  F2FP.F16.F32.PACK_AB R200, R169.reuse, R200 ;  /* 0x000000c8a9c8723e */ /* 0x040fe200000000ff */
[----:B------:R-:W-:Y:S01]  /*db00*/  MUFU.EX2 R195, R158 ;  /* 0x0000009e00c37308 */ /* 0x000fe20000000800 */
[----:B------:R-:W-:Y:S01]  /*db10*/  FADD.FTZ R21, R169, R166 ;  /* 0x000000a6a9157221 */ /* 0x000fe20000010000 */
[C---:B------:R-:W-:Y:S01]  /*db20*/  FADD.FTZ R160, R170.reuse, R5 ;  /* 0x00000005aaa07221 */ /* 0x040fe20000010000 */
[----:B------:R-:W-:Y:S02]  /*db30*/  F2FP.F16.F32.PACK_AB R201, R170, R201 ;  /* 0x000000c9aac9723e */ /* 0x000fe400000000ff */
[----:B------:R-:W-:Y:S01]  /*db40*/  FADD.FTZ R162, R202, R21 ;  /* 0x00000015caa27221 */ /* 0x000fe20000010000 */
[----:B------:R-:W-:Y:S01]  /*db50*/  FADD.FTZ R5, R203, R160 ;  /* 0x000000a0cb057221 */ /* 0x000fe20000010000 */
[C---:B------:R-:W-:Y:S01]  /*db60*/  F2FP.F16.F32.PACK_AB R202, R173.reuse, R202 ;  /* 0x000000caadca723e */ /* 0x040fe200000000ff */
[----:B------:R-:W2:Y:S01]  /*db70*/  MUFU.EX2 R20, R182 ;  /* 0x000000b600147308 */ /* 0x000ea20000000800 */
[----:B------:R-:W-:Y:S01]  /*db80*/  FADD.FTZ R21, R173, R162 ;  /* 0x000000a2ad157221 */ /* 0x000fe20000010000 */
[C---:B------:R-:W-:Y:S01]  /*db90*/  FADD.FTZ R160, R174.reuse, R5 ;  /* 0x00000005aea07221 */ /* 0x040fe20000010000 */
[----:B------:R-:W-:-:S02]  /*dba0*/  F2FP.F16.F32.PACK_AB R203, R174, R203 ;  /* 0x000000cbaecb723e */ /* 0x000fc400000000ff */
[----:B------:R-:W-:Y:S01]  /*dbb0*/  FADD.FTZ R162, R196, R21 ;  /* 0x00000015c4a27221 */ /* 0x000fe20000010000 */
[----:B------:R-:W-:Y:S01]  /*dbc0*/  FADD.FTZ R5, R197, R160 ;  /* 0x000000a0c5057221 */ /* 0x000fe20000010000 */
[C---:B-1----:R-:W-:Y:S01]  /*dbd0*/  F2FP.F16.F32.PACK_AB R197, R14.reuse, R197 ;  /* 0x000000c50ec5723e */ /* 0x042fe200000000ff */
[----:B------:R-:W1:Y:S01]  /*dbe0*/  MUFU.EX2 R156, R156 ;  /* 0x0000009c009c7308 */ /* 0x000e620000000800 */
[C---:B------:R-:W-:Y:S01]  /*dbf0*/  FADD.FTZ R21, R181.reuse, R162 ;  /* 0x000000a2b5157221 */ /* 0x040fe20000010000 */
[----:B------:R-:W-:Y:S01]  /*dc00*/  FADD.FTZ R160, R14, R5 ;  /* 0x000000050ea07221 */ /* 0x000fe20000010000 */
[----:B------:R-:W-:Y:S02]  /*dc10*/  F2FP.F16.F32.PACK_AB R196, R181, R196 ;  /* 0x000000c4b5c4723e */ /* 0x000fe400000000ff */
[----:B------:R-:W-:Y:S01]  /*dc20*/  FADD.FTZ R162, R198, R21 ;  /* 0x00000015c6a27221 */ /* 0x000fe20000010000 */
[----:B------:R-:W-:Y:S01]  /*dc30*/  FADD.FTZ R5, R199, R160 ;  /* 0x000000a0c7057221 */ /* 0x000fe20000010000 */
[----:B------:R-:W-:Y:S01]  /*dc40*/  F2FP.F16.F32.PACK_AB R198, R161, R198 ;  /* 0x000000c6a1c6723e */ /* 0x000fe200000000ff */
[----:B------:R-:W-:-:S02]  /*dc50*/  IMAD.U32 R21, RZ, RZ, UR60 ;  /* 0x0000003cff157e24 */ /* 0x000fc4000f8e00ff */
[----:B------:R-:W-:Y:S01]  /*dc60*/  FADD.FTZ R162, R161, R162 ;  /* 0x000000a2a1a27221 */ /* 0x000fe20000010000 */
[----:B------:R-:W-:Y:S01]  /*dc70*/  FADD.FTZ R160, R154, R5 ;  /* 0x000000059aa07221 */ /* 0x000fe20000010000 */
[----:B--2---:R-:W-:Y:S02]  /*dc80*/  F2FP.F16.F32.PACK_AB R194, R20, R153 ;  /* 0x0000009914c2723e */ /* 0x004fe400000000ff */
[----:B------:R-:W-:Y:S01]  /*dc90*/  FADD.FTZ R5, R19, R162 ;  /* 0x000000a213057221 */ /* 0x000fe20000010000 */
[----:B------:R-:W-:Y:S01]  /*dca0*/  FADD.FTZ R160, R193, R160 ;  /* 0x000000a0c1a07221 */ /* 0x000fe20000010000 */
[----:B------:R-:W-:Y:S01]  /*dcb0*/  F2FP.F16.F32.PACK_AB R199, R154, R199 ;  /* 0x000000c79ac7723e */ /* 0x000fe200000000ff */
[----:B------:R-:W-:Y:S02]  /*dcc0*/  IMAD.MOV.U32 R19, RZ, RZ, R4 ;  /* 0x000000ffff137224 */ /* 0x000fe400078e0004 */
[----:B------:R-:W-:Y:S01]  /*dcd0*/  FADD.FTZ R14, R152, R5 ;  /* 0x00000005980e7221 */ /* 0x000fe20000010000 */
[C---:B------:R-:W-:Y:S01]  /*dce0*/  FADD.FTZ R160, R155.reuse, R160 ;  /* 0x000000a09ba07221 */ /* 0x040fe20000010000 */
[----:B------:R-:W-:-:S02]  /*dcf0*/  F2FP.F16.F32.PACK_AB R193, R155, R193 ;  /* 0x000000c19bc1723e */ /* 0x000fc400000000ff */
[----:B------:R-:W-:Y:S01]  /*dd00*/  FADD.FTZ R5, R153, R14 ;  /* 0x0000000e99057221 */ /* 0x000fe20000010000 */
[----:B------:R-:W-:Y:S01]  /*dd10*/  FADD.FTZ R160, R195, R160 ;  /* 0x000000a0c3a07221 */ /* 0x000fe20000010000 */
[----:B-1----:R-:W-:Y:S02]  /*dd20*/  F2FP.F16.F32.PACK_AB R195, R156, R195 ;  /* 0x000000c39cc3723e */ /* 0x002fe400000000ff */
[----:B------:R-:W-:Y:S01]  /*dd30*/  FADD.FTZ R14, R20, R5 ;  /* 0x00000005140e7221 */ /* 0x000fe20000010000 */
[----:B------:R-:W-:Y:S01]  /*dd40*/  FADD.FTZ R5, R156, R160 ;  /* 0x000000a09c057221 */ /* 0x000fe20000010000 */
[----:B------:R-:W-:Y:S01]  /*dd50*/  IMAD.MOV.U32 R20, RZ, RZ, R3 ;  /* 0x000000ffff147224 */ /* 0x000fe200078e0003 */
[----:B0-----:R-:W-:Y:S06]  /*dd60*/  @P2 BRA `(.L_x_2398) ;  /* 0xffffffc000402947 */ /* 0x001fec000383ffff */
.L_x_2389:
        /* <DEDUP_REMOVED lines=131> */
.L_x_2399:
        /* <DEDUP_REMOVED lines=8> */
.L_x_2400:
[----:B-1----:R-:W-:Y:S05]  /*e620*/  @P2 BRA `(.L_x_2401) ;  /* 0x0000000000082947 */ /* 0x002fea0003800000 */
[----:B------:R-:W1:Y:S02]  /*e630*/  SYNCS.PHASECHK.TRANS64.TRYWAIT P0, [UR7+0x38850], R0 ;  /* 0x03885000ff0075a7 */ /* 0x000e640008000147 */
[----:B-1----:R-:W-:Y:S05]  /*e640*/  @!P0 BRA `(.L_x_2402) ;  /* 0x0000009000048947 */ /* 0x002fea0003800000 */
.L_x_2401:
[----:B------:R-:W-:Y:S01]  /*e650*/  R2UR UR4, R17 ;  /* 0x00000000110472ca */ /* 0x000fe200000e0000 */
[----:B------:R-:W-:Y:S01]  /*e660*/  WARPGROUP.ARRIVE ;  /* 0x00000000000079c5 */ /* 0x000fe20000000000 */
[----:B------:R-:W-:Y:S01]  /*e670*/  UMOV UR11, 0x40000040 ;  /* 0x40000040000b7882 */ /* 0x000fe20000000000 */
[----:B01----:R-:W0:Y:S01]  /*e680*/  SHFL.BFLY PT, R0, R5, 0x2, 0x1f ;  /* 0x0c401f0005007f89 */ /* 0x003e2200000e0000 */
[----:B------:R-:W-:Y:S01]  /*e690*/  IMAD.MOV.U32 R6, RZ, RZ, RZ ;  /* 0x000000ffff067224 */ /* 0x000fe200078e00ff */
[----:B------:R-:W-:Y:S01]  /*e6a0*/  R2UR UR9, R220 ;  /* 0x00000000dc0972ca */ /* 0x000fe200000e0000 */
[----:B------:R-:W-:Y:S01]  /*e6b0*/  IMAD.U32 R12, RZ, RZ, UR7 ;  /* 0x00000007ff0c7e24 */ /* 0x000fe2000f8e00ff */
[----:B------:R-:W1:Y:S01]  /*e6c0*/  SHFL.BFLY PT, R7, R14, 0x2, 0x1f ;  /* 0x0c401f000e077f89 */ /* 0x000e6200000e0000 */
[----:B------:R-:W-:Y:S01]  /*e6d0*/  R2UR UR8, R16 ;  /* 0x00000000100872ca */ /* 0x000fe200000e0000 */
[----:B------:R-:W-:-:S04]  /*e6e0*/  IMAD.U32 R13, RZ, RZ, UR5 ;  /* 0x00000005ff0d7e24 */ /* 0x000fc8000f8e00ff */
[----:B------:R-:W-:-:S04]  /*e6f0*/  UIADD3 UR4, UR4, 0x400, URZ ;  /* 0x0000040004047890 */ /* 0x000fc8000fffe03f */
[----:B------:R-:W-:Y:S02]  /*e700*/  USHF.R.U32.HI UR4, URZ, 0x4, UR4 ;  /* 0x000000043f047899 */ /* 0x000fe40008011604 */
[----:B------:R-:W-:Y:S02]  /*e710*/  UIADD3 UR9, UR9, 0x1, URZ ;  /* 0x0000000109097890 */ /* 0x000fe4000fffe03f */
[----:B------:R-:W-:-:S04]  /*e720*/  ULOP3.LUT UR4, UR4, 0x3fff, URZ, 0xc0, !UPT ;  /* 0x00003fff04047892 */ /* 0x000fc8000f8ec03f */
[----:B------:R-:W-:Y:S01]  /*e730*/  ULOP3.LUT UR4, UR4, 0x2800000, URZ, 0xfc, !UPT ;  /* 0x0280000004047892 */ /* 0x000fe2000f8efc3f */
[----:B------:R-:W-:Y:S02]  /*e740*/  IMAD.U32 R220, RZ, RZ, UR9 ;  /* 0x00000009ffdc7e24 */ /* 0x000fe4000f8e00ff */
[----:B0-----:R-:W-:Y:S01]  /*e750*/  FADD.FTZ R2, R0, R5 ;  /* 0x0000000500027221 */ /* 0x001fe20000010000 */
[----:B------:R-:W-:Y:S01]  /*e760*/  IMAD.MOV.U32 R5, RZ, RZ, RZ ;  /* 0x000000ffff057224 */ /* 0x000fe200078e00ff */
[----:B------:R-:W-:Y:S01]  /*e770*/  UIMAD UR4, UR60, 0xa00, UR4 ;  /* 0x00000a003c0478a4 */ /* 0x000fe2000f8e0204 */
[----:B-1----:R-:W-:Y:S02]  /*e780*/  FADD.FTZ R7, R7, R14 ;  /* 0x0000000e07077221 */ /* 0x002fe40000010000 */
[----:B------:R-:W0:Y:S01]  /*e790*/  SHFL.BFLY PT, R9, R2, 0x1, 0x1f ;  /* 0x0c201f0002097f89 */ /* 0x000e2200000e0000 */
[----:B------:R-:W-:Y:S02]  /*e7a0*/  UIADD3 UR6, UR4, 0x80, URZ ;  /* 0x0000008004067890 */ /* 0x000fe4000fffe03f */
[----:B------:R-:W-:Y:S01]  /*e7b0*/  UIADD3 UR60, UR60, 0x1, URZ ;  /* 0x000000013c3c7890 */ /* 0x000fe2000fffe03f */
[----:B------:R-:W1:Y:S01]  /*e7c0*/  SHFL.BFLY PT, R0, R7, 0x1, 0x1f ;  /* 0x0c201f0007007f89 */ /* 0x000e6200000e0000 */
[----:B------:R-:W-:-:S02]  /*e7d0*/  UMOV UR10, UR4 ;  /* 0x00000004000a7c82 */ /* 0x000fc40008000000 */
[----:B------:R-:W-:Y:S01]  /*e7e0*/  HGMMA.64x256x16.F32 R24, R208, gdesc[UR8].tnspB, R24, gsb0 ;  /* 0x43e00008d0187df0 */ /* 0x000fe20008000818 */
[----:B------:R-:W-:Y:S01]  /*e7f0*/  UMOV UR10, UR6 ;  /* 0x00000006000a7c82 */ /* 0x000fe20008000000 */
[----:B------:R-:W-:Y:S01]  /*e800*/  UMOV UR11, 0x40000040 ;  /* 0x40000040000b7882 */ /* 0x000fe20000000000 */
[----:B------:R-:W-:Y:S02]  /*e810*/  UIADD3 UR6, UR4, 0x100, URZ ;  /* 0x0000010004067890 */ /* 0x000fe4000fffe03f */
[----:B------:R-:W-:-:S04]  /*e820*/  UISETP.NE.AND UP0, UPT, UR60, 0x2, UPT ;  /* 0x000000023c00788c */ /* 0x000fc8000bf05270 */
[----:B------:R-:W-:Y:S01]  /*e830*/  USEL UR60, UR60, URZ, UP0 ;  /* 0x0000003f3c3c7287 */ /* 0x000fe20008000000 */
        /* <DEDUP_REMOVED lines=25> */
[----:B------:R-:W-:Y:S02]  /*e9d0*/  UIADD3 UR6, UR4, 0x180, URZ ;  /* 0x0000018004067890 */ /* 0x000fe4000fffe03f */
[----:B------:R-:W-:Y:S01]  /*e9e0*/  UIADD3 UR4, UR4, 0x200, URZ ;  /* 0x0000020004047890 */ /* 0x000fe2000fffe03f */
[----:B------:R-:W-:Y:S02]  /*e9f0*/  WARPGROUP.DEPBAR.LE gsb0, 0x0 ;  /* 0x00008000000079c5 */ /* 0x000fe40000010000 */
[----:B------:R-:W-:-:S15]  /*ea00*/  WARPGROUP.ARRIVE ;  /* 0x00000000000079c5 */ /* 0x000fde0000000000 */
[----:B------:R-:W-:-:S05]  /*ea10*/  NOP ;  /* 0x0000000000007918 */ /* 0x000fca0000000000 */
        /* <DEDUP_REMOVED lines=10> */
[----:B------:R-:W-:-:S06]  /*eac0*/  ULOP3.LUT UR8, UR8, UR4, URZ, 0x3c, !UPT ;  /* 0x0000000408087292 */ /* 0x000fcc000f8e3c3f */
[----:B------:R-:W-:Y:S01]  /*ead0*/  IMAD.U32 R16, RZ, RZ, UR8 ;  /* 0x00000008ff107e24 */ /* 0x000fe2000f8e00ff */
[----:B------:R-:W-:Y:S02]  /*eae0*/  WARPGROUP.DEPBAR.LE gsb0, 0x0 ;  /* 0x00008000000079c5 */ /* 0x000fe40000010000 */
[----:B------:R-:W-:-:S12]  /*eaf0*/  WARPGROUP.ARRIVE ;  /* 0x00000000000079c5 */ /* 0x000fd80000000000 */
        /* <DEDUP_REMOVED lines=131> */
.L_x_2372:
        /* <DEDUP_REMOVED lines=13> */
[----:B------:R-:W-:Y:S01]  /*f400*/  F2FP.F16.F32.PACK_AB R24, R25, R24 ;  /* 0x000000181918723e */ /* 0x000fe200000000ff */
[----:B------:R-:W-:Y:S01]  /*f410*/  ULDC.64 UR16, c[0x0][0x208] ;  /* 0x0000820000107ab9 */ /* 0x000fe20000000a00 */
[----:B------:R-:W-:Y:S02]  /*f420*/  F2FP.F16.F32.PACK_AB R25, R17, R26 ;  /* 0x0000001a1119723e */ /* 0x000fe400000000ff */
[----:B------:R-:W-:Y:S02]  /*f430*/  F2FP.F16.F32.PACK_AB R26, R29, R28 ;  /* 0x0000001c1d1a723e */ /* 0x000fe400000000ff */
[----:B------:R-:W-:-:S02]  /*f440*/  F2FP.F16.F32.PACK_AB R27, R27, R30 ;  /* 0x0000001e1b1b723e */ /* 0x000fc400000000ff */
[----:B------:R-:W-:Y:S02]  /*f450*/  R2UR UR11, R217 ;  /* 0x00000000d90b72ca */ /* 0x000fe400000e0000 */
[----:B------:R-:W-:Y:S02]  /*f460*/  R2UR UR14, R218 ;  /* 0x00000000da0e72ca */ /* 0x000fe400000e0000 */
[----:B------:R-:W-:Y:S02]  /*f470*/  F2FP.F16.F32.PACK_AB R32, R33, R32 ;  /* 0x000000202120723e */ /* 0x000fe400000000ff */
[----:B------:R-:W-:Y:S02]  /*f480*/  F2FP.F16.F32.PACK_AB R33, R35, R34 ;  /* 0x000000222321723e */ /* 0x000fe400000000ff */
[----:B------:R-:W-:Y:S01]  /*f490*/  F2FP.F16.F32.PACK_AB R34, R37, R176 ;  /* 0x000000b02522723e */ /* 0x000fe200000000ff */
[----:B------:R-:W-:Y:S01]  /*f4a0*/  VIADD R37, R212, UR13 ;  /* 0x0000000dd4257c36 */ /* 0x000fe20008000000 */
[----:B------:R-:W-:-:S02]  /*f4b0*/  F2FP.F16.F32.PACK_AB R35, R39, R38 ;  /* 0x000000262723723e */ /* 0x000fc400000000ff */
[----:B------:R-:W-:Y:S01]  /*f4c0*/  F2FP.F16.F32.PACK_AB R173, R174, R173 ;  /* 0x000000adaead723e */ /* 0x000fe200000000ff */
[----:B------:R-:W-:Y:S01]  /*f4d0*/  USHF.R.S32.HI UR10, URZ, 0x1f, UR11 ;  /* 0x0000001f3f0a7899 */ /* 0x000fe2000801140b */
[----:B------:R-:W-:Y:S01]  /*f4e0*/  F2FP.F16.F32.PACK_AB R174, R149, R148 ;  /* 0x0000009495ae723e */ /* 0x000fe200000000ff */
[----:B------:R-:W-:Y:S01]  /*f4f0*/  UIMAD.WIDE.U32 UR6, UR11, UR8, URZ ;  /* 0x000000080b0672a5 */ /* 0x000fe2000f8e003f */
[----:B------:R-:W-:Y:S01]  /*f500*/  F2FP.F16.F32.PACK_AB R175, R177, R175 ;  /* 0x000000afb1af723e */ /* 0x000fe200000000ff */
[----:B------:R-:W-:Y:S02]  /*f510*/  UIMAD UR5, UR10, UR8, URZ ;  /* 0x000000080a0572a4 */ /* 0x000fe4000f8e023f */
[----:B------:R-:W-:Y:S01]  /*f520*/  USHF.R.S32.HI UR12, URZ, 0x1f, UR14 ;  /* 0x0000001f3f0c7899 */ /* 0x000fe2000801140e */
[----:B------:R-:W-:Y:S02]  /*f530*/  MOV R168, R199 ;  /* 0x000000c700a87202 */ /* 0x000fe40000000f00 */
[----:B0-----:R-:W-:Y:S01]  /*f540*/  MOV R169, R4 ;  /* 0x0000000400a97202 */ /* 0x001fe20000000f00 */
[----:B------:R-:W-:-:S03]  /*f550*/  UIMAD UR5, UR11, UR9, UR5 ;  /* 0x000000090b0572a4 */ /* 0x000fc6000f8e0205 */
[----:B------:R-:W-:Y:S01]  /*f560*/  ULDC.64 UR8, c[0x0][0xb98] ;  /* 0x0002e60000087ab9 */ /* 0x000fe20000000a00 */
[--C-:B------:R-:W-:Y:S01]  /*f570*/  IMAD.WIDE R20, R224, 0x2, R168.reuse ;  /* 0x00000002e0147825 */ /* 0x100fe200078e02a8 */
[----:B------:R-:W-:Y:S02]  /*f580*/  UIADD3 UR7, UR7, UR5, URZ ;  /* 0x0000000507077290 */ /* 0x000fe4000fffe03f */
[----:B------:R-:W-:Y:S01]  /*f590*/  UIMAD UR5, UR12, UR8, URZ ;  /* 0x000000080c0572a4 */ /* 0x000fe2000f8e023f */
[----:B------:R-:W-:Y:S01]  /*f5a0*/  IMAD.WIDE R168, R5, 0x2, R168 ;  /* 0x0000000205a87825 */ /* 0x000fe200078e02a8 */
[C---:B------:R-:W-:Y:S01]  /*f5b0*/  IADD3 R119, P6, R20.reuse, 0xc000, RZ ;  /* 0x0000c00014777810 */ /* 0x040fe20007fde0ff */
[----:B------:R-:W-:Y:S01]  /*f5c0*/  UIMAD.WIDE.U32 UR6, UR14, UR8, UR6 ;  /* 0x000000080e0672a5 */ /* 0x000fe2000f8e0006 */
[C---:B------:R-:W-:Y:S01]  /*f5d0*/  IADD3 R7, P3, R20.reuse, 0xc060, RZ ;  /* 0x0000c06014077810 */ /* 0x040fe20007f7e0ff */
[----:B------:R-:W-:Y:S01]  /*f5e0*/  UIMAD UR5, UR14, UR9, UR5 ;  /* 0x000000090e0572a4 */ /* 0x000fe2000f8e0205 */
[C---:B------:R-:W-:Y:S01]  /*f5f0*/  IADD3 R111, P2, R20.reuse, 0x8040, RZ ;  /* 0x00008040146f7810 */ /* 0x040fe20007f5e0ff */
[--C-:B------:R-:W-:Y:S01]  /*f600*/  IMAD.X R11, RZ, RZ, R21.reuse, P6 ;  /* 0x000000ffff0b7224 */ /* 0x100fe200030e0615 */
[----:B------:R-:W-:Y:S01]  /*f610*/  LOP3.LUT R171, R20, 0x380, RZ, 0xc0, !PT ;  /* 0x0000038014ab7812 */ /* 0x000fe200078ec0ff */
[--C-:B------:R-:W-:Y:S01]  /*f620*/  IMAD.X R5, RZ, RZ, R21.reuse, P3 ;  /* 0x000000ffff057224 */ /* 0x100fe200018e0615 */
[----:B------:R-:W-:Y:S01]  /*f630*/  LOP3.LUT R10, R119, 0x380, RZ, 0xc0, !PT ;  /* 0x00000380770a7812 */ /* 0x000fe200078ec0ff */
[----:B------:R-:W-:Y:S01]  /*f640*/  IMAD.X R153, RZ, RZ, R21, P2 ;  /* 0x000000ffff997224 */ /* 0x000fe200010e0615 */
[----:B------:R-:W-:Y:S01]  /*f650*/  LOP3.LUT R4, R7, 0x380, RZ, 0xc0, !PT ;  /* 0x0000038007047812 */ /* 0x000fe200078ec0ff */
[----:B------:R-:W-:Y:S01]  /*f660*/  ULDC.64 UR8, c[0x0][0xae8] ;  /* 0x0002ba0000087ab9 */ /* 0x000fe20000000a00 */
[----:B------:R-:W-:-:S02]  /*f670*/  SHF.R.U64 R171, R171, 0x3, RZ ;  /* 0x00000003abab7819 */ /* 0x000fc400000012ff */
[----:B------:R-:W-:Y:S02]  /*f680*/  IADD3 R12, P2, R20, 0x4000, RZ ;  /* 0x00004000140c7810 */ /* 0x000fe40007f5e0ff */
[----:B------:R-:W-:Y:S02]  /*f690*/  SHF.R.U64 R10, R10, 0x3, RZ ;  /* 0x000000030a0a7819 */ /* 0x000fe400000012ff */
[----:B------:R-:W-:Y:S01]  /*f6a0*/  SHF.R.U64 R4, R4, 0x3, RZ ;  /* 0x0000000304047819 */ /* 0x000fe200000012ff */
[----:B------:R-:W-:Y:S01]  /*f6b0*/  IMAD.X R13, RZ, RZ, R21, P2 ;  /* 0x000000ffff0d7224 */ /* 0x000fe200010e0615 */
[C---:B------:R-:W-:Y:S02]  /*f6c0*/  IADD3 R127, P4, R20.reuse, 0xc040, RZ ;  /* 0x0000c040147f7810 */ /* 0x040fe40007f9e0ff */
[C---:B------:R-:W-:Y:S02]  /*f6d0*/  IADD3 R123, P5, R20.reuse, 0xc020, RZ ;  /* 0x0000c020147b7810 */ /* 0x040fe40007fbe0ff */
[----:B------:R-:W-:-:S02]  /*f6e0*/  IADD3 R115, P0, R20, 0x8060, RZ ;  /* 0x0000806014737810 */ /* 0x000fc40007f1e0ff */
[C---:B------:R-:W-:Y:S01]  /*f6f0*/  IADD3 R31, P1, R20.reuse, 0x20, RZ ;  /* 0x00000020141f7810 */ /* 0x040fe20007f3e0ff */
[--C-:B------:R-:W-:Y:S01]  /*f700*/  IMAD.X R9, RZ, RZ, R21.reuse, P5 ;  /* 0x000000ffff097224 */ /* 0x100fe200028e0615 */
[----:B------:R-:W-:Y:S01]  /*f710*/  IADD3 R107, P3, R20, 0x8020, RZ ;  /* 0x00008020146b7810 */ /* 0x000fe20007f7e0ff */
[--C-:B------:R-:W-:Y:S01]  /*f720*/  IMAD.X R15, RZ, RZ, R21.reuse, P0 ;  /* 0x000000ffff0f7224 */ /* 0x100fe200000e0615 */
[----:B------:R-:W-:Y:S01]  /*f730*/  LOP3.LUT R170, R171, R20, RZ, 0x3c, !PT ;  /* 0x00000014abaa7212 */ /* 0x000fe200078e3cff */
[--C-:B------:R-:W-:Y:S01]  /*f740*/  IMAD.MOV.U32 R171, RZ, RZ, R21.reuse ;  /* 0x000000ffffab7224 */ /* 0x100fe200078e0015 */
[----:B------:R-:W-:Y:S01]  /*f750*/  LOP3.LUT R10, R10, R119, RZ, 0x3c, !PT ;  /* 0x000000770a0a7212 */ /* 0x000fe200078e3cff */
[--C-:B------:R-:W-:Y:S01]  /*f760*/  IMAD.X R151, RZ, RZ, R21.reuse, P1 ;  /* 0x000000ffff977224 */ /* 0x100fe200008e0615 */
[----:B------:R-:W-:Y:S01]  /*f770*/  LOP3.LUT R4, R4, R7, RZ, 0x3c, !PT ;  /* 0x0000000704047212 */ /* 0x000fe200078e3cff */
[--C-:B------:R-:W-:Y:S01]  /*f780*/  IMAD.X R7, RZ, RZ, R21.reuse, P4 ;  /* 0x000000ffff077224 */ /* 0x100fe200020e0615 */
[----:B------:R-:W-:Y:S01]  /*f790*/  IADD3 R119, P2, R168, 0x7000, RZ ;  /* 0x00007000a8777810 */ /* 0x000fe20007f5e0ff */
        /* <DEDUP_REMOVED lines=11> */
[----:B------:R-:W-:Y:S01]  /*f850*/  MOV R171, R170 ;  /* 0x000000aa00ab7202 */ /* 0x000fe20000000f00 */
[--C-:B------:R-:W-:Y:S01]  /*f860*/  IMAD.X R165, RZ, RZ, R21.reuse, P1 ;  /* 0x000000ffffa57224 */ /* 0x100fe200008e0615 */
[----:B------:R-:W-:Y:S01]  /*f870*/  LOP3.LUT R118, R119, 0x380, RZ, 0xc0, !PT ;  /* 0x0000038077767812 */ /* 0x000fe200078ec0ff */
[----:B------:R-:W0:Y:S01]  /*f880*/  LDC R170, c[0x0][0xbe8] ;  /* 0x0002fa00ffaa7b82 */ /* 0x000e220000000800 */
[----:B------:R-:W-:Y:S01]  /*f890*/  IMAD.X R167, RZ, RZ, R21, P3 ;  /* 0x000000ffffa77224 */ /* 0x000fe200018e0615 */
[----:B------:R-:W-:-:S06]  /*f8a0*/  LOP3.LUT R21, R102, 0x380, RZ, 0xc0, !PT ;  /* 0x0000038066157812 */ /* 0x000fcc00078ec0ff */
[----:B------:R-:W-:Y:S01]  /*f8b0*/  BAR.SYNC.DEFER_BLOCKING 0x1, 0x100 ;  /* 0x0044000000007b1d */ /* 0x000fe20000010000 */
[----:B------:R-:W-:Y:S02]  /*f8c0*/  SHF.R.U64 R118, R118, 0x3, RZ ;  /* 0x0000000376767819 */ /* 0x000fe400000012ff */
[----:B------:R-:W-:Y:S02]  /*f8d0*/  LOP3.LUT R20, R31, 0x380, RZ, 0xc0, !PT ;  /* 0x000003801f147812 */ /* 0x000fe400078ec0ff */
[----:B------:R-:W-:Y:S02]  /*f8e0*/  SHF.R.U64 R21, R21, 0x3, RZ ;  /* 0x0000000315157819 */ /* 0x000fe400000012ff */
[----:B------:R-:W-:Y:S01]  /*f8f0*/  LOP3.LUT R118, R118, R119, RZ, 0x3c, !PT ;  /* 0x0000007776767212 */ /* 0x000fe200078e3cff */
[----:B------:R-:W-:Y:S01]  /*f900*/  IMAD.X R119, RZ, RZ, R169, P2 ;  /* 0x000000ffff777224 */ /* 0x000fe200010e06a9 */
[----:B------:R-:W-:Y:S02]  /*f910*/  IADD3 R147, P2, R168, 0xe000, RZ ;  /* 0x0000e000a8937810 */ /* 0x000fe40007f5e0ff */
[----:B------:R-:W-:-:S02]  /*f920*/  SHF.R.U64 R20, R20, 0x3, RZ ;  /* 0x0000000314147819 */ /* 0x000fc400000012ff */
[----:B------:R-:W-:Y:S02]  /*f930*/  LOP3.LUT R156, R21, R102, RZ, 0x3c, !PT ;  /* 0x00000066159c7212 */ /* 0x000fe400078e3cff */
[----:B------:R-:W-:Y:S02]  /*f940*/  LOP3.LUT R21, R22, 0x380, RZ, 0xc0, !PT ;  /* 0x0000038016157812 */ /* 0x000fe400078ec0ff */
[----:B------:R-:W-:Y:S02]  /*f950*/  LOP3.LUT R146, R147, 0x380, RZ, 0xc0, !PT ;  /* 0x0000038093927812 */ /* 0x000fe400078ec0ff */
[----:B------:R-:W-:Y:S02]  /*f960*/  LOP3.LUT R150, R20, R31, RZ, 0x3c, !PT ;  /* 0x0000001f14967212 */ /* 0x000fe400078e3cff */
[----:B------:R-:W-:Y:S02]  /*f970*/  LOP3.LUT R20, R99, 0x380, RZ, 0xc0, !PT ;  /* 0x0000038063147812 */ /* 0x000fe400078ec0ff */
[----:B------:R-:W-:Y:S01]  /*f980*/  SHF.R.U64 R21, R21, 0x3, RZ ;  /* 0x0000000315157819 */ /* 0x000fe200000012ff */
[----:B------:R1:W-:Y:S01]  /*f990*/  STSM.16.M88.4 [R171], R24 ;  /* 0x00000018ab007844 */ /* 0x0003e20000000200 */
[----:B------:R-:W-:-:S02]  /*f9a0*/  SHF.R.U64 R146, R146, 0x3, RZ ;  /* 0x0000000392927819 */ /* 0x000fc400000012ff */
[----:B------:R-:W-:Y:S02]  /*f9b0*/  SHF.R.U64 R20, R20, 0x3, RZ ;  /* 0x0000000314147819 */ /* 0x000fe400000012ff */
[----:B------:R-:W-:Y:S02]  /*f9c0*/  LOP3.LUT R164, R21, R22, RZ, 0x3c, !PT ;  /* 0x0000001615a47212 */ /* 0x000fe400078e3cff */
[----:B------:R-:W-:Y:S02]  /*f9d0*/  IADD3 R21, P3, R168, 0x1000, RZ ;  /* 0x00001000a8157810 */ /* 0x000fe40007f7e0ff */
[----:B------:R-:W-:Y:S01]  /*f9e0*/  LOP3.LUT R146, R146, R147, RZ, 0x3c, !PT ;  /* 0x0000009392927212 */ /* 0x000fe200078e3cff */
[----:B------:R-:W-:Y:S01]  /*f9f0*/  IMAD.X R147, RZ, RZ, R169, P2 ;  /* 0x000000ffff937224 */ /* 0x000fe200010e06a9 */
[----:B0-----:R-:W-:Y:S02]  /*fa00*/  ISETP.NE.AND P2, PT, R170, 0x1, PT ;  /* 0x00000001aa00780c */ /* 0x001fe40003f45270 */
[----:B------:R-:W-:-:S02]  /*fa10*/  LOP3.LUT R160, R20, R99, RZ, 0x3c, !PT ;  /* 0x0000006314a07212 */ /* 0x000fc400078e3cff */
[----:B------:R-:W-:Y:S02]  /*fa20*/  LOP3.LUT R20, R21, 0x380, RZ, 0xc0, !PT ;  /* 0x0000038015147812 */ /* 0x000fe400078ec0ff */
[----:B------:R-:W-:Y:S02]  /*fa30*/  LOP3.LUT R8, R123, 0x380, RZ, 0xc0, !PT ;  /* 0x000003807b087812 */ /* 0x000fe400078ec0ff */
[----:B------:R-:W-:Y:S02]  /*fa40*/  LOP3.LUT R14, R115, 0x380, RZ, 0xc0, !PT ;  /* 0x00000380730e7812 */ /* 0x000fe400078ec0ff */
[----:B------:R-:W-:Y:S02]  /*fa50*/  LOP3.LUT R110, R111, 0x380, RZ, 0xc0, !PT ;  /* 0x000003806f6e7812 */ /* 0x000fe400078ec0ff */
[----:B------:R-:W-:Y:S01]  /*fa60*/  LOP3.LUT R106, R107, 0x380, RZ, 0xc0, !PT ;  /* 0x000003806b6a7812 */ /* 0x000fe200078ec0ff */
[----:B-1----:R-:W0:Y:S01]  /*fa70*/  @P2 LDC R24, c[0x0][0xbec] ;  /* 0x0002fb00ff182b82 */ /* 0x002e220000000800 */
[----:B------:R-:W-:-:S02]  /*fa80*/  LOP3.LUT R102, R103, 0x380, RZ, 0xc0, !PT ;  /* 0x0000038067667812 */ /* 0x000fc400078ec0ff */
[----:B------:R-:W-:Y:S02]  /*fa90*/  SHF.R.U64 R20, R20, 0x3, RZ ;  /* 0x0000000314147819 */ /* 0x000fe400000012ff */
[----:B------:R-:W-:Y:S02]  /*faa0*/  SHF.R.U64 R8, R8, 0x3, RZ ;  /* 0x0000000308087819 */ /* 0x000fe400000012ff */
[----:B------:R-:W-:Y:S01]  /*fab0*/  SHF.R.U64 R14, R14, 0x3, RZ ;  /* 0x000000030e0e7819 */ /* 0x000fe200000012ff */
[----:B------:R-:W1:Y:S01]  /*fac0*/  @P2 LDC R27, c[0x0][0xbf0] ;  /* 0x0002fc00ff1b2b82 */ /* 0x000e620000000800 */
[----:B------:R-:W-:Y:S02]  /*fad0*/  SHF.R.U64 R110, R110, 0x3, RZ ;  /* 0x000000036e6e7819 */ /* 0x000fe400000012ff */
[----:B------:R-:W-:Y:S02]  /*fae0*/  SHF.R.U64 R106, R106, 0x3, RZ ;  /* 0x000000036a6a7819 */ /* 0x000fe400000012ff */
[----:B------:R-:W-:-:S02]  /*faf0*/  LOP3.LUT R31, R98, 0x380, RZ, 0xc0, !PT ;  /* 0x00000380621f7812 */ /* 0x000fc400078ec0ff */
[----:B------:R-:W-:Y:S02]  /*fb00*/  SHF.R.U64 R102, R102, 0x3, RZ ;  /* 0x0000000366667819 */ /* 0x000fe400000012ff */
[----:B------:R-:W-:Y:S01]  /*fb10*/  LOP3.LUT R20, R20, R21, RZ, 0x3c, !PT ;  /* 0x0000001514147212 */ /* 0x000fe200078e3cff */
[----:B------:R-:W-:Y:S01]  /*fb20*/  IMAD.X R21, RZ, RZ, R169, P3 ;  /* 0x000000ffff157224 */ /* 0x000fe200018e06a9 */
[----:B------:R-:W-:Y:S02]  /*fb30*/  LOP3.LUT R8, R8, R123, RZ, 0x3c, !PT ;  /* 0x0000007b08087212 */ /* 0x000fe400078e3cff */
[----:B------:R-:W-:Y:S02]  /*fb40*/  LOP3.LUT R14, R14, R115, RZ, 0x3c, !PT ;  /* 0x000000730e0e7212 */ /* 0x000fe400078e3cff */
[----:B------:R-:W-:Y:S01]  /*fb50*/  LOP3.LUT R152, R110, R111, RZ, 0x3c, !PT ;  /* 0x0000006f6e987212 */ /* 0x000fe200078e3cff */
[----:B0-----:R-:W-:Y:S01]  /*fb60*/  @P2 IMAD.HI.U32 R24, R37, R24, RZ ;  /* 0x0000001825182227 */ /* 0x001fe200078e00ff */
[----:B------:R-:W-:-:S02]  /*fb70*/  LOP3.LUT R154, R106, R107, RZ, 0x3c, !PT ;  /* 0x0000006b6a9a7212 */ /* 0x000fc400078e3cff */
[----:B------:R-:W-:Y:S02]  /*fb80*/  SHF.R.U64 R31, R31, 0x3, RZ ;  /* 0x000000031f1f7819 */ /* 0x000fe400000012ff */
[----:B------:R-:W-:Y:S02]  /*fb90*/  LOP3.LUT R158, R102, R103, RZ, 0x3c, !PT ;  /* 0x00000067669e7212 */ /* 0x000fe400078e3cff */
[C---:B------:R-:W-:Y:S02]  /*fba0*/  IADD3 R123, P3, R168.reuse, 0x8000, RZ ;  /* 0x00008000a87b7810 */ /* 0x040fe40007f7e0ff */
[C---:B------:R-:W-:Y:S02]  /*fbb0*/  IADD3 R99, P4, R168.reuse, 0x2000, RZ ;  /* 0x00002000a8637810 */ /* 0x040fe40007f9e0ff */
[C---:B------:R-:W-:Y:S02]  /*fbc0*/  IADD3 R103, P5, R168.reuse, 0x3000, RZ ;  /* 0x00003000a8677810 */ /* 0x040fe40007fbe0ff */
[----:B------:R-:W-:-:S02]  /*fbd0*/  IADD3 R107, P6, R168, 0x4000, RZ ;  /* 0x00004000a86b7810 */ /* 0x000fc40007fde0ff */
[C---:B------:R-:W-:Y:S02]  /*fbe0*/  IADD3 R111, P0, R168.reuse, 0x5000, RZ ;  /* 0x00005000a86f7810 */ /* 0x040fe40007f1e0ff */
[----:B------:R-:W-:Y:S02]  /*fbf0*/  IADD3 R115, P1, R168, 0x6000, RZ ;  /* 0x00006000a8737810 */ /* 0x000fe40007f3e0ff */
[----:B------:R-:W-:Y:S02]  /*fc00*/  LOP3.LUT R162, R31, R98, RZ, 0x3c, !PT ;  /* 0x000000621fa27212 */ /* 0x000fe400078e3cff */
        /* <DEDUP_REMOVED lines=16> */
[----:B------:R-:W-:Y:S01]  /*fd10*/  LOP3.LUT R122, R122, R123, RZ, 0x3c, !PT ;  /* 0x0000007b7a7a7212 */ /* 0x000fe200078e3cff */
[--C-:B------:R-:W-:Y:S01]  /*fd20*/  IMAD.X R123, RZ, RZ, R169.reuse, P3 ;  /* 0x000000ffff7b7224 */ /* 0x100fe200018e06a9 */
[----:B------:R-:W-:Y:S02]  /*fd30*/  LOP3.LUT R166, R22, R19, RZ, 0x3c, !PT ;  /* 0x0000001316a67212 */ /* 0x000fe400078e3cff */
        /* <DEDUP_REMOVED lines=10> */
[----:B------:R-:W-:-:S02]  /*fde0*/  LOP3.LUT R6, R6, R127, RZ, 0x3c, !PT ;  /* 0x0000007f06067212 */ /* 0x000fc400078e3cff */
[C---:B------:R-:W-:Y:S02]  /*fdf0*/  IADD3 R22, P3, R168.reuse, 0xf000, RZ ;  /* 0x0000f000a8167810 */ /* 0x040fe40007f7e0ff */
[C---:B------:R-:W-:Y:S02]  /*fe00*/  IADD3 R127, P4, R168.reuse, 0x9000, RZ ;  /* 0x00009000a87f7810 */ /* 0x040fe40007f9e0ff */
[C---:B------:R-:W-:Y:S02]  /*fe10*/  IADD3 R131, P5, R168.reuse, 0xa000, RZ ;  /* 0x0000a000a8837810 */ /* 0x040fe40007fbe0ff */
[C---:B------:R-:W-:Y:S02]  /*fe20*/  IADD3 R135, P6, R168.reuse, 0xb000, RZ ;  /* 0x0000b000a8877810 */ /* 0x040fe40007fde0ff */
[C---:B------:R-:W-:Y:S02]  /*fe30*/  IADD3 R139, P0, R168.reuse, 0xc000, RZ ;  /* 0x0000c000a88b7810 */ /* 0x040fe40007f1e0ff */
[----:B------:R-:W-:-:S02]  /*fe40*/  IADD3 R143, P1, R168, 0xd000, RZ ;  /* 0x0000d000a88f7810 */ /* 0x000fc40007f3e0ff */
[----:B------:R-:W-:Y:S02]  /*fe50*/  LOP3.LUT R31, R12, 0x380, RZ, 0xc0, !PT ;  /* 0x000003800c1f7812 */ /* 0x000fe400078ec0ff */
[----:B------:R-:W-:Y:S02]  /*fe60*/  LOP3.LUT R17, R22, 0x380, RZ, 0xc0, !PT ;  /* 0x0000038016117812 */ /* 0x000fe400078ec0ff */
[----:B------:R-:W-:Y:S02]  /*fe70*/  LOP3.LUT R126, R127, 0x380, RZ, 0xc0, !PT ;  /* 0x000003807f7e7812 */ /* 0x000fe400078ec0ff */
[----:B------:R-:W-:Y:S02]  /*fe80*/  LOP3.LUT R130, R131, 0x380, RZ, 0xc0, !PT ;  /* 0x0000038083827812 */ /* 0x000fe400078ec0ff */
[----:B------:R-:W-:Y:S02]  /*fe90*/  LOP3.LUT R134, R135, 0x380, RZ, 0xc0, !PT ;  /* 0x0000038087867812 */ /* 0x000fe400078ec0ff */
[----:B------:R-:W-:-:S02]  /*fea0*/  LOP3.LUT R138, R139, 0x380, RZ, 0xc0, !PT ;  /* 0x000003808b8a7812 */ /* 0x000fc400078ec0ff */
[----:B------:R-:W-:Y:S02]  /*feb0*/  LOP3.LUT R142, R143, 0x380, RZ, 0xc0, !PT ;  /* 0x000003808f8e7812 */ /* 0x000fe400078ec0ff */
[----:B------:R-:W-:Y:S02]  /*fec0*/  LOP3.LUT R29, R168, 0x380, RZ, 0xc0, !PT ;  /* 0x00000380a81d7812 */ /* 0x000fe400078ec0ff */
[----:B------:R-:W-:Y:S02]  /*fed0*/  SHF.R.U64 R31, R31, 0x3, RZ ;  /* 0x000000031f1f7819 */ /* 0x000fe400000012ff */
[----:B------:R-:W-:Y:S02]  /*fee0*/  SHF.R.U64 R17, R17, 0x3, RZ ;  /* 0x0000000311117819 */ /* 0x000fe400000012ff */
[----:B------:R-:W-:Y:S02]  /*fef0*/  SHF.R.U64 R126, R126, 0x3, RZ ;  /* 0x000000037e7e7819 */ /* 0x000fe400000012ff */
[----:B------:R-:W-:-:S02]  /*ff00*/  SHF.R.U64 R130, R130, 0x3, RZ ;  /* 0x0000000382827819 */ /* 0x000fc400000012ff */
[----:B------:R-:W-:Y:S02]  /*ff10*/  SHF.R.U64 R134, R134, 0x3, RZ ;  /* 0x0000000386867819 */ /* 0x000fe400000012ff */
[----:B------:R-:W-:Y:S02]  /*ff20*/  SHF.R.U64 R138, R138, 0x3, RZ ;  /* 0x000000038a8a7819 */ /* 0x000fe400000012ff */
[----:B------:R-:W-:Y:S02]  /*ff30*/  SHF.R.U64 R142, R142, 0x3, RZ ;  /* 0x000000038e8e7819 */ /* 0x000fe400000012ff */
[----:B------:R-:W-:Y:S02]  /*ff40*/  SHF.R.U64 R29, R29, 0x3, RZ ;  /* 0x000000031d1d7819 */ /* 0x000fe400000012ff */
[----:B------:R-:W-:Y:S02]  /*ff50*/  MOV R150, R150 ;  /* 0x0000009600967202 */ /* 0x000fe40000000f00 */
[----:B------:R-:W-:Y:S01]  /*ff60*/  LOP3.LUT R12, R31, R12, RZ, 0x3c, !PT ;  /* 0x0000000c1f0c7212 */ /* 0x000fe200078e3cff */
[--C-:B------:R-:W-:Y:S01]  /*ff70*/  IMAD.X R31, RZ, RZ, R169.reuse, P3 ;  /* 0x000000ffff1f7224 */ /* 0x100fe200018e06a9 */
[----:B------:R-:W-:Y:S01]  /*ff80*/  LOP3.LUT R30, R17, R22, RZ, 0x3c, !PT ;  /* 0x00000016111e7212 */ /* 0x000fe200078e3cff */
[----:B------:R0:W-:Y:S01]  /*ff90*/  STSM.16.M88.4 [R150], R32 ;  /* 0x0000002096007844 */ /* 0x0001e20000000200 */
        /* <DEDUP_REMOVED lines=12> */
[----:B------:R-:W-:-:S02]  /*10060*/  MOV R19, R4 ;  /* 0x0000000400137202 */ /* 0x000fc40000000f00 */
[----:B------:R-:W-:Y:S01]  /*10070*/  MOV R17, R6 ;  /* 0x0000000600117202 */ /* 0x000fe20000000f00 */
[----:B0-----:R-:W-:Y:S01]  /*10080*/  IMAD.MOV.U32 R32, RZ, RZ, R37 ;  /* 0x000000ffff207224 */ /* 0x001fe200078e0025 */
[----:B------:R-:W-:Y:S02]  /*10090*/  MOV R22, R8 ;  /* 0x0000000800167202 */ /* 0x000fe40000000f00 */
[----:B------:R-:W-:Y:S02]  /*100a0*/  MOV R168, R10 ;  /* 0x0000000a00a87202 */ /* 0x000fe40000000f00 */
[----:B------:R-:W-:Y:S02]  /*100b0*/  MOV R160, R160 ;  /* 0x000000a000a07202 */ /* 0x000fe40000000f00 */
[----:B------:R-:W-:Y:S02]  /*100c0*/  F2FP.F16.F32.PACK_AB R4, R41, R178 ;  /* 0x000000b22904723e */ /* 0x000fe400000000ff */
[----:B------:R-:W-:-:S02]  /*100d0*/  F2FP.F16.F32.PACK_AB R5, R43, R42 ;  /* 0x0000002a2b05723e */ /* 0x000fc400000000ff */
[----:B------:R-:W-:Y:S02]  /*100e0*/  F2FP.F16.F32.PACK_AB R6, R45, R179 ;  /* 0x000000b32d06723e */ /* 0x000fe400000000ff */
[----:B------:R-:W-:Y:S02]  /*100f0*/  F2FP.F16.F32.PACK_AB R7, R47, R46 ;  /* 0x0000002e2f07723e */ /* 0x000fe400000000ff */
[----:B------:R-:W-:Y:S02]  /*10100*/  MOV R169, R14 ;  /* 0x0000000e00a97202 */ /* 0x000fe40000000f00 */
[----:B------:R-:W-:Y:S01]  /*10110*/  MOV R166, R166 ;  /* 0x000000a600a67202 */ /* 0x000fe20000000f00 */
[----:B------:R0:W-:Y:S01]  /*10120*/  STSM.16.M88.4 [R160], R4 ;  /* 0x00000004a0007844 */ /* 0x0001e20000000200 */
        /* <DEDUP_REMOVED lines=11> */
[----:B------:R-:W-:Y:S01]  /*101e0*/  MOV R164, R164 ;  /* 0x000000a400a47202 */ /* 0x000fe20000000f00 */
[----:B------:R1:W-:Y:S01]  /*101f0*/  STSM.16.M88.4 [R25], R12 ;  /* 0x0000000c19007844 */ /* 0x0003e20000000200 */
[----:B0-----:R-:W-:Y:S01]  /*10200*/  F2FP.F16.F32.PACK_AB R4, R65, R184 ;  /* 0x000000b84104723e */ /* 0x001fe200000000ff */
[----:B------:R-:W-:Y:S01]  /*10210*/  IMAD.MOV R33, RZ, RZ, -R32 ;  /* 0x000000ffff217224 */ /* 0x000fe200078e0a20 */
[----:B------:R-:W-:Y:S02]  /*10220*/  F2FP.F16.F32.PACK_AB R5, R67, R66 ;  /* 0x000000424305723e */ /* 0x000fe400000000ff */
[----:B------:R-:W-:Y:S01]  /*10230*/  F2FP.F16.F32.PACK_AB R6, R69, R185 ;  /* 0x000000b94506723e */ /* 0x000fe200000000ff */
[----:B------:R-:W-:Y:S01]  /*10240*/  IMAD R33, R170, R33, R37 ;  /* 0x00000021aa217224 */ /* 0x000fe200078e0225 */
[----:B------:R-:W-:-:S02]  /*10250*/  F2FP.F16.F32.PACK_AB R7, R71, R70 ;  /* 0x000000464707723e */ /* 0x000fc400000000ff */
[----:B------:R-:W-:Y:S02]  /*10260*/  MOV R162, R162 ;  /* 0x000000a200a27202 */ /* 0x000fe40000000f00 */
[----:B--2---:R-:W-:Y:S01]  /*10270*/  F2FP.F16.F32.PACK_AB R8, R73, R186 ;  /* 0x000000ba4908723e */ /* 0x004fe200000000ff */
[----:B------:R0:W-:Y:S01]  /*10280*/  STSM.16.M88.4 [R164], R4 ;  /* 0x00000004a4007844 */ /* 0x0001e20000000200 */
[----:B------:R-:W-:Y:S02]  /*10290*/  F2FP.F16.F32.PACK_AB R9, R75, R74 ;  /* 0x0000004a4b09723e */ /* 0x000fe400000000ff */
[----:B------:R-:W-:Y:S02]  /*102a0*/  F2FP.F16.F32.PACK_AB R10, R77, R187 ;  /* 0x000000bb4d0a723e */ /* 0x000fe400000000ff */
[----:B------:R-:W-:Y:S02]  /*102b0*/  F2FP.F16.F32.PACK_AB R11, R79, R78 ;  /* 0x0000004e4f0b723e */ /* 0x000fe400000000ff */
[----:B------:R-:W-:-:S02]  /*102c0*/  MOV R158, R158 ;  /* 0x0000009e009e7202 */ /* 0x000fc40000000f00 */
[----:B-1----:R-:W-:Y:S01]  /*102d0*/  F2FP.F16.F32.PACK_AB R12, R81, R188 ;  /* 0x000000bc510c723e */ /* 0x002fe200000000ff */
[----:B------:R1:W-:Y:S01]  /*102e0*/  STSM.16.M88.4 [R162], R8 ;  /* 0x00000008a2007844 */ /* 0x0003e20000000200 */
[----:B------:R-:W-:Y:S02]  /*102f0*/  F2FP.F16.F32.PACK_AB R13, R83, R82 ;  /* 0x00000052530d723e */ /* 0x000fe400000000ff */
[----:B------:R-:W-:Y:S02]  /*10300*/  F2FP.F16.F32.PACK_AB R14, R85, R189 ;  /* 0x000000bd550e723e */ /* 0x000fe400000000ff */
[----:B------:R-:W-:Y:S02]  /*10310*/  F2FP.F16.F32.PACK_AB R15, R87, R86 ;  /* 0x00000056570f723e */ /* 0x000fe400000000ff */
[----:B0-----:R-:W-:Y:S02]  /*10320*/  F2FP.F16.F32.PACK_AB R5, R36, R3 ;  /* 0x000000032405723e */ /* 0x001fe400000000ff */
[----:B------:R-:W-:Y:S01]  /*10330*/  SHF.R.S32.HI R3, RZ, 0x1f, R33 ;  /* 0x0000001fff037819 */ /* 0x000fe20000011421 */
[----:B------:R0:W-:Y:S01]  /*10340*/  STSM.16.M88.4 [R158], R12 ;  /* 0x0000000c9e007844 */ /* 0x0001e20000000200 */
[----:B------:R-:W-:-:S02]  /*10350*/  MOV R156, R156 ;  /* 0x0000009c009c7202 */ /* 0x000fc40000000f00 */
[----:B------:R-:W-:Y:S02]  /*10360*/  F2FP.F16.F32.PACK_AB R24, R89, R190 ;  /* 0x000000be5918723e */ /* 0x000fe400000000ff */
[----:B------:R-:W-:Y:S01]  /*10370*/  F2FP.F16.F32.PACK_AB R25, R91, R90 ;  /* 0x0000005a5b19723e */ /* 0x000fe200000000ff */
[----:B-1----:R-:W-:Y:S01]  /*10380*/  IMAD.U32 R9, RZ, RZ, UR5 ;  /* 0x00000005ff097e24 */ /* 0x002fe2000f8e00ff */
[----:B------:R-:W-:Y:S01]  /*10390*/  SHF.R.S32.HI R8, RZ, 0x1f, R32 ;  /* 0x0000001fff087819 */ /* 0x000fe20000011420 */
[----:B------:R-:W-:Y:S01]  /*103a0*/  ULDC UR5, c[0x0][0xa88] ;  /* 0x0002a20000057ab9 */ /* 0x000fe20000000800 */
[----:B------:R-:W-:Y:S02]  /*103b0*/  F2FP.F16.F32.PACK_AB R26, R93, R191 ;  /* 0x000000bf5d1a723e */ /* 0x000fe400000000ff */
[----:B------:R-:W-:Y:S02]  /*103c0*/  F2FP.F16.F32.PACK_AB R27, R95, R94 ;  /* 0x0000005e5f1b723e */ /* 0x000fe400000000ff */
[----:B------:R-:W-:-:S02]  /*103d0*/  MOV R154, R154 ;  /* 0x0000009a009a7202 */ /* 0x000fc40000000f00 */
[----:B------:R-:W-:Y:S01]  /*103e0*/  F2FP.F16.F32.PACK_AB R4, R97, R192 ;  /* 0x000000c06104723e */ /* 0x000fe200000000ff */
[----:B------:R1:W-:Y:S01]  /*103f0*/  STSM.16.M88.4 [R156], R24 ;  /* 0x000000189c007844 */ /* 0x0003e20000000200 */
[----:B0-----:R-:W-:Y:S01]  /*10400*/  IADD3 R12, P0, R32, UR6, RZ ;  /* 0x00000006200c7c10 */ /* 0x001fe2000ff1e0ff */
[----:B------:R-:W-:Y:S01]  /*10410*/  VIADD R14, R223, UR13 ;  /* 0x0000000ddf0e7c36 */ /* 0x000fe20008000000 */
[----:B------:R-:W-:Y:S02]  /*10420*/  F2FP.F16.F32.PACK_AB R6, R101, R193 ;  /* 0x000000c16506723e */ /* 0x000fe400000000ff */
[----:B------:R-:W-:Y:S01]  /*10430*/  IADD3.X R13, R8, UR7, R9, P0, !PT ;  /* 0x00000007080d7c10 */ /* 0x000fe200087fe409 */
[----:B------:R-:W-:Y:S01]  /*10440*/  ULDC.64 UR6, c[0x0][0xb88] ;  /* 0x0002e20000067ab9 */ /* 0x000fe20000000a00 */
[----:B------:R-:W-:Y:S01]  /*10450*/  F2FP.F16.F32.PACK_AB R7, R44, R40 ;  /* 0x000000282c07723e */ /* 0x000fe200000000ff */
[----:B------:R-:W-:Y:S01]  /*10460*/  IMAD R8, R3, UR6, RZ ;  /* 0x0000000603087c24 */ /* 0x000fe2000f8e02ff */
[----:B------:R-:W-:Y:S01]  /*10470*/  LOP3.LUT P0, RZ, R221, 0x3, RZ, 0xc0, !PT ;  /* 0x00000003ddff7812 */ /* 0x000fe2000780c0ff */
[C---:B------:R-:W-:Y:S01]  /*10480*/  IMAD.WIDE.U32 R12, R33.reuse, UR6, R12 ;  /* 0x00000006210c7c25 */ /* 0x040fe2000f8e000c */
[----:B------:R-:W-:Y:S01]  /*10490*/  MOV R152, R152 ;  /* 0x0000009800987202 */ /* 0x000fe20000000f00 */
[----:B------:R0:W-:Y:S01]  /*104a0*/  STSM.16.M88.4 [R154], R4 ;  /* 0x000000049a007844 */ /* 0x0001e20000000200 */
[----:B------:R-:W-:Y:S01]  /*104b0*/  F2FP.F16.F32.PACK_AB R9, R52, R48 ;  /* 0x000000303409723e */ /* 0x000fe200000000ff */
[----:B------:R-:W-:Y:S01]  /*104c0*/  IMAD R33, R33, UR7, R8 ;  /* 0x0000000721217c24 */ /* 0x000fe2000f8e0208 */
[----:B------:R-:W-:Y:S01]  /*104d0*/  ULDC.64 UR6, c[0x0][0xb50] ;  /* 0x0002d40000067ab9 */ /* 0x000fe20000000a00 */
[----:B------:R-:W-:Y:S01]  /*104e0*/  IMAD R3, R170, UR5, RZ ;  /* 0x00000005aa037c24 */ /* 0x000fe2000f8e02ff */
[----:B-1----:R-:W-:-:S02]  /*104f0*/  LEA R26, P3, R12, UR6, 0x2 ;  /* 0x000000060c1a7c11 */ /* 0x002fc4000f8610ff */
[----:B------:R-:W-:Y:S02]  /*10500*/  F2FP.F16.F32.PACK_AB R8, R105, R194 ;  /* 0x000000c26908723e */ /* 0x000fe400000000ff */
[----:B------:R-:W-:Y:S01]  /*10510*/  F2FP.F16.F32.PACK_AB R10, R109, R195 ;  /* 0x000000c36d0a723e */ /* 0x000fe200000000ff */
[----:B------:R-:W-:Y:S01]  /*10520*/  SHFL.IDX PT, R40, R26, RZ, 0x1c1f ;  /* 0x001c1fff1a287589 */ /* 0x000fe200000e0000 */
[----:B------:R-:W-:Y:S02]  /*10530*/  F2FP.F16.F32.PACK_AB R11, R60, R56 ;  /* 0x000000383c0b723e */ /* 0x000fe400000000ff */
[----:B------:R-:W-:Y:S01]  /*10540*/  ISETP.GE.OR P1, PT, R14, R3, P0 ;  /* 0x000000030e00720c */ /* 0x000fe20000726670 */
[----:B------:R-:W-:Y:S01]  /*10550*/  SHFL.IDX PT, R42, R26, 0x1, 0x1c1f ;  /* 0x003c1f001a2a7f89 */ /* 0x000fe200000e0000 */
[----:B------:R-:W-:Y:S01]  /*10560*/  F2FP.F16.F32.PACK_AB R15, R108, R104 ;  /* 0x000000686c0f723e */ /* 0x000fe200000000ff */
[----:B0-----:R-:W-:Y:S01]  /*10570*/  IMAD.IADD R5, R13, 0x1, R33 ;  /* 0x000000010d057824 */ /* 0x001fe200078e0221 */
[----:B------:R-:W-:Y:S01]  /*10580*/  F2FP.F16.F32.PACK_AB R6, R117, R197 ;  /* 0x000000c57506723e */ /* 0x000fe200000000ff */
[----:B------:R-:W-:Y:S01]  /*10590*/  VIADD R4, R14, 0x8 ;  /* 0x000000080e047836 */ /* 0x000fe20000000000 */
[----:B------:R0:W-:Y:S01]  /*105a0*/  STSM.16.M88.4 [R152], R8 ;  /* 0x0000000898007844 */ /* 0x0001e20000000200 */
[----:B------:R-:W-:-:S02]  /*105b0*/  F2FP.F16.F32.PACK_AB R7, R76, R72 ;  /* 0x000000484c07723e */ /* 0x000fc400000000ff */
[----:B------:R-:W-:Y:S02]  /*105c0*/  LEA.HI.X R27, R12, UR7, R5, 0x2, P3 ;  /* 0x000000070c1b7c11 */ /* 0x000fe400098f1405 */
[----:B------:R-:W-:Y:S02]  /*105d0*/  ISETP.GE.OR P0, PT, R4, R3, P0 ;  /* 0x000000030400720c */ /* 0x000fe40000706670 */
[----:B------:R-:W-:Y:S01]  /*105e0*/  F2FP.F16.F32.PACK_AB R4, R113, R196 ;  /* 0x000000c47104723e */ /* 0x000fe200000000ff */
[----:B------:R-:W1:Y:S01]  /*105f0*/  SHFL.IDX PT, R41, R27, RZ, 0x1c1f ;  /* 0x001c1fff1b297589 */ /* 0x000e6200000e0000 */
[----:B------:R-:W-:Y:S02]  /*10600*/  F2FP.F16.F32.PACK_AB R5, R68, R64 ;  /* 0x000000404405723e */ /* 0x000fe400000000ff */
[----:B------:R-:W-:Y:S01]  /*10610*/  F2FP.F16.F32.PACK_AB R12, R129, R128 ;  /* 0x00000080810c723e */ /* 0x000fe200000000ff */
[----:B------:R2:W3:Y:S01]  /*10620*/  SHFL.IDX PT, R43, R27, 0x1, 0x1c1f ;  /* 0x003c1f001b2b7f89 */ /* 0x0004e200000e0000 */
[----:B------:R-:W-:-:S02]  /*10630*/  F2FP.F16.F32.PACK_AB R13, R100, R96 ;  /* 0x00000060640d723e */ /* 0x000fc400000000ff */
[----:B------:R-:W-:Y:S01]  /*10640*/  F2FP.F16.F32.PACK_AB R14, R133, R132 ;  /* 0x00000084850e723e */ /* 0x000fe200000000ff */
[----:B------:R4:W-:Y:S01]  /*10650*/  STSM.16.M88.4 [R169], R4 ;  /* 0x00000004a9007844 */ /* 0x0009e20000000200 */
[----:B0-----:R-:W-:Y:S02]  /*10660*/  F2FP.F16.F32.PACK_AB R8, R121, R198 ;  /* 0x000000c67908723e */ /* 0x001fe400000000ff */
[----:B------:R-:W-:Y:S02]  /*10670*/  F2FP.F16.F32.PACK_AB R9, R84, R80 ;  /* 0x000000505409723e */ /* 0x000fe400000000ff */
[----:B------:R-:W-:Y:S02]  /*10680*/  F2FP.F16.F32.PACK_AB R10, R125, R124 ;  /* 0x0000007c7d0a723e */ /* 0x000fe400000000ff */
[----:B------:R-:W-:Y:S02]  /*10690*/  F2FP.F16.F32.PACK_AB R11, R92, R88 ;  /* 0x000000585c0b723e */ /* 0x000fe400000000ff */
[----:B------:R-:W-:-:S02]  /*106a0*/  F2FP.F16.F32.PACK_AB R24, R137, R136 ;  /* 0x000000888918723e */ /* 0x000fc400000000ff */
[----:B------:R-:W-:Y:S01]  /*106b0*/  F2FP.F16.F32.PACK_AB R25, R116, R112 ;  /* 0x000000707419723e */ /* 0x000fe200000000ff */
[----:B------:R0:W-:Y:S01]  /*106c0*/  STSM.16.M88.4 [R168], R8 ;  /* 0x00000008a8007844 */ /* 0x0001e20000000200 */
[----:B------:R-:W-:Y:S02]  /*106d0*/  F2FP.F16.F32.PACK_AB R26, R141, R140 ;  /* 0x0000008c8d1a723e */ /* 0x000fe400000000ff */
[----:B--2---:R-:W-:Y:S01]  /*106e0*/  F2FP.F16.F32.PACK_AB R27, R172, R120 ;  /* 0x00000078ac1b723e */ /* 0x004fe200000000ff */
[----:B------:R-:W-:Y:S01]  /*106f0*/  STSM.16.M88.4 [R22], R12 ;  /* 0x0000000c16007844 */ /* 0x000fe20000000200 */
[----:B------:R-:W-:Y:S01]  /*10700*/  F2FP.F16.F32.PACK_AB R172, R145, R144 ;  /* 0x0000009091ac723e */ /* 0x000fe200000000ff */
[----:B----4-:R-:W2:Y:S02]  /*10710*/  @P2 LDC R5, c[0x0][0xbec] ;  /* 0x0002fb00ff052b82 */ /* 0x010ea40000000800 */
[----:B------:R-:W-:Y:S04]  /*10720*/  STSM.16.M88.4 [R17], R24 ;  /* 0x0000001811007844 */ /* 0x000fe80000000200 */
[----:B------:R-:W-:Y:S02]  /*10730*/  STSM.16.M88.4 [R19], R172 ;  /* 0x000000ac13007844 */ /* 0x000fe40000000200 */
[----:B------:R-:W-:Y:S08]  /*10740*/  BAR.SYNC.DEFER_BLOCKING 0x1, 0x100 ;  /* 0x0044000000007b1d */ /* 0x000ff00000010000 */
[----:B0-----:R-:W0:Y:S01]  /*10750*/  @P2 LDC R9, c[0x0][0xbf0] ;  /* 0x0002fc00ff092b82 */ /* 0x001e220000000800 */
[----:B------:R-:W-:-:S02]  /*10760*/  UIMAD UR5, UR10, UR8, URZ ;  /* 0x000000080a0572a4 */ /* 0x000fc4000f8e023f */
[----:B------:R-:W-:Y:S02]  /*10770*/  UIMAD.WIDE.U32 UR6, UR11, UR8, URZ ;  /* 0x000000080b0672a5 */ /* 0x000fe4000f8e003f */
[----:B------:R-:W-:-:S03]  /*10780*/  UIMAD UR5, UR11, UR9, UR5 ;  /* 0x000000090b0572a4 */ /* 0x000fc6000f8e0205 */
[----:B------:R-:W-:Y:S01]  /*10790*/  ULDC.64 UR10, c[0x0][0xaf0] ;  /* 0x0002bc00000a7ab9 */ /* 0x000fe20000000a00 */
[----:B-1----:R1:W-:Y:S04]  /*107a0*/  @!P1 ST.E desc[UR16][R40.64], R0 ;  /* 0x0000000028009985 */ /* 0x0023e8000c101910 */
[----:B---3--:R3:W-:Y:S01]  /*107b0*/  @!P0 ST.E desc[UR16][R42.64], R2 ;  /* 0x000000022a008985 */ /* 0x0087e2000c101910 */
[----:B------:R-:W-:Y:S02]  /*107c0*/  UIMAD UR8, UR12, UR10, URZ ;  /* 0x0000000a0c0872a4 */ /* 0x000fe4000f8e023f */
[----:B------:R-:W-:Y:S01]  /*107d0*/  UIADD3 UR7, UR7, UR5, URZ ;  /* 0x0000000507077290 */ /* 0x000fe2000fffe03f */
[----:B------:R4:W5:Y:S01]  /*107e0*/  LD.E.128 R32, desc[UR16][R28.64] ;  /* 0x000000101c207980 */ /* 0x000962000c101d00 */
[----:B-1----:R-:W-:-:S03]  /*107f0*/  IMAD R0, R216, 0x20, R219 ;  /* 0x00000020d8007824 */ /* 0x002fc600078e02db */
[----:B------:R4:W5:Y:S01]  /*10800*/  LD.E.128 R36, desc[UR16][R20.64] ;  /* 0x0000001014247980 */ /* 0x000962000c101d00 */
[----:B---3--:R-:W-:Y:S01]  /*10810*/  VIADD R2, R0, UR13 ;  /* 0x0000000d00027c36 */ /* 0x008fe20008000000 */
[----:B------:R-:W-:Y:S02]  /*10820*/  UIMAD UR5, UR14, UR11, UR8 ;  /* 0x0000000b0e0572a4 */ /* 0x000fe4000f8e0208 */
[----:B------:R-:W5:Y:S01]  /*10830*/  LD.E.128 R96, desc[UR16][R98.64] ;  /* 0x0000001062607980 */ /* 0x000f62000c101d00 */
[----:B--2---:R-:W-:Y:S01]  /*10840*/  @P2 IMAD.HI.U32 R0, R2, R5, RZ ;  /* 0x0000000502002227 */ /* 0x004fe200078e00ff */
[----:B------:R-:W-:Y:S02]  /*10850*/  UIMAD.WIDE.U32 UR6, UR14, UR10, UR6 ;  /* 0x0000000a0e0672a5 */ /* 0x000fe4000f8e0006 */
[----:B------:R-:W5:Y:S01]  /*10860*/  LD.E.128 R100, desc[UR16][R102.64] ;  /* 0x0000001066647980 */ /* 0x000f62000c101d00 */
[----:B------:R-:W-:Y:S01]  /*10870*/  ULDC.64 UR8, c[0x0][0xae0] ;  /* 0x0002b80000087ab9 */ /* 0x000fe20000000a00 */
[----:B------:R-:W-:Y:S01]  /*10880*/  IMAD.MOV.U32 R7, RZ, RZ, R2 ;  /* 0x000000ffff077224 */ /* 0x000fe200078e0002 */
[----:B0-----:R-:W-:Y:S01]  /*10890*/  @P2 SHF.R.U32.HI R7, RZ, R9, R0 ;  /* 0x00000009ff072219 */ /* 0x001fe20000011600 */
[----:B------:R-:W-:Y:S01]  /*108a0*/  UIADD3 UR5, UR7, UR5, URZ ;  /* 0x0000000507057290 */ /* 0x000fe2000fffe03f */
[----:B------:R-:W5:Y:S02]  /*108b0*/  LD.E.128 R104, desc[UR16][R106.64] ;  /* 0x000000106a687980 */ /* 0x000f64000c101d00 */
[--C-:B------:R-:W-:Y:S01]  /*108c0*/  SHF.R.S32.HI R0, RZ, 0x1f, R7.reuse ;  /* 0x0000001fff007819 */ /* 0x100fe20000011407 */
[----:B------:R-:W-:Y:S01]  /*108d0*/  IMAD.MOV R9, RZ, RZ, -R7 ;  /* 0x000000ffff097224 */ /* 0x000fe200078e0a07 */
[----:B------:R-:W5:Y:S01]  /*108e0*/  LD.E.128 R108, desc[UR16][R110.64] ;  /* 0x000000106e6c7980 */ /* 0x000f62000c101d00 */
[----:B------:R-:W-:-:S02]  /*108f0*/  IMAD.U32 R5, RZ, RZ, UR7 ;  /* 0x00000007ff057e24 */ /* 0x000fc4000f8e00ff */
[----:B------:R-:W-:Y:S01]  /*10900*/  IMAD R0, R0, UR8, RZ ;  /* 0x0000000800007c24 */ /* 0x000fe2000f8e02ff */
[----:B------:R-:W5:Y:S01]  /*10910*/  LD.E.128 R112, desc[UR16][R114.64] ;  /* 0x0000001072707980 */ /* 0x000f62000c101d00 */
[----:B------:R-:W-:Y:S02]  /*10920*/  IMAD R9, R170, R9, R2 ;  /* 0x00000009aa097224 */ /* 0x000fe400078e0202 */
[----:B------:R-:W-:Y:S01]  /*10930*/  IMAD.U32 R4, RZ, RZ, UR6 ;  /* 0x00000006ff047e24 */ /* 0x000fe2000f8e00ff */
[----:B------:R-:W5:Y:S01]  /*10940*/  LD.E.128 R116, desc[UR16][R118.64] ;  /* 0x0000001076747980 */ /* 0x000f62000c101d00 */
[----:B------:R-:W-:Y:S01]  /*10950*/  IMAD.U32 R5, RZ, RZ, UR5 ;  /* 0x00000005ff057e24 */ /* 0x000fe2000f8e00ff */
[----:B------:R-:W-:Y:S01]  /*10960*/  ULDC.64 UR6, c[0x0][0xad8] ;  /* 0x0002b60000067ab9 */ /* 0x000fe20000000a00 */
[----:B------:R-:W-:Y:S01]  /*10970*/  IMAD R11, R7, UR9, R0 ;  /* 0x00000009070b7c24 */ /* 0x000fe2000f8e0200 */
[----:B------:R-:W5:Y:S01]  /*10980*/  LD.E.128 R120, desc[UR16][R122.64] ;  /* 0x000000107a787980 */ /* 0x000f62000c101d00 */
[----:B------:R-:W-:-:S03]  /*10990*/  SHF.R.S32.HI R0, RZ, 0x1f, R9 ;  /* 0x0000001fff007819 */ /* 0x000fc60000011409 */
[----:B------:R-:W5:Y:S01]  /*109a0*/  LD.E.128 R124, desc[UR16][R126.64] ;  /* 0x000000107e7c7980 */ /* 0x000f62000c101d00 */
[----:B------:R-:W-:-:S03]  /*109b0*/  IMAD.WIDE.U32 R4, R7, UR8, R4 ;  /* 0x0000000807047c25 */ /* 0x000fc6000f8e0004 */
        /* <DEDUP_REMOVED lines=27> */
[----:B0-----:R4:W0:Y:S01]  /*10b70*/  SHFL.IDX PT, R10, R2, RZ, 0x181f ;  /* 0x00181fff020a7589 */ /* 0x00182200000e0000 */
[----:B------:R-:W-:-:S02]  /*10b80*/  PRMT R199, RZ, 0x654, R199 ;  /* 0x00000654ffc77816 */ /* 0x000fc400000000c7 */
[----:B------:R-:W-:Y:S02]  /*10b90*/  ISETP.GE.AND P0, PT, R0, R3, PT ;  /* 0x000000030000720c */ /* 0x000fe40003f06270 */
[----:B------:R4:W1:Y:S01]  /*10ba0*/  SHFL.IDX PT, R0, R12, RZ, 0x181f ;  /* 0x00181fff0c007589 */ /* 0x00086200000e0000 */
        /* <DEDUP_REMOVED lines=20> */
.L_x_2406:
[----:B------:R-:W-:Y:S05]  /*10cf0*/  BSYNC B1 ;  /* 0x0000000000017941 */ /* 0x000fea0003800000 */
.L_x_2405:
[----:B-1----:R1:W3:Y:S01]  /*10d00*/  SHFL.IDX PT, R0, R12, 0x1, 0x181f ;  /* 0x00381f000c007f89 */ /* 0x0022e200000e0000 */
[----:B------:R-:W-:Y:S03]  /*10d10*/  BSSY B1, `(.L_x_2407) ;  /* 0x0000015000017945 */ /* 0x000fe60003800000 */
[----:B0-2---:R1:W0:Y:S01]  /*10d20*/  SHFL.IDX PT, R10, R2, 0x1, 0x181f ;  /* 0x00381f00020a7f89 */ /* 0x00522200000e0000 */
        /* <DEDUP_REMOVED lines=19> */
.L_x_2408:
[----:B------:R-:W-:Y:S05]  /*10e60*/  BSYNC B1 ;  /* 0x0000000000017941 */ /* 0x000fea0003800000 */
.L_x_2407:
[----:B---3--:R3:W1:Y:S01]  /*10e70*/  SHFL.IDX PT, R0, R12, 0x2, 0x181f ;  /* 0x00581f000c007f89 */ /* 0x00866200000e0000 */
        /* <DEDUP_REMOVED lines=12> */
[----:B-1----:R-:W-:Y:S02]  /*10f40*/  @!P3 LEA.HI.X R5, R18, R0, R229, 0x1, P6 ;  /* 0x000000001205b211 */ /* 0x002fe400030f0ce5 */
        /* <DEDUP_REMOVED lines=8> */
.L_x_2410:
[----:B------:R-:W-:Y:S05]  /*10fd0*/  BSYNC B1 ;  /* 0x0000000000017941 */ /* 0x000fea0003800000 */
.L_x_2409:
[----:B-1----:R-:W-:Y:S01]  /*10fe0*/  VIADD R0, R14, 0x60 ;  /* 0x000000600e007836 */ /* 0x002fe20000000000 */
[----:B---34-:R-:W3:Y:S04]  /*10ff0*/  SHFL.IDX PT, R12, R12, 0x3, 0x181f ;  /* 0x00781f000c0c7f89 */ /* 0x018ee800000e0000 */
[----:B------:R-:W-:Y:S01]  /*11000*/  ISETP.GE.AND P0, PT, R0, R3, PT ;  /* 0x000000030000720c */ /* 0x000fe20003f06270 */
[----:B--2---:R4:W1:-:S12]  /*11010*/  SHFL.IDX PT, R8, R2, 0x3, 0x181f ;  /* 0x00781f0002087f89 */ /* 0x00485800000e0000 */
[----:B----4-:R-:W-:Y:S05]  /*11020*/  @P0 BRA `(.L_x_2411) ;  /* 0x0000000c005c0947 */ /* 0x010fea0003800000 */
[----:B------:R-:W-:Y:S01]  /*11030*/  ULDC UR5, c[0x0][0xac8] ;  /* 0x0002b20000057ab9 */ /* 0x000fe20000000800 */
[----:B------:R-:W-:Y:S01]  /*11040*/  ULDC.64 UR6, c[0x0][0x208] ;  /* 0x0000820000067ab9 */ /* 0x000fe20000000a00 */
[----:B------:R-:W-:Y:S02]  /*11050*/  ISETP.GE.AND P3, PT, R18, UR5, PT ;  /* 0x0000000512007c0c */ /* 0x000fe4000bf66270 */
[----:B------:R-:W-:Y:S02]  /*11060*/  ISETP.GE.AND P4, PT, R214, UR5, PT ;  /* 0x00000005d6007c0c */ /* 0x000fe4000bf86270 */
[----:B------:R-:W-:-:S09]  /*11070*/  ISETP.GE.AND P5, PT, R213, UR5, PT ;  /* 0x00000005d5007c0c */ /* 0x000fd2000bfa6270 */
[-C--:B-1----:R-:W-:Y:S02]  /*11080*/  @!P3 LEA R2, P0, R18, R8.reuse, 0x1 ;  /* 0x000000081202b211 */ /* 0x082fe400078008ff */
[----:B------:R-:W-:Y:S02]  /*11090*/  @!P4 LEA R4, P1, R214, R8, 0x1 ;  /* 0x00000008d604c211 */ /* 0x000fe400078208ff */
[----:B---3--:R-:W-:Y:S02]  /*110a0*/  @!P3 LEA.HI.X R3, R18, R12, R229, 0x1, P0 ;  /* 0x0000000c1203b211 */ /* 0x008fe400000f0ce5 */
        /* <DEDUP_REMOVED lines=13> */
.L_x_2404:
        /* <DEDUP_REMOVED lines=14> */
[----:B------:R-:W-:-:S13]  /*11260*/  R2UR UR5, R22 ;  /* 0x00000000160572ca */ /* 0x000fda00000e0000 */
        /* <DEDUP_REMOVED lines=41> */
.L_x_2413:
[----:B------:R-:W-:Y:S05]  /*11500*/  BSYNC B1 ;  /* 0x0000000000017941 */ /* 0x000fea0003800000 */
.L_x_2412:
[----:B------:R-:W-:Y:S01]  /*11510*/  R2UR UR12, R22 ;  /* 0x00000000160c72ca */ /* 0x000fe200000e0000 */
[----:B------:R-:W-:Y:S01]  /*11520*/  ULDC.64 UR10, c[0x0][0xae8] ;  /* 0x0002ba00000a7ab9 */ /* 0x000fe20000000a00 */
[----:B------:R-:W-:Y:S01]  /*11530*/  R2UR UR14, R217 ;  /* 0x00000000d90e72ca */ /* 0x000fe200000e0000 */
[----:B------:R-:W-:Y:S01]  /*11540*/  UIMAD UR5, UR8, UR10, URZ ;  /* 0x0000000a080572a4 */ /* 0x000fe2000f8e023f */
[----:B------:R-:W-:Y:S01]  /*11550*/  R2UR UR13, R218 ;  /* 0x00000000da0d72ca */ /* 0x000fe200000e0000 */
[----:B------:R-:W-:Y:S08]  /*11560*/  BSSY B1, `(.L_x_2414) ;  /* 0x000003e000017945 */ /* 0x000ff00003800000 */
[----:B------:R-:W-:-:S02]  /*11570*/  VIADD R6, R6, UR12 ;  /* 0x0000000c06067c36 */ /* 0x000fc40008000000 */
[----:B------:R-:W-:Y:S02]  /*11580*/  UIMAD.WIDE.U32 UR6, UR14, UR10, URZ ;  /* 0x0000000a0e0672a5 */ /* 0x000fe4000f8e003f */
[----:B------:R-:W-:Y:S01]  /*11590*/  UIMAD UR5, UR14, UR11, UR5 ;  /* 0x0000000b0e0572a4 */ /* 0x000fe2000f8e0205 */
[----:B0-----:R-:W-:Y:S02]  /*115a0*/  @P1 IMAD.HI.U32 R0, R6, R9, RZ ;  /* 0x0000000906001227 */ /* 0x001fe400078e00ff */
[----:B------:R-:W-:Y:S01]  /*115b0*/  ULDC.64 UR10, c[0x0][0xaf0] ;  /* 0x0002bc00000a7ab9 */ /* 0x000fe20000000a00 */
[----:B------:R-:W-:Y:S01]  /*115c0*/  UIADD3 UR7, UR7, UR5, URZ ;  /* 0x0000000507077290 */ /* 0x000fe2000fffe03f */
[----:B--2---:R-:W-:Y:S01]  /*115d0*/  IMAD.MOV.U32 R5, RZ, RZ, R6 ;  /* 0x000000ffff057224 */ /* 0x004fe200078e0006 */
[----:B------:R-:W-:Y:S01]  /*115e0*/  UIMAD UR5, UR9, UR10, URZ ;  /* 0x0000000a090572a4 */ /* 0x000fe2000f8e023f */
[----:B-1----:R-:W-:Y:S01]  /*115f0*/  @P1 SHF.R.U32.HI R5, RZ, R11, R0 ;  /* 0x0000000bff051219 */ /* 0x002fe20000011600 */
        /* <DEDUP_REMOVED lines=18> */
[----:B------:R-:W-:Y:S02]  /*11720*/  VIADD R6, R219, UR12 ;  /* 0x0000000cdb067c36 */ /* 0x000fe40008000000 */
        /* <DEDUP_REMOVED lines=33> */
.L_x_2415:
[----:B------:R-:W-:Y:S05]  /*11940*/  BSYNC B1 ;  /* 0x0000000000017941 */ /* 0x000fea0003800000 */
.L_x_2414:
        /* <DEDUP_REMOVED lines=22> */
.L_x_2417:
[----:B------:R-:W-:Y:S05]  /*11ab0*/  BSYNC B1 ;  /* 0x0000000000017941 */ /* 0x000fea0003800000 */
.L_x_2416:
        /* <DEDUP_REMOVED lines=22> */
.L_x_2419:
[----:B------:R-:W-:Y:S05]  /*11c20*/  BSYNC B1 ;  /* 0x0000000000017941 */ /* 0x000fea0003800000 */
.L_x_2418:
        /* <DEDUP_REMOVED lines=23> */
.L_x_2411:
[----:B------:R-:W-:Y:S05]  /*11da0*/  BSYNC B0 ;  /* 0x0000000000007941 */ /* 0x000fea0003800000 */
.L_x_2403:
[----:B------:R-:W-:Y:S02]  /*11db0*/  ULDC UR5, c[0x0][0xc38] ;  /* 0x00030e0000057ab9 */ /* 0x000fe40000000800 */
[----:B------:R-:W-:-:S06]  /*11dc0*/  UISETP.GE.AND UP0, UPT, UR4, UR5, UPT ;  /* 0x000000050400728c */ /* 0x000fcc000bf06270 */
[----:B------:R-:W-:-:S13]  /*11dd0*/  PLOP3.LUT P0, PT, PT, PT, UP0, 0x80, 0x0 ;  /* 0x000000000000781c */ /* 0x000fda0003f0f008 */
[----:B------:R-:W-:Y:S05]  /*11de0*/  @!P0 BRA `(.L_x_2420) ;  /* 0xfffffef000048947 */ /* 0x000fea000383ffff */
[----:B------:R-:W-:Y:S05]  /*11df0*/  EXIT ;  /* 0x000000000000794d */ /* 0x000fea0003800000 */
.L_x_2368:
[----:B------:R-:W-:-:S08]  /*11e00*/  NOP ;  /* 0x0000000000007918 */ /* 0x000fd00000000000 */
[----:B0-----:R-:W0:-:S00]  /*11e10*/  USETMAXREG.DEALLOC.CTAPOOL 0x18 ;  /* 0x00000018000079c8 */ /* 0x001e0000080e0500 */
[----:B0-----:R-:W-:-:S06]  /*11e20*/  LOP3.LUT R0, R0, 0x3, RZ, 0xc0, !PT ;  /* 0x0000000300007812 */ /* 0x001fcc00078ec0ff */
[----:B------:R-:W0:Y:S01]  /*11e30*/  S2UR UR6, SR_CTAID.X ;  /* 0x00000000000679c3 */ /* 0x000e220000002500 */
[----:B------:R-:W-:Y:S01]  /*11e40*/  IMAD.MOV.U32 R18, RZ, RZ, RZ ;  /* 0x000000ffff127224 */ /* 0x000fe200078e00ff */
[----:B------:R-:W1:Y:S02]  /*11e50*/  SHFL.IDX PT, R0, R0, RZ, 0x1f ;  /* 0x00001fff00007589 */ /* 0x000e6400000e0000 */
[----:B-1----:R-:W-:-:S04]  /*11e60*/  ISETP.NE.AND P0, PT, R0, RZ, PT ;  /* 0x000000ff0000720c */ /* 0x002fc80003f05270 */
[----:B------:R-:W0:Y:S01]  /*11e70*/  LDC R0, c[0x0][0xc38] ;  /* 0x00030e00ff007b82 */ /* 0x000e220000000800 */
[----:B------:R-:W-:-:S05]  /*11e80*/  P2R R2, PR, RZ, 0x1 ;  /* 0x00000001ff027803 */ /* 0x000fca0000000000 */
[----:B------:R1:W-:Y:S03]  /*11e90*/  STL [R1+0x20], R2 ;  /* 0x0000200201007387 */ /* 0x0003e60000100800 */
[----:B------:R-:W-:Y:S06]  /*11ea0*/  @P0 BAR.ARV 0x4, 0x180 ;  /* 0x0106000000000b1d */ /* 0x000fec0000002000 */
[----:B------:R1:W-:Y:S01]  /*11eb0*/  STL [R1+0x1c], RZ ;  /* 0x00001cff01007387 */ /* 0x0003e20000100800 */
[----:B0-----:R-:W-:Y:S01]  /*11ec0*/  ISETP.LE.AND P0, PT, R0, UR6, PT ;  /* 0x0000000600007c0c */ /* 0x001fe2000bf03270 */
[----:B------:R-:W-:-:S05]  /*11ed0*/  IMAD.MOV.U32 R0, RZ, RZ, 0x1 ;  /* 0x00000001ff007424 */ /* 0x000fca00078e00ff */
[----:B------:R1:W-:Y:S07]  /*11ee0*/  STL [R1+0x4], R0 ;  /* 0x0000040001007387 */ /* 0x0003ee0000100800 */
[----:B------:R-:W-:Y:S05]  /*11ef0*/  @P0 BRA `(.L_x_2421) ;  /* 0x0000005000500947 */ /* 0x000fea0003800000 */
[----:B------:R-:W0:Y:S01]  /*11f00*/  S2R R6, SR_TID.X ;  /* 0x0000000000067919 */ /* 0x000e220000002100 */
[----:B------:R-:W2:Y:S01]  /*11f10*/  S2UR UR5, SR_CgaCtaId ;  /* 0x00000000000579c3 */ /* 0x000ea20000008800 */
[----:B------:R-:W-:Y:S01]  /*11f20*/  UMOV UR4, 0x400 ;  /* 0x0000040000047882 */ /* 0x000fe20000000000 */
[----:B------:R-:W-:Y:S01]  /*11f30*/  IMAD.MOV.U32 R18, RZ, RZ, RZ ;  /* 0x000000ffff127224 */ /* 0x000fe200078e00ff */
[----:B------:R-:W-:Y:S01]  /*11f40*/  ULDC UR43, c[0x0][0xc] ;  /* 0x00000300002b7ab9 */ /* 0x000fe20000000800 */
[----:B------:R-:W-:Y:S01]  /*11f50*/  ULDC.64 UR38, c[0x0][0x198] ;  /* 0x0000660000267ab9 */ /* 0x000fe20000000a00 */
[----:B--2---:R-:W-:-:S06]  /*11f60*/  ULEA UR4, UR5, UR4, 0x18 ;  /* 0x0000000405047291 */ /* 0x004fcc000f8ec03f */
[----:B------:R-:W-:Y:S01]  /*11f70*/  IMAD.U32 R17, RZ, RZ, UR4 ;  /* 0x00000004ff117e24 */ /* 0x000fe2000f8e00ff */
[C---:B0-----:R-:W-:Y:S01]  /*11f80*/  LOP3.LUT R5, R6.reuse, 0x7f, RZ, 0xc0, !PT ;  /* 0x0000007f06057812 */ /* 0x041fe200078ec0ff */
[----:B-1----:R-:W-:-:S05]  /*11f90*/  IMAD.SHL.U32 R0, R6, 0x8, RZ ;  /* 0x0000000806007824 */ /* 0x002fca00078e00ff */
        /* <DEDUP_REMOVED lines=13> */
[----:B------:R1:W-:Y:S04]  /*12070*/  STL [R1+0x4], R2 ;  /* 0x0000040201007387 */ /* 0x0003e80000100800 */
[----:B------:R2:W-:Y:S01]  /*12080*/  STL [R1+0x1c], RZ ;  /* 0x00001cff01007387 */ /* 0x0005e20000100800 */
[----:B0-----:R-:W-:-:S02]  /*12090*/  LOP3.LUT R3, R0, 0x40, RZ, 0xfc, !PT ;  /* 0x0000004000037812 */ /* 0x001fc400078efcff */
[C---:B-1----:R-:W-:Y:S02]  /*120a0*/  LOP3.LUT R2, R0.reuse, 0x80, RZ, 0xfc, !PT ;  /* 0x0000008000027812 */ /* 0x042fe400078efcff */
[----:B--2---:R-:W-:-:S07]  /*120b0*/  LOP3.LUT R0, R0, 0xc0, RZ, 0xfc, !PT ;  /* 0x000000c000007812 */ /* 0x004fce00078efcff */
.L_x_2522:
        /* <DEDUP_REMOVED lines=14> */
[----:B01-3--:R-:W-:Y:S05]  /*121a0*/  @!P0 BRA `(.L_x_2422) ;  /* 0x0000000000208947 */ /* 0x00bfea0003800000 */
        /* <DEDUP_REMOVED lines=8> */
.L_x_2422:
[----:B------:R-:W-:Y:S01]  /*12230*/  ULDC UR9, c[0x0][0xc54] ;  /* 0x0003150000097ab9 */ /* 0x000fe20000000800 */
[----:B------:R-:W-:Y:S01]  /*12240*/  UMOV UR5, UR8 ;  /* 0x0000000800057c82 */ /* 0x000fe20008000000 */
[----:B------:R-:W-:-:S11]  /*12250*/  UISETP.NE.AND UP0, UPT, UR9, 0x1, UPT ;  /* 0x000000010900788c */ /* 0x000fd6000bf05270 */
[----:B------:R-:W-:Y:S02]  /*12260*/  @UP0 ULDC.64 UR10, c[0x0][0xc58] ;  /* 0x00031600000a0ab9 */ /* 0x000fe40000000a00 */
[----:B------:R-:W-:-:S04]  /*12270*/  UIMAD.WIDE.U32 UR6, UR8, UR10, URZ ;  /* 0x0000000a080672a5 */ /* 0x000fc8000f8e003f */
[----:B------:R-:W-:-:S04]  /*12280*/  @UP0 USHF.R.U32.HI UR5, URZ, UR11, UR7 ;  /* 0x0000000b3f050299 */ /* 0x000fc80008011607 */
[----:B------:R-:W-:-:S12]  /*12290*/  UIMAD UR6, UR5, UR9, URZ ;  /* 0x00000009050672a4 */ /* 0x000fd8000f8e023f */
.L_x_2423:
[----:B------:R-:W-:Y:S01]  /*122a0*/  ULOP3.LUT UR42, URZ, UR5, URZ, 0x33, !UPT ;  /* 0x000000053f2a7292 */ /* 0x000fe2000f8e333f */
[----:B------:R-:W-:Y:S01]  /*122b0*/  BSSY B7, `(.L_x_2424) ;  /* 0x00004bb000077945 */ /* 0x000fe20003800000 */
[----:B------:R-:W-:Y:S01]  /*122c0*/  ULDC UR7, c[0x0][0x448] ;  /* 0x0001120000077ab9 */ /* 0x000fe20000000800 */
[----:B------:R-:W-:Y:S01]  /*122d0*/  ULDC UR5, c[0x0][0xc3c] ;  /* 0x00030f0000057ab9 */ /* 0x000fe20000000800 */
[----:B------:R-:W-:Y:S02]  /*122e0*/  UISETP.NE.AND UP1, UPT, UR7, 0x1, UPT ;  /* 0x000000010700788c */ /* 0x000fe4000bf25270 */
[----:B------:R-:W-:Y:S01]  /*122f0*/  UIADD3 UR42, UR42, UR5, URZ ;  /* 0x000000052a2a7290 */ /* 0x000fe2000fffe03f */
[----:B------:R-:W-:Y:S01]  /*12300*/  ULDC.64 UR10, c[0x0][0x418] ;  /* 0x00010600000a7ab9 */ /* 0x000fe20000000a00 */
[----:B------:R-:W-:Y:S02]  /*12310*/  UIADD3 UR5, UR8, -UR6, URZ ;  /* 0x8000000608057290 */ /* 0x000fe4000fffe03f */
[----:B------:R-:W-:-:S02]  /*12320*/  UISETP.NE.U32.AND UP0, UPT, UR10, URZ, UPT ;  /* 0x0000003f0a00728c */ /* 0x000fc4000bf05070 */
[----:B------:R-:W-:Y:S02]  /*12330*/  USHF.L.U32 UR8, UR42, 0x7, URZ ;  /* 0x000000072a087899 */ /* 0x000fe4000800063f */
[----:B------:R-:W-:Y:S01]  /*12340*/  UISETP.NE.AND.EX UP0, UPT, UR11, URZ, UPT, UP0 ;  /* 0x0000003f0b00728c */ /* 0x000fe2000bf05300 */
[----:B------:R-:W-:Y:S01]  /*12350*/  ULDC UR7, c[0x0][0x288] ;  /* 0x0000a20000077ab9 */ /* 0x000fe20000000800 */
[----:B------:R-:W-:Y:S01]  /*12360*/  UIADD3 UR8, UR8, 0x7f, URZ ;  /* 0x0000007f08087890 */ /* 0x000fe2000fffe03f */
[----:B------:R-:W-:Y:S01]  /*12370*/  ULDC UR6, c[0x0][0x424] ;  /* 0x0001090000067ab9 */ /* 0x000fe20000000800 */
[----:B------:R-:W-:Y:S02]  /*12380*/  UIADD3 UR13, -UR7, 0x50, URZ ;  /* 0x00000050070d7890 */ /* 0x000fe4000fffe13f */
[----:B------:R-:W-:Y:S01]  /*12390*/  USEL UR9, UR6, 0x1, UP0 ;  /* 0x0000000106097887 */ /* 0x000fe20008000000 */
[----:B------:R-:W-:Y:S01]  /*123a0*/  @UP1 ULDC UR7, c[0x0][0x44c] ;  /* 0x0001130000071ab9 */ /* 0x000fe20000000800 */
[----:B------:R-:W-:Y:S01]  /*123b0*/  ULDC UR12, c[0x0][0x2f0] ;  /* 0x0000bc00000c7ab9 */ /* 0x000fe20000000800 */
[----:B------:R-:W-:Y:S01]  /*123c0*/  UIMAD.WIDE.U32 UR6, UR8, UR7, URZ ;  /* 0x00000007080672a5 */ /* 0x000fe2000f8e003f */
[----:B------:R-:W-:Y:S01]  /*123d0*/  @UP1 ULDC UR14, c[0x0][0x450] ;  /* 0x00011400000e1ab9 */ /* 0x000fe20000000800 */
[----:B------:R-:W-:-:S02]  /*123e0*/  UIMAD UR13, UR9, UR12, UR13 ;  /* 0x0000000c090d72a4 */ /* 0x000fc4000f8e020d */
[----:B------:R-:W-:Y:S02]  /*123f0*/  @UP1 USHF.R.U32.HI UR8, URZ, UR14, UR7 ;  /* 0x0000000e3f081299 */ /* 0x000fe40008011607 */
[----:B------:R-:W-:Y:S02]  /*12400*/  UIMAD UR6, UR9, UR12, 0x4f ;  /* 0x0000004f090674a4 */ /* 0x000fe4000f8e020c */
[----:B------:R-:W-:Y:S02]  /*12410*/  UIADD3 UR8, UR13, UR8, URZ ;  /* 0x000000080d087290 */ /* 0x000fe4000fffe03f */
[----:B------:R-:W-:Y:S02]  /*12420*/  UIMAD.WIDE UR6, UR6, 0x66666667, URZ ;  /* 0x66666667060678a5 */ /* 0x000fe4000f8e023f */
[----:B------:R-:W-:Y:S02]  /*12430*/  UIMAD.WIDE UR8, UR8, 0x66666667, URZ ;  /* 0x66666667080878a5 */ /* 0x000fe4000f8e023f */
[----:B------:R-:W-:-:S02]  /*12440*/  USHF.R.U32.HI UR12, URZ, 0x1f, UR7 ;  /* 0x0000001f3f0c7899 */ /* 0x000fc40008011607 */
[----:B------:R-:W-:Y:S01]  /*12450*/  USHF.R.U32.HI UR6, URZ, 0x1f, UR9 ;  /* 0x0000001f3f067899 */ /* 0x000fe20008011609 */
[----:B------:R-:W-:Y:S01]  /*12460*/  ULDC UR11, c[0x0][0xc48] ;  /* 0x00031200000b7ab9 */ /* 0x000fe20000000800 */
[----:B------:R-:W-:Y:S02]  /*12470*/  ULEA.HI.SX32 UR12, UR7, UR12, 0x1b ;  /* 0x0000000c070c7291 */ /* 0x000fe4000f8fda3f */
[----:B------:R-:W-:Y:S02]  /*12480*/  ULEA.HI.SX32 UR6, UR9, UR6, 0x1b ;  /* 0x0000000609067291 */ /* 0x000fe4000f8fda3f */
[----:B------:R-:W-:Y:S02]  /*12490*/  UISETP.NE.AND UP0, UPT, UR11, 0x1, UPT ;  /* 0x000000010b00788c */ /* 0x000fe4000bf05270 */
[----:B------:R-:W-:Y:S01]  /*124a0*/  UISETP.LT.AND UP1, UPT, UR12, UR6, UPT ;  /* 0x000000060c00728c */ /* 0x000fe2000bf21270 */
[----:B------:R-:W-:-:S03]  /*124b0*/  ULDC UR10, c[0x0][0xc54] ;  /* 0x00031500000a7ab9 */ /* 0x000fc60000000800 */
[----:B------:R-:W-:Y:S02]  /*124c0*/  USEL UR41, UR12, UR6, UP1 ;  /* 0x000000060c297287 */ /* 0x000fe40008800000 */
[----:B------:R-:W-:-:S03]  /*124d0*/  UIMAD UR10, UR4, UR10, UR5 ;  /* 0x0000000a040a72a4 */ /* 0x000fc6000f8e0205 */
[----:B------:R-:W-:Y:S01]  /*124e0*/  @UP0 ULDC UR4, c[0x0][0xc4c] ;  /* 0x0003130000040ab9 */ /* 0x000fe20000000800 */
[----:B------:R-:W-:Y:S01]  /*124f0*/  ISETP.LT.AND P0, PT, RZ, UR41, PT ;  /* 0x00000029ff007c0c */ /* 0x000fe2000bf01270 */
[----:B------:R-:W-:Y:S01]  /*12500*/  UIMAD.WIDE.U32 UR4, UR10, UR4, URZ ;  /* 0x000000040a0472a5 */ /* 0x000fe2000f8e003f */
[----:B------:R-:W-:Y:S01]  /*12510*/  @UP0 ULDC UR7, c[0x0][0xc50] ;  /* 0x0003140000070ab9 */ /* 0x000fe20000000800 */
[----:B------:R-:W-:Y:S02]  /*12520*/  UMOV UR40, UR10 ;  /* 0x0000000a00287c82 */ /* 0x000fe40008000000 */
[----:B------:R-:W-:-:S04]  /*12530*/  @UP0 USHF.R.U32.HI UR40, URZ, UR7, UR5 ;  /* 0x000000073f280299 */ /* 0x000fc80008011605 */
[----:B------:R-:W-:-:S04]  /*12540*/  UIADD3 UR36, -UR40, URZ, URZ ;  /* 0x0000003f28247290 */ /* 0x000fc8000fffe13f */
[----:B------:R-:W-:Y:S01]  /*12550*/  UIMAD UR36, UR11, UR36, UR10 ;  /* 0x000000240b2472a4 */ /* 0x000fe2000f8e020a */
[----:B------:R-:W-:Y:S11]  /*12560*/  @P0 BRA `(.L_x_2425) ;  /* 0x00000000004c0947 */ /* 0x000ff60003800000 */
        /* <DEDUP_REMOVED lines=19> */
.L_x_2425:
        /* <DEDUP_REMOVED lines=20> */
.L_x_2428:
[----:B------:R-:W-:Y:S05]  /*127e0*/  BSYNC B6 ;  /* 0x0000000000067941 */ /* 0x000fea0003800000 */
.L_x_2427:
        /* <DEDUP_REMOVED lines=20> */
.L_x_2431:
        /* <DEDUP_REMOVED lines=15> */
.L_x_2430:
[----:B------:R-:W-:Y:S05]  /*12a20*/  BSYNC B6 ;  /* 0x0000000000067941 */ /* 0x000fea0003800000 */
.L_x_2429:
        /* <DEDUP_REMOVED lines=13> */
[----:B------:R-:W1:Y:S03]  /*12b00*/  S2R R0, SR_TID.X ;  /* 0x0000000000007919 */ /* 0x000e660000002100 */
[----:B------:R-:W-:Y:S01]  /*12b10*/  VIADD R19, R19, 0xffffffff ;  /* 0xffffffff13137836 */ /* 0x000fe20000000000 */
[----:B0-----:R-:W0:Y:S02]  /*12b20*/  LDC.64 R2, c[0x0][0x418] ;  /* 0x00010600ff027b82 */ /* 0x001e240000000a00 */
[----:B0-----:R-:W-:Y:S02]  /*12b30*/  ISETP.NE.U32.AND P0, PT, R2, RZ, PT ;  /* 0x000000ff0200720c */ /* 0x001fe40003f05070 */
[----:B-1----:R-:W-:-:S02]  /*12b40*/  SHF.R.U32.HI R0, RZ, 0x5, R0 ;  /* 0x00000005ff007819 */ /* 0x002fc40000011600 */
[----:B------:R-:W-:Y:S02]  /*12b50*/  ISETP.NE.AND.EX P1, PT, R3, RZ, PT, P0 ;  /* 0x000000ff0300720c */ /* 0x000fe40003f25300 */
[----:B------:R-:W-:Y:S02]  /*12b60*/  LOP3.LUT R0, R0, 0x3, RZ, 0xc0, !PT ;  /* 0x0000000300007812 */ /* 0x000fe400078ec0ff */
[----:B------:R-:W-:Y:S02]  /*12b70*/  P2R R4, PR, RZ, 0x2 ;  /* 0x00000002ff047803 */ /* 0x000fe40000000000 */
[----:B--2---:R-:W-:Y:S01]  /*12b80*/  SHF.R.S32.HI R8, RZ, 0x1f, R7 ;  /* 0x0000001fff087819 */ /* 0x004fe20000011407 */
[----:B------:R0:W-:Y:S01]  /*12b90*/  STL [R1], R7 ;  /* 0x0000000701007387 */ /* 0x0001e20000100800 */
[----:B------:R-:W-:-:S03]  /*12ba0*/  SEL R16, R7, RZ, !P1 ;  /* 0x000000ff07107207 */ /* 0x000fc60004800000 */
[----:B------:R0:W-:Y:S04]  /*12bb0*/  STL [R1+0x10], R4 ;  /* 0x0000100401007387 */ /* 0x0001e80000100800 */
[----:B------:R0:W-:Y:S01]  /*12bc0*/  STL [R1+0x8], R8 ;  /* 0x0000080801007387 */ /* 0x0001e20000100800 */
[----:B------:R-:W-:Y:S05]  /*12bd0*/  BRA.DIV UR4, `(.L_x_2432) ;  /* 0x0000004a04b87947 */ /* 0x000fea000b800000 */
[----:B------:R1:W2:Y:S02]  /*12be0*/  SHFL.IDX PT, R14, R0, RZ, 0x1f ;  /* 0x00001fff000e7589 */ /* 0x0002a400000e0000 */
.L_x_2537:
        /* <DEDUP_REMOVED lines=8> */
.L_x_2540:
[----:B------:R-:W-:Y:S05]  /*12c70*/  @!P6 BRA `(.L_x_2433) ;  /* 0x00000004002ce947 */ /* 0x000fea0003800000 */
[----:B------:R-:W-:Y:S01]  /*12c80*/  IMAD.MOV.U32 R16, RZ, RZ, R7 ;  /* 0x000000ffff107224 */ /* 0x000fe200078e0007 */
[----:B------:R-:W-:Y:S06]  /*12c90*/  @!P1 BRA `(.L_x_2435) ;  /* 0x0000000000489947 */ /* 0x000fec0003800000 */
[----:B------:R-:W2:Y:S01]  /*12ca0*/  LDC R6, c[0x0][0x43c] ;  /* 0x00010f00ff067b82 */ /* 0x000ea20000000800 */
[----:B------:R-:W-:Y:S01]  /*12cb0*/  ULDC.64 UR4, c[0x0][0x428] ;  /* 0x00010a0000047ab9 */ /* 0x000fe20000000a00 */
[----:B------:R-:W-:Y:S01]  /*12cc0*/  ULDC.64 UR6, c[0x0][0x208] ;  /* 0x0000820000067ab9 */ /* 0x000fe20000000a00 */
[----:B--2---:R-:W-:-:S13]  /*12cd0*/  ISETP.NE.AND P0, PT, R6, 0x1, PT ;  /* 0x000000010600780c */ /* 0x004fda0003f05270 */
[----:B0-----:R-:W1:Y:S02]  /*12ce0*/  @P0 LDC.64 R4, c[0x0][0x440] ;  /* 0x00011000ff040b82 */ /* 0x001e640000000a00 */
[----:B-1----:R-:W-:-:S04]  /*12cf0*/  @P0 IMAD.HI.U32 R0, R19, R4, RZ ;  /* 0x0000000413000227 */ /* 0x002fc800078e00ff */
[----:B------:R-:W-:Y:S01]  /*12d00*/  IMAD.MOV.U32 R4, RZ, RZ, R19 ;  /* 0x000000ffff047224 */ /* 0x000fe200078e0013 */
[----:B------:R-:W-:-:S04]  /*12d10*/  @P0 SHF.R.U32.HI R4, RZ, R5, R0 ;  /* 0x00000005ff040219 */ /* 0x000fc80000011600 */
[--C-:B------:R-:W-:Y:S01]  /*12d20*/  SHF.R.S32.HI R5, RZ, 0x1f, R4.reuse ;  /* 0x0000001fff057819 */ /* 0x100fe20000011404 */
[----:B------:R-:W-:-:S04]  /*12d30*/  IMAD.MOV R0, RZ, RZ, -R4 ;  /* 0x000000ffff007224 */ /* 0x000fc800078e0a04 */
[----:B------:R-:W-:Y:S02]  /*12d40*/  IMAD R19, R6, R0, R19 ;  /* 0x0000000006137224 */ /* 0x000fe400078e0213 */
[----:B------:R-:W-:Y:S02]  /*12d50*/  IMAD R0, R8, UR4, RZ ;  /* 0x0000000408007c24 */ /* 0x000fe4000f8e02ff */
[----:B------:R-:W-:-:S04]  /*12d60*/  IMAD.WIDE.U32 R4, R7, UR4, R4 ;  /* 0x0000000407047c25 */ /* 0x000fc8000f8e0004 */
[----:B------:R-:W-:Y:S01]  /*12d70*/  IMAD R0, R7, UR5, R0 ;  /* 0x0000000507007c24 */ /* 0x000fe2000f8e0200 */
[----:B------:R-:W-:-:S03]  /*12d80*/  LEA R2, P0, R4, R2, 0x2 ;  /* 0x0000000204027211 */ /* 0x000fc600078010ff */
[----:B------:R-:W-:-:S05]  /*12d90*/  IMAD.IADD R0, R5, 0x1, R0 ;  /* 0x0000000105007824 */ /* 0x000fca00078e0200 */
[----:B------:R-:W-:-:S05]  /*12da0*/  LEA.HI.X R3, R4, R3, R0, 0x2, P0 ;  /* 0x0000000304037211 */ /* 0x000fca00000f1400 */
[----:B------:R2:W5:Y:S02]  /*12db0*/  LDG.E R16, desc[UR6][R2.64] ;  /* 0x0000000602107981 */ /* 0x000564000c1e1900 */
.L_x_2435:
[----:B--2---:R-:W2:Y:S01]  /*12dc0*/  LDL R2, [R1+0x4] ;  /* 0x0000040001027983 */ /* 0x004ea20000100800 */
[----:B-1----:R-:W-:Y:S01]  /*12dd0*/  IMAD R0, R18, 0x8, R17 ;  /* 0x0000000812007824 */ /* 0x002fe200078e0211 */
[----:B--2---:R-:W-:-:S04]  /*12de0*/  SHF.L.U32 R2, R2, 0x1f, RZ ;  /* 0x0000001f02027819 */ /* 0x004fc800000006ff */
[----:B------:R-:W1:Y:S02]  /*12df0*/  SYNCS.PHASECHK.TRANS64.TRYWAIT P0, [R0+URZ+0x38840], R2 ;  /* 0x03884002000075a7 */ /* 0x000e64000800017f */
[----:B-1----:R-:W-:Y:S05]  /*12e00*/  @!P0 BRA `(.L_x_2436) ;  /* 0x00000048006c8947 */ /* 0x002fea0003800000 */
.L_x_2541:
        /* <DEDUP_REMOVED lines=11> */
.L_x_2437:
[----:B------:R-:W-:Y:S01]  /*12ec0*/  R2UR UR33, R0 ;  /* 0x00000000002172ca */ /* 0x000fe200000e0000 */
[----:B-1----:R-:W-:Y:S01]  /*12ed0*/  IMAD R0, R18, 0xa000, R17 ;  /* 0x0000a00012007824 */ /* 0x002fe200078e0211 */
[----:B------:R-:W-:Y:S01]  /*12ee0*/  R2UR UR35, R19 ;  /* 0x00000000132372ca */ /* 0x000fe200000e0000 */
[----:B------:R-:W-:Y:S01]  /*12ef0*/  UIADD3 UR4, UP0, UR38, 0x370, URZ ;  /* 0x0000037026047890 */ /* 0x000fe2000ff1e03f */
[----:B-----5:R-:W-:Y:S01]  /*12f00*/  R2UR UR37, R16 ;  /* 0x00000000102572ca */ /* 0x020fe200000e0000 */
[----:B------:R-:W-:Y:S01]  /*12f10*/  UMOV UR6, 0x0 ;  /* 0x0000000000067882 */ /* 0x000fe20000000000 */
[----:B------:R-:W-:Y:S01]  /*12f20*/  R2UR UR8, R0 ;  /* 0x00000000000872ca */ /* 0x000fe200000e0000 */
[----:B------:R-:W-:Y:S01]  /*12f30*/  UIADD3.X UR5, URZ, UR39, URZ, UP0, !UPT ;  /* 0x000000273f057290 */ /* 0x000fe200087fe43f */
[----:B------:R-:W-:Y:S01]  /*12f40*/  PLOP3.LUT P0, PT, PT, PT, PT, 0x80, 0x0 ;  /* 0x000000000000781c */ /* 0x000fe20003f0f070 */
[----:B------:R-:W-:Y:S01]  /*12f50*/  UMOV UR7, 0x14f00000 ;  /* 0x14f0000000077882 */ /* 0x000fe20000000000 */
[----:B------:R-:W-:Y:S01]  /*12f60*/  UMOV UR34, URZ ;  /* 0x0000003f00227c82 */ /* 0x000fe20008000000 */
[----:B------:R-:W-:Y:S01]  /*12f70*/  UMOV UR26, 0x40 ;  /* 0x00000040001a7882 */ /* 0x000fe20000000000 */
[----:B------:R-:W-:Y:S01]  /*12f80*/  P2R R0, PR, RZ, 0x1 ;  /* 0x00000001ff007803 */ /* 0x000fe20000000000 */
[----:B------:R-:W-:-:S02]  /*12f90*/  UIADD3 UR33, UR33, 0x38830, URZ ;  /* 0x0003883021217890 */ /* 0x000fc4000fffe03f */
[----:B------:R-:W-:Y:S01]  /*12fa0*/  UIMAD UR35, UR35, 0x50, URZ ;  /* 0x00000050232378a4 */ /* 0x000fe2000f8e023f */
[----:B------:R-:W-:Y:S01]  /*12fb0*/  UMOV UR28, UR36 ;  /* 0x00000024001c7c82 */ /* 0x000fe20008000000 */
[----:B------:R-:W-:Y:S02]  /*12fc0*/  UMOV UR29, UR37 ;  /* 0x00000025001d7c82 */ /* 0x000fe40008000000 */
[----:B------:R-:W-:Y:S01]  /*12fd0*/  UIADD3 UR32, UR8, 0x24400, URZ ;  /* 0x0002440008207890 */ /* 0x000fe2000fffe03f */
[----:B------:R2:W-:Y:S01]  /*12fe0*/  STL [R1+0xc], R0 ;  /* 0x00000c0001007387 */ /* 0x0005e20000100800 */
[----:B------:R-:W-:Y:S02]  /*12ff0*/  UIADD3 UR24, UR8, 0x26c00, URZ ;  /* 0x00026c0008187890 */ /* 0x000fe4000fffe03f */
[----:B------:R-:W-:Y:S02]  /*13000*/  UIADD3 UR16, UR8, 0x29400, URZ ;  /* 0x0002940008107890 */ /* 0x000fe4000fffe03f */
[----:B------:R-:W-:Y:S01]  /*13010*/  UIADD3 UR8, UR8, 0x2bc00, URZ ;  /* 0x0002bc0008087890 */ /* 0x000fe2000fffe03f */
[----:B------:R-:W-:Y:S01]  /*13020*/  UMOV UR25, UR33 ;  /* 0x0000002100197c82 */ /* 0x000fe20008000000 */
[----:B------:R-:W-:Y:S01]  /*13030*/  UMOV UR27, UR35 ;  /* 0x00000023001b7c82 */ /* 0x000fe20008000000 */
[----:B------:R-:W-:Y:S01]  /*13040*/  UMOV UR18, 0x80 ;  /* 0x0000008000127882 */ /* 0x000fe20000000000 */
[----:B------:R-:W-:Y:S01]  /*13050*/  UMOV UR20, UR36 ;  /* 0x0000002400147c82 */ /* 0x000fe20008000000 */
[----:B------:R2:W-:Y:S01]  /*13060*/  UTMALDG.4D [UR32], [UR4], desc[UR6] ;  /* 0x00000620040075b4 */ /* 0x0005e20008019000 */
[----:B------:R-:W-:Y:S01]  /*13070*/  UMOV UR21, UR37 ;  /* 0x0000002500157c82 */ /* 0x000fe20008000000 */
[----:B------:R-:W-:Y:S01]  /*13080*/  UMOV UR17, UR33 ;  /* 0x0000002100117c82 */ /* 0x000fe20008000000 */
[----:B------:R-:W-:Y:S01]  /*13090*/  UMOV UR19, UR35 ;  /* 0x0000002300137c82 */ /* 0x000fe20008000000 */
[----:B------:R-:W-:Y:S01]  /*130a0*/  UMOV UR10, 0xc0 ;  /* 0x000000c0000a7882 */ /* 0x000fe20000000000 */
[----:B------:R-:W-:Y:S01]  /*130b0*/  UMOV UR12, UR36 ;  /* 0x00000024000c7c82 */ /* 0x000fe20008000000 */
[----:B------:R-:W-:Y:S01]  /*130c0*/  UMOV UR13, UR37 ;  /* 0x00000025000d7c82 */ /* 0x000fe20008000000 */
[----:B------:R-:W-:Y:S01]  /*130d0*/  UMOV UR9, UR33 ;  /* 0x0000002100097c82 */ /* 0x000fe20008000000 */
[----:B------:R2:W-:Y:S01]  /*130e0*/  UTMALDG.4D [UR24], [UR4], desc[UR6] ;  /* 0x00000618040075b4 */ /* 0x0005e20008019000 */
[----:B------:R-:W-:Y:S01]  /*130f0*/  UMOV UR11, UR35 ;  /* 0x00000023000b7c82 */ /* 0x000fe20008000000 */
[----:B------:R2:W-:Y:S01]  /*13100*/  UTMALDG.4D [UR16], [UR4], desc[UR6] ;  /* 0x00000610040075b4 */ /* 0x0005e20008019000 */
[----:B------:R2:W-:Y:S02]  /*13110*/  UTMALDG.4D [UR8], [UR4], desc[UR6] ;  /* 0x00000608040075b4 */ /* 0x0005e40008019000 */
[----:B--2---:R-:W-:Y:S01]  /*13120*/  NOP ;  /* 0x0000000000007918 */ /* 0x004fe20000000000 */
.L_x_2433:
[----:B-1----:R-:W-:Y:S01]  /*13130*/  VIADD R0, R17, 0x14400 ;  /* 0x0001440011007836 */ /* 0x002fe20000000000 */
        /* <DEDUP_REMOVED lines=21> */
.L_x_2439:
[----:B------:R-:W-:Y:S05]  /*13290*/  BSYNC B6 ;  /* 0x0000000000067941 */ /* 0x000fea0003800000 */
.L_x_2438:
[----:B0-----:R-:W0:Y:S01]  /*132a0*/  LDC R7, c[0x0][0x448] ;  /* 0x00011200ff077b82 */ /* 0x001e220000000800 */
[----:B------:R-:W1:Y:S01]  /*132b0*/  S2R R0, SR_TID.X ;  /* 0x0000000000007919 */ /* 0x000e620000002100 */
[----:B------:R-:W-:Y:S01]  /*132c0*/  USHF.R.S32.HI UR4, URZ, 0x1f, UR36 ;  /* 0x0000001f3f047899 */ /* 0x000fe20008011424 */
[----:B------:R-:W-:Y:S01]  /*132d0*/  ULDC.64 UR8, c[0x0][0x2d8] ;  /* 0x0000b60000087ab9 */ /* 0x000fe20000000a00 */
[----:B------:R-:W2:Y:S02]  /*132e0*/  S2R R2, SR_TID.X ;  /* 0x0000000000027919 */ /* 0x000ea40000002100 */
[----:B------:R-:W-:Y:S02]  /*132f0*/  UIMAD UR6, UR4, UR8, URZ ;  /* 0x00000008040672a4 */ /* 0x000fe4000f8e023f */
[----:B------:R-:W-:Y:S01]  /*13300*/  UIMAD.WIDE.U32 UR4, UR36, UR8, URZ ;  /* 0x00000008240472a5 */ /* 0x000fe2000f8e003f */
[----:B------:R-:W3:Y:S01]  /*13310*/  S2R R10, SR_TID.X ;  /* 0x00000000000a7919 */ /* 0x000ee20000002100 */
[----:B------:R-:W-:-:S02]  /*13320*/  UIMAD UR6, UR36, UR9, UR6 ;  /* 0x00000009240672a4 */ /* 0x000fc4000f8e0206 */
[----:B------:R-:W-:Y:S01]  /*13330*/  USHF.R.S32.HI UR7, URZ, 0x1f, UR40 ;  /* 0x0000001f3f077899 */ /* 0x000fe20008011428 */
[----:B------:R-:W4:Y:S01]  /*13340*/  S2R R8, SR_TID.X ;  /* 0x0000000000087919 */ /* 0x000f220000002100 */
[----:B------:R-:W-:Y:S01]  /*13350*/  UIADD3 UR5, UR5, UR6, URZ ;  /* 0x0000000605057290 */ /* 0x000fe2000fffe03f */
[----:B------:R-:W-:-:S03]  /*13360*/  ULDC.64 UR8, c[0x0][0x2e0] ;  /* 0x0000b80000087ab9 */ /* 0x000fc60000000a00 */
[----:B------:R-:W-:Y:S02]  /*13370*/  UIMAD.WIDE.U32 UR4, UR40, UR8, UR4 ;  /* 0x00000008280472a5 */ /* 0x000fe4000f8e0004 */
[----:B------:R-:W-:Y:S01]  /*13380*/  UIMAD UR6, UR7, UR8, URZ ;  /* 0x00000008070672a4 */ /* 0x000fe2000f8e023f */
[----:B0-----:R-:W-:-:S03]  /*13390*/  ISETP.NE.AND P0, PT, R7, 0x1, PT ;  /* 0x000000010700780c */ /* 0x001fc60003f05270 */
[----:B------:R-:W-:Y:S01]  /*133a0*/  UIMAD UR6, UR40, UR9, UR6 ;  /* 0x00000009280672a4 */ /* 0x000fe2000f8e0206 */
[----:B------:R-:W-:-:S03]  /*133b0*/  IMAD.U32 R5, RZ, RZ, UR5 ;  /* 0x00000005ff057e24 */ /* 0x000fc6000f8e00ff */
[----:B------:R-:W-:Y:S01]  /*133c0*/  UIADD3 UR6, UR5, UR6, URZ ;  /* 0x0000000605067290 */ /* 0x000fe2000fffe03f */
[----:B-1----:R-:W-:-:S05]  /*133d0*/  IMAD.SHL.U32 R4, R0, 0x10, RZ ;  /* 0x0000001000047824 */ /* 0x002fca00078e00ff */
[----:B------:R-:W0:Y:S01]  /*133e0*/  @P0 LDC R3, c[0x0][0x44c] ;  /* 0x00011300ff030b82 */ /* 0x000e220000000800 */
[----:B--2---:R-:W-:Y:S01]  /*133f0*/  LOP3.LUT R2, R2, 0x7f, RZ, 0xc0, !PT ;  /* 0x0000007f02027812 */ /* 0x004fe200078ec0ff */
[----:B---3--:R-:W-:-:S03]  /*13400*/  IMAD.SHL.U32 R10, R10, 0x8, RZ ;  /* 0x000000080a0a7824 */ /* 0x008fc600078e00ff */
[----:B------:R-:W-:-:S03]  /*13410*/  SHF.R.U32.HI R2, RZ, 0x3, R2 ;  /* 0x00000003ff027819 */ /* 0x000fc60000011602 */
[----:B------:R-:W1:Y:S01]  /*13420*/  @P0 LDC R0, c[0x0][0x450] ;  /* 0x00011400ff000b82 */ /* 0x000e620000000800 */
[----:B------:R-:W-:Y:S01]  /*13430*/  LOP3.LUT R4, R2, 0x70, R4, 0xf8, !PT ;  /* 0x0000007002047812 */ /* 0x000fe200078ef804 */
[----:B------:R-:W-:Y:S01]  /*13440*/  IMAD.U32 R2, RZ, RZ, UR42 ;  /* 0x0000002aff027e24 */ /* 0x000fe2000f8e00ff */
[----:B------:R-:W-:Y:S01]  /*13450*/  LOP3.LUT R10, R10, 0x38, RZ, 0xc0, !PT ;  /* 0x000000380a0a7812 */ /* 0x000fe200078ec0ff */
[----:B----4-:R-:W-:Y:S02]  /*13460*/  IMAD.SHL.U32 R9, R8, 0x8, RZ ;  /* 0x0000000808097824 */ /* 0x010fe400078e00ff */
[----:B------:R-:W-:Y:S01]  /*13470*/  IMAD R2, R2, 0x80, R4 ;  /* 0x0000008002027824 */ /* 0x000fe200078e0204 */
[C---:B------:R-:W-:Y:S01]  /*13480*/  LOP3.LUT R12, R10.reuse, 0x40, RZ, 0xfc, !PT ;  /* 0x000000400a0c7812 */ /* 0x040fe200078efcff */
[----:B------:R-:W-:Y:S01]  /*13490*/  IMAD.U32 R4, RZ, RZ, UR4 ;  /* 0x00000004ff047e24 */ /* 0x000fe2000f8e00ff */
[----:B------:R-:W-:Y:S01]  /*134a0*/  ULDC.64 UR4, c[0x0][0x2d0] ;  /* 0x0000b40000047ab9 */ /* 0x000fe20000000a00 */
[----:B------:R-:W-:Y:S01]  /*134b0*/  IMAD.MOV.U32 R6, RZ, RZ, R2 ;  /* 0x000000ffff067224 */ /* 0x000fe200078e0002 */
[----:B------:R-:W-:-:S02]  /*134c0*/  LOP3.LUT R11, R10, 0x80, RZ, 0xfc, !PT ;  /* 0x000000800a0b7812 */ /* 0x000fc400078efcff */
        /* <DEDUP_REMOVED lines=18> */
[----:B------:R-:W-:-:S03]  /*135f0*/  ULDC.64 UR4, c[0x0][0x280] ;  /* 0x0000a00000047ab9 */ /* 0x000fc60000000a00 */
[----:B------:R-:W-:Y:S01]  /*13600*/  IMAD.IADD R3, R3, 0x1, R4 ;  /* 0x0000000103037824 */ /* 0x000fe200078e0204 */
[----:B------:R-:W-:Y:S01]  /*13610*/  LEA R4, P0, R2, UR4, 0x1 ;  /* 0x0000000402047c11 */ /* 0x000fe2000f8008ff */
[----:B------:R-:W-:Y:S02]  /*13620*/  ULDC UR4, c[0x0][0x2b8] ;  /* 0x0000ae0000047ab9 */ /* 0x000fe40000000800 */
[----:B------:R-:W-:Y:S02]  /*13630*/  ISETP.GE.AND P3, PT, R10, UR4, PT ;  /* 0x000000040a007c0c */ /* 0x000fe4000bf66270 */
[----:B------:R-:W-:Y:S02]  /*13640*/  LOP3.LUT R10, R8, 0x7f, RZ, 0xc0, !PT ;  /* 0x0000007f080a7812 */ /* 0x000fe400078ec0ff */
[----:B------:R0:W5:Y:S01]  /*13650*/  LDL R8, [R1+0x14] ;  /* 0x0000140001087983 */ /* 0x0001620000100800 */
[----:B------:R-:W-:Y:S02]  /*13660*/  LEA.HI.X R3, R2, UR5, R3, 0x1, P0 ;  /* 0x0000000502037c11 */ /* 0x000fe400080f0c03 */
[----:B------:R-:W-:-:S02]  /*13670*/  ISETP.GE.AND P0, PT, R9, UR4, PT ;  /* 0x0000000409007c0c */ /* 0x000fc4000bf06270 */
[----:B------:R-:W-:Y:S02]  /*13680*/  ISETP.GE.AND P1, PT, R12, UR4, PT ;  /* 0x000000040c007c0c */ /* 0x000fe4000bf26270 */
[----:B------:R-:W-:Y:S01]  /*13690*/  ISETP.GE.AND P2, PT, R11, UR4, PT ;  /* 0x000000040b007c0c */ /* 0x000fe2000bf46270 */
[----:B------:R-:W-:Y:S01]  /*136a0*/  UMOV UR4, 0xffffffff ;  /* 0xffffffff00047882 */ /* 0x000fe20000000000 */
[----:B------:R-:W-:Y:S02]  /*136b0*/  SHF.R.U32.HI R10, RZ, 0x3, R10 ;  /* 0x00000003ff0a7819 */ /* 0x000fe4000001160a */
[----:B0-----:R-:W-:Y:S09]  /*136c0*/  BRA.DIV UR4, `(.L_x_2440) ;  /* 0x0000004204507947 */ /* 0x001ff2000b800000 */
[----:B------:R-:W0:Y:S01]  /*136d0*/  SHFL.IDX PT, R6, R4, RZ, 0x181f ;  /* 0x00181fff04067589 */ /* 0x000e2200000e0000 */
[----:B------:R-:W-:Y:S01]  /*136e0*/  IMAD.U32 R0, RZ, RZ, UR42 ;  /* 0x0000002aff007e24 */ /* 0x000fe2000f8e00ff */
[----:B------:R-:W-:Y:S01]  /*136f0*/  ULDC UR4, c[0x0][0x288] ;  /* 0x0000a20000047ab9 */ /* 0x000fe20000000800 */
[----:B------:R-:W-:Y:S01]  /*13700*/  ULDC.64 UR6, c[0x0][0x208] ;  /* 0x0000820000067ab9 */ /* 0x000fe20000000a00 */
[----:B------:R-:W1:Y:S01]  /*13710*/  SHFL.IDX PT, R5, R3, RZ, 0x181f ;  /* 0x00181fff03057589 */ /* 0x000e6200000e0000 */
[----:B------:R-:W-:Y:S02]  /*13720*/  IMAD R2, R7, UR4, RZ ;  /* 0x0000000407027c24 */ /* 0x000fe4000f8e02ff */
[----:B------:R-:W-:-:S05]  /*13730*/  IMAD R0, R0, 0x80, R10 ;  /* 0x0000008000007824 */ /* 0x000fca00078e020a */
[----:B------:R-:W-:-:S13]  /*13740*/  ISETP.GE.AND P4, PT, R0, R2, PT ;  /* 0x000000020000720c */ /* 0x000fda0003f86270 */
[----:B0-----:R-:W-:-:S05]  /*13750*/  @!P4 LEA R6, P5, R9, R6, 0x1 ;  /* 0x000000060906c211 */ /* 0x001fca00078a08ff */
[----:B-1----:R-:W-:-:S04]  /*13760*/  @!P4 IMAD.X R5, RZ, RZ, R5, P5 ;  /* 0x000000ffff05c224 */ /* 0x002fc800028e0605 */
[----:B------:R-:W-:Y:S02]  /*13770*/  @!P4 IMAD.MOV.U32 R7, RZ, RZ, R5 ;  /* 0x000000ffff07c224 */ /* 0x000fe400078e0005 */
[----:B------:R-:W-:-:S03]  /*13780*/  VIADD R5, R0, 0x10 ;  /* 0x0000001000057836 */ /* 0x000fc60000000000 */
        /* <DEDUP_REMOVED lines=72> */
.L_x_2558:
        /* <DEDUP_REMOVED lines=14> */
.L_x_2442:
[----:B------:R-:W-:Y:S05]  /*13cf0*/  BSYNC B0 ;  /* 0x0000000000007941 */ /* 0x000fea0003800000 */
.L_x_2441:
[----:B------:R-:W-:Y:S01]  /*13d00*/  NOP ;  /* 0x0000000000007918 */ /* 0x000fe20000000000 */
[----:B------:R-:W-:Y:S01]  /*13d10*/  PLOP3.LUT P0, PT, PT, PT, PT, 0x80, 0x0 ;  /* 0x000000000000781c */ /* 0x000fe20003f0f070 */
[----:B0-----:R-:W-:-:S12]  /*13d20*/  VIADD R6, R17, 0x38800 ;  /* 0x0003880011067836 */ /* 0x001fd80000000000 */
.L_x_2443:
[----:B------:R-:W-:Y:S02]  /*13d30*/  PLOP3.LUT P1, PT, P1, P0, PT, 0xa2, 0x0 ;  /* 0x000000000000781c */ /* 0x000fe40000f21472 */
[----:B------:R-:W-:-:S08]  /*13d40*/  @P0 R2UR P1, UR4, R17 ;  /* 0x00000000110402ca */ /* 0x000fd00000020000 */
        /* <DEDUP_REMOVED lines=14> */
[----:B------:R-:W3:Y:S03]  /*13e30*/  SYNCS.PHASECHK.TRANS64.TRYWAIT P0, [R17+URZ+0x38820], R0 ;  /* 0x03882000110075a7 */ /* 0x000ee6000800017f */
[----:B0--3--:R-:W-:Y:S05]  /*13e40*/  @!P0 BRA `(.L_x_2445) ;  /* 0x0000004400548947 */ /* 0x009fea0003800000 */
.L_x_2559:
[----:B------:R-:W-:Y:S05]  /*13e50*/  BSYNC B0 ;  /* 0x0000000000007941 */ /* 0x000fea0003800000 */
.L_x_2444:
[----:B------:R-:W-:-:S06]  /*13e60*/  UISETP.GE.AND UP0, UPT, UR41, 0x2, UPT ;  /* 0x000000022900788c */ /* 0x000fcc000bf06270 */
[----:B------:R-:W-:-:S13]  /*13e70*/  PLOP3.LUT P0, PT, PT, PT, UP0, 0x80, 0x0 ;  /* 0x000000000000781c */ /* 0x000fda0003f0f008 */
[----:B------:R-:W-:Y:S05]  /*13e80*/  @!P0 BRA `(.L_x_2446) ;  /* 0x0000002800288947 */ /* 0x000fea0003800000 */
[----:B------:R-:W-:Y:S02]  /*13e90*/  ULOP3.LUT UR4, UR41, 0x1, URZ, 0xc0, !UPT ;  /* 0x0000000129047892 */ /* 0x000fe4000f8ec03f */
[----:B------:R-:W-:Y:S02]  /*13ea0*/  IMAD.U32 R7, RZ, RZ, UR41 ;  /* 0x00000029ff077e24 */ /* 0x000fe4000f8e00ff */
[----:B------:R-:W-:Y:S02]  /*13eb0*/  UISETP.NE.U32.AND UP0, UPT, UR4, 0x1, UPT ;  /* 0x000000010400788c */ /* 0x000fe4000bf05070 */
[----:B------:R-:W-:-:S04]  /*13ec0*/  VIADD R7, R7, 0xfffffffe ;  /* 0xfffffffe07077836 */ /* 0x000fc80000000000 */
[----:B0-----:R-:W-:Y:S01]  /*13ed0*/  IMAD.MOV.U32 R0, RZ, RZ, R7 ;  /* 0x000000ffff007224 */ /* 0x001fe200078e0007 */
[----:B------:R-:W-:-:S13]  /*13ee0*/  PLOP3.LUT P0, PT, PT, PT, UP0, 0x80, 0x0 ;  /* 0x000000000000781c */ /* 0x000fda0003f0f008 */
[----:B------:R-:W-:Y:S05]  /*13ef0*/  @!P0 BRA `(.L_x_2447) ;  /* 0x0000000c00588947 */ /* 0x000fea0003800000 */
[----:B--2---:R-:W2:Y:S04]  /*13f00*/  LDL R3, [R1+0xc] ;  /* 0x00000c0001037983 */ /* 0x004ea80000100800 */
[----:B------:R-:W3:Y:S01]  /*13f10*/  LDL R2, [R1+0x4] ;  /* 0x0000040001027983 */ /* 0x000ee20000100800 */
        /* <DEDUP_REMOVED lines=9> */
[----:B------:R-:W-:Y:S02]  /*13fb0*/  IMAD.MOV.U32 R4, RZ, RZ, R16 ;  /* 0x000000ffff047224 */ /* 0x000fe400078e0010 */
[----:B------:R-:W-:Y:S01]  /*13fc0*/  IMAD.MOV.U32 R8, RZ, RZ, R7 ;  /* 0x000000ffff087224 */ /* 0x000fe200078e0007 */
[----:B--2---:R-:W-:-:S13]  /*13fd0*/  ISETP.NE.AND P1, PT, R2, RZ, PT ;  /* 0x000000ff0200720c */ /* 0x004fda0003f25270 */
[----:B------:R-:W-:Y:S05]  /*13fe0*/  @!P1 BRA `(.L_x_2450) ;  /* 0x0000000000549947 */ /* 0x000fea0003800000 */
[----:B------:R-:W2:Y:S01]  /*13ff0*/  LDL R10, [R1+0x8] ;  /* 0x00000800010a7983 */ /* 0x000ea20000100800 */
[----:B-1----:R-:W0:Y:S03]  /*14000*/  LDC R5, c[0x0][0x43c] ;  /* 0x00010f00ff057b82 */ /* 0x002e260000000800 */
[----:B------:R-:W3:Y:S01]  /*14010*/  LDL R11, [R1] ;  /* 0x00000000010b7983 */ /* 0x000ee20000100800 */
[----:B------:R-:W-:Y:S01]  /*14020*/  IMAD.MOV.U32 R4, RZ, RZ, R7 ;  /* 0x000000ffff047224 */ /* 0x000fe200078e0007 */
[----:B------:R-:W-:Y:S01]  /*14030*/  ULDC.64 UR4, c[0x0][0x428] ;  /* 0x00010a0000047ab9 */ /* 0x000fe20000000a00 */
[----:B------:R-:W-:Y:S01]  /*14040*/  ULDC.64 UR6, c[0x0][0x208] ;  /* 0x0000820000067ab9 */ /* 0x000fe20000000a00 */
[----:B0-----:R-:W-:-:S13]  /*14050*/  ISETP.NE.AND P0, PT, R5, 0x1, PT ;  /* 0x000000010500780c */ /* 0x001fda0003f05270 */
[----:B------:R-:W0:Y:S02]  /*14060*/  @P0 LDC.64 R2, c[0x0][0x440] ;  /* 0x00011000ff020b82 */ /* 0x000e240000000a00 */
[----:B0-----:R-:W-:-:S05]  /*14070*/  @P0 IMAD.HI.U32 R2, R7, R2, RZ ;  /* 0x0000000207020227 */ /* 0x001fca00078e00ff */
[----:B------:R-:W-:Y:S02]  /*14080*/  @P0 SHF.R.U32.HI R4, RZ, R3, R2 ;  /* 0x00000003ff040219 */ /* 0x000fe40000011602 */
[----:B------:R-:W0:Y:S03]  /*14090*/  LDC.64 R2, c[0x0][0x418] ;  /* 0x00010600ff027b82 */ /* 0x000e260000000a00 */
[----:B------:R-:W-:-:S04]  /*140a0*/  IMAD.MOV R8, RZ, RZ, -R4 ;  /* 0x000000ffff087224 */ /* 0x000fc800078e0a04 */
[----:B------:R-:W-:Y:S01]  /*140b0*/  IMAD R8, R5, R8, R7 ;  /* 0x0000000805087224 */ /* 0x000fe200078e0207 */
[----:B------:R-:W-:Y:S01]  /*140c0*/  SHF.R.S32.HI R5, RZ, 0x1f, R4 ;  /* 0x0000001fff057819 */ /* 0x000fe20000011404 */
[----:B--2---:R-:W-:-:S04]  /*140d0*/  IMAD R10, R10, UR4, RZ ;  /* 0x000000040a0a7c24 */ /* 0x004fc8000f8e02ff */
[C---:B---3--:R-:W-:Y:S02]  /*140e0*/  IMAD R10, R11.reuse, UR5, R10 ;  /* 0x000000050b0a7c24 */ /* 0x048fe4000f8e020a */
[----:B------:R-:W-:-:S04]  /*140f0*/  IMAD.WIDE.U32 R4, R11, UR4, R4 ;  /* 0x000000040b047c25 */ /* 0x000fc8000f8e0004 */
[----:B------:R-:W-:Y:S01]  /*14100*/  IMAD.IADD R5, R10, 0x1, R5 ;  /* 0x000000010a057824 */ /* 0x000fe200078e0205 */
[----:B0-----:R-:W-:-:S04]  /*14110*/  LEA R2, P0, R4, R2, 0x2 ;  /* 0x0000000204027211 */ /* 0x001fc800078010ff */
[----:B------:R-:W-:-:S05]  /*14120*/  LEA.HI.X R3, R4, R3, R5, 0x2, P0 ;  /* 0x0000000304037211 */ /* 0x000fca00000f1405 */
[----:B------:R0:W5:Y:S04]  /*14130*/  LDG.E R4, desc[UR6][R2.64] ;  /* 0x0000000602047981 */ /* 0x000168000c1e1900 */
.L_x_2450:
[----:B0-----:R-:W-:Y:S01]  /*14140*/  IMAD R2, R0, 0x8, R17 ;  /* 0x0000000800027824 */ /* 0x001fe200078e0211 */
[----:B------:R-:W-:Y:S01]  /*14150*/  SHF.L.U32 R3, R9, 0x1f, RZ ;  /* 0x0000001f09037819 */ /* 0x000fe200000006ff */
[----:B------:R-:W-:Y:S03]  /*14160*/  BSSY B1, `(.L_x_2451) ;  /* 0x0000003000017945 */ /* 0x000fe60003800000 */
[----:B------:R-:W0:Y:S02]  /*14170*/  SYNCS.PHASECHK.TRANS64.TRYWAIT P0, [R2+URZ+0x38840], R3 ;  /* 0x03884003020075a7 */ /* 0x000e24000800017f */
[----:B0-----:R-:W-:Y:S05]  /*14180*/  @!P0 BRA `(.L_x_2452) ;  /* 0x0000004000988947 */ /* 0x001fea0003800000 */
.L_x_2560:
[----:B------:R-:W-:Y:S05]  /*14190*/  BSYNC B1 ;  /* 0x0000000000017941 */ /* 0x000fea0003800000 */
.L_x_2451:
[----:B-1----:R-:W1:Y:S01]  /*141a0*/  S2R R5, SR_TID.X ;  /* 0x0000000000057919 */ /* 0x002e620000002100 */
        /* <DEDUP_REMOVED lines=11> */
.L_x_2454:
[----:B------:R-:W-:Y:S05]  /*14260*/  BSYNC B1 ;  /* 0x0000000000017941 */ /* 0x000fea0003800000 */
.L_x_2453:
[----:B------:R-:W-:Y:S01]  /*14270*/  IMAD.MOV.U32 R10, RZ, RZ, RZ ;  /* 0x000000ffff0a7224 */ /* 0x000fe200078e00ff */
[----:B------:R-:W-:Y:S01]  /*14280*/  R2UR UR11, R8 ;  /* 0x00000000080b72ca */ /* 0x000fe200000e0000 */
[----:B0-----:R-:W-:Y:S01]  /*14290*/  IMAD R3, R0, 0xa000, R17 ;  /* 0x0000a00000037824 */ /* 0x001fe200078e0211 */
[----:B------:R-:W-:Y:S01]  /*142a0*/  UIADD3 UR4, UP0, UR38, 0x370, URZ ;  /* 0x0000037026047890 */ /* 0x000fe2000ff1e03f */
[----:B------:R-:W-:Y:S01]  /*142b0*/  PLOP3.LUT P0, PT, PT, PT, PT, 0x80, 0x0 ;  /* 0x000000000000781c */ /* 0x000fe20003f0f070 */
[----:B------:R-:W-:Y:S01]  /*142c0*/  VIADD R2, R2, 0x38830 ;  /* 0x0003883002027836 */ /* 0x000fe20000000000 */
[----:B------:R-:W-:Y:S01]  /*142d0*/  R2UR UR10, R10 ;  /* 0x000000000a0a72ca */ /* 0x000fe200000e0000 */
[----:B------:R-:W-:Y:S01]  /*142e0*/  VIADD R5, R3, 0x24400 ;  /* 0x0002440003057836 */ /* 0x000fe20000000000 */
[----:B------:R-:W-:Y:S01]  /*142f0*/  UIADD3.X UR5, URZ, UR39, URZ, UP0, !UPT ;  /* 0x000000273f057290 */ /* 0x000fe200087fe43f */
[----:B------:R-:W-:Y:S01]  /*14300*/  UMOV UR6, 0x0 ;  /* 0x0000000000067882 */ /* 0x000fe20000000000 */
[----:B------:R-:W-:-:S04]  /*14310*/  UMOV UR7, 0x14f00000 ;  /* 0x14f0000000077882 */ /* 0x000fc80000000000 */
[----:B------:R-:W-:-:S12]  /*14320*/  UIMAD UR11, UR11, 0x50, URZ ;  /* 0x000000500b0b78a4 */ /* 0x000fd8000f8e023f */
.L_x_2455:
[----:B------:R-:W-:-:S13]  /*14330*/  @P0 ELECT P2, URZ, PT ;  /* 0x00000000003f082f */ /* 0x000fda0003840000 */
[----:B-----5:R-:W-:Y:S01]  /*14340*/  @P2 R2UR UR13, R4 ;  /* 0x00000000040d22ca */ /* 0x020fe200000e0000 */
[----:B------:R-:W-:Y:S01]  /*14350*/  UMOV UR12, UR36 ;  /* 0x00000024000c7c82 */ /* 0x000fe20008000000 */
        /* <DEDUP_REMOVED lines=12> */
.L_x_2456:
[----:B------:R-:W-:-:S13]  /*14420*/  @P0 ELECT P2, URZ, PT ;  /* 0x00000000003f082f */ /* 0x000fda0003840000 */
[----:B------:R-:W-:Y:S01]  /*14430*/  @P2 R2UR UR13, R4 ;  /* 0x00000000040d22ca */ /* 0x000fe200000e0000 */
        /* <DEDUP_REMOVED lines=13> */
.L_x_2457:
        /* <DEDUP_REMOVED lines=15> */
.L_x_2458:
        /* <DEDUP_REMOVED lines=15> */
.L_x_2561:
[----:B------:R-:W-:Y:S05]  /*146f0*/  BSYNC B1 ;  /* 0x0000000000017941 */ /* 0x000fea0003800000 */
.L_x_2459:
        /* <DEDUP_REMOVED lines=12> */
.L_x_2462:
[----:B------:R-:W-:Y:S05]  /*147c0*/  BSYNC B1 ;  /* 0x0000000000017941 */ /* 0x000fea0003800000 */
.L_x_2461:
[----:B------:R-:W-:Y:S01]  /*147d0*/  R2UR UR6, R12 ;  /* 0x000000000c0672ca */ /* 0x000fe200000e0000 */
[C-C-:B0-----:R-:W-:Y:S01]  /*147e0*/  IMAD R2, R18.reuse, 0x8, R17.reuse ;  /* 0x0000000812027824 */ /* 0x141fe200078e0211 */
[----:B------:R-:W-:Y:S01]  /*147f0*/  R2UR UR7, R13 ;  /* 0x000000000d0772ca */ /* 0x000fe200000e0000 */
[----:B------:R-:W-:Y:S01]  /*14800*/  IMAD R3, R18, 0xa000, R17 ;  /* 0x0000a00012037824 */ /* 0x000fe200078e0211 */
[----:B------:R-:W-:Y:S01]  /*14810*/  R2UR UR10, R10 ;  /* 0x000000000a0a72ca */ /* 0x000fe200000e0000 */
[----:B------:R-:W-:Y:S01]  /*14820*/  UIADD3 UR4, UP0, UR38, 0x470, URZ ;  /* 0x0000047026047890 */ /* 0x000fe2000ff1e03f */
[----:B------:R-:W-:Y:S01]  /*14830*/  PLOP3.LUT P0, PT, PT, PT, PT, 0x80, 0x0 ;  /* 0x000000000000781c */ /* 0x000fe20003f0f070 */
[----:B------:R-:W-:Y:S02]  /*14840*/  IMAD R5, R19, 0x50, RZ ;  /* 0x0000005013057824 */ /* 0x000fe400078e02ff */
[----:B------:R-:W-:Y:S01]  /*14850*/  VIADD R2, R2, 0x38850 ;  /* 0x0003885002027836 */ /* 0x000fe20000000000 */
[----:B------:R-:W-:Y:S01]  /*14860*/  UIADD3.X UR5, URZ, UR39, URZ, UP0, !UPT ;  /* 0x000000273f057290 */ /* 0x000fe200087fe43f */
[----:B------:R-:W-:-:S11]  /*14870*/  VIADD R10, R3, 0x400 ;  /* 0x00000400030a7836 */ /* 0x000fd60000000000 */
.L_x_2463:
        /* <DEDUP_REMOVED lines=15> */
.L_x_2464:
        /* <DEDUP_REMOVED lines=15> */
.L_x_2465:
        /* <DEDUP_REMOVED lines=15> */
.L_x_2466:
        /* <DEDUP_REMOVED lines=10> */
[----:B------:R-:W-:Y:S02]  /*14bf0*/  IMAD.MOV.U32 R16, RZ, RZ, R4 ;  /* 0x000000ffff107224 */ /* 0x000fe400078e0004 */
[----:B------:R-:W-:-:S07]  /*14c00*/  IMAD.MOV.U32 R19, RZ, RZ, R8 ;  /* 0x000000ffff137224 */ /* 0x000fce00078e0008 */
.L_x_2449:
[----:B------:R-:W-:Y:S05]  /*14c10*/  BSYNC B0 ;  /* 0x0000000000007941 */ /* 0x000fea0003800000 */
.L_x_2448:
[----:B------:R0:W-:Y:S01]  /*14c20*/  STL [R1+0x4], R9 ;  /* 0x0000040901007387 */ /* 0x0001e20000100800 */
[----:B------:R-:W-:Y:S01]  /*14c30*/  UIADD3 UR4, UR41, -0x3, URZ ;  /* 0xfffffffd29047890 */ /* 0x000fe2000fffe03f */
[----:B------:R-:W-:-:S05]  /*14c40*/  IMAD.MOV.U32 R18, RZ, RZ, R0 ;  /* 0x000000ffff127224 */ /* 0x000fca00078e0000 */
[----:B------:R-:W-:-:S07]  /*14c50*/  IMAD.U32 R0, RZ, RZ, UR4 ;  /* 0x00000004ff007e24 */ /* 0x000fce000f8e00ff */
.L_x_2447:
[----:B------:R-:W-:Y:S01]  /*14c60*/  ISETP.NE.AND P0, PT, R7, RZ, PT ;  /* 0x000000ff0700720c */ /* 0x000fe20003f05270 */
[----:B------:R-:W-:-:S12]  /*14c70*/  BSSY B0, `(.L_x_2446) ;  /* 0x00001ab000007945 */ /* 0x000fd80003800000 */
[----:B------:R-:W-:Y:S05]  /*14c80*/  @!P0 BRA `(.L_x_2467) ;  /* 0x0000001800a48947 */ /* 0x000fea0003800000 */
[----:B------:R-:W-:-:S07]  /*14c90*/  IMAD.MOV.U32 R8, RZ, RZ, R16 ;  /* 0x000000ffff087224 */ /* 0x000fce00078e0010 */
.L_x_2506:
[----:B--2---:R-:W2:Y:S04]  /*14ca0*/  LDL R3, [R1+0xc] ;  /* 0x00000c0001037983 */ /* 0x004ea80000100800 */
[----:B------:R-:W3:Y:S01]  /*14cb0*/  LDL R2, [R1+0x4] ;  /* 0x0000040001027983 */ /* 0x000ee20000100800 */
[----:B------:R-:W-:Y:S01]  /*14cc0*/  VIADD R4, R18, 0x1 ;  /* 0x0000000112047836 */ /* 0x000fe20000000000 */
[----:B------:R-:W-:Y:S05]  /*14cd0*/  YIELD ;  /* 0x0000000000007946 */ /* 0x000fea0003800000 */
[----:B------:R-:W-:Y:S01]  /*14ce0*/  ISETP.NE.AND P0, PT, R4, 0x2, PT ;  /* 0x000000020400780c */ /* 0x000fe20003f05270 */
[----:B------:R-:W-:Y:S03]  /*14cf0*/  BSSY B1, `(.L_x_2468) ;  /* 0x00000cd000017945 */ /* 0x000fe60003800000 */
[----:B-1----:R-:W-:-:S02]  /*14d00*/  SEL R5, RZ, 0x1, P0 ;  /* 0x00000001ff057807 */ /* 0x002fc40000000000 */
        /* <DEDUP_REMOVED lines=9> */
[----:B------:R-:W1:Y:S01]  /*14da0*/  LDC R8, c[0x0][0x43c] ;  /* 0x00010f00ff087b82 */ /* 0x000e620000000800 */
[----:B------:R-:W-:Y:S02]  /*14db0*/  ULDC.64 UR4, c[0x0][0x428] ;  /* 0x00010a0000047ab9 */ /* 0x000fe40000000a00 */
[----:B0-----:R-:W3:Y:S01]  /*14dc0*/  LDL R9, [R1] ;  /* 0x0000000001097983 */ /* 0x001ee20000100800 */
[----:B------:R-:W-:Y:S01]  /*14dd0*/  ULDC.64 UR6, c[0x0][0x208] ;  /* 0x0000820000067ab9 */ /* 0x000fe20000000a00 */
[----:B-1----:R-:W-:-:S13]  /*14de0*/  ISETP.NE.AND P0, PT, R8, 0x1, PT ;  /* 0x000000010800780c */ /* 0x002fda0003f05270 */
        /* <DEDUP_REMOVED lines=15> */
.L_x_2470:
[----:B------:R-:W-:Y:S01]  /*14ee0*/  IMAD R3, R4, 0x8, R17 ;  /* 0x0000000804037824 */ /* 0x000fe200078e0211 */
[----:B------:R-:W-:Y:S01]  /*14ef0*/  SHF.L.U32 R2, R5, 0x1f, RZ ;  /* 0x0000001f05027819 */ /* 0x000fe200000006ff */
[----:B------:R-:W-:Y:S03]  /*14f00*/  BSSY B2, `(.L_x_2471) ;  /* 0x0000003000027945 */ /* 0x000fe60003800000 */
[----:B------:R-:W2:Y:S02]  /*14f10*/  SYNCS.PHASECHK.TRANS64.TRYWAIT P0, [R3+URZ+0x38840], R2 ;  /* 0x03884002030075a7 */ /* 0x000ea4000800017f */
[----:B--2---:R-:W-:Y:S05]  /*14f20*/  @!P0 BRA `(.L_x_2472) ;  /* 0x0000003400588947 */ /* 0x004fea0003800000 */
.L_x_2562:
[----:B------:R-:W-:Y:S05]  /*14f30*/  BSYNC B2 ;  /* 0x0000000000027941 */ /* 0x000fea0003800000 */
.L_x_2471:
        /* <DEDUP_REMOVED lines=12> */
.L_x_2474:
[----:B------:R-:W-:Y:S05]  /*15000*/  BSYNC B2 ;  /* 0x0000000000027941 */ /* 0x000fea0003800000 */
.L_x_2473:
        /* <DEDUP_REMOVED lines=11> */
.L_x_2475:
        /* <DEDUP_REMOVED lines=16> */
.L_x_2476:
        /* <DEDUP_REMOVED lines=16> */
.L_x_2477:
        /* <DEDUP_REMOVED lines=16> */
.L_x_2478:
        /* <DEDUP_REMOVED lines=16> */
.L_x_2563:
[----:B------:R-:W-:Y:S05]  /*154c0*/  BSYNC B2 ;  /* 0x0000000000027941 */ /* 0x000fea0003800000 */
.L_x_2479:
        /* <DEDUP_REMOVED lines=11> */
.L_x_2482:
[----:B------:R-:W-:Y:S05]  /*15580*/  BSYNC B2 ;  /* 0x0000000000027941 */ /* 0x000fea0003800000 */
.L_x_2481:
[----:B------:R-:W-:Y:S01]  /*15590*/  R2UR UR10, R12 ;  /* 0x000000000c0a72ca */ /* 0x000fe200000e0000 */
[----:B------:R-:W-:Y:S01]  /*155a0*/  IMAD R18, R18, 0xa000, R17 ;  /* 0x0000a00012127824 */ /* 0x000fe200078e0211 */
[----:B------:R-:W-:Y:S01]  /*155b0*/  R2UR UR6, R10 ;  /* 0x000000000a0672ca */ /* 0x000fe200000e0000 */
[----:B------:R-:W-:Y:S01]  /*155c0*/  UIADD3 UR4, UP0, UR38, 0x470, URZ ;  /* 0x0000047026047890 */ /* 0x000fe2000ff1e03f */
[----:B------:R-:W-:Y:S01]  /*155d0*/  R2UR UR7, R11 ;  /* 0x000000000b0772ca */ /* 0x000fe200000e0000 */
[----:B0-----:R-:W-:Y:S01]  /*155e0*/  IMAD R3, R19, 0x50, RZ ;  /* 0x0000005013037824 */ /* 0x001fe200078e02ff */
[----:B------:R-:W-:Y:S01]  /*155f0*/  PLOP3.LUT P0, PT, PT, PT, PT, 0x80, 0x0 ;  /* 0x000000000000781c */ /* 0x000fe20003f0f070 */
[----:B------:R-:W-:Y:S01]  /*15600*/  VIADD R2, R2, 0x50 ;  /* 0x0000005002027836 */ /* 0x000fe20000000000 */
[----:B------:R-:W-:Y:S01]  /*15610*/  UIADD3.X UR5, URZ, UR39, URZ, UP0, !UPT ;  /* 0x000000273f057290 */ /* 0x000fe200087fe43f */
[----:B------:R-:W-:-:S11]  /*15620*/  VIADD R9, R18, 0x400 ;  /* 0x0000040012097836 */ /* 0x000fd60000000000 */
.L_x_2483:
        /* <DEDUP_REMOVED lines=15> */
.L_x_2484:
        /* <DEDUP_REMOVED lines=15> */
.L_x_2485:
        /* <DEDUP_REMOVED lines=15> */
.L_x_2486:
        /* <DEDUP_REMOVED lines=12> */
.L_x_2469:
[----:B------:R-:W-:Y:S05]  /*159c0*/  BSYNC B1 ;  /* 0x0000000000017941 */ /* 0x000fea0003800000 */
.L_x_2468:
        /* <DEDUP_REMOVED lines=8> */
[----:B------:R1:W-:Y:S02]  /*15a50*/  STL [R1+0x4], R10 ;  /* 0x0000040a01007387 */ /* 0x0003e40000100800 */
[----:B------:R-:W-:Y:S05]  /*15a60*/  @!P1 BRA `(.L_x_2488) ;  /* 0x0000000c001c9947 */ /* 0x000fea0003800000 */
[----:B------:R-:W2:Y:S01]  /*15a70*/  LDL R3, [R1+0x10] ;  /* 0x0000100001037983 */ /* 0x000ea20000100800 */
[----:B------:R-:W-:Y:S01]  /*15a80*/  VIADD R7, R0, 0xffffffff ;  /* 0xffffffff00077836 */ /* 0x000fe20000000000 */
[----:B--2---:R-:W-:-:S13]  /*15a90*/  ISETP.NE.AND P1, PT, R3, RZ, PT ;  /* 0x000000ff0300720c */ /* 0x004fda0003f25270 */
[----:B------:R-:W-:Y:S05]  /*15aa0*/  @!P1 BRA `(.L_x_2489) ;  /* 0x0000000000549947 */ /* 0x000fea0003800000 */
[----:B------:R-:W2:Y:S01]  /*15ab0*/  LDL R12, [R1+0x8] ;  /* 0x00000800010c7983 */ /* 0x000ea20000100800 */
[----:B0-----:R-:W0:Y:S01]  /*15ac0*/  LDC R9, c[0x0][0x43c] ;  /* 0x00010f00ff097b82 */ /* 0x001e220000000800 */
[----:B------:R-:W-:Y:S02]  /*15ad0*/  ULDC.64 UR4, c[0x0][0x428] ;  /* 0x00010a0000047ab9 */ /* 0x000fe40000000a00 */
[----:B------:R-:W3:Y:S01]  /*15ae0*/  LDL R11, [R1] ;  /* 0x00000000010b7983 */ /* 0x000ee20000100800 */
        /* <DEDUP_REMOVED lines=17> */
.L_x_2489:
[----:B------:R-:W-:Y:S01]  /*15c00*/  IMAD R2, R18, 0x8, R17 ;  /* 0x0000000812027824 */ /* 0x000fe200078e0211 */
[----:B------:R-:W-:Y:S01]  /*15c10*/  SHF.L.U32 R3, R10, 0x1f, RZ ;  /* 0x0000001f0a037819 */ /* 0x000fe200000006ff */
[----:B------:R-:W-:Y:S03]  /*15c20*/  BSSY B2, `(.L_x_2490) ;  /* 0x0000003000027945 */ /* 0x000fe60003800000 */
[----:B------:R-:W3:Y:S02]  /*15c30*/  SYNCS.PHASECHK.TRANS64.TRYWAIT P0, [R2+URZ+0x38840], R3 ;  /* 0x03884003020075a7 */ /* 0x000ee4000800017f */
[----:B---3--:R-:W-:Y:S05]  /*15c40*/  @!P0 BRA `(.L_x_2491) ;  /* 0x0000002800388947 */ /* 0x008fea0003800000 */
.L_x_2564:
[----:B------:R-:W-:Y:S05]  /*15c50*/  BSYNC B2 ;  /* 0x0000000000027941 */ /* 0x000fea0003800000 */
.L_x_2490:
        /* <DEDUP_REMOVED lines=12> */
.L_x_2493:
[----:B------:R-:W-:Y:S05]  /*15d20*/  BSYNC B2 ;  /* 0x0000000000027941 */ /* 0x000fea0003800000 */
.L_x_2492:
        /* <DEDUP_REMOVED lines=10> */
[----:B-1----:R-:W-:Y:S01]  /*15dd0*/  VIADD R10, R9, 0x24400 ;  /* 0x00024400090a7836 */ /* 0x002fe20000000000 */
[----:B------:R-:W-:-:S09]  /*15de0*/  UMOV UR7, 0x14f00000 ;  /* 0x14f0000000077882 */ /* 0x000fd20000000000 */
.L_x_2494:
        /* <DEDUP_REMOVED lines=16> */
.L_x_2495:
        /* <DEDUP_REMOVED lines=16> */
.L_x_2496:
        /* <DEDUP_REMOVED lines=16> */
.L_x_2497:
        /* <DEDUP_REMOVED lines=15> */
.L_x_2565:
[----:B------:R-:W-:Y:S05]  /*161e0*/  BSYNC B2 ;  /* 0x0000000000027941 */ /* 0x000fea0003800000 */
.L_x_2498:
        /* <DEDUP_REMOVED lines=11> */
.L_x_2501:
[----:B------:R-:W-:Y:S05]  /*162a0*/  BSYNC B2 ;  /* 0x0000000000027941 */ /* 0x000fea0003800000 */
.L_x_2500:
[----:B------:R-:W-:Y:S01]  /*162b0*/  R2UR UR10, R12 ;  /* 0x000000000c0a72ca */ /* 0x000fe200000e0000 */
[----:B------:R-:W-:Y:S01]  /*162c0*/  IMAD R4, R4, 0xa000, R17 ;  /* 0x0000a00004047824 */ /* 0x000fe200078e0211 */
[----:B------:R-:W-:Y:S01]  /*162d0*/  R2UR UR6, R10 ;  /* 0x000000000a0672ca */ /* 0x000fe200000e0000 */
[----:B------:R-:W-:Y:S01]  /*162e0*/  UIADD3 UR4, UP0, UR38, 0x470, URZ ;  /* 0x0000047026047890 */ /* 0x000fe2000ff1e03f */
[----:B------:R-:W-:Y:S01]  /*162f0*/  R2UR UR7, R11 ;  /* 0x000000000b0772ca */ /* 0x000fe200000e0000 */
[----:B------:R-:W-:Y:S01]  /*16300*/  IMAD R3, R19, 0x50, RZ ;  /* 0x0000005013037824 */ /* 0x000fe200078e02ff */
[----:B------:R-:W-:Y:S01]  /*16310*/  PLOP3.LUT P0, PT, PT, PT, PT, 0x80, 0x0 ;  /* 0x000000000000781c */ /* 0x000fe20003f0f070 */
[----:B0-----:R-:W-:Y:S01]  /*16320*/  VIADD R2, R2, 0x50 ;  /* 0x0000005002027836 */ /* 0x001fe20000000000 */
[----:B------:R-:W-:Y:S01]  /*16330*/  UIADD3.X UR5, URZ, UR39, URZ, UP0, !UPT ;  /* 0x000000273f057290 */ /* 0x000fe200087fe43f */
[----:B------:R-:W-:-:S11]  /*16340*/  VIADD R5, R4, 0x400 ;  /* 0x0000040004057836 */ /* 0x000fd60000000000 */
.L_x_2502:
        /* <DEDUP_REMOVED lines=15> */
.L_x_2503:
        /* <DEDUP_REMOVED lines=15> */
.L_x_2504:
        /* <DEDUP_REMOVED lines=15> */
.L_x_2505:
        /* <DEDUP_REMOVED lines=12> */
.L_x_2488:
[----:B------:R-:W-:Y:S05]  /*166e0*/  BSYNC B1 ;  /* 0x0000000000017941 */ /* 0x000fea0003800000 */
.L_x_2487:
[C---:B------:R-:W-:Y:S01]  /*166f0*/  ISETP.GT.AND P0, PT, R0.reuse, 0x1, PT ;  /* 0x000000010000780c */ /* 0x040fe20003f04270 */
[----:B------:R-:W-:-:S12]  /*16700*/  VIADD R0, R0, 0xfffffffe ;  /* 0xfffffffe00007836 */ /* 0x000fd80000000000 */
[----:B------:R-:W-:Y:S05]  /*16710*/  @P0 BRA `(.L_x_2506) ;  /* 0xffffffe400600947 */ /* 0x000fea000383ffff */
.L_x_2467:
[----:B------:R-:W-:Y:S05]  /*16720*/  BSYNC B0 ;  /* 0x0000000000007941 */ /* 0x000fea0003800000 */
.L_x_2446:
[----:B0-----:R-:W0:Y:S01]  /*16730*/  S2R R0, SR_TID.X ;  /* 0x0000000000007919 */ /* 0x001e220000002100 */
[----:B------:R-:W-:Y:S01]  /*16740*/  BSSY B0, `(.L_x_2507) ;  /* 0x0000012000007945 */ /* 0x000fe20003800000 */
[----:B0-----:R-:W-:-:S04]  /*16750*/  LOP3.LUT R6, R0, 0x7f, RZ, 0xc0, !PT ;  /* 0x0000007f00067812 */ /* 0x001fc800078ec0ff */
[----:B------:R-:W-:-:S13]  /*16760*/  ISETP.NE.AND P1, PT, R6, RZ, PT ;  /* 0x000000ff0600720c */ /* 0x000fda0003f25270 */
[----:B------:R-:W-:Y:S05]  /*16770*/  @P1 BRA `(.L_x_2508) ;  /* 0x0000000000381947 */ /* 0x000fea0003800000 */
[----:B--2---:R-:W0:Y:S01]  /*16780*/  S2R R3, SR_LANEID ;  /* 0x0000000000037919 */ /* 0x004e220000000000 */
[----:B------:R-:W-:Y:S01]  /*16790*/  VOTEU.ANY UR4, UPT, PT ;  /* 0x0000000000047886 */ /* 0x000fe200038e0100 */
[----:B-1----:R-:W1:Y:S01]  /*167a0*/  LDC.64 R4, c[0x0][0xc80] ;  /* 0x00032000ff047b82 */ /* 0x002e620000000a00 */
[----:B------:R-:W0:Y:S01]  /*167b0*/  FLO.U32 R0, UR4 ;  /* 0x0000000400007d00 */ /* 0x000e2200080e0000 */
[----:B------:R-:W-:-:S07]  /*167c0*/  ULDC.64 UR6, c[0x0][0x208] ;  /* 0x0000820000067ab9 */ /* 0x000fce0000000a00 */
[----:B------:R-:W1:Y:S01]  /*167d0*/  POPC R2, UR4 ;  /* 0x0000000400027d09 */ /* 0x000e620008000000 */
[----:B0-----:R-:W-:-:S13]  /*167e0*/  ISETP.EQ.U32.AND P0, PT, R0, R3, PT ;  /* 0x000000030000720c */ /* 0x001fda0003f02070 */
[----:B-1----:R-:W2:Y:S01]  /*167f0*/  @P0 ATOMG.E.ADD.STRONG.GPU PT, R5, desc[UR6][R4.64], R2 ;  /* 0x00000002040509a8 */ /* 0x002ea200081ee1c6 */
[----:B------:R-:W0:Y:S02]  /*16800*/  S2R R3, SR_LTMASK ;  /* 0x0000000000037919 */ /* 0x000e240000003900 */
[----:B0-----:R-:W-:-:S06]  /*16810*/  LOP3.LUT R3, R3, UR4, RZ, 0xc0, !PT ;  /* 0x0000000403037c12 */ /* 0x001fcc000f8ec0ff */
[----:B------:R-:W0:Y:S01]  /*16820*/  POPC R3, R3 ;  /* 0x0000000300037309 */ /* 0x000e220000000000 */
[----:B--2---:R-:W0:Y:S02]  /*16830*/  SHFL.IDX PT, R0, R5, R0, 0x1f ;  /* 0x00001f0005007589 */ /* 0x004e2400000e0000 */
[----:B0-----:R-:W-:-:S05]  /*16840*/  IADD3 R0, R0, UR43, R3 ;  /* 0x0000002b00007c10 */ /* 0x001fca000fffe003 */
[----:B------:R0:W-:Y:S02]  /*16850*/  STL [R1+0x18], R0 ;  /* 0x0000180001007387 */ /* 0x0001e40000100800 */
.L_x_2508:
[----:B------:R-:W-:Y:S05]  /*16860*/  BSYNC B0 ;  /* 0x0000000000007941 */ /* 0x000fea0003800000 */
.L_x_2507:
[----:B0-----:R-:W3:Y:S01]  /*16870*/  LDL.LU R0, [R1+0xc] ;  /* 0x00000c0001007983 */ /* 0x001ee20000300800 */
[----:B------:R-:W-:Y:S01]  /*16880*/  BSSY B0, `(.L_x_2509) ;  /* 0x0000056000007945 */ /* 0x000fe20003800000 */
[----:B---3--:R-:W-:-:S13]  /*16890*/  ISETP.NE.AND P0, PT, R0, RZ, PT ;  /* 0x000000ff0000720c */ /* 0x008fda0003f05270 */
[----:B------:R-:W-:Y:S05]  /*168a0*/  @!P0 BRA `(.L_x_2510) ;  /* 0x00000004004c8947 */ /* 0x000fea0003800000 */
[----:B------:R-:W2:Y:S01]  /*168b0*/  LDL R0, [R1+0x4] ;  /* 0x0000040001007983 */ /* 0x000ea20000100800 */
[----:B------:R-:W-:Y:S01]  /*168c0*/  IMAD R2, R18, 0x8, R17 ;  /* 0x0000000812027824 */ /* 0x000fe200078e0211 */
[----:B------:R-:W-:Y:S01]  /*168d0*/  BSSY B1, `(.L_x_2511) ;  /* 0x0000005000017945 */ /* 0x000fe20003800000 */
[----:B------:R-:W-:Y:S02]  /*168e0*/  ISETP.NE.AND P2, PT, R6, RZ, PT ;  /* 0x000000ff0600720c */ /* 0x000fe40003f45270 */
[----:B--2---:R-:W-:-:S04]  /*168f0*/  SHF.L.U32 R3, R0, 0x1f, RZ ;  /* 0x0000001f00037819 */ /* 0x004fc800000006ff */
[----:B------:R-:W0:Y:S02]  /*16900*/  SYNCS.PHASECHK.TRANS64.TRYWAIT P0, [R2+URZ+0x38860], R3 ;  /* 0x03886003020075a7 */ /* 0x000e24000800017f */
[----:B0-----:R-:W-:Y:S05]  /*16910*/  @!P0 BRA `(.L_x_2512) ;  /* 0x0000001c002c8947 */ /* 0x001fea0003800000 */
.L_x_2566:
[----:B------:R-:W-:Y:S05]  /*16920*/  BSYNC B1 ;  /* 0x0000000000017941 */ /* 0x000fea0003800000 */
.L_x_2511:
[----:B------:R-:W-:Y:S04]  /*16930*/  BSSY B1, `(.L_x_2513) ;  /* 0x0000009000017945 */ /* 0x000fe80003800000 */
        /* <DEDUP_REMOVED lines=8> */
.L_x_2514:
[----:B------:R-:W-:Y:S05]  /*169c0*/  BSYNC B1 ;  /* 0x0000000000017941 */ /* 0x000fea0003800000 */
.L_x_2513:
[----:B------:R-:W-:Y:S01]  /*169d0*/  IMAD R0, R18, 0xa000, R17 ;  /* 0x0000a00012007824 */ /* 0x000fe200078e0211 */
[----:B------:R-:W-:Y:S01]  /*169e0*/  UIADD3 UR4, UP0, UR38, 0x470, URZ ;  /* 0x0000047026047890 */ /* 0x000fe2000ff1e03f */
[----:B------:R-:W-:Y:S01]  /*169f0*/  PLOP3.LUT P0, PT, PT, PT, PT, 0x80, 0x0 ;  /* 0x000000000000781c */ /* 0x000fe20003f0f070 */
[----:B------:R-:W-:Y:S01]  /*16a00*/  IMAD R19, R19, 0x50, RZ ;  /* 0x0000005013137824 */ /* 0x000fe200078e02ff */
[----:B------:R-:W-:Y:S01]  /*16a10*/  UMOV UR6, 0x0 ;  /* 0x0000000000067882 */ /* 0x000fe20000000000 */
[----:B0-----:R-:W-:Y:S01]  /*16a20*/  VIADD R2, R2, 0x38850 ;  /* 0x0003885002027836 */ /* 0x001fe20000000000 */
[----:B------:R-:W-:Y:S01]  /*16a30*/  UIADD3.X UR5, URZ, UR39, URZ, UP0, !UPT ;  /* 0x000000273f057290 */ /* 0x000fe200087fe43f */
[----:B------:R-:W-:Y:S01]  /*16a40*/  VIADD R3, R0, 0x400 ;  /* 0x0000040000037836 */ /* 0x000fe20000000000 */
[----:B------:R-:W-:Y:S01]  /*16a50*/  UMOV UR7, 0x14f00000 ;  /* 0x14f0000000077882 */ /* 0x000fe20000000000 */
[----:B------:R-:W-:-:S09]  /*16a60*/  UMOV UR10, URZ ;  /* 0x0000003f000a7c82 */ /* 0x000fd20008000000 */
.L_x_2515:
        /* <DEDUP_REMOVED lines=15> */
.L_x_2516:
        /* <DEDUP_REMOVED lines=15> */
.L_x_2517:
        /* <DEDUP_REMOVED lines=15> */
.L_x_2518:
        /* <DEDUP_REMOVED lines=10> */
.L_x_2510:
[----:B------:R-:W-:Y:S05]  /*16de0*/  BSYNC B0 ;  /* 0x0000000000007941 */ /* 0x000fea0003800000 */
.L_x_2509:
[----:B--2---:R-:W2:Y:S01]  /*16df0*/  LDL.LU R3, [R1+0x4] ;  /* 0x0000040001037983 */ /* 0x004ea20000300800 */
[----:B------:R-:W-:-:S05]  /*16e00*/  VIADD R18, R18, 0x1 ;  /* 0x0000000112127836 */ /* 0x000fca0000000000 */
[----:B------:R-:W-:-:S04]  /*16e10*/  ISETP.NE.AND P0, PT, R18, 0x2, PT ;  /* 0x000000021200780c */ /* 0x000fc80003f05270 */
[----:B------:R-:W-:Y:S02]  /*16e20*/  SEL R0, RZ, 0x1, P0 ;  /* 0x00000001ff007807 */ /* 0x000fe40000000000 */
[----:B------:R-:W-:Y:S02]  /*16e30*/  SEL R18, R18, RZ, P0 ;  /* 0x000000ff12127207 */ /* 0x000fe40000000000 */
[----:B--2---:R-:W-:-:S05]  /*16e40*/  LOP3.LUT R3, R3, R0, RZ, 0x3c, !PT ;  /* 0x0000000003037212 */ /* 0x004fca00078e3cff */
[----:B------:R2:W-:Y:S02]  /*16e50*/  STL [R1+0x4], R3 ;  /* 0x0000040301007387 */ /* 0x0005e40000100800 */
.L_x_2426:
[----:B------:R-:W-:Y:S05]  /*16e60*/  BSYNC B7 ;  /* 0x0000000000077941 */ /* 0x000fea0003800000 */
.L_x_2424:
[----:B0-----:R-:W3:Y:S04]  /*16e70*/  LDL R0, [R1+0x20] ;  /* 0x0000200001007983 */ /* 0x001ee80000100800 */
[----:B------:R0:W5:Y:S01]  /*16e80*/  LDL R2, [R1+0x18] ;  /* 0x0000180001027983 */ /* 0x0001620000100800 */
[----:B---3--:R-:W-:-:S13]  /*16e90*/  ISETP.NE.AND P0, PT, R0, RZ, PT ;  /* 0x000000ff0000720c */ /* 0x008fda0003f05270 */
[----:B0-----:R-:W-:Y:S05]  /*16ea0*/  @!P0 BRA `(.L_x_2519) ;  /* 0x0000000000288947 */ /* 0x001fea0003800000 */
[----:B------:R-:W-:Y:S05]  /*16eb0*/  WARPSYNC.ALL ;  /* 0x0000000000007948 */ /* 0x000fea0003800000 */
[----:B------:R-:W0:Y:S08]  /*16ec0*/  S2UR UR5, SR_CgaCtaId ;  /* 0x00000000000579c3 */ /* 0x000e300000008800 */
[----:B------:R-:W-:Y:S06]  /*16ed0*/  BAR.SYNC.DEFER_BLOCKING 0x5, 0x180 ;  /* 0x0146000000007b1d */ /* 0x000fec0000010000 */
[----:B------:R-:W-:-:S02]  /*16ee0*/  UMOV UR4, 0x400 ;  /* 0x0000040000047882 */ /* 0x000fc40000000000 */
[----:B0-----:R-:W-:-:S06]  /*16ef0*/  ULEA UR4, UR5, UR4, 0x18 ;  /* 0x0000000405047291 */ /* 0x001fcc000f8ec03f */
[----:B------:R-:W-:-:S05]  /*16f00*/  IMAD.U32 R17, RZ, RZ, UR4 ;  /* 0x00000004ff117e24 */ /* 0x000fca000f8e00ff */
[----:B-----5:R-:W0:Y:S04]  /*16f10*/  LDS R2, [R17+0x388d0] ;  /* 0x0388d00011027984 */ /* 0x020e280000000800 */
[----:B0-----:R0:W-:Y:S01]  /*16f20*/  STL [R1+0x18], R2 ;  /* 0x0000180201007387 */ /* 0x0011e20000100800 */
[----:B------:R-:W-:Y:S06]  /*16f30*/  BAR.ARV 0x4, 0x180 ;  /* 0x0106000000007b1d */ /* 0x000fec0000002000 */
[----:B------:R-:W-:Y:S05]  /*16f40*/  BRA `(.L_x_2520) ;  /* 0x00000000002c7947 */ /* 0x000fea0003800000 */
.L_x_2519:
[----:B------:R-:W-:-:S03]  /*16f50*/  UMOV UR4, 0xffffffff ;  /* 0xffffffff00047882 */ /* 0x000fc60000000000 */
[----:B------:R-:W-:Y:S05]  /*16f60*/  BRA.DIV UR4, `(.L_x_2521) ;  /* 0x0000001604ac7947 */ /* 0x000fea000b800000 */
[----:B-----5:R0:W3:Y:S02]  /*16f70*/  SHFL.IDX PT, R14, R2, RZ, 0x1f ;  /* 0x00001fff020e7589 */ /* 0x0200e400000e0000 */
.L_x_2569:
[----:B--2---:R-:W2:Y:S01]  /*16f80*/  @!P1 S2R R3, SR_CgaCtaId ;  /* 0x0000000000039919 */ /* 0x004ea20000008800 */
[----:B------:R-:W-:Y:S05]  /*16f90*/  WARPSYNC.ALL ;  /* 0x0000000000007948 */ /* 0x000fea0003800000 */
[----:B------:R-:W-:Y:S01]  /*16fa0*/  BAR.SYNC.DEFER_BLOCKING 0x4, 0x180 ;  /* 0x0106000000007b1d */ /* 0x000fe20000010000 */
[----:B------:R-:W-:-:S05]  /*16fb0*/  @!P1 MOV R0, 0x400 ;  /* 0x0000040000009802 */ /* 0x000fca0000000f00 */
[----:B---3--:R3:W-:Y:S01]  /*16fc0*/  STL [R1+0x18], R14 ;  /* 0x0000180e01007387 */ /* 0x0087e20000100800 */
[----:B--2---:R-:W-:-:S05]  /*16fd0*/  @!P1 LEA R17, R3, R0, 0x18 ;  /* 0x0000000003119211 */ /* 0x004fca00078ec0ff */
[----:B------:R3:W-:Y:S01]  /*16fe0*/  @!P1 STS [R17+0x388d0], R2 ;  /* 0x0388d00211009388 */ /* 0x0007e20000000800 */
[----:B------:R-:W-:Y:S06]  /*16ff0*/  BAR.ARV 0x5, 0x180 ;  /* 0x0146000000007b1d */ /* 0x000fec0000002000 */
.L_x_2520:
[----:B------:R-:W4:Y:S01]  /*17000*/  LDL R0, [R1+0x18] ;  /* 0x0000180001007983 */ /* 0x000f220000100800 */
[----:B------:R-:W-:Y:S02]  /*17010*/  ULDC UR4, c[0x0][0xc38] ;  /* 0x00030e0000047ab9 */ /* 0x000fe40000000800 */
[----:B----4-:R-:W-:-:S13]  /*17020*/  ISETP.GE.AND P0, PT, R0, UR4, PT ;  /* 0x0000000400007c0c */ /* 0x010fda000bf06270 */
[----:B------:R-:W-:Y:S05]  /*17030*/  @!P0 BRA `(.L_x_2522) ;  /* 0xffffffb000208947 */ /* 0x000fea000383ffff */
.L_x_2421:
[----:B-1----:R-:W4:Y:S01]  /*17040*/  LDL.LU R0, [R1+0x1c] ;  /* 0x00001c0001007983 */ /* 0x002f220000300800 */
[----:B------:R-:W-:Y:S01]  /*17050*/  BSSY B0, `(.L_x_2523) ;  /* 0x000000b000007945 */ /* 0x000fe20003800000 */
[----:B------:R-:W1:Y:S01]  /*17060*/  S2R R5, SR_CgaCtaId ;  /* 0x0000000000057919 */ /* 0x000e620000008800 */
[----:B----4-:R-:W-:-:S05]  /*17070*/  VIADD R0, R0, 0x1 ;  /* 0x0000000100007836 */ /* 0x010fca0000000000 */
[----:B0--3--:R-:W-:-:S04]  /*17080*/  LEA.HI R2, R0, R0, RZ, 0x1 ;  /* 0x0000000000027211 */ /* 0x009fc800078f08ff */
[----:B--2---:R-:W-:-:S05]  /*17090*/  LOP3.LUT R3, R2, 0xfffffffe, RZ, 0xc0, !PT ;  /* 0xfffffffe02037812 */ /* 0x004fca00078ec0ff */
[----:B------:R-:W-:Y:S01]  /*170a0*/  IMAD.IADD R3, R0, 0x1, -R3 ;  /* 0x0000000100037824 */ /* 0x000fe200078e0a03 */
[----:B------:R-:W-:-:S04]  /*170b0*/  MOV R0, 0x400 ;  /* 0x0000040000007802 */ /* 0x000fc80000000f00 */
[----:B-1----:R-:W-:Y:S02]  /*170c0*/  LEA R0, R5, R0, 0x18 ;  /* 0x0000000005007211 */ /* 0x002fe400078ec0ff */
[----:B------:R-:W-:-:S04]  /*170d0*/  SHF.L.U32 R3, R3, 0x1f, RZ ;  /* 0x0000001f03037819 */ /* 0x000fc800000006ff */
[----:B------:R-:W0:Y:S02]  /*170e0*/  SYNCS.PHASECHK.TRANS64.TRYWAIT P0, [R0+URZ+0x38820], R3 ;  /* 0x03882003000075a7 */ /* 0x000e24000800017f */
[----:B0-----:R-:W-:Y:S05]  /*170f0*/  @!P0 BRA `(.L_x_2524) ;  /* 0x0000001400708947 */ /* 0x001fea0003800000 */
.L_x_2570:
[----:B------:R-:W-:Y:S05]  /*17100*/  BSYNC B0 ;  /* 0x0000000000007941 */ /* 0x000fea0003800000 */
.L_x_2523:
[----:B------:R-:W-:-:S03]  /*17110*/  UMOV UR4, 0xffffffff ;  /* 0xffffffff00047882 */ /* 0x000fc60000000000 */
[----:B------:R-:W-:Y:S05]  /*17120*/  BRA.DIV UR4, `(.L_x_2525) ;  /* 0x0000001604787947 */ /* 0x000fea000b800000 */
[----:B------:R-:W1:Y:S02]  /*17130*/  S2R R2, SR_TID.X ;  /* 0x0000000000027919 */ /* 0x000e640000002100 */
[----:B-1----:R-:W-:-:S04]  /*17140*/  SHF.R.U32.HI R2, RZ, 0x5, R2 ;  /* 0x00000005ff027819 */ /* 0x002fc80000011602 */
[----:B------:R-:W-:-:S05]  /*17150*/  LOP3.LUT R2, R2, 0x3, RZ, 0xc0, !PT ;  /* 0x0000000302027812 */ /* 0x000fca00078ec0ff */
[----:B------:R1:W2:Y:S02]  /*17160*/  SHFL.IDX PT, R14, R2, RZ, 0x1f ;  /* 0x00001fff020e7589 */ /* 0x0002a400000e0000 */
.L_x_2573:
[----:B--2---:R-:W-:Y:S01]  /*17170*/  ISETP.NE.AND P0, PT, R14, RZ, PT ;  /* 0x000000ff0e00720c */ /* 0x004fe20003f05270 */
[----:B------:R-:W-:-:S12]  /*17180*/  BSSY B0, `(.L_x_2526) ;  /* 0x0000027000007945 */ /* 0x000fd80003800000 */
[----:B------:R-:W-:Y:S05]  /*17190*/  @P0 BRA `(.L_x_2527) ;  /* 0x0000000000940947 */ /* 0x000fea0003800000 */
[----:B------:R-:W-:-:S03]  /*171a0*/  UMOV UR4, 0xffffffff ;  /* 0xffffffff00047882 */ /* 0x000fc60000000000 */
[----:B------:R-:W-:Y:S05]  /*171b0*/  BRA.DIV UR4, `(.L_x_2528) ;  /* 0x0000001604887947 */ /* 0x000fea000b800000 */
[----:B------:R-:W-:-:S13]  /*171c0*/  ELECT P6, URZ, PT ;  /* 0x00000000003f782f */ /* 0x000fda00038c0000 */
.L_x_2576:
        /* <DEDUP_REMOVED lines=8> */
.L_x_2529:
[----:B------:R-:W2:Y:S01]  /*17250*/  LDL.LU R7, [R1+0x4] ;  /* 0x0000040001077983 */ /* 0x000ea20000300800 */
        /* <DEDUP_REMOVED lines=9> */
[----:B------:R-:W-:-:S03]  /*172f0*/  SHF.L.U32 R2, R7, 0x1f, RZ ;  /* 0x0000001f07027819 */ /* 0x000fc600000006ff */
[----:B------:R-:W-:Y:S01]  /*17300*/  IMAD R3, R4, 0x8, R3 ;  /* 0x0000000804037824 */ /* 0x000fe200078e0203 */
[----:B0-----:R-:W-:Y:S06]  /*17310*/  @!P0 BRA `(.L_x_2530) ;  /* 0x0000001400508947 */ /* 0x001fec0003800000 */
.L_x_2577:
[----:B------:R-:W1:Y:S02]  /*17320*/  SYNCS.PHASECHK.TRANS64.TRYWAIT P0, [R3+URZ], R2 ;  /* 0x00000002030075a7 */ /* 0x000e64000800017f */
[----:B-1----:R-:W-:Y:S05]  /*17330*/  @!P0 BRA `(.L_x_2531) ;  /* 0x00000014005c8947 */ /* 0x002fea0003800000 */
.L_x_2578:
[----:B------:R-:W-:Y:S05]  /*17340*/  @!P2 BRA `(.L_x_2532) ;  /* 0x000000000004a947 */ /* 0x000fea0003800000 */
[----:B------:R-:W-:Y:S01]  /*17350*/  BPT.TRAP 0x1 ;  /* 0x000000040000795c */ /* 0x000fe20000300000 */
.L_x_2532:
[----:B-1----:R-:W-:-:S04]  /*17360*/  VIADD R3, R0, 0x38860 ;  /* 0x0003886000037836 */ /* 0x002fc80000000000 */
[----:B------:R-:W-:-:S04]  /*17370*/  IMAD R18, R18, 0x8, R3 ;  /* 0x0000000812127824 */ /* 0x000fc800078e0203 */
[----:B------:R-:W1:Y:S02]  /*17380*/  SYNCS.PHASECHK.TRANS64.TRYWAIT P0, [R18+URZ], R5 ;  /* 0x00000005120075a7 */ /* 0x000e64000800017f */
[----:B-1----:R-:W-:Y:S05]  /*17390*/  @!P0 BRA `(.L_x_2533) ;  /* 0x0000001400588947 */ /* 0x002fea0003800000 */
.L_x_2579:
[----:B------:R-:W-:-:S07]  /*173a0*/  IMAD R3, R4, 0x8, R3 ;  /* 0x0000000804037824 */ /* 0x000fce00078e0203 */
.L_x_2534:
[----:B--2---:R2:W3:Y:S02]  /*173b0*/  SYNCS.PHASECHK.TRANS64.TRYWAIT P0, [R3+URZ], R2 ;  /* 0x00000002030075a7 */ /* 0x0044e4000800017f */
[----:B---3--:R-:W-:Y:S05]  /*173c0*/  @!P0 NANOSLEEP.SYNCS 0x989680 ;  /* 0x009896800000895d */ /* 0x008fea0003900000 */
[----:B------:R-:W3:Y:S02]  /*173d0*/  @!P0 SYNCS.PHASECHK.TRANS64 P0, [R3+URZ], R2 ;  /* 0x00000002030085a7 */ /* 0x000ee4000800007f */
[----:B---3--:R-:W-:Y:S05]  /*173e0*/  @!P0 BRA `(.L_x_2534) ;  /* 0xfffffffc00f08947 */ /* 0x008fea000383ffff */
.L_x_2527:
[----:B------:R-:W-:Y:S05]  /*173f0*/  BSYNC B0 ;  /* 0x0000000000007941 */ /* 0x000fea0003800000 */
.L_x_2526:
[----:B------:R-:W-:Y:S05]  /*17400*/  EXIT ;  /* 0x000000000000794d */ /* 0x000fea0003800000 */
.L_x_2374:
[----:B------:R-:W-:-:S13]  /*17410*/  R2UR UR4, R17 ;  /* 0x00000000110472ca */ /* 0x000fda00000e0000 */
[----:B0-----:R-:W-:-:S04]  /*17420*/  IMAD.U32 R3, RZ, RZ, UR4 ;  /* 0x00000004ff037e24 */ /* 0x001fc8000f8e00ff */
[----:B------:R0:W1:Y:S03]  /*17430*/  SYNCS.PHASECHK.TRANS64.TRYWAIT P1, [R3+URZ+0x38800], R0 ;  /* 0x03880000030075a7 */ /* 0x000066000802017f */
[----:B-1----:R-:W-:Y:S05]  /*17440*/  @!P1 NANOSLEEP.SYNCS 0x989680 ;  /* 0x009896800000995d */ /* 0x002fea0003900000 */
[----:B------:R-:W1:Y:S02]  /*17450*/  @!P1 SYNCS.PHASECHK.TRANS64 P1, [R3+URZ+0x38800], R0 ;  /* 0x03880000030095a7 */ /* 0x000e64000802007f */
[----:B-1----:R-:W-:Y:S05]  /*17460*/  @!P1 BRA `(.L_x_2374) ;  /* 0xfffffffc00e89947 */ /* 0x002fea000383ffff */
[----:B------:R-:W-:Y:S05]  /*17470*/  BRA `(.L_x_2535) ;  /* 0xfffffea400547947 */ /* 0x000fea000383ffff */
.L_x_2378:
[----:B-1----:R1:W2:Y:S02]  /*17480*/  SYNCS.PHASECHK.TRANS64.TRYWAIT P2, [R0+URZ+0x38830], R3 ;  /* 0x03883003000075a7 */ /* 0x0022a4000804017f */
[----:B--2---:R-:W-:Y:S05]  /*17490*/  @!P2 NANOSLEEP.SYNCS 0x989680 ;  /* 0x009896800000a95d */ /* 0x004fea0003900000 */
[----:B------:R-:W2:Y:S02]  /*174a0*/  @!P2 SYNCS.PHASECHK.TRANS64 P2, [R0+URZ+0x38830], R3 ;  /* 0x038830030000a5a7 */ /* 0x000ea4000804007f */
[----:B--2---:R-:W-:Y:S05]  /*174b0*/  @!P2 BRA `(.L_x_2378) ;  /* 0xfffffffc00f0a947 */ /* 0x004fea000383ffff */
[----:B------:R-:W-:Y:S05]  /*174c0*/  BRA `(.L_x_2377) ;  /* 0xfffffea400807947 */ /* 0x000fea000383ffff */
.L_x_2383:
[----:B------:R-:W-:-:S13]  /*174d0*/  R2UR UR4, R232 ;  /* 0x00000000e80472ca */ /* 0x000fda00000e0000 */
[----:B-1----:R-:W-:-:S04]  /*174e0*/  IMAD.U32 R4, RZ, RZ, UR4 ;  /* 0x00000004ff047e24 */ /* 0x002fc8000f8e00ff */
[----:B------:R1:W2:Y:S03]  /*174f0*/  SYNCS.PHASECHK.TRANS64.TRYWAIT P3, [R4+URZ+0x38830], R3 ;  /* 0x03883003040075a7 */ /* 0x0002a6000806017f */
[----:B--2---:R-:W-:Y:S05]  /*17500*/  @!P3 NANOSLEEP.SYNCS 0x989680 ;  /* 0x009896800000b95d */ /* 0x004fea0003900000 */
[----:B------:R-:W2:Y:S02]  /*17510*/  @!P3 SYNCS.PHASECHK.TRANS64 P3, [R4+URZ+0x38830], R3 ;  /* 0x038830030400b5a7 */ /* 0x000ea4000806007f */
[----:B--2---:R-:W-:Y:S05]  /*17520*/  @!P3 BRA `(.L_x_2383) ;  /* 0xfffffffc00e8b947 */ /* 0x004fea000383ffff */
[----:B------:R-:W-:Y:S05]  /*17530*/  BRA `(.L_x_2382) ;  /* 0xfffffee800107947 */ /* 0x000fea000383ffff */
.L_x_2387:
[----:B01----:R-:W-:-:S04]  /*17540*/  IMAD.U32 R3, RZ, RZ, UR4 ;  /* 0x00000004ff037e24 */ /* 0x003fc8000f8e00ff */
[----:B------:R0:W1:Y:S03]  /*17550*/  SYNCS.PHASECHK.TRANS64.TRYWAIT P3, [R3+URZ+0x38850], R0 ;  /* 0x03885000030075a7 */ /* 0x000066000806017f */
[----:B-1----:R-:W-:Y:S05]  /*17560*/  @!P3 NANOSLEEP.SYNCS 0x989680 ;  /* 0x009896800000b95d */ /* 0x002fea0003900000 */
[----:B------:R-:W1:Y:S02]  /*17570*/  @!P3 SYNCS.PHASECHK.TRANS64 P3, [R3+URZ+0x38850], R0 ;  /* 0x038850000300b5a7 */ /* 0x000e64000806007f */
[----:B-1----:R-:W-:Y:S05]  /*17580*/  @!P3 BRA `(.L_x_2387) ;  /* 0xfffffffc00ecb947 */ /* 0x002fea000383ffff */
[----:B------:R-:W-:Y:S05]  /*17590*/  BRA `(.L_x_2386) ;  /* 0xffffff0c003c7947 */ /* 0x000fea000383ffff */
.L_x_2393:
[----:B-1----:R-:W-:-:S04]  /*175a0*/  IMAD.U32 R4, RZ, RZ, UR4 ;  /* 0x00000004ff047e24 */ /* 0x002fc8000f8e00ff */
[----:B------:R1:W2:Y:S03]  /*175b0*/  SYNCS.PHASECHK.TRANS64.TRYWAIT P2, [R4+URZ+0x38830], R3 ;  /* 0x03883003040075a7 */ /* 0x0002a6000804017f */
[----:B--2---:R-:W-:Y:S05]  /*175c0*/  @!P2 NANOSLEEP.SYNCS 0x989680 ;  /* 0x009896800000a95d */ /* 0x004fea0003900000 */
[----:B------:R-:W2:Y:S02]  /*175d0*/  @!P2 SYNCS.PHASECHK.TRANS64 P2, [R4+URZ+0x38830], R3 ;  /* 0x038830030400a5a7 */ /* 0x000ea4000804007f */
[----:B--2---:R-:W-:Y:S05]  /*175e0*/  @!P2 BRA `(.L_x_2393) ;  /* 0xfffffffc00eca947 */ /* 0x004fea000383ffff */
[----:B------:R-:W-:Y:S05]  /*175f0*/  BRA `(.L_x_2392) ;  /* 0xffffff2800707947 */ /* 0x000fea000383ffff */
.L_x_2397:
[----:B01----:R-:W-:-:S04]  /*17600*/  IMAD.U32 R3, RZ, RZ, UR4 ;  /* 0x00000004ff037e24 */ /* 0x003fc8000f8e00ff */
[----:B------:R0:W1:Y:S03]  /*17610*/  SYNCS.PHASECHK.TRANS64.TRYWAIT P2, [R3+URZ+0x38850], R0 ;  /* 0x03885000030075a7 */ /* 0x000066000804017f */
[----:B-1----:R-:W-:Y:S05]  /*17620*/  @!P2 NANOSLEEP.SYNCS 0x989680 ;  /* 0x009896800000a95d */ /* 0x002fea0003900000 */
[----:B------:R-:W1:Y:S02]  /*17630*/  @!P2 SYNCS.PHASECHK.TRANS64 P2, [R3+URZ+0x38850], R0 ;  /* 0x038850000300a5a7 */ /* 0x000e64000804007f */
[----:B-1----:R-:W-:Y:S05]  /*17640*/  @!P2 BRA `(.L_x_2397) ;  /* 0xfffffffc00eca947 */ /* 0x002fea000383ffff */
[----:B------:R-:W-:Y:S05]  /*17650*/  BRA `(.L_x_2396) ;  /* 0xffffff5000987947 */ /* 0x000fea000383ffff */
.L_x_2402:
[----:B-1----:R-:W-:-:S04]  /*17660*/  IMAD.U32 R7, RZ, RZ, UR7 ;  /* 0x00000007ff077e24 */ /* 0x002fc8000f8e00ff */
[----:B------:R1:W2:Y:S03]  /*17670*/  SYNCS.PHASECHK.TRANS64.TRYWAIT P0, [R7+URZ+0x38850], R0 ;  /* 0x03885000070075a7 */ /* 0x0002a6000800017f */
[----:B--2---:R-:W-:Y:S05]  /*17680*/  @!P0 NANOSLEEP.SYNCS 0x989680 ;  /* 0x009896800000895d */ /* 0x004fea0003900000 */
[----:B------:R-:W2:Y:S02]  /*17690*/  @!P0 SYNCS.PHASECHK.TRANS64 P0, [R7+URZ+0x38850], R0 ;  /* 0x03885000070085a7 */ /* 0x000ea4000800007f */
[----:B--2---:R-:W-:Y:S05]  /*176a0*/  @!P0 BRA `(.L_x_2402) ;  /* 0xfffffffc00ec8947 */ /* 0x004fea000383ffff */
[----:B------:R-:W-:Y:S05]  /*176b0*/  BRA `(.L_x_2401) ;  /* 0xffffff6c00e47947 */ /* 0x000fea000383ffff */
.L_x_2432:
[----:B------:R-:W-:Y:S02]  /*176c0*/  IMAD.MOV.U32 R13, RZ, RZ, R0 ;  /* 0x000000ffff0d7224 */ /* 0x000fe400078e0000 */
[----:B------:R-:W-:Y:S02]  /*176d0*/  IMAD.MOV.U32 R12, RZ, RZ, RZ ;  /* 0x000000ffff0c7224 */ /* 0x000fe400078e00ff */
[----:B------:R-:W-:Y:S02]  /*176e0*/  IMAD.MOV.U32 R11, RZ, RZ, 0x1f ;  /* 0x0000001fff0b7424 */ /* 0x000fe400078e00ff */
[----:B------:R-:W-:-:S07]  /*176f0*/  IMAD.MOV.U32 R15, RZ, RZ, -0x1 ;  /* 0xffffffffff0f7424 */ /* 0x000fce00078e00ff */
[----:B0-----:R-:W-:Y:S05]  /*17700*/  WARPSYNC.COLLECTIVE R15, `(.L_x_2536) ;  /* 0x000000000f087348 */ /* 0x001fea0003c00000 */
[----:B------:R1:W2:Y:S02]  /*17710*/  SHFL.IDX P6, R14, R13, R12, R11 ;  /* 0x0000000c0d0e7389 */ /* 0x0002a400000c000b */
[----:B012---:R-:W-:Y:S01]  /*17720*/  ENDCOLLECTIVE ;  /* 0x000000000000791b */ /* 0x007fe20003800000 */
.L_x_2536:
[----:B------:R-:W-:Y:S05]  /*17730*/  BRA `(.L_x_2537) ;  /* 0xffffffb4002c7947 */ /* 0x000fea000383ffff */
.L_x_2434:
[----:B------:R-:W-:Y:S01]  /*17740*/  BSSY B0, `(.L_x_2538) ;  /* 0x0000006000007945 */ /* 0x000fe20003800000 */
[----:B------:R-:W-:-:S07]  /*17750*/  IMAD.MOV.U32 R15, RZ, RZ, -0x1 ;  /* 0xffffffffff0f7424 */ /* 0x000fce00078e00ff */
[----:B01----:R-:W-:Y:S05]  /*17760*/  WARPSYNC.COLLECTIVE R15, `(.L_x_2539) ;  /* 0x000000000f0c7348 */ /* 0x003fea0003c00000 */
[----:B------:R-:W-:Y:S02]  /*17770*/  ELECT P6, UR62, PT ;  /* 0x00000000003e782f */ /* 0x000fe400038c0000 */
[----:B------:R-:W-:Y:S01]  /*17780*/  MOV R14, UR62 ;  /* 0x0000003e000e7c02 */ /* 0x000fe20008000f00 */
[----:B01----:R-:W-:Y:S10]  /*17790*/  ENDCOLLECTIVE ;  /* 0x000000000000791b */ /* 0x003ff40003800000 */
.L_x_2539:
[----:B------:R-:W-:Y:S05]  /*177a0*/  BSYNC B0 ;  /* 0x0000000000007941 */ /* 0x000fea0003800000 */
.L_x_2538:
[----:B------:R-:W-:Y:S05]  /*177b0*/  BRA `(.L_x_2540) ;  /* 0xffffffb4002c7947 */ /* 0x000fea000383ffff */
.L_x_2436:
[----:B-1----:R1:W2:Y:S02]  /*177c0*/  SYNCS.PHASECHK.TRANS64.TRYWAIT P0, [R0+URZ+0x38840], R2 ;  /* 0x03884002000075a7 */ /* 0x0022a4000800017f */
[----:B--2---:R-:W-:Y:S05]  /*177d0*/  @!P0 NANOSLEEP.SYNCS 0x989680 ;  /* 0x009896800000895d */ /* 0x004fea0003900000 */
[----:B------:R-:W2:Y:S02]  /*177e0*/  @!P0 SYNCS.PHASECHK.TRANS64 P0, [R0+URZ+0x38840], R2 ;  /* 0x03884002000085a7 */ /* 0x000ea4000800007f */
[----:B--2---:R-:W-:Y:S05]  /*177f0*/  @!P0 BRA `(.L_x_2436) ;  /* 0xfffffffc00f08947 */ /* 0x004fea000383ffff */
[----:B------:R-:W-:Y:S05]  /*17800*/  BRA `(.L_x_2541) ;  /* 0xffffffb400807947 */ /* 0x000fea000383ffff */
.L_x_2440:
[----:B------:R-:W-:Y:S02]  /*17810*/  IMAD.MOV.U32 R13, RZ, RZ, R3 ;  /* 0x000000ffff0d7224 */ /* 0x000fe400078e0003 */
[----:B------:R-:W-:Y:S02]  /*17820*/  IMAD.MOV.U32 R12, RZ, RZ, RZ ;  /* 0x000000ffff0c7224 */ /* 0x000fe400078e00ff */
[----:B------:R-:W-:Y:S02]  /*17830*/  IMAD.MOV.U32 R11, RZ, RZ, 0x181f ;  /* 0x0000181fff0b7424 */ /* 0x000fe400078e00ff */
[----:B------:R-:W-:Y:S02]  /*17840*/  IMAD.MOV.U32 R15, RZ, RZ, -0x1 ;  /* 0xffffffffff0f7424 */ /* 0x000fe400078e00ff */
[----:B------:R-:W-:-:S07]  /*17850*/  IMAD.U32 R0, RZ, RZ, UR42 ;  /* 0x0000002aff007e24 */ /* 0x000fce000f8e00ff */
[----:B-----5:R-:W-:Y:S05]  /*17860*/  WARPSYNC.COLLECTIVE R15, `(.L_x_2542) ;  /* 0x000000000f087348 */ /* 0x020fea0003c00000 */
[----:B------:R0:W1:Y:S02]  /*17870*/  SHFL.IDX P6, R14, R13, R12, R11 ;  /* 0x0000000c0d0e7389 */ /* 0x00006400000c000b */
[----:B01---5:R-:W-:Y:S01]  /*17880*/  ENDCOLLECTIVE ;  /* 0x000000000000791b */ /* 0x023fe20003800000 */
.L_x_2542:
[----:B------:R-:W-:Y:S02]  /*17890*/  IMAD R0, R0, 0x80, R10 ;  /* 0x0000008000007824 */ /* 0x000fe400078e020a */
[----:B------:R-:W-:Y:S02]  /*178a0*/  IMAD.MOV.U32 R13, RZ, RZ, R4 ;  /* 0x000000ffff0d7224 */ /* 0x000fe400078e0004 */
[----:B------:R-:W-:-:S07]  /*178b0*/  IMAD.MOV.U32 R5, RZ, RZ, R14 ;  /* 0x000000ffff057224 */ /* 0x000fce00078e000e */
[----:B------:R-:W-:Y:S05]  /*178c0*/  WARPSYNC.COLLECTIVE R15, `(.L_x_2543) ;  /* 0x000000000f087348 */ /* 0x000fea0003c00000 */
[----:B------:R0:W1:Y:S02]  /*178d0*/  SHFL.IDX P6, R14, R13, R12, R11 ;  /* 0x0000000c0d0e7389 */ /* 0x00006400000c000b */
[----:B01----:R-:W-:Y:S01]  /*178e0*/  ENDCOLLECTIVE ;  /* 0x000000000000791b */ /* 0x003fe20003800000 */
.L_x_2543:
[----:B------:R-:W-:Y:S01]  /*178f0*/  ULDC UR4, c[0x0][0x288] ;  /* 0x0000a20000047ab9 */ /* 0x000fe20000000800 */
[----:B------:R-:W-:Y:S01]  /*17900*/  ULDC.64 UR6, c[0x0][0x208] ;  /* 0x0000820000067ab9 */ /* 0x000fe20000000a00 */
[----:B------:R-:W-:-:S05]  /*17910*/  IMAD R2, R7, UR4, RZ ;  /* 0x0000000407027c24 */ /* 0x000fca000f8e02ff */
[----:B------:R-:W-:Y:S01]  /*17920*/  ISETP.GE.AND P4, PT, R0, R2, PT ;  /* 0x000000020000720c */ /* 0x000fe20003f86270 */
[----:B------:R-:W-:Y:S02]  /*17930*/  IMAD.MOV.U32 R13, RZ, RZ, R3 ;  /* 0x000000ffff0d7224 */ /* 0x000fe400078e0003 */
[----:B------:R-:W-:Y:S02]  /*17940*/  IMAD.MOV.U32 R12, RZ, RZ, 0x1 ;  /* 0x00000001ff0c7424 */ /* 0x000fe400078e00ff */
[----:B------:R-:W-:-:S08]  /*17950*/  IMAD.MOV.U32 R6, RZ, RZ, R14 ;  /* 0x000000ffff067224 */ /* 0x000fd000078e000e */
        /* <DEDUP_REMOVED lines=15> */
.L_x_2544:
[----:B------:R-:W-:Y:S02]  /*17a50*/  IMAD.MOV.U32 R13, RZ, RZ, R4 ;  /* 0x000000ffff0d7224 */ /* 0x000fe400078e0004 */
[----:B------:R-:W-:-:S07]  /*17a60*/  IMAD.MOV.U32 R5, RZ, RZ, R14 ;  /* 0x000000ffff057224 */ /* 0x000fce00078e000e */
[----:B------:R-:W-:Y:S05]  /*17a70*/  WARPSYNC.COLLECTIVE R15, `(.L_x_2545) ;  /* 0x000000000f087348 */ /* 0x000fea0003c00000 */
[----:B------:R0:W1:Y:S02]  /*17a80*/  SHFL.IDX P6, R14, R13, R12, R11 ;  /* 0x0000000c0d0e7389 */ /* 0x00006400000c000b */
[----:B01----:R-:W-:Y:S01]  /*17a90*/  ENDCOLLECTIVE ;  /* 0x000000000000791b */ /* 0x003fe20003800000 */
.L_x_2545:
[----:B------:R-:W-:Y:S01]  /*17aa0*/  ULDC.64 UR4, c[0x0][0x208] ;  /* 0x0000820000047ab9 */ /* 0x000fe20000000a00 */
[----:B------:R-:W-:Y:S02]  /*17ab0*/  IMAD.MOV.U32 R13, RZ, RZ, R3 ;  /* 0x000000ffff0d7224 */ /* 0x000fe400078e0003 */
        /* <DEDUP_REMOVED lines=17> */
.L_x_2546:
[----:B------:R-:W-:Y:S02]  /*17bd0*/  IMAD.MOV.U32 R13, RZ, RZ, R4 ;  /* 0x000000ffff0d7224 */ /* 0x000fe400078e0004 */
[----:B------:R-:W-:-:S07]  /*17be0*/  IMAD.MOV.U32 R5, RZ, RZ, R14 ;  /* 0x000000ffff057224 */ /* 0x000fce00078e000e */
[----:B------:R-:W-:Y:S05]  /*17bf0*/  WARPSYNC.COLLECTIVE R15, `(.L_x_2547) ;  /* 0x000000000f087348 */ /* 0x000fea0003c00000 */
[----:B------:R0:W1:Y:S02]  /*17c00*/  SHFL.IDX P6, R14, R13, R12, R11 ;  /* 0x0000000c0d0e7389 */ /* 0x00006400000c000b */
[----:B01----:R-:W-:Y:S01]  /*17c10*/  ENDCOLLECTIVE ;  /* 0x000000000000791b */ /* 0x003fe20003800000 */
.L_x_2547:
        /* <DEDUP_REMOVED lines=19> */
.L_x_2548:
[----:B------:R-:W-:Y:S02]  /*17d50*/  IMAD.MOV.U32 R13, RZ, RZ, R4 ;  /* 0x000000ffff0d7224 */ /* 0x000fe400078e0004 */
[----:B------:R-:W-:-:S07]  /*17d60*/  IMAD.MOV.U32 R5, RZ, RZ, R14 ;  /* 0x000000ffff057224 */ /* 0x000fce00078e000e */
[----:B------:R-:W-:Y:S05]  /*17d70*/  WARPSYNC.COLLECTIVE R15, `(.L_x_2549) ;  /* 0x000000000f087348 */ /* 0x000fea0003c00000 */
[----:B------:R0:W1:Y:S02]  /*17d80*/  SHFL.IDX P6, R14, R13, R12, R11 ;  /* 0x0000000c0d0e7389 */ /* 0x00006400000c000b */
[----:B01----:R-:W-:Y:S01]  /*17d90*/  ENDCOLLECTIVE ;  /* 0x000000000000791b */ /* 0x003fe20003800000 */
.L_x_2549:
        /* <DEDUP_REMOVED lines=19> */
.L_x_2550:
[----:B------:R-:W-:Y:S02]  /*17ed0*/  IMAD.MOV.U32 R13, RZ, RZ, R4 ;  /* 0x000000ffff0d7224 */ /* 0x000fe400078e0004 */
[----:B------:R-:W-:-:S07]  /*17ee0*/  IMAD.MOV.U32 R5, RZ, RZ, R14 ;  /* 0x000000ffff057224 */ /* 0x000fce00078e000e */
[----:B------:R-:W-:Y:S05]  /*17ef0*/  WARPSYNC.COLLECTIVE R15, `(.L_x_2551) ;  /* 0x000000000f087348 */ /* 0x000fea0003c00000 */
[----:B------:R0:W1:Y:S02]  /*17f00*/  SHFL.IDX P6, R14, R13, R12, R11 ;  /* 0x0000000c0d0e7389 */ /* 0x00006400000c000b */
[----:B01----:R-:W-:Y:S01]  /*17f10*/  ENDCOLLECTIVE ;  /* 0x000000000000791b */ /* 0x003fe20003800000 */
.L_x_2551:
        /* <DEDUP_REMOVED lines=19> */
.L_x_2552:
[----:B------:R-:W-:Y:S02]  /*18050*/  IMAD.MOV.U32 R13, RZ, RZ, R4 ;  /* 0x000000ffff0d7224 */ /* 0x000fe400078e0004 */
[----:B------:R-:W-:-:S07]  /*18060*/  IMAD.MOV.U32 R5, RZ, RZ, R14 ;  /* 0x000000ffff057224 */ /* 0x000fce00078e000e */
[----:B------:R-:W-:Y:S05]  /*18070*/  WARPSYNC.COLLECTIVE R15, `(.L_x_2553) ;  /* 0x000000000f087348 */ /* 0x000fea0003c00000 */
[----:B------:R0:W1:Y:S02]  /*18080*/  SHFL.IDX P6, R14, R13, R12, R11 ;  /* 0x0000000c0d0e7389 */ /* 0x00006400000c000b */
[----:B01----:R-:W-:Y:S01]  /*18090*/  ENDCOLLECTIVE ;  /* 0x000000000000791b */ /* 0x003fe20003800000 */
.L_x_2553:
        /* <DEDUP_REMOVED lines=19> */
.L_x_2554:
[----:B------:R-:W-:Y:S02]  /*181d0*/  IMAD.MOV.U32 R13, RZ, RZ, R4 ;  /* 0x000000ffff0d7224 */ /* 0x000fe400078e0004 */
[----:B------:R-:W-:-:S07]  /*181e0*/  IMAD.MOV.U32 R5, RZ, RZ, R14 ;  /* 0x000000ffff057224 */ /* 0x000fce00078e000e */
[----:B------:R-:W-:Y:S05]  /*181f0*/  WARPSYNC.COLLECTIVE R15, `(.L_x_2555) ;  /* 0x000000000f087348 */ /* 0x000fea0003c00000 */
[----:B------:R0:W1:Y:S02]  /*18200*/  SHFL.IDX P6, R14, R13, R12, R11 ;  /* 0x0000000c0d0e7389 */ /* 0x00006400000c000b */
[----:B01----:R-:W-:Y:S01]  /*18210*/  ENDCOLLECTIVE ;  /* 0x000000000000791b */ /* 0x003fe20003800000 */
.L_x_2555:
        /* <DEDUP_REMOVED lines=17> */
.L_x_2556:
[----:B------:R-:W-:Y:S02]  /*18330*/  IMAD.MOV.U32 R13, RZ, RZ, R4 ;  /* 0x000000ffff0d7224 */ /* 0x000fe400078e0004 */
[----:B------:R-:W-:-:S07]  /*18340*/  IMAD.MOV.U32 R5, RZ, RZ, R14 ;  /* 0x000000ffff057224 */ /* 0x000fce00078e000e */
[----:B------:R-:W-:Y:S05]  /*18350*/  WARPSYNC.COLLECTIVE R15, `(.L_x_2557) ;  /* 0x000000000f087348 */ /* 0x000fea0003c00000 */
[----:B------:R0:W1:Y:S02]  /*18360*/  SHFL.IDX P6, R14, R13, R12, R11 ;  /* 0x0000000c0d0e7389 */ /* 0x00006400000c000b */
[----:B01----:R-:W-:Y:S01]  /*18370*/  ENDCOLLECTIVE ;  /* 0x000000000000791b */ /* 0x003fe20003800000 */
.L_x_2557:
[----:B------:R-:W-:Y:S01]  /*18380*/  IMAD.MOV.U32 R3, RZ, RZ, R14 ;  /* 0x000000ffff037224 */ /* 0x000fe200078e000e */
[----:B------:R-:W-:Y:S06]  /*18390*/  BRA `(.L_x_2558) ;  /* 0xffffffb8001c7947 */ /* 0x000fec000383ffff */
.L_x_2445:
[----:B0-----:R0:W3:Y:S02]  /*183a0*/  SYNCS.PHASECHK.TRANS64.TRYWAIT P0, [R17+URZ+0x38820], R0 ;  /* 0x03882000110075a7 */ /* 0x0010e4000800017f */
[----:B---3--:R-:W-:Y:S05]  /*183b0*/  @!P0 NANOSLEEP.SYNCS 0x989680 ;  /* 0x009896800000895d */ /* 0x008fea0003900000 */
[----:B------:R-:W3:Y:S02]  /*183c0*/  @!P0 SYNCS.PHASECHK.TRANS64 P0, [R17+URZ+0x38820], R0 ;  /* 0x03882000110085a7 */ /* 0x000ee4000800007f */
[----:B---3--:R-:W-:Y:S05]  /*183d0*/  @!P0 BRA `(.L_x_2445) ;  /* 0xfffffffc00f08947 */ /* 0x008fea000383ffff */
[----:B------:R-:W-:Y:S05]  /*183e0*/  BRA `(.L_x_2559) ;  /* 0xffffffb800987947 */ /* 0x000fea000383ffff */
.L_x_2452:
[----:B0-----:R0:W2:Y:S02]  /*183f0*/  SYNCS.PHASECHK.TRANS64.TRYWAIT P0, [R2+URZ+0x38840], R3 ;  /* 0x03884003020075a7 */ /* 0x0010a4000800017f */
[----:B--2---:R-:W-:Y:S05]  /*18400*/  @!P0 NANOSLEEP.SYNCS 0x989680 ;  /* 0x009896800000895d */ /* 0x004fea0003900000 */
[----:B------:R-:W2:Y:S02]  /*18410*/  @!P0 SYNCS.PHASECHK.TRANS64 P0, [R2+URZ+0x38840], R3 ;  /* 0x03884003020085a7 */ /* 0x000ea4000800007f */
[----:B--2---:R-:W-:Y:S05]  /*18420*/  @!P0 BRA `(.L_x_2452) ;  /* 0xfffffffc00f08947 */ /* 0x004fea000383ffff */
[----:B------:R-:W-:Y:S05]  /*18430*/  BRA `(.L_x_2560) ;  /* 0xffffffbc00547947 */ /* 0x000fea000383ffff */
.L_x_2460:
[----:B0-----:R0:W1:Y:S02]  /*18440*/  SYNCS.PHASECHK.TRANS64.TRYWAIT P0, [R3+URZ+0x60], R2 ;  /* 0x00006002030075a7 */ /* 0x001064000800017f */
[----:B-1----:R-:W-:Y:S05]  /*18450*/  @!P0 NANOSLEEP.SYNCS 0x989680 ;  /* 0x009896800000895d */ /* 0x002fea0003900000 */
[----:B------:R-:W1:Y:S02]  /*18460*/  @!P0 SYNCS.PHASECHK.TRANS64 P0, [R3+URZ+0x60], R2 ;  /* 0x00006002030085a7 */ /* 0x000e64000800007f */
[----:B-1----:R-:W-:Y:S05]  /*18470*/  @!P0 BRA `(.L_x_2460) ;  /* 0xfffffffc00f08947 */ /* 0x002fea000383ffff */
[----:B------:R-:W-:Y:S05]  /*18480*/  BRA `(.L_x_2561) ;  /* 0xffffffc000987947 */ /* 0x000fea000383ffff */
.L_x_2472:
[----:B--2---:R2:W3:Y:S02]  /*18490*/  SYNCS.PHASECHK.TRANS64.TRYWAIT P0, [R3+URZ+0x38840], R2 ;  /* 0x03884002030075a7 */ /* 0x0044e4000800017f */
[----:B---3--:R-:W-:Y:S05]  /*184a0*/  @!P0 NANOSLEEP.SYNCS 0x989680 ;  /* 0x009896800000895d */ /* 0x008fea0003900000 */
[----:B------:R-:W3:Y:S02]  /*184b0*/  @!P0 SYNCS.PHASECHK.TRANS64 P0, [R3+URZ+0x38840], R2 ;  /* 0x03884002030085a7 */ /* 0x000ee4000800007f */
[----:B---3--:R-:W-:Y:S05]  /*184c0*/  @!P0 BRA `(.L_x_2472) ;  /* 0xfffffffc00f08947 */ /* 0x008fea000383ffff */
[----:B------:R-:W-:Y:S05]  /*184d0*/  BRA `(.L_x_2562) ;  /* 0xffffffc800947947 */ /* 0x000fea000383ffff */
.L_x_2480:
[----:B0-----:R0:W1:Y:S02]  /*184e0*/  SYNCS.PHASECHK.TRANS64.TRYWAIT P0, [R2+URZ+0x60], R3 ;  /* 0x00006003020075a7 */ /* 0x001064000800017f */
[----:B-1----:R-:W-:Y:S05]  /*184f0*/  @!P0 NANOSLEEP.SYNCS 0x989680 ;  /* 0x009896800000895d */ /* 0x002fea0003900000 */
[----:B------:R-:W1:Y:S02]  /*18500*/  @!P0 SYNCS.PHASECHK.TRANS64 P0, [R2+URZ+0x60], R3 ;  /* 0x00006003020085a7 */ /* 0x000e64000800007f */
[----:B-1----:R-:W-:Y:S05]  /*18510*/  @!P0 BRA `(.L_x_2480) ;  /* 0xfffffffc00f08947 */ /* 0x002fea000383ffff */
[----:B------:R-:W-:Y:S05]  /*18520*/  BRA `(.L_x_2563) ;  /* 0xffffffcc00e47947 */ /* 0x000fea000383ffff */
.L_x_2491:
[----:B---3--:R3:W4:Y:S02]  /*18530*/  SYNCS.PHASECHK.TRANS64.TRYWAIT P0, [R2+URZ+0x38840], R3 ;  /* 0x03884003020075a7 */ /* 0x008724000800017f */
[----:B----4-:R-:W-:Y:S05]  /*18540*/  @!P0 NANOSLEEP.SYNCS 0x989680 ;  /* 0x009896800000895d */ /* 0x010fea0003900000 */
[----:B------:R-:W4:Y:S02]  /*18550*/  @!P0 SYNCS.PHASECHK.TRANS64 P0, [R2+URZ+0x38840], R3 ;  /* 0x03884003020085a7 */ /* 0x000f24000800007f */
[----:B----4-:R-:W-:Y:S05]  /*18560*/  @!P0 BRA `(.L_x_2491) ;  /* 0xfffffffc00f08947 */ /* 0x010fea000383ffff */
[----:B------:R-:W-:Y:S05]  /*18570*/  BRA `(.L_x_2564) ;  /* 0xffffffd400b47947 */ /* 0x000fea000383ffff */
.L_x_2499:
[----:B0-----:R0:W1:Y:S02]  /*18580*/  SYNCS.PHASECHK.TRANS64.TRYWAIT P0, [R2+URZ+0x60], R5 ;  /* 0x00006005020075a7 */ /* 0x001064000800017f */
[----:B-1----:R-:W-:Y:S05]  /*18590*/  @!P0 NANOSLEEP.SYNCS 0x989680 ;  /* 0x009896800000895d */ /* 0x002fea0003900000 */
[----:B------:R-:W1:Y:S02]  /*185a0*/  @!P0 SYNCS.PHASECHK.TRANS64 P0, [R2+URZ+0x60], R5 ;  /* 0x00006005020085a7 */ /* 0x000e64000800007f */
[----:B-1----:R-:W-:Y:S05]  /*185b0*/  @!P0 BRA `(.L_x_2499) ;  /* 0xfffffffc00f08947 */ /* 0x002fea000383ffff */
[----:B------:R-:W-:Y:S05]  /*185c0*/  BRA `(.L_x_2565) ;  /* 0xffffffdc00047947 */ /* 0x000fea000383ffff */
.L_x_2512:
[----:B0-----:R0:W2:Y:S02]  /*185d0*/  SYNCS.PHASECHK.TRANS64.TRYWAIT P0, [R2+URZ+0x38860], R3 ;  /* 0x03886003020075a7 */ /* 0x0010a4000800017f */
[----:B--2---:R-:W-:Y:S05]  /*185e0*/  @!P0 NANOSLEEP.SYNCS 0x989680 ;  /* 0x009896800000895d */ /* 0x004fea0003900000 */
[----:B------:R-:W2:Y:S02]  /*185f0*/  @!P0 SYNCS.PHASECHK.TRANS64 P0, [R2+URZ+0x38860], R3 ;  /* 0x03886003020085a7 */ /* 0x000ea4000800007f */
[----:B--2---:R-:W-:Y:S05]  /*18600*/  @!P0 BRA `(.L_x_2512) ;  /* 0xfffffffc00f08947 */ /* 0x004fea000383ffff */
[----:B------:R-:W-:Y:S05]  /*18610*/  BRA `(.L_x_2566) ;  /* 0xffffffe000c07947 */ /* 0x000fea000383ffff */
.L_x_2521:
[----:B------:R-:W-:Y:S01]  /*18620*/  BSSY B0, `(.L_x_2567) ;  /* 0x0000008000007945 */ /* 0x000fe20003800000 */
[----:B-----5:R-:W-:Y:S02]  /*18630*/  IMAD.MOV.U32 R13, RZ, RZ, R2 ;  /* 0x000000ffff0d7224 */ /* 0x020fe400078e0002 */
[----:B------:R-:W-:Y:S02]  /*18640*/  IMAD.MOV.U32 R12, RZ, RZ, RZ ;  /* 0x000000ffff0c7224 */ /* 0x000fe400078e00ff */
[----:B------:R-:W-:Y:S02]  /*18650*/  IMAD.MOV.U32 R11, RZ, RZ, 0x1f ;  /* 0x0000001fff0b7424 */ /* 0x000fe400078e00ff */
[----:B------:R-:W-:-:S07]  /*18660*/  IMAD.MOV.U32 R15, RZ, RZ, -0x1 ;  /* 0xffffffffff0f7424 */ /* 0x000fce00078e00ff */
[----:B-12---:R-:W-:Y:S05]  /*18670*/  WARPSYNC.COLLECTIVE R15, `(.L_x_2568) ;  /* 0x000000000f087348 */ /* 0x006fea0003c00000 */
[----:B------:R0:W3:Y:S02]  /*18680*/  SHFL.IDX P6, R14, R13, R12, R11 ;  /* 0x0000000c0d0e7389 */ /* 0x0000e400000c000b */
[----:B0123--:R-:W-:Y:S01]  /*18690*/  ENDCOLLECTIVE ;  /* 0x000000000000791b */ /* 0x00ffe20003800000 */
.L_x_2568:
[----:B------:R-:W-:Y:S05]  /*186a0*/  BSYNC B0 ;  /* 0x0000000000007941 */ /* 0x000fea0003800000 */
.L_x_2567:
[----:B------:R-:W-:Y:S05]  /*186b0*/  BRA `(.L_x_2569) ;  /* 0xffffffe800307947 */ /* 0x000fea000383ffff */
.L_x_2524:
[----:B0-----:R0:W1:Y:S02]  /*186c0*/  SYNCS.PHASECHK.TRANS64.TRYWAIT P0, [R0+URZ+0x38820], R3 ;  /* 0x03882003000075a7 */ /* 0x001064000800017f */
[----:B-1----:R-:W-:Y:S05]  /*186d0*/  @!P0 NANOSLEEP.SYNCS 0x989680 ;  /* 0x009896800000895d */ /* 0x002fea0003900000 */
[----:B------:R-:W1:Y:S02]  /*186e0*/  @!P0 SYNCS.PHASECHK.TRANS64 P0, [R0+URZ+0x38820], R3 ;  /* 0x03882003000085a7 */ /* 0x000e64000800007f */
[----:B-1----:R-:W-:Y:S05]  /*186f0*/  @!P0 BRA `(.L_x_2524) ;  /* 0xfffffffc00f08947 */ /* 0x002fea000383ffff */
[----:B------:R-:W-:Y:S05]  /*18700*/  BRA `(.L_x_2570) ;  /* 0xffffffe8007c7947 */ /* 0x000fea000383ffff */
.L_x_2525:
        /* <DEDUP_REMOVED lines=11> */
.L_x_2572:
[----:B------:R-:W-:Y:S05]  /*187c0*/  BSYNC B0 ;  /* 0x0000000000007941 */ /* 0x000fea0003800000 */
.L_x_2571:
[----:B------:R-:W-:Y:S05]  /*187d0*/  BRA `(.L_x_2573) ;  /* 0xffffffe800647947 */ /* 0x000fea000383ffff */
.L_x_2528:
[----:B------:R-:W-:Y:S01]  /*187e0*/  BSSY B1, `(.L_x_2574) ;  /* 0x0000006000017945 */ /* 0x000fe20003800000 */
[----:B------:R-:W-:-:S07]  /*187f0*/  IMAD.MOV.U32 R15, RZ, RZ, -0x1 ;  /* 0xffffffffff0f7424 */ /* 0x000fce00078e00ff */
[----:B01----:R-:W-:Y:S05]  /*18800*/  WARPSYNC.COLLECTIVE R15, `(.L_x_2575) ;  /* 0x000000000f0c7348 */ /* 0x003fea0003c00000 */
[----:B------:R-:W-:Y:S02]  /*18810*/  ELECT P6, UR62, PT ;  /* 0x00000000003e782f */ /* 0x000fe400038c0000 */
[----:B------:R-:W-:Y:S01]  /*18820*/  MOV R14, UR62 ;  /* 0x0000003e000e7c02 */ /* 0x000fe20008000f00 */
[----:B01----:R-:W-:Y:S10]  /*18830*/  ENDCOLLECTIVE ;  /* 0x000000000000791b */ /* 0x003ff40003800000 */
.L_x_2575:
[----:B------:R-:W-:Y:S05]  /*18840*/  BSYNC B1 ;  /* 0x0000000000017941 */ /* 0x000fea0003800000 */
.L_x_2574:
[----:B------:R-:W-:Y:S05]  /*18850*/  BRA `(.L_x_2576) ;  /* 0xffffffe8005c7947 */ /* 0x000fea000383ffff */
.L_x_2530:
[----:B0-----:R0:W1:Y:S02]  /*18860*/  SYNCS.PHASECHK.TRANS64.TRYWAIT P0, [R6+URZ], R5 ;  /* 0x00000005060075a7 */ /* 0x001064000800017f */
[----:B-1----:R-:W-:Y:S05]  /*18870*/  @!P0 NANOSLEEP.SYNCS 0x989680 ;  /* 0x009896800000895d */ /* 0x002fea0003900000 */
[----:B------:R-:W1:Y:S02]  /*18880*/  @!P0 SYNCS.PHASECHK.TRANS64 P0, [R6+URZ], R5 ;  /* 0x00000005060085a7 */ /* 0x000e64000800007f */
[----:B-1----:R-:W-:Y:S05]  /*18890*/  @!P0 BRA `(.L_x_2530) ;  /* 0xfffffffc00f08947 */ /* 0x002fea000383ffff */
[----:B------:R-:W-:Y:S05]  /*188a0*/  BRA `(.L_x_2577) ;  /* 0xffffffe8009c7947 */ /* 0x000fea000383ffff */
.L_x_2531:
[----:B-1----:R1:W2:Y:S02]  /*188b0*/  SYNCS.PHASECHK.TRANS64.TRYWAIT P0, [R3+URZ], R2 ;  /* 0x00000002030075a7 */ /* 0x0022a4000800017f */
[----:B--2---:R-:W-:Y:S05]  /*188c0*/  @!P0 NANOSLEEP.SYNCS 0x989680 ;  /* 0x009896800000895d */ /* 0x004fea0003900000 */
[----:B------:R-:W2:Y:S02]  /*188d0*/  @!P0 SYNCS.PHASECHK.TRANS64 P0, [R3+URZ], R2 ;  /* 0x00000002030085a7 */ /* 0x000ea4000800007f */
[----:B--2---:R-:W-:Y:S05]  /*188e0*/  @!P0 BRA `(.L_x_2531) ;  /* 0xfffffffc00f08947 */ /* 0x004fea000383ffff */
[----:B------:R-:W-:Y:S05]  /*188f0*/  BRA `(.L_x_2578) ;  /* 0xffffffe800907947 */ /* 0x000fea000383ffff */
.L_x_2533:
[----:B-1----:R1:W2:Y:S02]  /*18900*/  SYNCS.PHASECHK.TRANS64.TRYWAIT P0, [R18+URZ], R5 ;  /* 0x00000005120075a7 */ /* 0x0022a4000800017f */
[----:B--2---:R-:W-:Y:S05]  /*18910*/  @!P0 NANOSLEEP.SYNCS 0x989680 ;  /* 0x009896800000895d */ /* 0x004fea0003900000 */
[----:B------:R-:W2:Y:S02]  /*18920*/  @!P0 SYNCS.PHASECHK.TRANS64 P0, [R18+URZ], R5 ;  /* 0x00000005120085a7 */ /* 0x000ea4000800007f */
[----:B--2---:R-:W-:Y:S05]  /*18930*/  @!P0 BRA `(.L_x_2533) ;  /* 0xfffffffc00f08947 */ /* 0x004fea000383ffff */
[----:B------:R-:W-:Y:S05]  /*18940*/  BRA `(.L_x_2579) ;  /* 0xffffffe800947947 */ /* 0x000fea000383ffff */
.L_x_2580:
        /* <DEDUP_REMOVED lines=11> */
.L_x_3431:


//--------------------- .text._ZN7cutlass13device_kernelIN5flash11enable_sm90INS1_16FlashAttnFwdSm90INS1_25CollectiveMainloopFwdSm90ILi2EN4cute5tupleIJNS5_1CILi1EEES8_S8_EEENS6_IJNS7_ILi128EEENS7_ILi80EEENS7_ILi256EEEEEELi256ENS_6half_tEfNS_4arch4Sm90ELb1ELb0ELb1ELb1ELb0ELb0ELb0ELb1ELb1ELb1ELb0ELb0EEENS1_21CollectiveEpilogueFwdINS6_IJSA_SC_SB_EEES9_SE_SG_Li256ELb1ELb1ELb0ELb0EEENS1_36VarlenDynamicPersistentTileSchedulerILi128ELi80ELi256ELi128ELb0ELb1ELb1ELb1ELb1ELb1EEEEEEEEEvNT_6ParamsE --------------------------
	.section	.text._ZN7cutlass13device_kernelIN5flash11enable_sm90INS1_16FlashAttnFwdSm90INS1_25CollectiveMainloopFwdSm90ILi2EN4cute5tupleIJNS5_1CILi1EEES8_S8_EEENS6_IJNS7_ILi128EEENS7_ILi80EEENS7_ILi256EEEEEELi256ENS_6half_tEfNS_4arch4Sm90ELb1ELb0ELb1ELb1ELb0ELb0ELb0ELb1ELb1ELb1ELb0ELb0EEENS1_21CollectiveEpilogueFwdINS6_IJSA_SC_SB_EEES9_SE_SG_Li256ELb1ELb1ELb0ELb0EEENS1_36VarlenDynamicPersistentTileSchedulerILi128ELi80ELi256ELi128ELb0ELb1ELb1ELb1ELb1ELb1EEEEEEEEEvNT_6ParamsE,"ax",@progbits
	.align	128
.text._ZN7cutlass13device_kernelIN5flash11enable_sm90INS1_16FlashAttnFwdSm90INS1_25CollectiveMainloopFwdSm90ILi2EN4cute5tupleIJNS5_1CILi1EEES8_S8_EEENS6_IJNS7_ILi128EEENS7_ILi80EEENS7_ILi256EEEEEELi256ENS_6half_tEfNS_4arch4Sm90ELb1ELb0ELb1ELb1ELb0ELb0ELb0ELb1ELb1ELb1ELb0ELb0EEENS1_21CollectiveEpilogueFwdINS6_IJSA_SC_SB_EEES9_SE_SG_Li256ELb1ELb1ELb0ELb0EEENS1_36VarlenDynamicPersistentTileSchedulerILi128ELi80ELi256ELi128ELb0ELb1ELb1ELb1ELb1ELb1EEEEEEEEEvNT_6ParamsE:
        .type           _ZN7cutlass13device_kernelIN5flash11enable_sm90INS1_16FlashAttnFwdSm90INS1_25CollectiveMainloopFwdSm90ILi2EN4cute5tupleIJNS5_1CILi1EEES8_S8_EEENS6_IJNS7_ILi128EEENS7_ILi80EEENS7_ILi256EEEEEELi256ENS_6half_tEfNS_4arch4Sm90ELb1ELb0ELb1ELb1ELb0ELb0ELb0ELb1ELb1ELb1ELb0ELb0EEENS1_21CollectiveEpilogueFwdINS6_IJSA_SC_SB_EEES9_SE_SG_Li256ELb1ELb1ELb0ELb0EEENS1_36VarlenDynamicPersistentTileSchedulerILi128ELi80ELi256ELi128ELb0ELb1ELb1ELb1ELb1ELb1EEEEEEEEEvNT_6ParamsE,@function
        .size           _ZN7cutlass13device_kernelIN5flash11enable_sm90INS1_16FlashAttnFwdSm90INS1_25CollectiveMainloopFwdSm90ILi2EN4cute5tupleIJNS5_1CILi1EEES8_S8_EEENS6_IJNS7_ILi128EEENS7_ILi80EEENS7_ILi256EEEEEELi256ENS_6half_tEfNS_4arch4Sm90ELb1ELb0ELb1ELb1ELb0ELb0ELb0ELb1ELb1ELb1ELb0ELb0EEENS1_21CollectiveEpilogueFwdINS6_IJSA_SC_SB_EEES9_SE_SG_Li256ELb1ELb1ELb0ELb0EEENS1_36VarlenDynamicPersistentTileSchedulerILi128ELi80ELi256ELi128ELb0ELb1ELb1ELb1ELb1ELb1EEEEEEEEEvNT_6ParamsE,(.L_x_3432 - _ZN7cutlass13device_kernelIN5flash11enable_sm90INS1_16FlashAttnFwdSm90INS1_25CollectiveMainloopFwdSm90ILi2EN4cute5tupleIJNS5_1CILi1EEES8_S8_EEENS6_IJNS7_ILi128EEENS7_ILi80EEENS7_ILi256EEEEEELi256ENS_6half_tEfNS_4arch4Sm90ELb1ELb0ELb1ELb1ELb0ELb0ELb0ELb1ELb1ELb1ELb0ELb0EEENS1_21CollectiveEpilogueFwdINS6_IJSA_SC_SB_EEES9_SE_SG_Li256ELb1ELb1ELb0ELb0EEENS1_36VarlenDynamicPersistentTileSchedulerILi128ELi80ELi256ELi128ELb0ELb1ELb1ELb1ELb1ELb1EEEEEEEEEvNT_6ParamsE)
        .other          _ZN7cutlass13device_kernelIN5flash11enable_sm90INS1_16FlashAttnFwdSm90INS1_25CollectiveMainloopFwdSm90ILi2EN4cute5tupleIJNS5_1CILi1EEES8_S8_EEENS6_IJNS7_ILi128EEENS7_ILi80EEENS7_ILi256EEEEEELi256ENS_6half_tEfNS_4arch4Sm90ELb1ELb0ELb1ELb1ELb0ELb0ELb0ELb1ELb1ELb1ELb0ELb0EEENS1_21CollectiveEpilogueFwdINS6_IJSA_SC_SB_EEES9_SE_SG_Li256ELb1ELb1ELb0ELb0EEENS1_36VarlenDynamicPersistentTileSchedulerILi128ELi80ELi256ELi128ELb0ELb1ELb1ELb1ELb1ELb1EEEEEEEEEvNT_6ParamsE,@"STO_CUDA_ENTRY STV_DEFAULT"
_ZN7cutlass13device_kernelIN5flash11enable_sm90INS1_16FlashAttnFwdSm90INS1_25CollectiveMainloopFwdSm90ILi2EN4cute5tupleIJNS5_1CILi1EEES8_S8_EEENS6_IJNS7_ILi128EEENS7_ILi80EEENS7_ILi256EEEEEELi256ENS_6half_tEfNS_4arch4Sm90ELb1ELb0ELb1ELb1ELb0ELb0ELb0ELb1ELb1ELb1ELb0ELb0EEENS1_21CollectiveEpilogueFwdINS6_IJSA_SC_SB_EEES9_SE_SG_Li256ELb1ELb1ELb0ELb0EEENS1_36VarlenDynamicPersistentTileSchedulerILi128ELi80ELi256ELi128ELb0ELb1ELb1ELb1ELb1ELb1EEEEEEEEEvNT_6ParamsE:
        /* <DEDUP_REMOVED lines=18> */
.L_x_2582:
[----:B------:R-:W-:Y:S05]  /*0120*/  BSYNC B0 ;  /* 0x0000000000007941 */ /* 0x000fea0003800000 */
.L_x_2581:
        /* <DEDUP_REMOVED lines=41> */
.L_x_2583:
        /* <DEDUP_REMOVED lines=22> */
.L_x_2584:
        /* <DEDUP_REMOVED lines=18> */
.L_x_2585:
        /* <DEDUP_REMOVED lines=22> */
.L_x_2586:
        /* <DEDUP_REMOVED lines=22> */
.L_x_2587:
        /* <DEDUP_REMOVED lines=8> */
.L_x_2589:
        /* <DEDUP_REMOVED lines=18> */
[----:B------:R-:W0:Y:S02]  /*0aa0*/  S2R R0, SR_TID.X ;  /* 0x0000000000007919 */ /* 0x000e240000002100 */
        /* <DEDUP_REMOVED lines=20> */
[----:B------:R-:W-:Y:S01]  /*0bf0*/  LEA.HI R4, R4, R223, RZ, 0x5 ;  /* 0x000000df04047211 */ /* 0x000fe200078f28ff */
[----:B------:R-:W-:Y:S01]  /*0c00*/  IMAD.IADD R9, R232, 0x1, -R9 ;  /* 0x00000001e8097824 */ /* 0x000fe200078e0a09 */
[----:B------:R-:W-:Y:S02]  /*0c10*/  LOP3.LUT R11, R11, 0xfffffff8, RZ, 0xc0, !PT ;  /* 0xfffffff80b0b7812 */ /* 0x000fe400078ec0ff */
[----:B------:R-:W-:-:S02]  /*0c20*/  LEA.HI R5, R5, R224, RZ, 0x1 ;  /* 0x000000e005057211 */ /* 0x000fc400078f08ff */
[----:B------:R-:W-:Y:S01]  /*0c30*/  SHF.R.S32.HI R4, RZ, 0x5, R4 ;  /* 0x00000005ff047819 */ /* 0x000fe20000011404 */
[----:B------:R-:W-:Y:S01]  /*0c40*/  IMAD.IADD R11, R8, 0x1, -R11 ;  /* 0x00000001080b7824 */ /* 0x000fe200078e0a0b */
[----:B------:R-:W-:Y:S02]  /*0c50*/  LOP3.LUT R5, R5, 0x3fffffe, RZ, 0xc0, !PT ;  /* 0x03fffffe05057812 */ /* 0x000fe400078ec0ff */
[----:B------:R-:W-:Y:S01]  /*0c60*/  LOP3.LUT R212, R6, 0x7ffffffc, RZ, 0xc0, !PT ;  /* 0x7ffffffc06d47812 */ /* 0x000fe200078ec0ff */
[----:B------:R-:W-:Y:S02]  /*0c70*/  IMAD R4, R4, 0x10, R11 ;  /* 0x0000001004047824 */ /* 0x000fe400078e020b */
[----:B------:R-:W-:Y:S02]  /*0c80*/  IMAD.IADD R5, R224, 0x1, -R5 ;  /* 0x00000001e0057824 */ /* 0x000fe400078e0a05 */
[----:B------:R-:W-:Y:S02]  /*0c90*/  IMAD.IADD R212, R223, 0x1, -R212 ;  /* 0x00000001dfd47824 */ /* 0x000fe400078e0ad4 */
[----:B------:R-:W-:Y:S01]  /*0ca0*/  IMAD R225, R5, 0x40, R4 ;  /* 0x0000004005e17824 */ /* 0x000fe200078e0204 */
[----:B--2---:R-:W-:-:S02]  /*0cb0*/  R2UR UR4, R2 ;  /* 0x00000000020472ca */ /* 0x004fc400000e0000 */
[CC--:B------:R-:W-:Y:S02]  /*0cc0*/  LEA.HI R2, R3.reuse, R232.reuse, RZ, 0x5 ;  /* 0x000000e803027211 */ /* 0x0c0fe400078f28ff */
[----:B------:R-:W-:-:S03]  /*0cd0*/  LEA.HI R3, R3, R232, RZ, 0x3 ;  /* 0x000000e803037211 */ /* 0x000fc600078f18ff */
[----:B------:R-:W-:Y:S01]  /*0ce0*/  IMAD.SHL.U32 R2, R2, 0x20, RZ ;  /* 0x0000002002027824 */ /* 0x000fe200078e00ff */
[----:B------:R-:W-:Y:S02]  /*0cf0*/  LOP3.LUT R217, R3, 0xfffffff8, RZ, 0xc0, !PT ;  /* 0xfffffff803d97812 */ /* 0x000fe400078ec0ff */
[----:B------:R-:W-:Y:S02]  /*0d00*/  SHF.R.S32.HI R220, RZ, 0x3, R3 ;  /* 0x00000003ffdc7819 */ /* 0x000fe40000011403 */
[----:B------:R-:W-:Y:S01]  /*0d10*/  LOP3.LUT R2, R2, 0xfffffc00, RZ, 0xc0, !PT ;  /* 0xfffffc0002027812 */ /* 0x000fe200078ec0ff */
[----:B------:R-:W-:Y:S01]  /*0d20*/  IMAD.IADD R217, R232, 0x1, -R217 ;  /* 0x00000001e8d97824 */ /* 0x000fe200078e0ad9 */
[----:B------:R-:W-:-:S03]  /*0d30*/  ULOP3.LUT UR7, UR4, 0x1, URZ, 0xfc, !UPT ;  /* 0x0000000104077892 */ /* 0x000fc6000f8efc3f */
[----:B------:R-:W-:Y:S01]  /*0d40*/  IMAD R7, R7, 0x40, R2 ;  /* 0x0000004007077824 */ /* 0x000fe200078e0202 */
[----:B------:R-:W-:Y:S01]  /*0d50*/  LEA.HI R2, R9, R9, RZ, 0x1 ;  /* 0x0000000909027211 */ /* 0x000fe200078f08ff */
[----:B------:R-:W-:Y:S01]  /*0d60*/  IMAD.SHL.U32 R18, R217, 0x8, RZ ;  /* 0x00000008d9127824 */ /* 0x000fe200078e00ff */
[----:B------:R-:W-:Y:S01]  /*0d70*/  UMOV UR4, URZ ;  /* 0x0000003f00047c82 */ /* 0x000fe20008000000 */
[----:B------:R-:W-:Y:S01]  /*0d80*/  IMAD R226, R0, 0x8, R7 ;  /* 0x0000000800e27824 */ /* 0x000fe200078e0207 */
[----:B------:R-:W-:Y:S01]  /*0d90*/  LOP3.LUT R2, R2, 0x1ffffffe, RZ, 0xc0, !PT ;  /* 0x1ffffffe02027812 */ /* 0x000fe200078ec0ff */
[C---:B------:R-:W-:Y:S01]  /*0da0*/  VIADD R215, R18.reuse, 0x40 ;  /* 0x0000004012d77836 */ /* 0x040fe20000000000 */
[----:B------:R-:W-:Y:S01]  /*0db0*/  SHF.R.S32.HI R231, RZ, 0x1f, R18 ;  /* 0x0000001fffe77819 */ /* 0x000fe20000011412 */
[C---:B------:R-:W-:Y:S02]  /*0dc0*/  VIADD R214, R18.reuse, 0x80 ;  /* 0x0000008012d67836 */ /* 0x040fe40000000000 */
[----:B------:R-:W-:Y:S01]  /*0dd0*/  VIADD R216, R18, 0xc0 ;  /* 0x000000c012d87836 */ /* 0x000fe20000000000 */
[----:B------:R-:W-:Y:S01]  /*0de0*/  SHF.R.S32.HI R230, RZ, 0x1f, R215 ;  /* 0x0000001fffe67819 */ /* 0x000fe200000114d7 */
[----:B------:R-:W-:Y:S01]  /*0df0*/  IMAD.IADD R2, R9, 0x1, -R2 ;  /* 0x0000000109027824 */ /* 0x000fe200078e0a02 */
[----:B------:R-:W-:Y:S01]  /*0e00*/  SHF.R.S32.HI R229, RZ, 0x1f, R214 ;  /* 0x0000001fffe57819 */ /* 0x000fe200000114d6 */
[----:B------:R-:W-:Y:S01]  /*0e10*/  IMAD.MOV.U32 R7, RZ, RZ, R15 ;  /* 0x000000ffff077224 */ /* 0x000fe200078e000f */
[----:B------:R-:W-:Y:S01]  /*0e20*/  SHF.R.S32.HI R228, RZ, 0x1f, R216 ;  /* 0x0000001fffe47819 */ /* 0x000fe200000114d8 */
[----:B------:R-:W-:-:S02]  /*0e30*/  IMAD.U32 R227, RZ, RZ, UR7 ;  /* 0x00000007ffe37e24 */ /* 0x000fc4000f8e00ff */
[----:B------:R-:W-:Y:S02]  /*0e40*/  IMAD.U32 R222, RZ, RZ, UR4 ;  /* 0x00000004ffde7e24 */ /* 0x000fe4000f8e00ff */
[----:B------:R-:W-:Y:S02]  /*0e50*/  IMAD R213, R2, 0x8, R225 ;  /* 0x0000000802d57824 */ /* 0x000fe400078e02e1 */
[----:B------:R-:W-:-:S07]  /*0e60*/  IMAD.U32 R16, RZ, RZ, UR4 ;  /* 0x00000004ff107e24 */ /* 0x000fce000f8e00ff */
.L_x_2643:
[----:B012-4-:R-:W0:Y:S01]  /*0e70*/  LDC.64 R2, c[0x0][0xc88] ;  /* 0x00032200ff027b82 */ /* 0x017e220000000a00 */
        /* <DEDUP_REMOVED lines=14> */
[----:B------:R-:W-:-:S04]  /*0f60*/  @UP0 ULEA UR8, UP2, UR4, UR8, 0x2 ;  /* 0x0000000804080291 */ /* 0x000fc8000f84103f */
[----:B------:R-:W-:Y:S02]  /*0f70*/  @UP0 ULEA.HI.X UR9, UR4, UR9, UR7, 0x2, UP2 ;  /* 0x0000000904090291 */ /* 0x000fe400090f1407 */
[----:B------:R-:W-:Y:S01]  /*0f80*/  IMAD.U32 R221, RZ, RZ, UR7 ;  /* 0x00000007ffdd7e24 */ /* 0x000fe2000f8e00ff */
[----:B------:R-:W-:Y:S01]  /*0f90*/  @UP1 ULEA UR10, UP0, UR4, UR10, 0x2 ;  /* 0x0000000a040a1291 */ /* 0x000fe2000f80103f */
[----:B------:R-:W-:-:S03]  /*0fa0*/  IMAD.U32 R2, RZ, RZ, UR8 ;  /* 0x00000008ff027e24 */ /* 0x000fc6000f8e00ff */
[----:B------:R-:W-:Y:S01]  /*0fb0*/  @UP1 ULEA.HI.X UR11, UR4, UR11, UR7, 0x2, UP0 ;  /* 0x0000000b040b1291 */ /* 0x000fe200080f1407 */
[----:B------:R-:W-:Y:S01]  /*0fc0*/  IMAD.U32 R3, RZ, RZ, UR9 ;  /* 0x00000009ff037e24 */ /* 0x000fe2000f8e00ff */
[----:B------:R-:W-:Y:S01]  /*0fd0*/  ULDC.64 UR8, c[0x0][0x418] ;  /* 0x0001060000087ab9 */ /* 0x000fe20000000a00 */
[----:B------:R-:W-:Y:S01]  /*0fe0*/  IMAD.U32 R4, RZ, RZ, UR10 ;  /* 0x0000000aff047e24 */ /* 0x000fe2000f8e00ff */
[----:B------:R-:W-:Y:S02]  /*0ff0*/  ULDC UR7, c[0x0][0x424] ;  /* 0x0001090000077ab9 */ /* 0x000fe40000000800 */
[----:B------:R-:W-:Y:S01]  /*1000*/  IMAD.U32 R5, RZ, RZ, UR11 ;  /* 0x0000000bff057e24 */ /* 0x000fe2000f8e00ff */
[----:B------:R-:W2:Y:S01]  /*1010*/  @P0 LDG.E R2, desc[UR12][R2.64] ;  /* 0x0000000c02020981 */ /* 0x000ea2000c1e1900 */
[----:B------:R-:W-:Y:S01]  /*1020*/  UISETP.NE.U32.AND UP0, UPT, UR8, URZ, UPT ;  /* 0x0000003f0800728c */ /* 0x000fe2000bf05070 */
[----:B------:R-:W-:Y:S02]  /*1030*/  ULDC.64 UR10, c[0x0][0xa20] ;  /* 0x00028800000a7ab9 */ /* 0x000fe40000000a00 */
[----:B---3--:R-:W3:Y:S01]  /*1040*/  @P2 LDG.E R4, desc[UR12][R4.64] ;  /* 0x0000000c04042981 */ /* 0x008ee2000c1e1900 */
[----:B------:R-:W-:Y:S01]  /*1050*/  ULDC UR12, c[0x0][0x288] ;  /* 0x0000a200000c7ab9 */ /* 0x000fe20000000800 */
[----:B------:R-:W-:Y:S01]  /*1060*/  UISETP.NE.AND.EX UP0, UPT, UR9, URZ, UPT, UP0 ;  /* 0x0000003f0900728c */ /* 0x000fe2000bf05300 */
[----:B------:R-:W-:Y:S01]  /*1070*/  ISETP.NE.U32.AND P1, PT, RZ, UR10, PT ;  /* 0x0000000aff007c0c */ /* 0x000fe2000bf25070 */
[----:B------:R-:W-:Y:S01]  /*1080*/  ULDC UR8, c[0x0][0x2f0] ;  /* 0x0000bc0000087ab9 */ /* 0x000fe20000000800 */
[----:B------:R-:W-:Y:S01]  /*1090*/  UMOV UR4, URZ ;  /* 0x0000003f00047c82 */ /* 0x000fe20008000000 */
[----:B------:R-:W-:Y:S01]  /*10a0*/  USEL UR7, UR7, 0x1, UP0 ;  /* 0x0000000107077887 */ /* 0x000fe20008000000 */
[----:B------:R-:W-:Y:S01]  /*10b0*/  ISETP.NE.AND.EX P1, PT, RZ, UR11, PT, P1 ;  /* 0x0000000bff007c0c */ /* 0x000fe2000bf25310 */
[----:B------:R-:W-:-:S02]  /*10c0*/  IMAD.U32 R219, RZ, RZ, UR6 ;  /* 0x00000006ffdb7e24 */ /* 0x000fc4000f8e00ff */
[----:B------:R-:W-:Y:S01]  /*10d0*/  UIMAD UR8, UR7, UR8, URZ ;  /* 0x00000008070872a4 */ /* 0x000fe2000f8e023f */
[----:B--2---:R-:W-:Y:S02]  /*10e0*/  @P0 R2UR UR4, R2 ;  /* 0x00000000020402ca */ /* 0x004fe400000e0000 */
[----:B---3--:R-:W-:-:S13]  /*10f0*/  @P2 R2UR UR12, R4 ;  /* 0x00000000040c22ca */ /* 0x008fda00000e0000 */
[----:B------:R-:W-:Y:S01]  /*1100*/  IMAD.U32 R19, RZ, RZ, UR12 ;  /* 0x0000000cff137e24 */ /* 0x000fe2000f8e00ff */
[----:B------:R-:W-:Y:S06]  /*1110*/  @P2 BRA `(.L_x_2590) ;  /* 0x0000000000402947 */ /* 0x000fec0003800000 */
        /* <DEDUP_REMOVED lines=14> */
[----:B------:R-:W-:-:S06]  /*1200*/  UIADD3 UR6, -UR6, UR7, URZ ;  /* 0x0000000706067290 */ /* 0x000fcc000fffe13f */
[----:B------:R-:W-:-:S07]  /*1210*/  IMAD.U32 R19, RZ, RZ, UR6 ;  /* 0x00000006ff137e24 */ /* 0x000fce000f8e00ff */
.L_x_2590:
[----:B------:R-:W-:Y:S05]  /*1220*/  @!P1 BRA `(.L_x_2591) ;  /* 0x0000000000289947 */ /* 0x000fea0003800000 */
[----:B------:R-:W-:Y:S01]  /*1230*/  R2UR UR7, R218 ;  /* 0x00000000da0772ca */ /* 0x000fe200000e0000 */
[----:B------:R-:W-:Y:S01]  /*1240*/  ULDC.64 UR8, c[0x0][0x208] ;  /* 0x0000820000087ab9 */ /* 0x000fe20000000a00 */
[----:B------:R-:W-:-:S11]  /*1250*/  R2UR UR12, R221 ;  /* 0x00000000dd0c72ca */ /* 0x000fd600000e0000 */
[----:B------:R-:W-:-:S04]  /*1260*/  ULEA UR6, UP0, UR7, UR10, 0x2 ;  /* 0x0000000a07067291 */ /* 0x000fc8000f80103f */
[----:B------:R-:W-:Y:S02]  /*1270*/  ULEA.HI.X UR7, UR7, UR11, UR12, 0x2, UP0 ;  /* 0x0000000b07077291 */ /* 0x000fe400080f140c */
[----:B------:R-:W-:-:S04]  /*1280*/  IMAD.U32 R2, RZ, RZ, UR6 ;  /* 0x00000006ff027e24 */ /* 0x000fc8000f8e00ff */
[----:B------:R-:W-:-:S05]  /*1290*/  IMAD.U32 R3, RZ, RZ, UR7 ;  /* 0x00000007ff037e24 */ /* 0x000fca000f8e00ff */
[----:B------:R-:W2:Y:S02]  /*12a0*/  LDG.E R2, desc[UR8][R2.64] ;  /* 0x0000000802027981 */ /* 0x000ea4000c1e1900 */
[----:B--2---:R-:W-:Y:S01]  /*12b0*/  R2UR UR8, R2 ;  /* 0x00000000020872ca */ /* 0x004fe200000e0000 */
[----:B------:R-:W-:-:S14]  /*12c0*/  BRA `(.L_x_2592) ;  /* 0x00000000003c7947 */ /* 0x000fdc0003800000 */
.L_x_2591:
        /* <DEDUP_REMOVED lines=15> */
.L_x_2592:
[----:B------:R-:W-:Y:S01]  /*13c0*/  UIADD3 UR9, -UR4, UR8, URZ ;  /* 0x0000000804097290 */ /* 0x000fe2000fffe13f */
[----:B------:R-:W-:Y:S01]  /*13d0*/  R2UR UR7, R19 ;  /* 0x00000000130772ca */ /* 0x000fe200000e0000 */
[----:B------:R-:W-:Y:S01]  /*13e0*/  USHF.L.U32 UR5, UR5, 0x7, URZ ;  /* 0x0000000705057899 */ /* 0x000fe2000800063f */
[----:B------:R-:W-:Y:S01]  /*13f0*/  PLOP3.LUT P0, PT, PT, PT, PT, 0x80, 0x0 ;  /* 0x000000000000781c */ /* 0x000fe20003f0f070 */
[----:B------:R-:W-:Y:S01]  /*1400*/  ULDC UR4, c[0x0][0x448] ;  /* 0x0001120000047ab9 */ /* 0x000fe20000000800 */
[----:B------:R-:W-:Y:S01]  /*1410*/  IMAD.MOV.U32 R0, RZ, RZ, RZ ;  /* 0x000000ffff007224 */ /* 0x000fe200078e00ff */
[----:B------:R-:W-:Y:S01]  /*1420*/  UISETP.NE.AND UP0, UPT, UR4, 0x1, UPT ;  /* 0x000000010400788c */ /* 0x000fe2000bf05270 */
[----:B------:R-:W-:Y:S01]  /*1430*/  IMAD.U32 R22, RZ, RZ, UR9 ;  /* 0x00000009ff167e24 */ /* 0x000fe2000f8e00ff */
[----:B------:R-:W-:Y:S02]  /*1440*/  UIADD3 UR6, UR5, 0x7f, URZ ;  /* 0x0000007f05067890 */ /* 0x000fe4000fffe03f */
[----:B------:R-:W-:Y:S01]  /*1450*/  IMAD.U32 R23, RZ, RZ, UR5 ;  /* 0x00000005ff177e24 */ /* 0x000fe2000f8e00ff */
[----:B------:R-:W-:-:S02]  /*1460*/  CS2R R2, SRZ ;  /* 0x0000000000027805 */ /* 0x000fc4000001ff00 */
[----:B------:R-:W-:Y:S02]  /*1470*/  CS2R R150, SRZ ;  /* 0x0000000000967805 */ /* 0x000fe4000001ff00 */
[----:B------:R-:W-:Y:S02]  /*1480*/  CS2R R148, SRZ ;  /* 0x0000000000947805 */ /* 0x000fe4000001ff00 */
[----:B------:R-:W-:Y:S01]  /*1490*/  CS2R R146, SRZ ;  /* 0x0000000000927805 */ /* 0x000fe2000001ff00 */
[----:B------:R-:W-:Y:S01]  /*14a0*/  UIADD3 UR7, UR9, 0x50, -UR7 ;  /* 0x0000005009077890 */ /* 0x000fe2000fffe807 */
[----:B------:R-:W-:Y:S02]  /*14b0*/  CS2R R144, SRZ ;  /* 0x0000000000907805 */ /* 0x000fe4000001ff00 */
[----:B------:R-:W-:Y:S01]  /*14c0*/  CS2R R142, SRZ ;  /* 0x00000000008e7805 */ /* 0x000fe2000001ff00 */
[----:B------:R-:W-:Y:S01]  /*14d0*/  @UP0 ULDC UR4, c[0x0][0x44c] ;  /* 0x0001130000040ab9 */ /* 0x000fe20000000800 */
[----:B------:R-:W-:Y:S01]  /*14e0*/  @UP0 ULDC UR8, c[0x0][0x450] ;  /* 0x0001140000080ab9 */ /* 0x000fe20000000800 */
[----:B------:R-:W-:Y:S01]  /*14f0*/  UIMAD.WIDE.U32 UR4, UR6, UR4, URZ ;  /* 0x00000004060472a5 */ /* 0x000fe2000f8e003f */
[----:B------:R-:W-:Y:S01]  /*1500*/  CS2R R140, SRZ ;  /* 0x00000000008c7805 */ /* 0x000fe2000001ff00 */
[----:B------:R-:W-:Y:S01]  /*1510*/  UIADD3 UR4, UR9, 0x4f, URZ ;  /* 0x0000004f09047890 */ /* 0x000fe2000fffe03f */
[----:B------:R-:W-:Y:S01]  /*1520*/  CS2R R138, SRZ ;  /* 0x00000000008a7805 */ /* 0x000fe2000001ff00 */
[----:B------:R-:W-:Y:S01]  /*1530*/  @UP0 USHF.R.U32.HI UR6, URZ, UR8, UR5 ;  /* 0x000000083f060299 */ /* 0x000fe20008011605 */
[----:B------:R-:W-:Y:S01]  /*1540*/  CS2R R136, SRZ ;  /* 0x0000000000887805 */ /* 0x000fe2000001ff00 */
[----:B------:R-:W-:Y:S01]  /*1550*/  UIMAD.WIDE UR4, UR4, 0x66666667, URZ ;  /* 0x66666667040478a5 */ /* 0x000fe2000f8e023f */
[----:B------:R-:W-:Y:S01]  /*1560*/  CS2R R134, SRZ ;  /* 0x0000000000867805 */ /* 0x000fe2000001ff00 */
[----:B------:R-:W-:Y:S01]  /*1570*/  UIADD3 UR6, UR7, UR6, URZ ;  /* 0x0000000607067290 */ /* 0x000fe2000fffe03f */
[----:B------:R-:W-:Y:S01]  /*1580*/  CS2R R132, SRZ ;  /* 0x0000000000847805 */ /* 0x000fe2000001ff00 */
[----:B------:R-:W-:Y:S01]  /*1590*/  USHF.R.U32.HI UR4, URZ, 0x1f, UR5 ;  /* 0x0000001f3f047899 */ /* 0x000fe20008011605 */
[----:B------:R-:W-:Y:S01]  /*15a0*/  CS2R R130, SRZ ;  /* 0x0000000000827805 */ /* 0x000fe2000001ff00 */
[----:B------:R-:W-:Y:S01]  /*15b0*/  UIMAD.WIDE UR6, UR6, 0x66666667, URZ ;  /* 0x66666667060678a5 */ /* 0x000fe2000f8e023f */
[----:B------:R-:W-:Y:S01]  /*15c0*/  CS2R R128, SRZ ;  /* 0x0000000000807805 */ /* 0x000fe2000001ff00 */
[----:B------:R-:W-:Y:S01]  /*15d0*/  ULEA.HI.SX32 UR4, UR5, UR4, 0x1b ;  /* 0x0000000405047291 */ /* 0x000fe2000f8fda3f */
[----:B------:R-:W-:Y:S01]  /*15e0*/  CS2R R126, SRZ ;  /* 0x00000000007e7805 */ /* 0x000fe2000001ff00 */
[----:B------:R-:W-:Y:S01]  /*15f0*/  USHF.R.U32.HI UR6, URZ, 0x1f, UR7 ;  /* 0x0000001f3f067899 */ /* 0x000fe20008011607 */
[----:B------:R-:W-:-:S02]  /*1600*/  CS2R R124, SRZ ;  /* 0x00000000007c7805 */ /* 0x000fc4000001ff00 */
[----:B------:R-:W-:Y:S02]  /*1610*/  CS2R R122, SRZ ;  /* 0x00000000007a7805 */ /* 0x000fe4000001ff00 */
[----:B------:R-:W-:Y:S01]  /*1620*/  CS2R R120, SRZ ;  /* 0x0000000000787805 */ /* 0x000fe2000001ff00 */
[----:B------:R-:W-:Y:S01]  /*1630*/  ULEA.HI.SX32 UR6, UR7, UR6, 0x1b ;  /* 0x0000000607067291 */ /* 0x000fe2000f8fda3f */
[----:B------:R-:W-:Y:S02]  /*1640*/  CS2R R118, SRZ ;  /* 0x0000000000767805 */ /* 0x000fe4000001ff00 */
[----:B------:R-:W-:Y:S02]  /*1650*/  CS2R R116, SRZ ;  /* 0x0000000000747805 */ /* 0x000fe4000001ff00 */
[----:B------:R-:W-:Y:S01]  /*1660*/  CS2R R114, SRZ ;  /* 0x0000000000727805 */ /* 0x000fe2000001ff00 */
[----:B------:R-:W-:Y:S01]  /*1670*/  UISETP.LT.AND UP0, UPT, UR4, UR6, UPT ;  /* 0x000000060400728c */ /* 0x000fe2000bf01270 */
[----:B------:R-:W-:-:S02]  /*1680*/  CS2R R112, SRZ ;  /* 0x0000000000707805 */ /* 0x000fc4000001ff00 */
[----:B------:R-:W-:Y:S02]  /*1690*/  CS2R R110, SRZ ;  /* 0x00000000006e7805 */ /* 0x000fe4000001ff00 */
[----:B------:R-:W-:Y:S01]  /*16a0*/  CS2R R108, SRZ ;  /* 0x00000000006c7805 */ /* 0x000fe2000001ff00 */
[----:B------:R-:W-:Y:S01]  /*16b0*/  USEL UR61, UR4, UR6, UP0 ;  /* 0x00000006043d7287 */ /* 0x000fe20008000000 */
[----:B------:R-:W-:Y:S01]  /*16c0*/  IMAD.MOV.U32 R170, RZ, RZ, RZ ;  /* 0x000000ffffaa7224 */ /* 0x000fe200078e00ff */
[----:B------:R-:W-:Y:S02]  /*16d0*/  CS2R R168, SRZ ;  /* 0x0000000000a87805 */ /* 0x000fe4000001ff00 */
[----:B------:R-:W-:Y:S01]  /*16e0*/  CS2R R104, SRZ ;  /* 0x0000000000687805 */ /* 0x000fe2000001ff00 */
[----:B------:R-:W-:Y:S01]  /*16f0*/  UISETP.GE.AND UP0, UPT, UR61, 0x1, UPT ;  /* 0x000000013d00788c */ /* 0x000fe2000bf06270 */
[----:B------:R-:W-:Y:S02]  /*1700*/  CS2R R166, SRZ ;  /* 0x0000000000a67805 */ /* 0x000fe4000001ff00 */
[----:B------:R-:W-:Y:S01]  /*1710*/  CS2R R100, SRZ ;  /* 0x0000000000647805 */ /* 0x000fe2000001ff00 */
[----:B------:R-:W-:Y:S01]  /*1720*/  IMAD.MOV.U32 R17, RZ, RZ, RZ ;  /* 0x000000ffff117224 */ /* 0x000fe200078e00ff */
[----:B------:R-:W-:-:S02]  /*1730*/  CS2R R96, SRZ ;  /* 0x0000000000607805 */ /* 0x000fc4000001ff00 */
[----:B------:R-:W-:Y:S02]  /*1740*/  CS2R R90, SRZ ;  /* 0x00000000005a7805 */ /* 0x000fe4000001ff00 */
[----:B------:R-:W-:Y:S02]  /*1750*/  PLOP3.LUT P1, PT, PT, PT, UP0, 0x80, 0x0 ;  /* 0x000000000000781c */ /* 0x000fe40003f2f008 */
        /* <DEDUP_REMOVED lines=68> */
.L_x_2594:
        /* <DEDUP_REMOVED lines=12> */
.L_x_2779:
[----:B------:R-:W-:Y:S05]  /*1c60*/  @!P0 BRA `(.L_x_2596) ;  /* 0x0000000000048947 */ /* 0x000fea0003800000 */
[----:B------:R-:W-:Y:S01]  /*1c70*/  BPT.TRAP 0x1 ;  /* 0x000000040000795c */ /* 0x000fe20000300000 */
.L_x_2596:
        /* <DEDUP_REMOVED lines=9> */
.L_x_2597:
[----:B------:R-:W2:Y:S02]  /*1d10*/  S2R R2, SR_TID.X ;  /* 0x0000000000027919 */ /* 0x000ea40000002100 */
[----:B--2---:R-:W-:Y:S01]  /*1d20*/  LOP3.LUT P1, RZ, R2, 0x7f, RZ, 0xc0, !PT ;  /* 0x0000007f02ff7812 */ /* 0x004fe2000782c0ff */
[----:B-1----:R-:W-:-:S12]  /*1d30*/  @P2 BRA `(.L_x_2598) ;  /* 0x0000000000082947 */ /* 0x002fd80003800000 */
[----:B------:R-:W1:Y:S02]  /*1d40*/  SYNCS.PHASECHK.TRANS64.TRYWAIT P2, [R0+URZ+0x38830], R3 ;  /* 0x03883003000075a7 */ /* 0x000e64000804017f */
[----:B-1----:R-:W-:Y:S05]  /*1d50*/  @!P2 BRA `(.L_x_2599) ;  /* 0x0000017800dca947 */ /* 0x002fea0003800000 */
.L_x_2598:
        /* <DEDUP_REMOVED lines=564> */
[----:B------:R-:W-:Y:S01]  /*40a0*/  UMOV UR14, 0xffffffb0 ;  /* 0xffffffb0000e7882 */ /* 0x000fe20000000000 */
[----:B------:R-:W-:Y:S02]  /*40b0*/  UIADD3 UR15, UR61, -0x2, URZ ;  /* 0xfffffffe3d0f7890 */ /* 0x000fe4000fffe03f */
[----:B------:R-:W-:-:S06]  /*40c0*/  UIMAD UR14, UR61, UR14, 0x51 ;  /* 0x000000513d0e74a4 */ /* 0x000fcc000f8e020e */
[----:B------:R-:W-:-:S04]  /*40d0*/  IMAD.U32 R21, RZ, RZ, UR14 ;  /* 0x0000000eff157e24 */ /* 0x000fc8000f8e00ff */
[----:B------:R-:W-:Y:S02]  /*40e0*/  IMAD R4, R212, -0x2, R21 ;  /* 0xfffffffed4047824 */ /* 0x000fe400078e0215 */
[----:B------:R-:W-:-:S05]  /*40f0*/  IMAD.U32 R21, RZ, RZ, UR19 ;  /* 0x00000013ff157e24 */ /* 0x000fca000f8e00ff */
[----:B------:R-:W-:Y:S01]  /*4100*/  IADD3 R4, -R21, UR18, R4 ;  /* 0x0000001215047c10 */ /* 0x000fe2000fffe104 */
        /* <DEDUP_REMOVED lines=12> */
[----:B------:R-:W-:Y:S01]  /*41d0*/  UISETP.NE.AND UP0, UPT, UR5, 0x1, UPT ;  /* 0x000000010500788c */ /* 0x000fe2000bf05270 */
[----:B------:R-:W-:-:S05]  /*41e0*/  UMOV UR7, 0x40000040 ;  /* 0x4000004000077882 */ /* 0x000fca0000000000 */
[----:B------:R-:W-:-:S05]  /*41f0*/  PLOP3.LUT P2, PT, PT, PT, UP0, 0x80, 0x0 ;  /* 0x000000000000781c */ /* 0x000fca0003f4f008 */
[----:B------:R-:W-:-:S08]  /*4200*/  @UP0 ULDC UR5, c[0x0][0x44c] ;  /* 0x0001130000050ab9 */ /* 0x000fd00000000800 */
[----:B------:R-:W-:Y:S01]  /*4210*/  @P2 IMAD.HI.U32 R3, R2, UR5, RZ ;  /* 0x0000000502032c27 */ /* 0x000fe2000f8e00ff */
[----:B------:R-:W-:-:S04]  /*4220*/  @UP0 ULDC UR5, c[0x0][0x450] ;  /* 0x0001140000050ab9 */ /* 0x000fc80000000800 */
[----:B------:R-:W-:Y:S01]  /*4230*/  @P2 SHF.R.U32.HI R2, RZ, UR5, R3 ;  /* 0x00000005ff022c19 */ /* 0x000fe20008011603 */
[----:B------:R-:W-:-:S04]  /*4240*/  UIMAD UR5, UR61, -0x50, UR18 ;  /* 0xffffffb03d0578a4 */ /* 0x000fc8000f8e0212 */
[----:B------:R-:W0:Y:S01]  /*4250*/  SHFL.IDX PT, R5, R2, 0x1, 0x1c1f ;  /* 0x003c1f0002057f89 */ /* 0x000e2200000e0000 */
[----:B------:R-:W-:-:S03]  /*4260*/  UIADD3 UR11, UR5, 0x50, URZ ;  /* 0x00000050050b7890 */ /* 0x000fc6000fffe03f */
[----:B------:R-:W-:Y:S01]  /*4270*/  UMOV UR5, UR27 ;  /* 0x0000001b00057c82 */ /* 0x000fe20008000000 */
[----:B------:R-:W1:Y:S02]  /*4280*/  SHFL.IDX PT, R2, R2, RZ, 0x1c1f ;  /* 0x001c1fff02027589 */ /* 0x000e6400000e0000 */
[----:B------:R-:W-:-:S04]  /*4290*/  IMAD.U32 R3, RZ, RZ, UR11 ;  /* 0x0000000bff037e24 */ /* 0x000fc8000f8e00ff */
[----:B------:R-:W-:Y:S01]  /*42a0*/  IMAD R3, R212, -0x2, R3 ;  /* 0xfffffffed4037824 */ /* 0x000fe200078e0203 */
[----:B------:R-:W-:Y:S02]  /*42b0*/  WARPGROUP.DEPBAR.LE gsb0, 0x0 ;  /* 0x00008000000079c5 */ /* 0x000fe40000010000 */
[----:B------:R-:W-:-:S06]  /*42c0*/  WARPGROUP.ARRIVE ;  /* 0x00000000000079c5 */ /* 0x000fcc0000000000 */
[----:B------:R-:W-:Y:S01]  /*42d0*/  HGMMA.64x16x16.F32 R32, gdesc[UR52], R32, gsb0 ;  /* 0x00200000342079f0 */ /* 0x000fe20008000820 */
[----:B------:R-:W-:Y:S01]  /*42e0*/  UMOV UR54, UR6 ;  /* 0x0000000600367c82 */ /* 0x000fe20008000000 */
[----:B------:R-:W-:Y:S01]  /*42f0*/  UMOV UR55, 0x40000040 ;  /* 0x4000004000377882 */ /* 0x000fe20000000000 */
[----:B------:R-:W-:Y:S01]  /*4300*/  UIADD3 UR6, UR4, 0x986, URZ ;  /* 0x0000098604067890 */ /* 0x000fe2000fffe03f */
[----:B0-----:R-:W-:-:S04]  /*4310*/  VIADDMNMX R5, R5, R4, R3, PT ;  /* 0x0000000405057246 */ /* 0x001fc80003800103 */
[C---:B------:R-:W-:Y:S02]  /*4320*/  ISETP.GT.AND P3, PT, R5.reuse, RZ, PT ;  /* 0x000000ff0500720c */ /* 0x040fe40003f64270 */
[C---:B------:R-:W-:Y:S02]  /*4330*/  ISETP.GT.AND P4, PT, R5.reuse, 0x1, PT ;  /* 0x000000010500780c */ /* 0x040fe40003f84270 */
[----:B------:R-:W-:Y:S02]  /*4340*/  ISETP.GT.AND P5, PT, R5, 0x8, PT ;  /* 0x000000080500780c */ /* 0x000fe40003fa4270 */
[----:B-1----:R-:W-:-:S04]  /*4350*/  VIADDMNMX R2, R2, R4, R3, PT ;  /* 0x0000000402027246 */ /* 0x002fc80003800103 */
[----:B------:R-:W-:Y:S01]  /*4360*/  ISETP.GT.AND P6, PT, R2, 0x11, PT ;  /* 0x000000110200780c */ /* 0x000fe20003fc4270 */
        /* <DEDUP_REMOVED lines=72> */
[C---:B------:R-:W-:Y:S02]  /*47f0*/  ISETP.GT.AND P4, PT, R5.reuse, 0x10, PT ;  /* 0x000000100500780c */ /* 0x040fe40003f84270 */
        /* <DEDUP_REMOVED lines=14> */
[----:B------:R-:W-:Y:S02]  /*48e0*/  ISETP.GT.AND P3, PT, R5, 0x19, PT ;  /* 0x000000190500780c */ /* 0x000fe40003f64270 */
        /* <DEDUP_REMOVED lines=22> */
[----:B------:R-:W-:Y:S01]  /*4a50*/  ISETP.GT.AND P3, PT, R5, 0x29, PT ;  /* 0x000000290500780c */ /* 0x000fe20003f64270 */
        /* <DEDUP_REMOVED lines=19> */
[----:B------:R-:W-:Y:S02]  /*4b90*/  ISETP.GT.AND P4, PT, R5, 0x38, PT ;  /* 0x000000380500780c */ /* 0x000fe40003f84270 */
        /* <DEDUP_REMOVED lines=20> */
[C---:B------:R-:W-:Y:S01]  /*4ce0*/  ISETP.GT.AND P3, PT, R5.reuse, 0x41, PT ;  /* 0x000000410500780c */ /* 0x040fe20003f64270 */
[----:B------:R-:W-:Y:S01]  /*4cf0*/  @UP0 ULDC UR10, c[0x0][0x450] ;  /* 0x00011400000a0ab9 */ /* 0x000fe20000000800 */
[----:B------:R-:W-:Y:S01]  /*4d00*/  FMNMX.FTZ R14, R62, R21, !PT ;  /* 0x000000153e0e7209 */ /* 0x000fe20007810000 */
[----:B------:R-:W-:Y:S01]  /*4d10*/  @UP0 USHF.R.U32.HI UR4, URZ, UR10, UR7 ;  /* 0x0000000a3f040299 */ /* 0x000fe20008011607 */
[----:B------:R2:W-:Y:S03]  /*4d20*/  @!P1 SYNCS.ARRIVE.TRANS64.RED.A1T0 RZ, [R0+URZ], RZ ;  /* 0x000000ff00ff99a7 */ /* 0x0005e6000810043f */
[----:B------:R-:W3:Y:S01]  /*4d30*/  MUFU.TANH R30, R30 ;  /* 0x0000001e001e7308 */ /* 0x000ee20000002400 */
[----:B0-----:R-:W-:Y:S01]  /*4d40*/  FSEL R63, R26, -INF , P4 ;  /* 0xff8000001a3f7808 */ /* 0x001fe20002000000 */
[----:B------:R-:W-:Y:S01]  /*4d50*/  UIADD3 UR6, UR4, UR18, -UR19 ;  /* 0x0000001204067290 */ /* 0x000fe2000fffe813 */
        /* <DEDUP_REMOVED lines=14> */
[----:B------:R-:W-:Y:S02]  /*4e40*/  USEL UR10, URZ, UR4, !UP1 ;  /* 0x000000043f0a7287 */ /* 0x000fe4000c800000 */
[----:B------:R3:W-:Y:S01]  /*4e50*/  MUFU.TANH R36, R24 ;  /* 0x0000001800247308 */ /* 0x0007e20000002400 */
[----:B0-----:R-:W-:Y:S01]  /*4e60*/  FSEL R66, R31, -INF , P3 ;  /* 0xff8000001f427808 */ /* 0x001fe20001800000 */
[----:B------:R-:W-:Y:S01]  /*4e70*/  UISETP.GE.AND UP1, UPT, UR15, UR10, UPT ;  /* 0x0000000a0f00728c */ /* 0x000fe2000bf26270 */
[----:B------:R-:W-:Y:S01]  /*4e80*/  ISETP.GT.AND P3, PT, R2, RZ, PT ;  /* 0x000000ff0200720c */ /* 0x000fe20003f64270 */
[----:B------:R-:W-:Y:S01]  /*4e90*/  IMAD.U32 R236, RZ, RZ, UR10 ;  /* 0x0000000affec7e24 */ /* 0x000fe2000f8e00ff */
[----:B------:R-:W-:-:S03]  /*4ea0*/  FMNMX.FTZ R5, R66, R5, !PT ;  /* 0x0000000542057209 */ /* 0x000fc60007810000 */
[----:B------:R-:W0:Y:S01]  /*4eb0*/  MUFU.TANH R31, R40 ;  /* 0x00000028001f7308 */ /* 0x000e220000002400 */
[----:B-1----:R-:W-:Y:S01]  /*4ec0*/  FSEL R26, R26, -INF , P6 ;  /* 0xff8000001a1a7808 */ /* 0x002fe20003000000 */
[----:B------:R-:W1:Y:S06]  /*4ed0*/  SHFL.BFLY PT, R14, R5, 0x2, 0x1f ;  /* 0x0c401f00050e7f89 */ /* 0x000e6c00000e0000 */
[----:B------:R4:W-:Y:S08]  /*4ee0*/  MUFU.TANH R49, R25 ;  /* 0x0000001900317308 */ /* 0x0009f00000002400 */
[----:B------:R-:W5:Y:S08]  /*4ef0*/  MUFU.TANH R33, R33 ;  /* 0x0000002100217308 */ /* 0x000f700000002400 */
[----:B------:R-:W2:Y:S01]  /*4f00*/  MUFU.TANH R38, R37 ;  /* 0x0000002500267308 */ /* 0x000ea20000002400 */
[----:B-1----:R-:W-:-:S05]  /*4f10*/  FMNMX.FTZ R14, R5, R14, !PT ;  /* 0x0000000e050e7209 */ /* 0x002fca0007810000 */
[----:B------:R-:W1:Y:S02]  /*4f20*/  SHFL.BFLY PT, R5, R14, 0x1, 0x1f ;  /* 0x0c201f000e057f89 */ /* 0x000e6400000e0000 */
[----:B-1----:R-:W-:Y:S02]  /*4f30*/  FMNMX.FTZ R3, R14, R5, !PT ;  /* 0x000000050e037209 */ /* 0x002fe40007810000 */
[----:B------:R-:W-:Y:S02]  /*4f40*/  FSEL R5, R20, -INF , P3 ;  /* 0xff80000014057808 */ /* 0x000fe40001800000 */
[----:B------:R-:W-:Y:S01]  /*4f50*/  FSEL R14, R67, -INF , P5 ;  /* 0xff800000430e7808 */ /* 0x000fe20002800000 */
[----:B------:R-:W-:Y:S01]  /*4f60*/  FMUL.FTZ R30, R3, UR5 ;  /* 0x00000005031e7c20 */ /* 0x000fe20008410000 */
[----:B------:R-:W-:Y:S02]  /*4f70*/  ISETP.GT.AND P5, PT, R2, 0x9, PT ;  /* 0x000000090200780c */ /* 0x000fe40003fa4270 */
[----:B------:R-:W-:-:S02]  /*4f80*/  FSEL R20, R68, -INF , P4 ;  /* 0xff80000044147808 */ /* 0x000fc40002000000 */
[----:B------:R-:W-:Y:S02]  /*4f90*/  FMNMX.FTZ R27, R5, R14, !PT ;  /* 0x0000000e051b7209 */ /* 0x000fe40007810000 */
[----:B------:R-:W-:Y:S02]  /*4fa0*/  ISETP.GT.AND P3, PT, R2, 0x10, PT ;  /* 0x000000100200780c */ /* 0x000fe40003f64270 */
[----:B------:R-:W-:Y:S02]  /*4fb0*/  FSEL R21, R69, -INF , P5 ;  /* 0xff80000045157808 */ /* 0x000fe40002800000 */
[----:B------:R-:W-:Y:S02]  /*4fc0*/  CS2R R68, SRZ ;  /* 0x0000000000447805 */ /* 0x000fe4000001ff00 */
[----:B------:R-:W-:Y:S02]  /*4fd0*/  FMNMX.FTZ R4, R20, R27, !PT ;  /* 0x0000001b14047209 */ /* 0x000fe40007810000 */
[----:B---3--:R-:W-:-:S02]  /*4fe0*/  FSEL R24, R48, -INF , P3 ;  /* 0xff80000030187808 */ /* 0x008fc40001800000 */
[----:B------:R-:W-:Y:S01]  /*4ff0*/  FMNMX.FTZ R27, R21, R4, !PT ;  /* 0x00000004151b7209 */ /* 0x000fe20007810000 */
[----:B------:R0:W1:Y:S01]  /*5000*/  MUFU.TANH R48, R28 ;  /* 0x0000001c00307308 */ /* 0x0000620000002400 */
[----:B------:R-:W-:Y:S02]  /*5010*/  ISETP.GT.AND P4, PT, R2, 0x18, PT ;  /* 0x000000180200780c */ /* 0x000fe40003f84270 */
[----:B------:R-:W-:Y:S02]  /*5020*/  FMNMX.FTZ R27, R24, R27, !PT ;  /* 0x0000001b181b7209 */ /* 0x000fe40007810000 */
[----:B------:R-:W-:Y:S02]  /*5030*/  ISETP.GT.AND P5, PT, R2, 0x19, PT ;  /* 0x000000190200780c */ /* 0x000fe40003fa4270 */
[----:B----4-:R-:W-:Y:S02]  /*5040*/  FSEL R25, R52, -INF , P4 ;  /* 0xff80000034197808 */ /* 0x010fe40002000000 */
[----:B------:R-:W-:Y:S01]  /*5050*/  FMNMX.FTZ R4, R26, R27, !PT ;  /* 0x0000001b1a047209 */ /* 0x000fe20007810000 */
[----:B------:R3:W4:Y:S01]  /*5060*/  MUFU.TANH R52, R29 ;  /* 0x0000001d00347308 */ /* 0x0007220000002400 */
[----:B------:R-:W-:-:S02]  /*5070*/  ISETP.GT.AND P3, PT, R2, 0x20, PT ;  /* 0x000000200200780c */ /* 0x000fc40003f64270 */
[----:B------:R-:W-:Y:S02]  /*5080*/  FSEL R27, R53, -INF , P5 ;  /* 0xff800000351b7808 */ /* 0x000fe40002800000 */
[----:B------:R-:W-:Y:S02]  /*5090*/  FMNMX.FTZ R4, R25, R4, !PT ;  /* 0x0000000419047209 */ /* 0x000fe40007810000 */
[----:B------:R-:W-:Y:S02]  /*50a0*/  FSETP.NEU.FTZ.AND P6, PT, R3, -INF , PT ;  /* 0xff8000000300780b */ /* 0x000fe40003fdd000 */
[----:B0-----:R-:W-:Y:S02]  /*50b0*/  FSEL R28, R31, -INF , P3 ;  /* 0xff8000001f1c7808 */ /* 0x001fe40001800000 */
[----:B------:R-:W-:Y:S02]  /*50c0*/  ISETP.GT.AND P4, PT, R2, 0x21, PT ;  /* 0x000000210200780c */ /* 0x000fe40003f84270 */
[----:B------:R-:W-:-:S02]  /*50d0*/  FMNMX.FTZ R31, R27, R4, !PT ;  /* 0x000000041b1f7209 */ /* 0x000fc40007810000 */
        /* <DEDUP_REMOVED lines=8> */
[----:B---3--:R-:W-:Y:S01]  /*5160*/  FSEL R29, R44, -INF , P3 ;  /* 0xff8000002c1d7808 */ /* 0x008fe20001800000 */
        /* <DEDUP_REMOVED lines=17> */
[----:B-----5:R-:W-:Y:S01]  /*5280*/  FSEL R33, R33, -INF , P4 ;  /* 0xff80000021217808 */ /* 0x020fe20002000000 */
        /* <DEDUP_REMOVED lines=11> */
[----:B--2---:R-:W-:Y:S01]  /*5340*/  FSEL R35, R38, -INF , P4 ;  /* 0xff80000026237808 */ /* 0x004fe20002000000 */
        /* <DEDUP_REMOVED lines=8> */
[----:B------:R-:W2:Y:S01]  /*53d0*/  MUFU.EX2 R51, R51 ;  /* 0x0000003300337308 */ /* 0x000ea20000000800 */
        /* <DEDUP_REMOVED lines=12> */
[----:B----4-:R-:W-:Y:S02]  /*54a0*/  FSEL R38, R52, -INF , P4 ;  /* 0xff80000034267808 */ /* 0x010fe40002000000 */
[----:B------:R-:W-:Y:S02]  /*54b0*/  CS2R R52, SRZ ;  /* 0x0000000000347805 */ /* 0x000fe4000001ff00 */
[----:B------:R-:W-:Y:S01]  /*54c0*/  FMNMX.FTZ R41, R2, R41, !PT ;  /* 0x0000002902297209 */ /* 0x000fe20007810000 */
[----:B------:R-:W1:Y:S01]  /*54d0*/  MUFU.EX2 R55, R55 ;  /* 0x0000003700377308 */ /* 0x000e620000000800 */
[----:B0-----:R-:W-:-:S02]  /*54e0*/  F2FP.F16.F32.PACK_AB R211, R47, R46 ;  /* 0x0000002e2fd3723e */ /* 0x001fc400000000ff */
[----:B------:R-:W-:Y:S02]  /*54f0*/  FMNMX.FTZ R41, R38, R41, !PT ;  /* 0x0000002926297209 */ /* 0x000fe40007810000 */
[----:B--2---:R-:W-:-:S03]  /*5500*/  F2FP.F16.F32.PACK_AB R205, R51, R50 ;  /* 0x0000003233cd723e */ /* 0x004fc600000000ff */
        /* <DEDUP_REMOVED lines=35> */
[----:B------:R2:W3:Y:S01]  /*5740*/  MUFU.EX2 R41, R14 ;  /* 0x0000000e00297308 */ /* 0x0004e20000000800 */
        /* <DEDUP_REMOVED lines=9> */
[----:B------:R-:W-:-:S02]  /*57e0*/  F2FP.F16.F32.PACK_AB R209, R209, R42 ;  /* 0x0000002ad1d1723e */ /* 0x000fc400000000ff */
[----:B0-----:R-:W-:Y:S01]  /*57f0*/  F2FP.F16.F32.PACK_AB R199, R62, R61 ;  /* 0x0000003d3ec7723e */ /* 0x001fe200000000ff */
[----:B------:R-:W-:Y:S01]  /*5800*/  FADD.FTZ R5, R47, R14 ;  /* 0x0000000e2f057221 */ /* 0x000fe20000010000 */
[----:B------:R-:W-:Y:S02]  /*5810*/  CS2R R46, SRZ ;  /* 0x00000000002e7805 */ /* 0x000fe4000001ff00 */
[----:B------:R-:W0:Y:S01]  /*5820*/  MUFU.EX2 R21, R21 ;  /* 0x0000001500157308 */ /* 0x000e220000000800 */
[----:B------:R-:W-:Y:S01]  /*5830*/  FADD.FTZ R14, R50, R5 ;  /* 0x00000005320e7221 */ /* 0x000fe20000010000 */
[----:B---3--:R-:W-:Y:S01]  /*5840*/  FADD.FTZ R5, R208, R41 ;  /* 0x00000029d0057221 */ /* 0x008fe20000010000 */
[----:B------:R-:W-:-:S05]  /*5850*/  F2FP.F16.F32.PACK_AB R208, R41, R208 ;  /* 0x000000d029d0723e */ /* 0x000fca00000000ff */
[----:B------:R-:W-:Y:S08]  /*5860*/  MUFU.EX2 R24, R24 ;  /* 0x0000001800187308 */ /* 0x000ff00000000800 */
[----:B------:R-:W1:Y:S01]  /*5870*/  MUFU.EX2 R43, R26 ;  /* 0x0000001a002b7308 */ /* 0x000e620000000800 */
[----:B0-----:R-:W-:-:S07]  /*5880*/  F2FP.F16.F32.PACK_AB R210, R21, R20 ;  /* 0x0000001415d2723e */ /* 0x001fce00000000ff */
[----:B------:R0:W-:Y:S08]  /*5890*/  MUFU.EX2 R206, R27 ;  /* 0x0000001b00ce7308 */ /* 0x0001f00000000800 */
[----:B------:R-:W2:Y:S01]  /*58a0*/  MUFU.EX2 R25, R25 ;  /* 0x0000001900197308 */ /* 0x000ea20000000800 */
[----:B0-----:R-:W-:Y:S01]  /*58b0*/  FADD.FTZ R27, R51, R14 ;  /* 0x0000000e331b7221 */ /* 0x001fe20000010000 */
[----:B------:R-:W-:Y:S01]  /*58c0*/  FADD.FTZ R14, R20, R5 ;  /* 0x00000005140e7221 */ /* 0x000fe20000010000 */
[----:B------:R-:W-:Y:S01]  /*58d0*/  IMAD.U32 R20, RZ, RZ, UR15 ;  /* 0x0000000fff147e24 */ /* 0x000fe2000f8e00ff */
[----:B-1----:R-:W-:Y:S01]  /*58e0*/  F2FP.F16.F32.PACK_AB R204, R43, R24 ;  /* 0x000000182bcc723e */ /* 0x002fe200000000ff */
[----:B------:R-:W-:Y:S01]  /*58f0*/  FADD.FTZ R26, R54, R27 ;  /* 0x0000001b361a7221 */ /* 0x000fe20000010000 */
[----:B------:R-:W-:Y:S01]  /*5900*/  FADD.FTZ R5, R21, R14 ;  /* 0x0000000e15057221 */ /* 0x000fe20000010000 */
[----:B------:R-:W-:Y:S01]  /*5910*/  CS2R R50, SRZ ;  /* 0x0000000000327805 */ /* 0x000fe2000001ff00 */
[----:B------:R-:W0:Y:S01]  /*5920*/  MUFU.EX2 R28, R28 ;  /* 0x0000001c001c7308 */ /* 0x000e220000000800 */
[----:B------:R-:W-:Y:S01]  /*5930*/  FADD.FTZ R27, R55, R26 ;  /* 0x0000001a371b7221 */ /* 0x000fe20000010000 */
[----:B------:R-:W-:Y:S01]  /*5940*/  FADD.FTZ R14, R24, R5 ;  /* 0x00000005180e7221 */ /* 0x000fe20000010000 */
[----:B------:R-:W-:-:S02]  /*5950*/  CS2R R54, SRZ ;  /* 0x0000000000367805 */ /* 0x000fc4000001ff00 */
[----:B------:R-:W-:Y:S01]  /*5960*/  FADD.FTZ R26, R56, R27 ;  /* 0x0000001b381a7221 */ /* 0x000fe20000010000 */
[----:B------:R-:W-:Y:S01]  /*5970*/  FADD.FTZ R14, R43, R14 ;  /* 0x0000000e2b0e7221 */ /* 0x000fe20000010000 */
[----:B------:R-:W-:Y:S01]  /*5980*/  CS2R R42, SRZ ;  /* 0x00000000002a7805 */ /* 0x000fe2000001ff00 */
[----:B------:R-:W1:Y:S01]  /*5990*/  MUFU.EX2 R45, R30 ;  /* 0x0000001e002d7308 */ /* 0x000e620000000800 */
[----:B------:R-:W-:Y:S01]  /*59a0*/  FADD.FTZ R26, R57, R26 ;  /* 0x0000001a391a7221 */ /* 0x000fe20000010000 */
[----:B--2---:R-:W-:Y:S01]  /*59b0*/  FADD.FTZ R5, R25, R14 ;  /* 0x0000000e19057221 */ /* 0x004fe20000010000 */
[----:B------:R-:W-:Y:S02]  /*59c0*/  CS2R R56, SRZ ;  /* 0x0000000000387805 */ /* 0x000fe4000001ff00 */
[----:B------:R-:W-:Y:S01]  /*59d0*/  FADD.FTZ R27, R203, R26 ;  /* 0x0000001acb1b7221 */ /* 0x000fe20000010000 */
[----:B------:R-:W-:Y:S01]  /*59e0*/  FADD.FTZ R5, R206, R5 ;  /* 0x00000005ce057221 */ /* 0x000fe20000010000 */
[C---:B------:R-:W-:Y:S01]  /*59f0*/  F2FP.F16.F32.PACK_AB R203, R58.reuse, R203 ;  /* 0x000000cb3acb723e */ /* 0x040fe200000000ff */
[----:B------:R-:W2:Y:S01]  /*5a00*/  MUFU.EX2 R29, R29 ;  /* 0x0000001d001d7308 */ /* 0x000ea20000000800 */
[----:B------:R-:W-:Y:S01]  /*5a10*/  FADD.FTZ R14, R58, R27 ;  /* 0x0000001b3a0e7221 */ /* 0x000fe20000010000 */
[----:B0-----:R-:W-:Y:S01]  /*5a20*/  FADD.FTZ R0, R28, R5 ;  /* 0x000000051c007221 */ /* 0x001fe20000010000 */
[----:B------:R-:W-:-:S02]  /*5a30*/  F2FP.F16.F32.PACK_AB R206, R206, R25 ;  /* 0x00000019cece723e */ /* 0x000fc400000000ff */
[----:B------:R-:W-:Y:S01]  /*5a40*/  CS2R R24, SRZ ;  /* 0x0000000000187805 */ /* 0x000fe2000001ff00 */
[----:B------:R-:W-:Y:S01]  /*5a50*/  FADD.FTZ R5, R59, R14 ;  /* 0x0000000e3b057221 */ /* 0x000fe20000010000 */
[----:B------:R-:W-:Y:S01]  /*5a60*/  CS2R R58, SRZ ;  /* 0x00000000003a7805 */ /* 0x000fe2000001ff00 */
[----:B------:R-:W0:Y:S01]  /*5a70*/  MUFU.EX2 R202, R31 ;  /* 0x0000001f00ca7308 */ /* 0x000e220000000800 */
[C---:B-1----:R-:W-:Y:S01]  /*5a80*/  FADD.FTZ R0, R45.reuse, R0 ;  /* 0x000000002d007221 */ /* 0x042fe20000010000 */
[----:B------:R-:W-:Y:S01]  /*5a90*/  FADD.FTZ R14, R60, R5 ;  /* 0x000000053c0e7221 */ /* 0x000fe20000010000 */
[----:B------:R-:W-:Y:S02]  /*5aa0*/  F2FP.F16.F32.PACK_AB R200, R45, R28 ;  /* 0x0000001c2dc8723e */ /* 0x000fe400000000ff */
[----:B------:R-:W-:Y:S01]  /*5ab0*/  CS2R R44, SRZ ;  /* 0x00000000002c7805 */ /* 0x000fe2000001ff00 */
[----:B------:R-:W-:Y:S01]  /*5ac0*/  FADD.FTZ R27, R61, R14 ;  /* 0x0000000e3d1b7221 */ /* 0x000fe20000010000 */
[----:B------:R-:W-:Y:S01]  /*5ad0*/  CS2R R60, SRZ ;  /* 0x00000000003c7805 */ /* 0x000fe2000001ff00 */
[----:B------:R-:W1:Y:S01]  /*5ae0*/  MUFU.EX2 R32, R32 ;  /* 0x0000002000207308 */ /* 0x000e620000000800 */
[----:B--2---:R-:W-:Y:S01]  /*5af0*/  FADD.FTZ R5, R29, R0 ;  /* 0x000000001d057221 */ /* 0x004fe20000010000 */
[----:B------:R-:W-:-:S04]  /*5b00*/  FADD.FTZ R14, R62, R27 ;  /* 0x0000001b3e0e7221 */ /* 0x000fc80000010000 */
[----:B------:R-:W-:Y:S02]  /*5b10*/  FADD.FTZ R27, R63, R14 ;  /* 0x0000000e3f1b7221 */ /* 0x000fe40000010000 */
[----:B------:R-:W2:Y:S01]  /*5b20*/  MUFU.EX2 R33, R33 ;  /* 0x0000002100217308 */ /* 0x000ea20000000800 */
[C---:B0-----:R-:W-:Y:S01]  /*5b30*/  FADD.FTZ R5, R202.reuse, R5 ;  /* 0x00000005ca057221 */ /* 0x041fe20000010000 */
[----:B------:R-:W-:Y:S02]  /*5b40*/  F2FP.F16.F32.PACK_AB R202, R202, R29 ;  /* 0x0000001dcaca723e */ /* 0x000fe400000000ff */
[----:B------:R-:W-:-:S04]  /*5b50*/  CS2R R28, SRZ ;  /* 0x00000000001c7805 */ /* 0x000fc8000001ff00 */
[----:B------:R-:W0:Y:S01]  /*5b60*/  MUFU.EX2 R34, R34 ;  /* 0x0000002200227308 */ /* 0x000e220000000800 */
[----:B-1----:R-:W-:-:S07]  /*5b70*/  FADD.FTZ R0, R32, R5 ;  /* 0x0000000520007221 */ /* 0x002fce0000010000 */
        /* <DEDUP_REMOVED lines=16> */
[----:B------:R-:W-:-:S06]  /*5c80*/  CS2R R30, SRZ ;  /* 0x00000000001e7805 */ /* 0x000fcc000001ff00 */
[----:B------:R-:W0:Y:S01]  /*5c90*/  MUFU.EX2 R2, R2 ;  /* 0x0000000200027308 */ /* 0x000e220000000800 */
[C---:B-1----:R-:W-:Y:S01]  /*5ca0*/  FADD.FTZ R21, R37.reuse, R0 ;  /* 0x0000000025157221 */ /* 0x042fe20000010000 */
[----:B------:R-:W-:Y:S01]  /*5cb0*/  F2FP.F16.F32.PACK_AB R192, R37, R36 ;  /* 0x0000002425c0723e */ /* 0x000fe200000000ff */
[----:B------:R-:W-:Y:S01]  /*5cc0*/  IMAD.MOV.U32 R0, RZ, RZ, 0x3f800000 ;  /* 0x3f800000ff007424 */ /* 0x000fe200078e00ff */
[----:B------:R-:W-:-:S04]  /*5cd0*/  CS2R R36, SRZ ;  /* 0x0000000000247805 */ /* 0x000fc8000001ff00 */
[----:B------:R-:W1:Y:S01]  /*5ce0*/  MUFU.EX2 R40, R40 ;  /* 0x0000002800287308 */ /* 0x000e620000000800 */
[----:B--2---:R-:W-:-:S07]  /*5cf0*/  FADD.FTZ R5, R65, R14 ;  /* 0x0000000e41057221 */ /* 0x004fce0000010000 */
[----:B------:R2:W3:Y:S01]  /*5d00*/  MUFU.EX2 R27, R38 ;  /* 0x00000026001b7308 */ /* 0x0004e20000000800 */
[----:B0-----:R-:W-:Y:S01]  /*5d10*/  FADD.FTZ R14, R2, R21 ;  /* 0x00000015020e7221 */ /* 0x001fe20000010000 */
[C---:B-1----:R-:W-:Y:S01]  /*5d20*/  FADD.FTZ R5, R40.reuse, R5 ;  /* 0x0000000528057221 */ /* 0x042fe20000010000 */
[----:B------:R-:W-:Y:S02]  /*5d30*/  F2FP.F16.F32.PACK_AB R195, R40, R65 ;  /* 0x0000004128c3723e */ /* 0x000fe400000000ff */
[----:B------:R-:W-:Y:S02]  /*5d40*/  CS2R R64, SRZ ;  /* 0x0000000000407805 */ /* 0x000fe4000001ff00 */
[----:B------:R-:W-:Y:S02]  /*5d50*/  CS2R R40, SRZ ;  /* 0x0000000000287805 */ /* 0x000fe4000001ff00 */
[----:B--2---:R-:W-:Y:S01]  /*5d60*/  CS2R R38, SRZ ;  /* 0x0000000000267805 */ /* 0x004fe2000001ff00 */
        /* <DEDUP_REMOVED lines=15> */
.L_x_2609:
        /* <DEDUP_REMOVED lines=10> */
.L_x_2601:
        /* <DEDUP_REMOVED lines=9> */
.L_x_2602:
[----:B-1----:R-:W-:Y:S05]  /*5f90*/  @P3 BRA `(.L_x_2603) ;  /* 0x00000000000c3947 */ /* 0x002fea0003800000 */
[----:B------:R-:W-:-:S13]  /*5fa0*/  R2UR UR4, R4 ;  /* 0x00000000040472ca */ /* 0x000fda00000e0000 */
[----:B------:R-:W1:Y:S02]  /*5fb0*/  SYNCS.PHASECHK.TRANS64.TRYWAIT P3, [UR4+0x38830], R3 ;  /* 0x03883003ff0075a7 */ /* 0x000e640008060144 */
[----:B-1----:R-:W-:Y:S05]  /*5fc0*/  @!P3 BRA `(.L_x_2604) ;  /* 0x000001380054b947 */ /* 0x002fea0003800000 */
.L_x_2603:
        /* <DEDUP_REMOVED lines=576> */
[----:B------:R-:W-:Y:S03]  /*83d0*/  HGMMA.64x16x16.F32 R152, gdesc[UR4], R152, gsb0 ;  /* 0x00200000049879f0 */ /* 0x000fe60008000898 */
[----:B------:R-:W-:Y:S02]  /*83e0*/  WARPGROUP.DEPBAR.LE gsb0, 0x0 ;  /* 0x00008000000079c5 */ /* 0x000fe40000010000 */
[----:B------:R-:W-:Y:S05]  /*83f0*/  @!P0 BRA `(.L_x_2605) ;  /* 0x0000000000048947 */ /* 0x000fea0003800000 */
[----:B------:R-:W-:Y:S01]  /*8400*/  BPT.TRAP 0x1 ;  /* 0x000000040000795c */ /* 0x000fe20000300000 */
.L_x_2605:
        /* <DEDUP_REMOVED lines=9> */
.L_x_2606:
[----:B--2---:R-:W-:Y:S05]  /*84a0*/  @P3 BRA `(.L_x_2607) ;  /* 0x0000000000083947 */ /* 0x004fea0003800000 */
[----:B------:R-:W2:Y:S02]  /*84b0*/  SYNCS.PHASECHK.TRANS64.TRYWAIT P3, [UR4+0x38850], R0 ;  /* 0x03885000ff0075a7 */ /* 0x000ea40008060144 */
[----:B--2---:R-:W-:Y:S05]  /*84c0*/  @!P3 BRA `(.L_x_2608) ;  /* 0x000001140030b947 */ /* 0x004fea0003800000 */
.L_x_2607:
[----:B------:R-:W-:Y:S01]  /*84d0*/  R2UR UR5, R17 ;  /* 0x00000000110572ca */ /* 0x000fe200000e0000 */
[----:B------:R-:W-:Y:S01]  /*84e0*/  WARPGROUP.ARRIVE ;  /* 0x00000000000079c5 */ /* 0x000fe20000000000 */
[----:B------:R-:W-:Y:S01]  /*84f0*/  R2UR UR6, R21 ;  /* 0x00000000150672ca */ /* 0x000fe200000e0000 */
[----:B------:R-:W-:Y:S01]  /*8500*/  UMOV UR7, 0x40000040 ;  /* 0x4000004000077882 */ /* 0x000fe20000000000 */
[----:B------:R-:W-:Y:S01]  /*8510*/  R2UR UR18, R23 ;  /* 0x00000000171272ca */ /* 0x000fe200000e0000 */
[----:B------:R-:W-:Y:S01]  /*8520*/  FMUL.FTZ R20, R189, UR61 ;  /* 0x0000003dbd147c20 */ /* 0x000fe20008410000 */
[----:B------:R-:W-:Y:S01]  /*8530*/  FMUL.FTZ R189, R178, UR61 ;  /* 0x0000003db2bd7c20 */ /* 0x000fe20008410000 */
[----:B------:R-:W-:Y:S01]  /*8540*/  FMUL.FTZ R21, R176, UR61 ;  /* 0x0000003db0157c20 */ /* 0x000fe20008410000 */
[----:B------:R-:W-:Y:S01]  /*8550*/  FMUL.FTZ R176, R177, UR61 ;  /* 0x0000003db1b07c20 */ /* 0x000fe20008410000 */
[----:B------:R-:W-:Y:S01]  /*8560*/  FMUL.FTZ R177, R180, UR61 ;  /* 0x0000003db4b17c20 */ /* 0x000fe20008410000 */
[----:B------:R-:W-:Y:S01]  /*8570*/  FMUL.FTZ R180, R182, UR61 ;  /* 0x0000003db6b47c20 */ /* 0x000fe20008410000 */
[----:B------:R-:W-:Y:S01]  /*8580*/  R2UR UR11, R233 ;  /* 0x00000000e90b72ca */ /* 0x000fe200000e0000 */
[----:B------:R-:W-:Y:S01]  /*8590*/  FMUL.FTZ R2, R185, UR61 ;  /* 0x0000003db9027c20 */ /* 0x000fe20008410000 */
[----:B------:R-:W-:Y:S01]  /*85a0*/  UIADD3 UR5, UR5, 0x400, URZ ;  /* 0x0000040005057890 */ /* 0x000fe2000fffe03f */
[----:B------:R-:W-:Y:S01]  /*85b0*/  R2UR UR15, R19 ;  /* 0x00000000130f72ca */ /* 0x000fe200000e0000 */
[----:B------:R-:W-:Y:S01]  /*85c0*/  FMUL.FTZ R185, R187, UR61 ;  /* 0x0000003dbbb97c20 */ /* 0x000fe20008410000 */
[----:B------:R-:W-:Y:S01]  /*85d0*/  R2UR UR14, R22 ;  /* 0x00000000160e72ca */ /* 0x000fe200000e0000 */
[----:B------:R-:W-:Y:S01]  /*85e0*/  USHF.R.U32.HI UR5, URZ, 0x4, UR5 ;  /* 0x000000043f057899 */ /* 0x000fe20008011605 */
[----:B------:R-:W-:-:S02]  /*85f0*/  VIADD R178, R213, UR18 ;  /* 0x00000012d5b27c36 */ /* 0x000fc40008000000 */
[----:B------:R-:W-:Y:S01]  /*8600*/  FMUL.FTZ R187, R191, UR61 ;  /* 0x0000003dbfbb7c20 */ /* 0x000fe20008410000 */
[----:B------:R-:W-:Y:S01]  /*8610*/  FMUL.FTZ R191, R183, UR61 ;  /* 0x0000003db7bf7c20 */ /* 0x000fe20008410000 */
[----:B------:R-:W-:Y:S01]  /*8620*/  ULOP3.LUT UR5, UR5, 0x3fff, URZ, 0xc0, !UPT ;  /* 0x00003fff05057892 */ /* 0x000fe2000f8ec03f */
[----:B01----:R-:W-:Y:S01]  /*8630*/  FMUL.FTZ R0, R184, UR61 ;  /* 0x0000003db8007c20 */ /* 0x003fe20008410000 */
[----:B------:R-:W-:Y:S02]  /*8640*/  IMAD.MOV.U32 R183, RZ, RZ, -0x2 ;  /* 0xfffffffeffb77424 */ /* 0x000fe400078e00ff */
[----:B------:R-:W-:Y:S01]  /*8650*/  FMUL.FTZ R184, R186, UR61 ;  /* 0x0000003dbab87c20 */ /* 0x000fe20008410000 */
[----:B------:R-:W-:Y:S01]  /*8660*/  ULOP3.LUT UR5, UR5, 0x2800000, URZ, 0xfc, !UPT ;  /* 0x0280000005057892 */ /* 0x000fe2000f8efc3f */
[----:B------:R-:W-:Y:S01]  /*8670*/  FMUL.FTZ R186, R190, UR61 ;  /* 0x0000003dbeba7c20 */ /* 0x000fe20008410000 */
[----:B------:R-:W-:Y:S01]  /*8680*/  MUFU.TANH R185, R185 ;  /* 0x000000b900b97308 */ /* 0x000fe20000002400 */
[----:B------:R-:W-:Y:S01]  /*8690*/  FMUL.FTZ R3, R188, UR61 ;  /* 0x0000003dbc037c20 */ /* 0x000fe20008410000 */
[----:B------:R-:W-:Y:S01]  /*86a0*/  UIMAD UR10, UR6, 0xa00, UR5 ;  /* 0x00000a00060a78a4 */ /* 0x000fe2000f8e0205 */
[----:B------:R-:W-:Y:S01]  /*86b0*/  FMUL.FTZ R179, R179, UR61 ;  /* 0x0000003db3b37c20 */ /* 0x000fe20008410000 */
[----:B------:R-:W-:Y:S01]  /*86c0*/  FMUL.FTZ R190, R174, UR61 ;  /* 0x0000003daebe7c20 */ /* 0x000fe20008410000 */
[----:B------:R-:W-:Y:S01]  /*86d0*/  @UP0 ULDC UR5, c[0x0][0x44c] ;  /* 0x0001130000050ab9 */ /* 0x000fe20000000800 */
[----:B------:R-:W-:Y:S01]  /*86e0*/  FMUL.FTZ R171, R171, UR61 ;  /* 0x0000003dabab7c20 */ /* 0x000fe20008410000 */
[----:B------:R-:W-:Y:S01]  /*86f0*/  @P2 IMAD.HI.U32 R182, R178, UR5, RZ ;  /* 0x00000005b2b62c27 */ /* 0x000fe2000f8e00ff */
[----:B------:R-:W-:Y:S01]  /*8700*/  @UP0 ULDC UR5, c[0x0][0x450] ;  /* 0x0001140000050ab9 */ /* 0x000fe20000000800 */
[----:B------:R-:W-:Y:S01]  /*8710*/  UMOV UR6, UR10 ;  /* 0x0000000a00067c82 */ /* 0x000fe20008000000 */
[----:B------:R-:W0:Y:S01]  /*8720*/  MUFU.TANH R184, R184 ;  /* 0x000000b800b87308 */ /* 0x000e220000002400 */
[----:B------:R-:W-:Y:S01]  /*8730*/  HGMMA.64x256x16.F32 R24, R208, gdesc[UR4].tnspB, R24, gsb0 ;  /* 0x43e00004d0187df0 */ /* 0x000fe20008000818 */
[----:B------:R-:W-:Y:S01]  /*8740*/  UIADD3 UR6, UR10, 0x80, URZ ;  /* 0x000000800a067890 */ /* 0x000fe2000fffe03f */
[----:B------:R-:W-:Y:S01]  /*8750*/  @P2 SHF.R.U32.HI R178, RZ, UR5, R182 ;  /* 0x00000005ffb22c19 */ /* 0x000fe200080116b6 */
[----:B------:R-:W-:Y:S01]  /*8760*/  UMOV UR7, 0x40000040 ;  /* 0x4000004000077882 */ /* 0x000fe20000000000 */
[----:B------:R-:W-:Y:S01]  /*8770*/  UMOV UR5, 0x1 ;  /* 0x0000000100057882 */ /* 0x000fe20000000000 */
[----:B------:R-:W-:Y:S01]  /*8780*/  FMUL.FTZ R182, R170, UR61 ;  /* 0x0000003daab67c20 */ /* 0x000fe20008410000 */
[----:B------:R-:W-:Y:S01]  /*8790*/  UIMAD UR5, UR11, -0x50, UR5 ;  /* 0xffffffb00b0578a4 */ /* 0x000fe2000f8e0205 */
[----:B------:R-:W1:Y:S01]  /*87a0*/  MUFU.TANH R186, R186 ;  /* 0x000000ba00ba7308 */ /* 0x000e620000002400 */
[----:B------:R-:W-:Y:S01]  /*87b0*/  FMUL.FTZ R159, R159, UR61 ;  /* 0x0000003d9f9f7c20 */ /* 0x000fe20008410000 */
[----:B------:R-:W-:Y:S01]  /*87c0*/  FMUL.FTZ R169, R169, UR61 ;  /* 0x0000003da9a97c20 */ /* 0x000fe20008410000 */
[----:B------:R-:W-:Y:S01]  /*87d0*/  FMUL.FTZ R172, R172, UR61 ;  /* 0x0000003dacac7c20 */ /* 0x000fe20008410000 */
[----:B------:R-:W-:Y:S01]  /*87e0*/  FMUL.FTZ R173, R173, UR61 ;  /* 0x0000003dadad7c20 */ /* 0x000fe20008410000 */
[----:B------:R-:W-:-:S02]  /*87f0*/  IMAD R170, R212, R183, UR5 ;  /* 0x00000005d4aa7e24 */ /* 0x000fc4000f8e02b7 */
[----:B------:R-:W-:Y:S01]  /*8800*/  FMUL.FTZ R160, R160, UR61 ;  /* 0x0000003da0a07c20 */ /* 0x000fe20008410000 */
[----:B------:R-:W-:Y:S01]  /*8810*/  IMAD.U32 R183, RZ, RZ, UR15 ;  /* 0x0000000fffb77e24 */ /* 0x000fe2000f8e00ff */
[----:B------:R-:W2:Y:S01]  /*8820*/  MUFU.TANH R187, R187 ;  /* 0x000000bb00bb7308 */ /* 0x000ea20000002400 */
[----:B------:R-:W-:Y:S01]  /*8830*/  FMUL.FTZ R161, R161, UR61 ;  /* 0x0000003da1a17c20 */ /* 0x000fe20008410000 */
[----:B------:R-:W-:Y:S01]  /*8840*/  FMUL.FTZ R164, R164, UR61 ;  /* 0x0000003da4a47c20 */ /* 0x000fe20008410000 */
[----:B------:R-:W-:Y:S01]  /*8850*/  FMUL.FTZ R157, R157, UR61 ;  /* 0x0000003d9d9d7c20 */ /* 0x000fe20008410000 */
[----:B------:R-:W-:Y:S01]  /*8860*/  IADD3 R170, -R183, UR14, R170 ;  /* 0x0000000eb7aa7c10 */ /* 0x000fe2000fffe1aa */
[----:B------:R-:W-:Y:S01]  /*8870*/  FMUL.FTZ R183, R175, UR61 ;  /* 0x0000003dafb77c20 */ /* 0x000fe20008410000 */
[----:B------:R-:W-:Y:S01]  /*8880*/  FMUL.FTZ R175, R162, UR61 ;  /* 0x0000003da2af7c20 */ /* 0x000fe20008410000 */
[----:B------:R-:W-:Y:S01]  /*8890*/  R2UR UR14, R4 ;  /* 0x00000000040e72ca */ /* 0x000fe200000e0000 */
[----:B------:R-:W3:Y:S01]  /*88a0*/  MUFU.TANH R189, R189 ;  /* 0x000000bd00bd7308 */ /* 0x000ee20000002400 */
[----:B------:R-:W-:Y:S01]  /*88b0*/  FMUL.FTZ R165, R165, UR61 ;  /* 0x0000003da5a57c20 */ /* 0x000fe20008410000 */
[----:B------:R-:W-:Y:S01]  /*88c0*/  FMUL.FTZ R156, R156, UR61 ;  /* 0x0000003d9c9c7c20 */ /* 0x000fe20008410000 */
[----:B------:R-:W-:-:S05]  /*88d0*/  ULDC UR5, c[0x0][0x988] ;  /* 0x0002620000057ab9 */ /* 0x000fca0000000800 */
[----:B------:R-:W4:Y:S08]  /*88e0*/  MUFU.TANH R179, R179 ;  /* 0x000000b300b37308 */ /* 0x000f300000002400 */
        /* <DEDUP_REMOVED lines=32> */
[----:B------:R-:W5:Y:S01]  /*8af0*/  SHFL.IDX PT, R201, R178, 0x1, 0x1c1f ;  /* 0x003c1f00b2c97f89 */ /* 0x000f6200000e0000 */
[----:B------:R-:W4:-:S15]  /*8b00*/  MUFU.TANH R200, R180 ;  /* 0x000000b400c87308 */ /* 0x000f1e0000002400 */
[----:B------:R-:W-:-:S06]  /*8b10*/  NOP ;  /* 0x0000000000007918 */ /* 0x000fcc0000000000 */
[----:B------:R-:W-:Y:S01]  /*8b20*/  HGMMA.64x256x16.F32 R24, R196, gdesc[UR4].tnspB, R24, gsb0 ;  /* 0x43e00004c4187df0 */ /* 0x000fe20008000818 */
[----:B------:R-:W-:Y:S01]  /*8b30*/  UIADD3 UR6, UR10, 0x200, URZ ;  /* 0x000002000a067890 */ /* 0x000fe2000fffe03f */
[----:B------:R-:W-:Y:S01]  /*8b40*/  UMOV UR7, 0x40000040 ;  /* 0x4000004000077882 */ /* 0x000fe20000000000 */
[----:B------:R1:W4:Y:S01]  /*8b50*/  MUFU.TANH R180, R171 ;  /* 0x000000ab00b47308 */ /* 0x0003220000002400 */
[----:B-----5:R-:W-:-:S05]  /*8b60*/  IMAD.IADD R188, R170, 0x1, R201 ;  /* 0x00000001aabc7824 */ /* 0x020fca00078e02c9 */
[C---:B------:R-:W-:Y:S02]  /*8b70*/  ISETP.GT.AND P3, PT, R188.reuse, RZ, PT ;  /* 0x000000ffbc00720c */ /* 0x040fe40003f64270 */
[----:B------:R-:W-:Y:S02]  /*8b80*/  ISETP.GT.AND P4, PT, R188, 0x1, PT ;  /* 0x00000001bc00780c */ /* 0x000fe40003f84270 */
[----:B0-----:R-:W-:Y:S02]  /*8b90*/  FSEL R174, R184, -INF , P3 ;  /* 0xff800000b8ae7808 */ /* 0x001fe40001800000 */
[----:B------:R-:W-:Y:S01]  /*8ba0*/  ISETP.GT.AND P3, PT, R188, 0x8, PT ;  /* 0x00000008bc00780c */ /* 0x000fe20003f64270 */
[----:B------:R4:W0:Y:S01]  /*8bb0*/  MUFU.TANH R184, R175 ;  /* 0x000000af00b87308 */ /* 0x0008220000002400 */
[----:B------:R-:W-:Y:S01]  /*8bc0*/  FSEL R162, R185, -INF , P4 ;  /* 0xff800000b9a27808 */ /* 0x000fe20002000000 */
[----:B------:R-:W-:Y:S01]  /*8bd0*/  FMUL.FTZ R185, R163, UR61 ;  /* 0x0000003da3b97c20 */ /* 0x000fe20008410000 */
[----:B------:R-:W-:-:S02]  /*8be0*/  FMNMX.FTZ R201, R174, R235, !PT ;  /* 0x000000ebaec97209 */ /* 0x000fc40007810000 */
[----:B-1----:R-:W-:Y:S02]  /*8bf0*/  FSEL R171, R186, -INF , P3 ;  /* 0xff800000baab7808 */ /* 0x002fe40001800000 */
[----:B------:R-:W-:Y:S01]  /*8c00*/  ISETP.GT.AND P4, PT, R188, 0x9, PT ;  /* 0x00000009bc00780c */ /* 0x000fe20003f84270 */
[----:B------:R-:W1:Y:S01]  /*8c10*/  MUFU.TANH R185, R185 ;  /* 0x000000b900b97308 */ /* 0x000e620000002400 */
[----:B------:R-:W-:Y:S02]  /*8c20*/  FMNMX.FTZ R186, R162, R201, !PT ;  /* 0x000000c9a2ba7209 */ /* 0x000fe40007810000 */
[----:B------:R-:W-:Y:S02]  /*8c30*/  ISETP.GT.AND P3, PT, R188, 0x10, PT ;  /* 0x00000010bc00780c */ /* 0x000fe40003f64270 */
[----:B--2---:R-:W-:Y:S02]  /*8c40*/  FSEL R163, R187, -INF , P4 ;  /* 0xff800000bba37808 */ /* 0x004fe40002000000 */
[----:B------:R-:W-:Y:S01]  /*8c50*/  FMNMX.FTZ R202, R171, R186, !PT ;  /* 0x000000baabca7209 */ /* 0x000fe20007810000 */
[----:B------:R-:W-:Y:S01]  /*8c60*/  FMUL.FTZ R186, R166, UR61 ;  /* 0x0000003da6ba7c20 */ /* 0x000fe20008410000 */
[----:B------:R-:W-:-:S02]  /*8c70*/  ISETP.GT.AND P4, PT, R188, 0x11, PT ;  /* 0x00000011bc00780c */ /* 0x000fc40003f84270 */
[----:B---3--:R-:W-:Y:S01]  /*8c80*/  FSEL R166, R189, -INF , P3 ;  /* 0xff800000bda67808 */ /* 0x008fe20001800000 */
[----:B------:R-:W-:Y:S01]  /*8c90*/  FMUL.FTZ R189, R154, UR61 ;  /* 0x0000003d9abd7c20 */ /* 0x000fe20008410000 */
[----:B------:R-:W-:Y:S01]  /*8ca0*/  FMNMX.FTZ R187, R163, R202, !PT ;  /* 0x000000caa3bb7209 */ /* 0x000fe20007810000 */
[----:B------:R-:W2:Y:S01]  /*8cb0*/  MUFU.TANH R186, R186 ;  /* 0x000000ba00ba7308 */ /* 0x000ea20000002400 */
[----:B------:R-:W-:Y:S02]  /*8cc0*/  ISETP.GT.AND P3, PT, R188, 0x18, PT ;  /* 0x00000018bc00780c */ /* 0x000fe40003f64270 */
[----:B----4-:R-:W-:Y:S02]  /*8cd0*/  FSEL R175, R179, -INF , P4 ;  /* 0xff800000b3af7808 */ /* 0x010fe40002000000 */
[----:B------:R-:W-:Y:S01]  /*8ce0*/  FMNMX.FTZ R202, R166, R187, !PT ;  /* 0x000000bba6ca7209 */ /* 0x000fe20007810000 */
[----:B------:R-:W-:Y:S01]  /*8cf0*/  FMUL.FTZ R187, R167, UR61 ;  /* 0x0000003da7bb7c20 */ /* 0x000fe20008410000 */
[----:B------:R-:W-:Y:S01]  /*8d00*/  ISETP.GT.AND P4, PT, R188, 0x19, PT ;  /* 0x00000019bc00780c */ /* 0x000fe20003f84270 */
[----:B------:R-:W-:Y:S01]  /*8d10*/  MUFU.TANH R189, R189 ;  /* 0x000000bd00bd7308 */ /* 0x000fe20000002400 */
[----:B------:R-:W-:Y:S01]  /*8d20*/  FSEL R167, R200, -INF , P3 ;  /* 0xff800000c8a77808 */ /* 0x000fe20001800000 */
[----:B------:R-:W-:Y:S01]  /*8d30*/  FMUL.FTZ R200, R155, UR61 ;  /* 0x0000003d9bc87c20 */ /* 0x000fe20008410000 */
[----:B------:R-:W-:-:S02]  /*8d40*/  FMNMX.FTZ R202, R175, R202, !PT ;  /* 0x000000caafca7209 */ /* 0x000fc40007810000 */
[C---:B------:R-:W-:Y:S02]  /*8d50*/  ISETP.GT.AND P3, PT, R188.reuse, 0x20, PT ;  /* 0x00000020bc00780c */ /* 0x040fe40003f64270 */
[----:B------:R-:W-:Y:S01]  /*8d60*/  FSEL R179, R191, -INF , P4 ;  /* 0xff800000bfb37808 */ /* 0x000fe20002000000 */
[----:B------:R-:W3:Y:S01]  /*8d70*/  MUFU.TANH R187, R187 ;  /* 0x000000bb00bb7308 */ /* 0x000ee20000002400 */
[----:B------:R-:W-:Y:S02]  /*8d80*/  FMNMX.FTZ R202, R167, R202, !PT ;  /* 0x000000caa7ca7209 */ /* 0x000fe40007810000 */
[----:B------:R-:W-:Y:S02]  /*8d90*/  ISETP.GT.AND P4, PT, R188, 0x21, PT ;  /* 0x00000021bc00780c */ /* 0x000fe40003f84270 */
[----:B------:R-:W-:Y:S02]  /*8da0*/  FSEL R154, R182, -INF , P3 ;  /* 0xff800000b69a7808 */ /* 0x000fe40001800000 */
[----:B------:R-:W-:-:S02]  /*8db0*/  FMNMX.FTZ R191, R179, R202, !PT ;  /* 0x000000cab3bf7209 */ /* 0x000fc40007810000 */
[----:B------:R-:W-:Y:S02]  /*8dc0*/  ISETP.GT.AND P3, PT, R188, 0x28, PT ;  /* 0x00000028bc00780c */ /* 0x000fe40003f64270 */
[----:B------:R-:W-:Y:S02]  /*8dd0*/  FSEL R180, R180, -INF , P4 ;  /* 0xff800000b4b47808 */ /* 0x000fe40002000000 */
[----:B------:R-:W-:Y:S02]  /*8de0*/  FMNMX.FTZ R191, R154, R191, !PT ;  /* 0x000000bf9abf7209 */ /* 0x000fe40007810000 */
[----:B------:R-:W-:Y:S02]  /*8df0*/  ISETP.GT.AND P4, PT, R188, 0x29, PT ;  /* 0x00000029bc00780c */ /* 0x000fe40003f84270 */
[----:B------:R-:W-:Y:S02]  /*8e00*/  FSEL R155, R190, -INF , P3 ;  /* 0xff800000be9b7808 */ /* 0x000fe40001800000 */
[----:B------:R-:W-:Y:S01]  /*8e10*/  FMNMX.FTZ R202, R180, R191, !PT ;  /* 0x000000bfb4ca7209 */ /* 0x000fe20007810000 */
[----:B------:R-:W-:Y:S01]  /*8e20*/  FMUL.FTZ R191, R158, UR61 ;  /* 0x0000003d9ebf7c20 */ /* 0x000fe20008410000 */
[----:B------:R-:W-:Y:S01]  /*8e30*/  FSEL R182, R183, -INF , P4 ;  /* 0xff800000b7b67808 */ /* 0x000fe20002000000 */
[----:B------:R4:W5:Y:S01]  /*8e40*/  MUFU.TANH R190, R200 ;  /* 0x000000c800be7308 */ /* 0x0009620000002400 */
[----:B------:R-:W-:-:S02]  /*8e50*/  ISETP.GT.AND P3, PT, R188, 0x30, PT ;  /* 0x00000030bc00780c */ /* 0x000fc40003f64270 */
[----:B------:R-:W-:Y:S02]  /*8e60*/  FMNMX.FTZ R183, R155, R202, !PT ;  /* 0x000000ca9bb77209 */ /* 0x000fe40007810000 */
[----:B------:R-:W-:Y:S02]  /*8e70*/  ISETP.GT.AND P4, PT, R188, 0x31, PT ;  /* 0x00000031bc00780c */ /* 0x000fe40003f84270 */
[----:B0-----:R-:W-:Y:S01]  /*8e80*/  FSEL R158, R184, -INF , P3 ;  /* 0xff800000b89e7808 */ /* 0x001fe20001800000 */
[----:B------:R-:W0:Y:S01]  /*8e90*/  MUFU.TANH R191, R191 ;  /* 0x000000bf00bf7308 */ /* 0x000e220000002400 */
[----:B------:R-:W-:Y:S02]  /*8ea0*/  FMNMX.FTZ R201, R182, R183, !PT ;  /* 0x000000b7b6c97209 */ /* 0x000fe40007810000 */
[----:B------:R-:W-:Y:S02]  /*8eb0*/  ISETP.GT.AND P3, PT, R188, 0x38, PT ;  /* 0x00000038bc00780c */ /* 0x000fe40003f64270 */
[----:B-1----:R-:W-:-:S02]  /*8ec0*/  FSEL R183, R185, -INF , P4 ;  /* 0xff800000b9b77808 */ /* 0x002fc40002000000 */
[----:B----4-:R-:W-:Y:S02]  /*8ed0*/  FMNMX.FTZ R200, R158, R201, !PT ;  /* 0x000000c99ec87209 */ /* 0x010fe40007810000 */
[----:B------:R-:W-:Y:S02]  /*8ee0*/  ISETP.GT.AND P4, PT, R188, 0x39, PT ;  /* 0x00000039bc00780c */ /* 0x000fe40003f84270 */
[----:B--2---:R-:W-:Y:S02]  /*8ef0*/  FSEL R184, R186, -INF , P3 ;  /* 0xff800000bab87808 */ /* 0x004fe40001800000 */
[----:B------:R-:W-:Y:S02]  /*8f00*/  FMNMX.FTZ R185, R183, R200, !PT ;  /* 0x000000c8b7b97209 */ /* 0x000fe40007810000 */
[----:B------:R-:W-:Y:S02]  /*8f10*/  ISETP.GT.AND P3, PT, R188, 0x40, PT ;  /* 0x00000040bc00780c */ /* 0x000fe40003f64270 */
[----:B---3--:R-:W-:Y:S01]  /*8f20*/  FSEL R186, R187, -INF , P4 ;  /* 0xff800000bbba7808 */ /* 0x008fe20002000000 */
[----:B------:R-:W-:Y:S01]  /*8f30*/  FMUL.FTZ R187, R181, UR61 ;  /* 0x0000003db5bb7c20 */ /* 0x000fe20008410000 */
[----:B------:R-:W-:-:S02]  /*8f40*/  FMNMX.FTZ R185, R184, R185, !PT ;  /* 0x000000b9b8b97209 */ /* 0x000fc40007810000 */
[----:B------:R-:W-:Y:S02]  /*8f50*/  ISETP.GT.AND P4, PT, R188, 0x41, PT ;  /* 0x00000041bc00780c */ /* 0x000fe40003f84270 */
[----:B------:R-:W-:Y:S01]  /*8f60*/  FSEL R181, R189, -INF , P3 ;  /* 0xff800000bdb57808 */ /* 0x000fe20001800000 */
[----:B------:R-:W1:Y:S01]  /*8f70*/  MUFU.TANH R187, R187 ;  /* 0x000000bb00bb7308 */ /* 0x000e620000002400 */
[----:B------:R-:W-:Y:S02]  /*8f80*/  FMNMX.FTZ R200, R186, R185, !PT ;  /* 0x000000b9bac87209 */ /* 0x000fe40007810000 */
[----:B------:R-:W-:Y:S02]  /*8f90*/  ISETP.GT.AND P3, PT, R188, 0x48, PT ;  /* 0x00000048bc00780c */ /* 0x000fe40003f64270 */
[----:B-----5:R-:W-:Y:S02]  /*8fa0*/  FSEL R185, R190, -INF , P4 ;  /* 0xff800000beb97808 */ /* 0x020fe40002000000 */
[----:B------:R-:W-:-:S02]  /*8fb0*/  FMNMX.FTZ R200, R181, R200, !PT ;  /* 0x000000c8b5c87209 */ /* 0x000fc40007810000 */
[----:B------:R-:W-:Y:S01]  /*8fc0*/  ISETP.GT.AND P4, PT, R188, 0x49, PT ;  /* 0x00000049bc00780c */ /* 0x000fe20003f84270 */
[----:B------:R-:W-:Y:S01]  /*8fd0*/  FMUL.FTZ R188, R168, UR61 ;  /* 0x0000003da8bc7c20 */ /* 0x000fe20008410000 */
[----:B0-----:R-:W-:Y:S02]  /*8fe0*/  FSEL R168, R191, -INF , P3 ;  /* 0xff800000bfa87808 */ /* 0x001fe40001800000 */
[----:B------:R-:W-:Y:S02]  /*8ff0*/  FMNMX.FTZ R189, R185, R200, !PT ;  /* 0x000000c8b9bd7209 */ /* 0x000fe40007810000 */
[----:B------:R-:W-:Y:S01]  /*9000*/  FSEL R159, R159, -INF , P4 ;  /* 0xff8000009f9f7808 */ /* 0x000fe20002000000 */
[----:B------:R-:W0:Y:S01]  /*9010*/  MUFU.TANH R188, R188 ;  /* 0x000000bc00bc7308 */ /* 0x000e220000002400 */
[----:B------:R-:W-:Y:S02]  /*9020*/  FMNMX.FTZ R190, R168, R189, !PT ;  /* 0x000000bda8be7209 */ /* 0x000fe40007810000 */
[----:B------:R2:W3:Y:S02]  /*9030*/  SHFL.IDX PT, R189, R178, RZ, 0x1c1f ;  /* 0x001c1fffb2bd7589 */ /* 0x0004e400000e0000 */
[----:B------:R-:W-:-:S05]  /*9040*/  FMNMX.FTZ R190, R159, R190, !PT ;  /* 0x000000be9fbe7209 */ /* 0x000fca0007810000 */
[----:B------:R-:W4:Y:S01]  /*9050*/  SHFL.BFLY PT, R191, R190, 0x2, 0x1f ;  /* 0x0c401f00bebf7f89 */ /* 0x000f2200000e0000 */
[----:B--2---:R-:W-:-:S06]  /*9060*/  FMUL.FTZ R178, R152, UR61 ;  /* 0x0000003d98b27c20 */ /* 0x004fcc0008410000 */
[----:B------:R-:W-:Y:S01]  /*9070*/  MUFU.TANH R178, R178 ;  /* 0x000000b200b27308 */ /* 0x000fe20000002400 */
[----:B---3--:R-:W-:Y:S02]  /*9080*/  IMAD.IADD R170, R170, 0x1, R189 ;  /* 0x00000001aaaa7824 */ /* 0x008fe400078e02bd */
[----:B------:R-:W-:-:S03]  /*9090*/  FMUL.FTZ R189, R153, UR61 ;  /* 0x0000003d99bd7c20 */ /* 0x000fc60008410000 */
[----:B------:R-:W-:Y:S02]  /*90a0*/  ISETP.GT.AND P3, PT, R170, RZ, PT ;  /* 0x000000ffaa00720c */ /* 0x000fe40003f64270 */
[----:B----4-:R-:W-:Y:S01]  /*90b0*/  FMNMX.FTZ R190, R190, R191, !PT ;  /* 0x000000bfbebe7209 */ /* 0x010fe20007810000 */
[----:B------:R-:W2:Y:S01]  /*90c0*/  MUFU.TANH R189, R189 ;  /* 0x000000bd00bd7308 */ /* 0x000ea20000002400 */
[----:B------:R-:W-:Y:S02]  /*90d0*/  ISETP.GT.AND P4, PT, R170, 0x1, PT ;  /* 0x00000001aa00780c */ /* 0x000fe40003f84270 */
[----:B------:R-:W-:Y:S01]  /*90e0*/  FSEL R153, R0, -INF , P3 ;  /* 0xff80000000997808 */ /* 0x000fe20001800000 */
[----:B------:R-:W3:Y:S01]  /*90f0*/  SHFL.BFLY PT, R191, R190, 0x1, 0x1f ;  /* 0x0c201f00bebf7f89 */ /* 0x000ee200000e0000 */
[----:B------:R-:W-:Y:S02]  /*9100*/  ISETP.GT.AND P3, PT, R170, 0x8, PT ;  /* 0x00000008aa00780c */ /* 0x000fe40003f64270 */
[----:B------:R-:W-:-:S02]  /*9110*/  FSEL R2, R2, -INF , P4 ;  /* 0xff80000002027808 */ /* 0x000fc40002000000 */
[C---:B------:R-:W-:Y:S02]  /*9120*/  ISETP.GT.AND P4, PT, R170.reuse, 0x9, PT ;  /* 0x00000009aa00780c */ /* 0x040fe40003f84270 */
[----:B------:R-:W-:Y:S02]  /*9130*/  FSEL R0, R3, -INF , P3 ;  /* 0xff80000003007808 */ /* 0x000fe40001800000 */
[----:B------:R-:W-:Y:S02]  /*9140*/  ISETP.GT.AND P3, PT, R170, 0x10, PT ;  /* 0x00000010aa00780c */ /* 0x000fe40003f64270 */
[----:B------:R-:W-:Y:S02]  /*9150*/  FSEL R20, R20, -INF , P4 ;  /* 0xff80000014147808 */ /* 0x000fe40002000000 */
[----:B------:R-:W-:Y:S02]  /*9160*/  ISETP.GT.AND P4, PT, R170, 0x11, PT ;  /* 0x00000011aa00780c */ /* 0x000fe40003f84270 */
[----:B------:R-:W-:-:S02]  /*9170*/  FSEL R21, R21, -INF , P3 ;  /* 0xff80000015157808 */ /* 0x000fc40001800000 */
[----:B------:R-:W-:Y:S02]  /*9180*/  ISETP.GT.AND P3, PT, R170, 0x18, PT ;  /* 0x00000018aa00780c */ /* 0x000fe40003f64270 */
[----:B------:R-:W-:Y:S02]  /*9190*/  FSEL R176, R176, -INF , P4 ;  /* 0xff800000b0b07808 */ /* 0x000fe40002000000 */
[----:B------:R-:W-:Y:S02]  /*91a0*/  ISETP.GT.AND P4, PT, R170, 0x19, PT ;  /* 0x00000019aa00780c */ /* 0x000fe40003f84270 */
[----:B------:R-:W-:Y:S02]  /*91b0*/  FSEL R177, R177, -INF , P3 ;  /* 0xff800000b1b17808 */ /* 0x000fe40001800000 */
[----:B---3--:R-:W-:Y:S02]  /*91c0*/  FMNMX.FTZ R3, R190, R191, !PT ;  /* 0x000000bfbe037209 */ /* 0x008fe40007810000 */
[----:B------:R-:W-:Y:S01]  /*91d0*/  ISETP.GT.AND P5, PT, R170, 0x20, PT ;  /* 0x00000020aa00780c */ /* 0x000fe20003fa4270 */
[----:B------:R-:W-:Y:S01]  /*91e0*/  MUFU.TANH R190, R156 ;  /* 0x0000009c00be7308 */ /* 0x000fe20000002400 */
[----:B-1----:R-:W-:-:S02]  /*91f0*/  FSEL R187, R187, -INF , P4 ;  /* 0xff800000bbbb7808 */ /* 0x002fc40002000000 */
[----:B------:R-:W-:Y:S02]  /*9200*/  ISETP.GT.AND P6, PT, R170, 0x21, PT ;  /* 0x00000021aa00780c */ /* 0x000fe40003fc4270 */
[----:B0-----:R-:W-:Y:S02]  /*9210*/  FSEL R188, R188, -INF , P5 ;  /* 0xff800000bcbc7808 */ /* 0x001fe40002800000 */
[C---:B------:R-:W-:Y:S02]  /*9220*/  ISETP.GT.AND P3, PT, R170.reuse, 0x28, PT ;  /* 0x00000028aa00780c */ /* 0x040fe40003f64270 */
[----:B------:R-:W-:Y:S02]  /*9230*/  FSEL R169, R169, -INF , P6 ;  /* 0xff800000a9a97808 */ /* 0x000fe40003000000 */
        /* <DEDUP_REMOVED lines=10> */
[----:B------:R-:W-:Y:S02]  /*92e0*/  FSETP.NEU.FTZ.AND P4, PT, R3, -INF , PT ;  /* 0xff8000000300780b */ /* 0x000fe40003f9d000 */
[C---:B------:R-:W-:Y:S02]  /*92f0*/  ISETP.GT.AND P3, PT, R170.reuse, 0x40, PT ;  /* 0x00000040aa00780c */ /* 0x040fe40003f64270 */
[----:B------:R-:W-:Y:S02]  /*9300*/  FSEL R165, R165, -INF , P5 ;  /* 0xff800000a5a57808 */ /* 0x000fe40002800000 */
[----:B------:R-:W-:Y:S01]  /*9310*/  ISETP.GT.AND P5, PT, R170, 0x41, PT ;  /* 0x00000041aa00780c */ /* 0x000fe20003fa4270 */
[----:B------:R-:W-:-:S02]  /*9320*/  WARPGROUP.DEPBAR.LE gsb0, 0x0 ;  /* 0x00008000000079c5 */ /* 0x000fc40000010000 */
[----:B------:R-:W-:Y:S01]  /*9330*/  FMNMX.FTZ R197, R153, R234, !PT ;  /* 0x000000ea99c57209 */ /* 0x000fe20007810000 */
[----:B------:R-:W-:-:S03]  /*9340*/  WARPGROUP.ARRIVE ;  /* 0x00000000000079c5 */ /* 0x000fc60000000000 */
[----:B------:R-:W-:-:S03]  /*9350*/  FMNMX.FTZ R197, R2, R197, !PT ;  /* 0x000000c502c57209 */ /* 0x000fc60007810000 */
[----:B------:R-:W-:Y:S01]  /*9360*/  HGMMA.64x256x16.F32 R24, R192, gdesc[UR4].tnspB, R24, gsb0 ;  /* 0x43e00004c0187df0 */ /* 0x000fe20008000818 */
[----:B------:R-:W-:Y:S02]  /*9370*/  FMNMX.FTZ R197, R0, R197, !PT ;  /* 0x000000c500c57209 */ /* 0x000fe40007810000 */
[----:B------:R-:W-:Y:S02]  /*9380*/  R2UR UR6, R236 ;  /* 0x00000000ec0672ca */ /* 0x000fe400000e0000 */
[----:B------:R-:W-:-:S04]  /*9390*/  FMNMX.FTZ R152, R20, R197, !PT ;  /* 0x000000c514987209 */ /* 0x000fc80007810000 */
[----:B------:R-:W-:Y:S01]  /*93a0*/  FMNMX.FTZ R191, R21, R152, !PT ;  /* 0x0000009815bf7209 */ /* 0x000fe20007810000 */
[----:B------:R-:W-:-:S03]  /*93b0*/  FMUL.FTZ R152, R3, UR5 ;  /* 0x0000000503987c20 */ /* 0x000fc60008410000 */
[----:B------:R-:W-:Y:S02]  /*93c0*/  FMNMX.FTZ R4, R176, R191, !PT ;  /* 0x000000bfb0047209 */ /* 0x000fe40007810000 */
[----:B------:R0:W1:Y:S01]  /*93d0*/  MUFU.TANH R191, R157 ;  /* 0x0000009d00bf7308 */ /* 0x0000620000002400 */
[----:B------:R-:W-:Y:S01]  /*93e0*/  FSEL R152, R152, RZ, P4 ;  /* 0x000000ff98987208 */ /* 0x000fe20002000000 */
[----:B------:R-:W-:Y:S01]  /*93f0*/  UISETP.GT.AND UP1, UPT, UR11, UR6, UPT ;  /* 0x000000060b00728c */ /* 0x000fe2000bf24270 */
[----:B------:R-:W-:Y:S02]  /*9400*/  FMNMX.FTZ R4, R177, R4, !PT ;  /* 0x00000004b1047209 */ /* 0x000fe40007810000 */
[----:B------:R-:W-:Y:S01]  /*9410*/  R2UR UR6, R16 ;  /* 0x00000000100672ca */ /* 0x000fe200000e0000 */
[--C-:B------:R-:W-:Y:S01]  /*9420*/  FFMA.FTZ R211, R171, UR5, -R152.reuse ;  /* 0x00000005abd37c23 */ /* 0x100fe20008010898 */
[----:B------:R-:W-:Y:S01]  /*9430*/  FMNMX.FTZ R197, R187, R4, !PT ;  /* 0x00000004bbc57209 */ /* 0x000fe20007810000 */
[--C-:B------:R-:W-:Y:S01]  /*9440*/  FFMA.FTZ R209, R174, UR5, -R152.reuse ;  /* 0x00000005aed17c23 */ /* 0x100fe20008010898 */
[----:B--2---:R-:W-:Y:S01]  /*9450*/  FSEL R171, R189, -INF , P5 ;  /* 0xff800000bdab7808 */ /* 0x004fe20002800000 */
[--C-:B------:R-:W-:Y:S01]  /*9460*/  FFMA.FTZ R174, R163, UR5, -R152.reuse ;  /* 0x00000005a3ae7c23 */ /* 0x100fe20008010898 */
[----:B------:R-:W-:Y:S01]  /*9470*/  FMNMX.FTZ R4, R188, R197, !PT ;  /* 0x000000c5bc047209 */ /* 0x000fe20007810000 */
[--C-:B------:R-:W-:Y:S01]  /*9480*/  FFMA.FTZ R201, R154, UR5, -R152.reuse ;  /* 0x000000059ac97c23 */ /* 0x100fe20008010898 */
[----:B------:R-:W-:Y:S01]  /*9490*/  ISETP.GT.AND P5, PT, R170, 0x49, PT ;  /* 0x00000049aa00780c */ /* 0x000fe20003fa4270 */
[--C-:B------:R-:W-:Y:S01]  /*94a0*/  FFMA.FTZ R154, R180, UR5, -R152.reuse ;  /* 0x00000005b49a7c23 */ /* 0x100fe20008010898 */
[----:B0-----:R-:W-:Y:S01]  /*94b0*/  FMNMX.FTZ R157, R169, R4, !PT ;  /* 0x00000004a99d7209 */ /* 0x001fe20007810000 */
[--C-:B------:R-:W-:Y:S01]  /*94c0*/  FFMA.FTZ R156, R162, UR5, -R152.reuse ;  /* 0x00000005a29c7c23 */ /* 0x100fe20008010898 */
[----:B-1----:R-:W-:Y:S01]  /*94d0*/  FSEL R191, R191, -INF , P5 ;  /* 0xff800000bfbf7808 */ /* 0x002fe20002800000 */
        /* <DEDUP_REMOVED lines=14> */
[----:B------:R-:W-:-:S02]  /*95c0*/  FFMA.FTZ R155, R181, UR5, -R152 ;  /* 0x00000005b59b7c23 */ /* 0x000fc40008010898 */
[----:B------:R-:W-:Y:S01]  /*95d0*/  MUFU.EX2 R211, R211 ;  /* 0x000000d300d37308 */ /* 0x000fe20000000800 */
[----:B------:R-:W-:Y:S02]  /*95e0*/  FMNMX.FTZ R4, R164, R157, !PT ;  /* 0x0000009da4047209 */ /* 0x000fe40007810000 */
[----:B------:R-:W-:Y:S01]  /*95f0*/  FSEL R157, R178, -INF , P3 ;  /* 0xff800000b29d7808 */ /* 0x000fe20001800000 */
[--C-:B------:R-:W-:Y:S01]  /*9600*/  FFMA.FTZ R178, R185, UR5, -R152.reuse ;  /* 0x00000005b9b27c23 */ /* 0x100fe20008010898 */
[----:B------:R-:W-:Y:S02]  /*9610*/  FMNMX.FTZ R4, R165, R4, !PT ;  /* 0x00000004a5047209 */ /* 0x000fe40007810000 */
[----:B------:R-:W-:Y:S01]  /*9620*/  ISETP.GT.AND P3, PT, R170, 0x48, PT ;  /* 0x00000048aa00780c */ /* 0x000fe20003f64270 */
[----:B------:R-:W-:Y:S01]  /*9630*/  MUFU.EX2 R205, R205 ;  /* 0x000000cd00cd7308 */ /* 0x000fe20000000800 */
[----:B------:R-:W-:Y:S01]  /*9640*/  FMNMX.FTZ R4, R157, R4, !PT ;  /* 0x000000049d047209 */ /* 0x000fe20007810000 */
[----:B------:R-:W-:Y:S01]  /*9650*/  FFMA.FTZ R170, R182, UR5, -R152 ;  /* 0x00000005b6aa7c23 */ /* 0x000fe20008010898 */
[----:B------:R-:W-:-:S02]  /*9660*/  FSEL R189, R190, -INF , P3 ;  /* 0xff800000bebd7808 */ /* 0x000fc40001800000 */
[----:B------:R-:W-:-:S03]  /*9670*/  FMNMX.FTZ R4, R171, R4, !PT ;  /* 0x00000004ab047209 */ /* 0x000fc60007810000 */
[----:B------:R0:W-:Y:S01]  /*9680*/  MUFU.EX2 R190, R174 ;  /* 0x000000ae00be7308 */ /* 0x0001e20000000800 */
[----:B------:R-:W-:-:S04]  /*9690*/  FMNMX.FTZ R4, R189, R4, !PT ;  /* 0x00000004bd047209 */ /* 0x000fc80007810000 */
[----:B------:R-:W-:-:S03]  /*96a0*/  FMNMX.FTZ R4, R191, R4, !PT ;  /* 0x00000004bf047209 */ /* 0x000fc60007810000 */
[----:B------:R-:W-:Y:S01]  /*96b0*/  MUFU.EX2 R162, R162 ;  /* 0x000000a200a27308 */ /* 0x000fe20000000800 */
[----:B0-----:R-:W-:Y:S01]  /*96c0*/  FFMA.FTZ R174, R186, UR5, -R152 ;  /* 0x00000005baae7c23 */ /* 0x001fe20008010898 */
        /* <DEDUP_REMOVED lines=9> */
[----:B0-----:R-:W-:Y:S01]  /*9760*/  FMNMX.FTZ R4, R163, R4, !PT ;  /* 0x00000004a3047209 */ /* 0x001fe20007810000 */
[--C-:B------:R-:W-:Y:S01]  /*9770*/  FFMA.FTZ R163, R168, UR5, -R152.reuse ;  /* 0x00000005a8a37c23 */ /* 0x100fe20008010898 */
[----:B------:R-:W-:-:S05]  /*9780*/  FFMA.FTZ R152, R159, UR5, -R152 ;  /* 0x000000059f987c23 */ /* 0x000fca0008010898 */
[----:B------:R-:W-:Y:S01]  /*9790*/  MUFU.EX2 R197, R197 ;  /* 0x000000c500c57308 */ /* 0x000fe20000000800 */
[C---:B------:R-:W-:Y:S01]  /*97a0*/  FSETP.NEU.FTZ.AND P3, PT, R4.reuse, -INF , PT ;  /* 0xff8000000400780b */ /* 0x040fe20003f7d000 */
[----:B------:R-:W-:Y:S01]  /*97b0*/  FMUL.FTZ R180, R4, UR5 ;  /* 0x0000000504b47c20 */ /* 0x000fe20008410000 */
[----:B------:R-:W-:Y:S01]  /*97c0*/  IMAD.U32 R168, RZ, RZ, UR4 ;  /* 0x00000004ffa87e24 */ /* 0x000fe2000f8e00ff */
[----:B------:R-:W-:-:S03]  /*97d0*/  UIADD3 UR4, UR11, -0x1, URZ ;  /* 0xffffffff0b047890 */ /* 0x000fc6000fffe03f */
[----:B------:R-:W-:Y:S01]  /*97e0*/  FSEL R180, R180, RZ, P3 ;  /* 0x000000ffb4b47208 */ /* 0x000fe20001800000 */
[----:B------:R-:W-:Y:S02]  /*97f0*/  MUFU.EX2 R158, R158 ;  /* 0x0000009e009e7308 */ /* 0x000fe40000000800 */
[----:B------:R-:W-:Y:S02]  /*9800*/  IMAD.U32 R233, RZ, RZ, UR4 ;  /* 0x00000004ffe97e24 */ /* 0x000fe4000f8e00ff */
[--C-:B------:R-:W-:Y:S01]  /*9810*/  FFMA.FTZ R206, R177, UR5, -R180.reuse ;  /* 0x00000005b1ce7c23 */ /* 0x100fe200080108b4 */
[--C-:B------:R-:W-:Y:S01]  /*9820*/  FFMA.FTZ R210, R0, UR5, -R180.reuse ;  /* 0x0000000500d27c23 */ /* 0x100fe200080108b4 */
[----:B------:R-:W-:Y:S01]  /*9830*/  FSEL R177, R4, RZ, P3 ;  /* 0x000000ff04b17208 */ /* 0x000fe20001800000 */
[--C-:B------:R-:W-:Y:S01]  /*9840*/  FFMA.FTZ R153, R153, UR5, -R180.reuse ;  /* 0x0000000599997c23 */ /* 0x100fe200080108b4 */
[----:B------:R-:W-:Y:S01]  /*9850*/  FSEL R0, R3, RZ, P4 ;  /* 0x000000ff03007208 */ /* 0x000fe20002000000 */
[--C-:B------:R-:W-:Y:S01]  /*9860*/  FFMA.FTZ R208, R2, UR5, -R180.reuse ;  /* 0x0000000502d07c23 */ /* 0x100fe200080108b4 */
[----:B------:R-:W-:Y:S01]  /*9870*/  FFMA.FTZ R167, R20, UR5, -R180 ;  /* 0x0000000514a77c23 */ /* 0x000fe200080108b4 */
[----:B------:R-:W-:Y:S01]  /*9880*/  FADD.FTZ R177, -R177, R234 ;  /* 0x000000eab1b17221 */ /* 0x000fe20000010100 */
[----:B------:R-:W-:Y:S01]  /*9890*/  MUFU.EX2 R210, R210 ;  /* 0x000000d200d27308 */ /* 0x000fe20000000800 */
[----:B------:R-:W-:Y:S01]  /*98a0*/  FADD.FTZ R0, -R0, R235 ;  /* 0x000000eb00007221 */ /* 0x000fe20000010100 */
[----:B------:R-:W-:Y:S01]  /*98b0*/  FFMA.FTZ R204, R21, UR5, -R180 ;  /* 0x0000000515cc7c23 */ /* 0x000fe200080108b4 */
[----:B------:R-:W-:Y:S01]  /*98c0*/  FMUL.FTZ R177, R177, UR5 ;  /* 0x00000005b1b17c20 */ /* 0x000fe20008410000 */
[----:B------:R-:W-:-:S02]  /*98d0*/  IMAD.U32 R20, RZ, RZ, UR14 ;  /* 0x0000000eff147e24 */ /* 0x000fc4000f8e00ff */
[----:B------:R-:W-:Y:S01]  /*98e0*/  FMUL.FTZ R2, R0, UR5 ;  /* 0x0000000500027c20 */ /* 0x000fe20008410000 */
[--C-:B------:R-:W-:Y:S01]  /*98f0*/  FFMA.FTZ R175, R176, UR5, -R180.reuse ;  /* 0x00000005b0af7c23 */ /* 0x100fe200080108b4 */
[--C-:B------:R-:W-:Y:S01]  /*9900*/  FFMA.FTZ R21, R187, UR5, -R180.reuse ;  /* 0x00000005bb157c23 */ /* 0x100fe200080108b4 */
        /* <DEDUP_REMOVED lines=12> */
[--C-:B------:R-:W-:Y:S01]  /*99d0*/  FFMA.FTZ R171, R171, UR5, -R180.reuse ;  /* 0x00000005abab7c23 */ /* 0x100fe200080108b4 */
[----:B------:R-:W-:Y:S01]  /*99e0*/  FFMA.FTZ R189, R189, UR5, -R180 ;  /* 0x00000005bdbd7c23 */ /* 0x000fe200080108b4 */
[----:B------:R-:W-:Y:S01]  /*99f0*/  PLOP3.LUT P3, PT, PT, PT, UP1, 0x80, 0x0 ;  /* 0x000000000000781c */ /* 0x000fe20003f6f018 */
[----:B------:R-:W-:Y:S01]  /*9a00*/  @!P1 VIADD R160, R168, 0x38860 ;  /* 0x00038860a8a09836 */ /* 0x000fe20000000000 */
[----:B------:R-:W1:Y:S01]  /*9a10*/  MUFU.EX2 R2, R2 ;  /* 0x0000000200027308 */ /* 0x000e620000000800 */
[----:B------:R-:W-:-:S02]  /*9a20*/  IMAD.MOV.U32 R235, RZ, RZ, R3 ;  /* 0x000000ffffeb7224 */ /* 0x000fc400078e0003 */
[----:B------:R-:W-:Y:S01]  /*9a30*/  IMAD.MOV.U32 R234, RZ, RZ, R4 ;  /* 0x000000ffffea7224 */ /* 0x000fe200078e0004 */
[----:B------:R-:W-:-:S04]  /*9a40*/  @!P1 PRMT R160, RZ, 0x654, R160 ;  /* 0x00000654ffa09816 */ /* 0x000fc800000000a0 */
[----:B------:R-:W2:Y:S01]  /*9a50*/  MUFU.EX2 R208, R208 ;  /* 0x000000d000d07308 */ /* 0x000ea20000000800 */
[----:B0-----:R-:W-:-:S07]  /*9a60*/  FFMA.FTZ R177, R0, R14, R153 ;  /* 0x0000000e00b17223 */ /* 0x001fce0000010099 */
[----:B------:R-:W0:Y:S01]  /*9a70*/  MUFU.EX2 R167, R167 ;  /* 0x000000a700a77308 */ /* 0x000e220000000800 */
[----:B-1----:R-:W-:Y:S01]  /*9a80*/  FFMA.FTZ R179, R2, R5, R209 ;  /* 0x0000000502b37223 */ /* 0x002fe200000100d1 */
[----:B------:R-:W-:-:S03]  /*9a90*/  F2FP.F16.F32.PACK_AB R209, R156, R209 ;  /* 0x000000d19cd1723e */ /* 0x000fc600000000ff */
[----:B------:R-:W-:-:S03]  /*9aa0*/  FADD.FTZ R14, R156, R179 ;  /* 0x000000b39c0e7221 */ /* 0x000fc60000010000 */
[----:B------:R-:W1:Y:S01]  /*9ab0*/  MUFU.EX2 R204, R204 ;  /* 0x000000cc00cc7308 */ /* 0x000e620000000800 */
[C---:B--2---:R-:W-:Y:S01]  /*9ac0*/  FADD.FTZ R177, R208.reuse, R177 ;  /* 0x000000b1d0b17221 */ /* 0x044fe20000010000 */
[----:B------:R-:W-:Y:S01]  /*9ad0*/  FADD.FTZ R159, R211, R14 ;  /* 0x0000000ed39f7221 */ /* 0x000fe20000010000 */
[----:B------:R-:W-:Y:S02]  /*9ae0*/  F2FP.F16.F32.PACK_AB R208, R208, R153 ;  /* 0x00000099d0d0723e */ /* 0x000fe400000000ff */
[C---:B------:R-:W-:Y:S01]  /*9af0*/  F2FP.F16.F32.PACK_AB R211, R190.reuse, R211 ;  /* 0x000000d3bed3723e */ /* 0x040fe200000000ff */
[----:B------:R-:W-:Y:S02]  /*9b00*/  FADD.FTZ R14, R190, R159 ;  /* 0x0000009fbe0e7221 */ /* 0x000fe40000010000 */
[----:B------:R-:W2:Y:S02]  /*9b10*/  MUFU.EX2 R175, R175 ;  /* 0x000000af00af7308 */ /* 0x000ea40000000800 */
[----:B------:R-:W-:Y:S01]  /*9b20*/  FADD.FTZ R159, R205, R14 ;  /* 0x0000000ecd9f7221 */ /* 0x000fe20000010000 */
[----:B------:R-:W-:-:S03]  /*9b30*/  F2FP.F16.F32.PACK_AB R205, R162, R205 ;  /* 0x000000cda2cd723e */ /* 0x000fc600000000ff */
[----:B------:R-:W-:Y:S02]  /*9b40*/  FADD.FTZ R14, R162, R159 ;  /* 0x0000009fa20e7221 */ /* 0x000fe40000010000 */
[----:B------:R-:W3:Y:S02]  /*9b50*/  MUFU.EX2 R206, R206 ;  /* 0x000000ce00ce7308 */ /* 0x000ee40000000800 */
[----:B------:R-:W-:Y:S01]  /*9b60*/  FADD.FTZ R159, R207, R14 ;  /* 0x0000000ecf9f7221 */ /* 0x000fe20000010000 */
[----:B------:R-:W-:-:S03]  /*9b70*/  F2FP.F16.F32.PACK_AB R207, R166, R207 ;  /* 0x000000cfa6cf723e */ /* 0x000fc600000000ff */
[----:B------:R-:W-:Y:S02]  /*9b80*/  FADD.FTZ R14, R166, R159 ;  /* 0x0000009fa60e7221 */ /* 0x000fe40000010000 */
[----:B------:R-:W4:Y:S02]  /*9b90*/  MUFU.EX2 R21, R21 ;  /* 0x0000001500157308 */ /* 0x000f240000000800 */
[----:B------:R-:W-:Y:S01]  /*9ba0*/  FADD.FTZ R159, R201, R14 ;  /* 0x0000000ec99f7221 */ /* 0x000fe20000010000 */
[----:B------:R-:W-:-:S03]  /*9bb0*/  F2FP.F16.F32.PACK_AB R201, R154, R201 ;  /* 0x000000c99ac9723e */ /* 0x000fc600000000ff */
[----:B------:R-:W-:Y:S02]  /*9bc0*/  FADD.FTZ R14, R154, R159 ;  /* 0x0000009f9a0e7221 */ /* 0x000fe40000010000 */
[----:B------:R-:W5:Y:S08]  /*9bd0*/  MUFU.EX2 R200, R200 ;  /* 0x000000c800c87308 */ /* 0x000f700000000800 */
[----:B------:R-:W5:Y:S08]  /*9be0*/  MUFU.EX2 R169, R169 ;  /* 0x000000a900a97308 */ /* 0x000f700000000800 */
[----:B------:R3:W-:Y:S08]  /*9bf0*/  MUFU.EX2 R5, R161 ;  /* 0x000000a100057308 */ /* 0x0007f00000000800 */
[----:B------:R-:W5:Y:S08]  /*9c00*/  MUFU.EX2 R202, R202 ;  /* 0x000000ca00ca7308 */ /* 0x000f700000000800 */
[----:B------:R-:W5:Y:S01]  /*9c10*/  MUFU.EX2 R173, R173 ;  /* 0x000000ad00ad7308 */ /* 0x000f620000000800 */
[----:B------:R-:W-:-:S02]  /*9c20*/  WARPGROUP.DEPBAR.LE gsb0, 0x0 ;  /* 0x00008000000079c5 */ /* 0x000fc40000010000 */
[----:B------:R0:W-:Y:S05]  /*9c30*/  @!P1 SYNCS.ARRIVE.TRANS64.RED.A1T0 RZ, [R20+URZ], RZ ;  /* 0x000000ff14ff99a7 */ /* 0x0001ea000810043f */
[----:B------:R-:W5:Y:S01]  /*9c40*/  MUFU.EX2 R196, R196 ;  /* 0x000000c400c47308 */ /* 0x000f620000000800 */
[--C-:B------:R-:W-:Y:S01]  /*9c50*/  FFMA.FTZ R192, R157, UR5, -R180.reuse ;  /* 0x000000059dc07c23 */ /* 0x100fe200080108b4 */
[----:B------:R-:W-:Y:S01]  /*9c60*/  FFMA.FTZ R180, R191, UR5, -R180 ;  /* 0x00000005bfb47c23 */ /* 0x000fe200080108b4 */
[----:B0-----:R-:W-:-:S05]  /*9c70*/  FADD.FTZ R20, R210, R177 ;  /* 0x000000b1d2147221 */ /* 0x001fca0000010000 */
[----:B------:R-:W-:Y:S01]  /*9c80*/  MUFU.EX2 R198, R198 ;  /* 0x000000c600c67308 */ /* 0x000fe20000000800 */
[----:B------:R0:W-:Y:S01]  /*9c90*/  @!P1 SYNCS.ARRIVE.TRANS64.RED.A1T0 RZ, [R160+URZ], RZ ;  /* 0x000000ffa0ff99a7 */ /* 0x0001e2000810043f */
[C---:B------:R-:W-:Y:S01]  /*9ca0*/  F2FP.F16.F32.PACK_AB R210, R167.reuse, R210 ;  /* 0x000000d2a7d2723e */ /* 0x040fe200000000ff */
[----:B------:R-:W-:-:S04]  /*9cb0*/  FADD.FTZ R177, R167, R20 ;  /* 0x00000014a7b17221 */ /* 0x000fc80000010000 */
[----:B-1----:R-:W-:Y:S01]  /*9cc0*/  FADD.FTZ R20, R204, R177 ;  /* 0x000000b1cc147221 */ /* 0x002fe20000010000 */
[----:B------:R-:W1:Y:S01]  /*9cd0*/  MUFU.EX2 R199, R199 ;  /* 0x000000c700c77308 */ /* 0x000e620000000800 */
[C---:B--2---:R-:W-:Y:S02]  /*9ce0*/  F2FP.F16.F32.PACK_AB R204, R175.reuse, R204 ;  /* 0x000000ccafcc723e */ /* 0x044fe400000000ff */
[----:B---3--:R-:W-:-:S04]  /*9cf0*/  FADD.FTZ R161, R175, R20 ;  /* 0x00000014afa17221 */ /* 0x008fc80000010000 */
[----:B------:R-:W-:Y:S01]  /*9d00*/  FADD.FTZ R20, R206, R161 ;  /* 0x000000a1ce147221 */ /* 0x000fe20000010000 */
[C---:B----4-:R-:W-:Y:S01]  /*9d10*/  F2FP.F16.F32.PACK_AB R206, R21.reuse, R206 ;  /* 0x000000ce15ce723e */ /* 0x050fe200000000ff */
[----:B------:R-:W-:Y:S02]  /*9d20*/  MUFU.EX2 R157, R165 ;  /* 0x000000a5009d7308 */ /* 0x000fe40000000800 */
[----:B------:R-:W-:Y:S01]  /*9d30*/  FADD.FTZ R161, R21, R20 ;  /* 0x0000001415a17221 */ /* 0x000fe20000010000 */
[----:B------:R-:W-:Y:S01]  /*9d40*/  FADD.FTZ R21, R203, R14 ;  /* 0x0000000ecb157221 */ /* 0x000fe20000010000 */
[----:B------:R-:W-:Y:S02]  /*9d50*/  F2FP.F16.F32.PACK_AB R203, R170, R203 ;  /* 0x000000cbaacb723e */ /* 0x000fe400000000ff */
[----:B-----5:R-:W-:Y:S01]  /*9d60*/  FADD.FTZ R20, R200, R161 ;  /* 0x000000a1c8147221 */ /* 0x020fe20000010000 */
[----:B------:R-:W-:Y:S01]  /*9d70*/  FADD.FTZ R14, R170, R21 ;  /* 0x00000015aa0e7221 */ /* 0x000fe20000010000 */
[----:B------:R-:W2:Y:S01]  /*9d80*/  MUFU.EX2 R174, R174 ;  /* 0x000000ae00ae7308 */ /* 0x000ea20000000800 */
[C---:B------:R-:W-:Y:S01]  /*9d90*/  F2FP.F16.F32.PACK_AB R200, R169.reuse, R200 ;  /* 0x000000c8a9c8723e */ /* 0x040fe200000000ff */
[----:B------:R-:W-:Y:S01]  /*9da0*/  FADD.FTZ R161, R169, R20 ;  /* 0x00000014a9a17221 */ /* 0x000fe20000010000 */
[----:B------:R-:W-:Y:S01]  /*9db0*/  FADD.FTZ R21, R197, R14 ;  /* 0x0000000ec5157221 */ /* 0x000fe20000010000 */
[----:B------:R-:W-:-:S02]  /*9dc0*/  F2FP.F16.F32.PACK_AB R197, R158, R197 ;  /* 0x000000c59ec5723e */ /* 0x000fc400000000ff */
[----:B------:R-:W-:Y:S01]  /*9dd0*/  FADD.FTZ R20, R202, R161 ;  /* 0x000000a1ca147221 */ /* 0x000fe20000010000 */
[----:B------:R-:W-:Y:S01]  /*9de0*/  FADD.FTZ R14, R158, R21 ;  /* 0x000000159e0e7221 */ /* 0x000fe20000010000 */
[----:B------:R-:W3:Y:S01]  /*9df0*/  MUFU.EX2 R192, R192 ;  /* 0x000000c000c07308 */ /* 0x000ee20000000800 */
[C---:B------:R-:W-:Y:S01]  /*9e00*/  F2FP.F16.F32.PACK_AB R202, R173.reuse, R202 ;  /* 0x000000caadca723e */ /* 0x040fe200000000ff */
[----:B------:R-:W-:-:S04]  /*9e10*/  FADD.FTZ R159, R173, R20 ;  /* 0x00000014ad9f7221 */ /* 0x000fc80000010000 */
[----:B------:R-:W-:Y:S01]  /*9e20*/  FADD.FTZ R20, R196, R159 ;  /* 0x0000009fc4147221 */ /* 0x000fe20000010000 */
[C---:B------:R-:W-:Y:S01]  /*9e30*/  F2FP.F16.F32.PACK_AB R196, R5.reuse, R196 ;  /* 0x000000c405c4723e */ /* 0x040fe200000000ff */
[----:B------:R-:W4:Y:S02]  /*9e40*/  MUFU.EX2 R155, R155 ;  /* 0x0000009b009b7308 */ /* 0x000f240000000800 */
[----:B------:R-:W-:Y:S01]  /*9e50*/  FADD.FTZ R159, R5, R20 ;  /* 0x00000014059f7221 */ /* 0x000fe20000010000 */
[----:B-1----:R-:W-:Y:S01]  /*9e60*/  FADD.FTZ R5, R199, R14 ;  /* 0x0000000ec7057221 */ /* 0x002fe20000010000 */
[----:B--2---:R-:W-:Y:S02]  /*9e70*/  F2FP.F16.F32.PACK_AB R199, R174, R199 ;  /* 0x000000c7aec7723e */ /* 0x004fe400000000ff */
[----:B------:R-:W-:Y:S01]  /*9e80*/  FADD.FTZ R20, R198, R159 ;  /* 0x0000009fc6147221 */ /* 0x000fe20000010000 */
[----:B------:R-:W-:Y:S01]  /*9e90*/  FADD.FTZ R14, R174, R5 ;  /* 0x00000005ae0e7221 */ /* 0x000fe20000010000 */
[----:B------:R-:W1:Y:S01]  /*9ea0*/  MUFU.EX2 R153, R171 ;  /* 0x000000ab00997308 */ /* 0x000e620000000800 */
[C---:B------:R-:W-:Y:S01]  /*9eb0*/  F2FP.F16.F32.PACK_AB R198, R157.reuse, R198 ;  /* 0x000000c69dc6723e */ /* 0x040fe200000000ff */
[----:B------:R-:W-:-:S04]  /*9ec0*/  FADD.FTZ R21, R157, R20 ;  /* 0x000000149d157221 */ /* 0x000fc80000010000 */
[----:B---3--:R-:W-:Y:S01]  /*9ed0*/  FADD.FTZ R20, R192, R21 ;  /* 0x00000015c0147221 */ /* 0x008fe20000010000 */
[----:B------:R-:W-:Y:S01]  /*9ee0*/  IMAD.U32 R21, RZ, RZ, UR60 ;  /* 0x0000003cff157e24 */ /* 0x000fe2000f8e00ff */
[----:B------:R-:W2:Y:S01]  /*9ef0*/  MUFU.EX2 R178, R178 ;  /* 0x000000b200b27308 */ /* 0x000ea20000000800 */
[----:B----4-:R-:W-:-:S07]  /*9f00*/  FADD.FTZ R5, R155, R14 ;  /* 0x0000000e9b057221 */ /* 0x010fce0000010000 */
        /* <DEDUP_REMOVED lines=11> */
[----:B------:R-:W-:Y:S01]  /*9fc0*/  IMAD.U32 R20, RZ, RZ, UR6 ;  /* 0x00000006ff147e24 */ /* 0x000fe2000f8e00ff */
[----:B------:R-:W-:Y:S01]  /*9fd0*/  F2FP.F16.F32.PACK_AB R194, R180, R189 ;  /* 0x000000bdb4c2723e */ /* 0x000fe200000000ff */
[C---:B---3--:R-:W-:Y:S01]  /*9fe0*/  FADD.FTZ R5, R152.reuse, R5 ;  /* 0x0000000598057221 */ /* 0x048fe20000010000 */
[----:B------:R-:W-:Y:S01]  /*9ff0*/  F2FP.F16.F32.PACK_AB R195, R152, R163 ;  /* 0x000000a398c3723e */ /* 0x000fe200000000ff */
[----:B0-----:R-:W-:Y:S06]  /*a000*/  @P3 BRA `(.L_x_2609) ;  /* 0xffffffbc00943947 */ /* 0x001fec000383ffff */
[----:B------:R-:W-:-:S07]  /*a010*/  IMAD.U32 R20, RZ, RZ, UR4 ;  /* 0x00000004ff147e24 */ /* 0x000fce000f8e00ff */
.L_x_2600:
        /* <DEDUP_REMOVED lines=9> */
.L_x_2619:
        /* <DEDUP_REMOVED lines=10> */
.L_x_2611:
        /* <DEDUP_REMOVED lines=8> */
.L_x_2612:
[----:B-1----:R-:W-:Y:S05]  /*a1d0*/  @P2 BRA `(.L_x_2613) ;  /* 0x0000000000082947 */ /* 0x002fea0003800000 */
[----:B------:R-:W1:Y:S02]  /*a1e0*/  SYNCS.PHASECHK.TRANS64.TRYWAIT P2, [UR4+0x38830], R3 ;  /* 0x03883003ff0075a7 */ /* 0x000e640008040144 */
[----:B-1----:R-:W-:Y:S05]  /*a1f0*/  @!P2 BRA `(.L_x_2614) ;  /* 0x000000f400fca947 */ /* 0x002fea0003800000 */
.L_x_2613:
        /* <DEDUP_REMOVED lines=643> */
.L_x_2615:
        /* <DEDUP_REMOVED lines=9> */
.L_x_2616:
[----:B---3--:R-:W-:Y:S05]  /*cac0*/  @P2 BRA `(.L_x_2617) ;  /* 0x0000000000082947 */ /* 0x008fea0003800000 */
[----:B------:R-:W3:Y:S02]  /*cad0*/  SYNCS.PHASECHK.TRANS64.TRYWAIT P2, [UR4+0x38850], R0 ;  /* 0x03885000ff0075a7 */ /* 0x000ee40008040144 */
[----:B---3--:R-:W-:Y:S05]  /*cae0*/  @!P2 BRA `(.L_x_2618) ;  /* 0x000000cc00d8a947 */ /* 0x008fea0003800000 */
.L_x_2617:
        /* <DEDUP_REMOVED lines=236> */
[----:B0-----:R-:W-:-:S03]  /*d9b0*/  FFMA.FTZ R5, R2, R5, R209 ;  /* 0x0000000502057223 */ /* 0x001fc600000100d1 */
        /* <DEDUP_REMOVED lines=62> */
[C---:B------:R-:W-:Y:S01]  /*dda0*/  FADD.FTZ R21, R173.reuse, R162 ;  /* 0x000000a2ad157221 */ /* 0x040fe20000010000 */
[----:B------:R-:W-:Y:S01]  /*ddb0*/  FADD.FTZ R160, R20, R5 ;  /* 0x0000000514a07221 */ /* 0x000fe20000010000 */
        /* <DEDUP_REMOVED lines=27> */
[----:B------:R-:W-:Y:S02]  /*df70*/  IMAD.U32 R20, RZ, RZ, UR4 ;  /* 0x00000004ff147e24 */ /* 0x000fe4000f8e00ff */
[----:B------:R-:W-:Y:S01]  /*df80*/  IMAD.MOV.U32 R22, RZ, RZ, R3 ;  /* 0x000000ffff167224 */ /* 0x000fe200078e0003 */
[----:B0-----:R-:W-:Y:S06]  /*df90*/  @P2 BRA `(.L_x_2619) ;  /* 0xffffffc000442947 */ /* 0x001fec000383ffff */
.L_x_2610:
        /* <DEDUP_REMOVED lines=131> */
.L_x_2620:
        /* <DEDUP_REMOVED lines=8> */
.L_x_2621:
[----:B-1----:R-:W-:Y:S05]  /*e850*/  @P2 BRA `(.L_x_2622) ;  /* 0x0000000000082947 */ /* 0x002fea0003800000 */
[----:B------:R-:W1:Y:S02]  /*e860*/  SYNCS.PHASECHK.TRANS64.TRYWAIT P0, [UR7+0x38850], R0 ;  /* 0x03885000ff0075a7 */ /* 0x000e640008000147 */
[----:B-1----:R-:W-:Y:S05]  /*e870*/  @!P0 BRA `(.L_x_2623) ;  /* 0x000000b0008c8947 */ /* 0x002fea0003800000 */
.L_x_2622:
        /* <DEDUP_REMOVED lines=206> */
.L_x_2593:
        /* <DEDUP_REMOVED lines=79> */
[----:B------:R-:W-:Y:S01]  /*fa50*/  LOP3.LUT R106, R9, R106, RZ, 0x3c, !PT ;  /* 0x0000006a096a7212 */ /* 0x000fe200078e3cff */
[----:B------:R-:W-:Y:S01]  /*fa60*/  IMAD.X R9, RZ, RZ, R107, P1 ;  /* 0x000000ffff097224 */ /* 0x000fe200008e066b */
        /* <DEDUP_REMOVED lines=29> */
[----:B------:R0:W-:Y:S01]  /*fc40*/  STSM.16.M88.4 [R106], R24 ;  /* 0x000000186a007844 */ /* 0x0001e20000000200 */
[----:B------:R-:W-:-:S02]  /*fc50*/  LOP3.LUT R54, R54, R185, RZ, 0x3c, !PT ;  /* 0x000000b936367212 */ /* 0x000fc400078e3cff */
[----:B------:R-:W-:Y:S01]  /*fc60*/  SHF.R.U64 R94, R94, 0x3, RZ ;  /* 0x000000035e5e7819 */ /* 0x000fe200000012ff */
[----:B------:R1:W-:Y:S01]  /*fc70*/  STSM.16.M88.4 [R11], R32 ;  /* 0x000000200b007844 */ /* 0x0003e20000000200 */
[----:B------:R-:W-:Y:S02]  /*fc80*/  LOP3.LUT R98, R29, R6, RZ, 0x3c, !PT ;  /* 0x000000061d627212 */ /* 0x000fe400078e3cff */
[----:B------:R-:W-:Y:S01]  /*fc90*/  MOV R20, R20 ;  /* 0x0000001400147202 */ /* 0x000fe20000000f00 */
[----:B------:R-:W-:Y:S01]  /*fca0*/  STSM.16.M88.4 [R12], R40 ;  /* 0x000000280c007844 */ /* 0x000fe20000000200 */
[----:B------:R-:W-:Y:S02]  /*fcb0*/  F2FP.F16.F32.PACK_AB R59, R157, R59 ;  /* 0x0000003b9d3b723e */ /* 0x000fe400000000ff */
[----:B------:R-:W-:Y:S01]  /*fcc0*/  F2FP.F16.F32.PACK_AB R65, R156, R66 ;  /* 0x000000429c41723e */ /* 0x000fe200000000ff */
[----:B------:R2:W-:Y:S01]  /*fcd0*/  STSM.16.M88.4 [R14], R48 ;  /* 0x000000300e007844 */ /* 0x0005e20000000200 */
[----:B------:R-:W-:-:S02]  /*fce0*/  F2FP.F16.F32.PACK_AB R72, R73, R72 ;  /* 0x000000484948723e */ /* 0x000fc400000000ff */
[----:B------:R-:W-:Y:S01]  /*fcf0*/  LOP3.LUT R62, R62, R187, RZ, 0x3c, !PT ;  /* 0x000000bb3e3e7212 */ /* 0x000fe200078e3cff */
[----:B------:R3:W-:Y:S01]  /*fd00*/  STSM.16.M88.4 [R20], R56 ;  /* 0x0000003814007844 */ /* 0x0007e20000000200 */
[----:B------:R-:W-:Y:S02]  /*fd10*/  SHF.R.U64 R107, R107, 0x3, RZ ;  /* 0x000000036b6b7819 */ /* 0x000fe400000012ff */
[----:B------:R-:W-:Y:S02]  /*fd20*/  MOV R30, R30 ;  /* 0x0000001e001e7202 */ /* 0x000fe40000000f00 */
[----:B------:R-:W-:Y:S02]  /*fd30*/  F2FP.F16.F32.PACK_AB R66, R69, R68 ;  /* 0x000000444542723e */ /* 0x000fe400000000ff */
[----:B------:R-:W-:Y:S02]  /*fd40*/  F2FP.F16.F32.PACK_AB R67, R155, R67 ;  /* 0x000000439b43723e */ /* 0x000fe400000000ff */
[----:B------:R-:W-:-:S02]  /*fd50*/  F2FP.F16.F32.PACK_AB R73, R154, R74 ;  /* 0x0000004a9a49723e */ /* 0x000fc400000000ff */
[----:B------:R-:W-:Y:S01]  /*fd60*/  F2FP.F16.F32.PACK_AB R80, R81, R80 ;  /* 0x000000505150723e */ /* 0x000fe200000000ff */
[----:B------:R3:W-:Y:S01]  /*fd70*/  STSM.16.M88.4 [R30], R64 ;  /* 0x000000401e007844 */ /* 0x0007e20000000200 */
[----:B------:R-:W-:Y:S02]  /*fd80*/  LOP3.LUT R70, R70, R189, RZ, 0x3c, !PT ;  /* 0x000000bd46467212 */ /* 0x000fe400078e3cff */
[----:B------:R-:W-:Y:S02]  /*fd90*/  MOV R38, R38 ;  /* 0x0000002600267202 */ /* 0x000fe40000000f00 */
[----:B------:R-:W-:Y:S02]  /*fda0*/  F2FP.F16.F32.PACK_AB R74, R77, R76 ;  /* 0x0000004c4d4a723e */ /* 0x000fe400000000ff */
[----:B------:R-:W-:Y:S01]  /*fdb0*/  F2FP.F16.F32.PACK_AB R75, R153, R75 ;  /* 0x0000004b994b723e */ /* 0x000fe200000000ff */
[----:B------:R-:W4:Y:S01]  /*fdc0*/  LDC R76, c[0x0][0xbe8] ;  /* 0x0002fa00ff4c7b82 */ /* 0x000f220000000800 */
[----:B------:R-:W-:-:S02]  /*fdd0*/  F2FP.F16.F32.PACK_AB R81, R152, R82 ;  /* 0x000000529851723e */ /* 0x000fc400000000ff */
[----:B------:R-:W-:Y:S01]  /*fde0*/  F2FP.F16.F32.PACK_AB R88, R89, R88 ;  /* 0x000000585958723e */ /* 0x000fe200000000ff */
[----:B------:R3:W-:Y:S01]  /*fdf0*/  STSM.16.M88.4 [R38], R72 ;  /* 0x0000004826007844 */ /* 0x0007e20000000200 */
[----:B------:R-:W-:Y:S02]  /*fe00*/  LOP3.LUT R78, R78, R191, RZ, 0x3c, !PT ;  /* 0x000000bf4e4e7212 */ /* 0x000fe400078e3cff */
[----:B------:R-:W-:Y:S02]  /*fe10*/  SHF.R.U64 R165, R165, 0x3, RZ ;  /* 0x00000003a5a57819 */ /* 0x000fe400000012ff */
[----:B------:R-:W-:Y:S02]  /*fe20*/  MOV R46, R46 ;  /* 0x0000002e002e7202 */ /* 0x000fe40000000f00 */
[----:B------:R-:W-:Y:S02]  /*fe30*/  F2FP.F16.F32.PACK_AB R82, R85, R84 ;  /* 0x000000545552723e */ /* 0x000fe400000000ff */
[----:B------:R-:W-:-:S02]  /*fe40*/  F2FP.F16.F32.PACK_AB R83, R83, R86 ;  /* 0x000000565353723e */ /* 0x000fc400000000ff */
[----:B------:R-:W-:Y:S02]  /*fe50*/  F2FP.F16.F32.PACK_AB R89, R87, R90 ;  /* 0x0000005a5759723e */ /* 0x000fe400000000ff */
[----:B------:R-:W-:Y:S01]  /*fe60*/  LOP3.LUT R94, R94, R193, RZ, 0x3c, !PT ;  /* 0x000000c15e5e7212 */ /* 0x000fe200078e3cff */
[----:B------:R3:W-:Y:S01]  /*fe70*/  STSM.16.M88.4 [R46], R80 ;  /* 0x000000502e007844 */ /* 0x0007e20000000200 */
[----:B------:R-:W-:Y:S02]  /*fe80*/  MOV R54, R54 ;  /* 0x0000003600367202 */ /* 0x000fe40000000f00 */
[----:B------:R-:W-:Y:S02]  /*fe90*/  MOV R10, R98 ;  /* 0x00000062000a7202 */ /* 0x000fe40000000f00 */
[----:B------:R-:W-:Y:S02]  /*fea0*/  F2FP.F16.F32.PACK_AB R90, R93, R92 ;  /* 0x0000005c5d5a723e */ /* 0x000fe400000000ff */
[----:B------:R-:W-:-:S02]  /*feb0*/  F2FP.F16.F32.PACK_AB R91, R91, R3 ;  /* 0x000000035b5b723e */ /* 0x000fc400000000ff */
[----:B------:R-:W-:Y:S02]  /*fec0*/  F2FP.F16.F32.PACK_AB R96, R97, R96 ;  /* 0x000000606160723e */ /* 0x000fe400000000ff */
[----:B------:R-:W-:Y:S01]  /*fed0*/  LOP3.LUT R102, R107, R102, RZ, 0x3c, !PT ;  /* 0x000000666b667212 */ /* 0x000fe200078e3cff */
        /* <DEDUP_REMOVED lines=10> */
[----:B0-----:R-:W-:Y:S02]  /*ff80*/  F2FP.F16.F32.PACK_AB R106, R109, R108 ;  /* 0x0000006c6d6a723e */ /* 0x001fe400000000ff */
        /* <DEDUP_REMOVED lines=34> */
[----:B------:R3:W-:Y:S10]  /*101b0*/  STSM.16.M88.4 [R6], R144 ;  /* 0x0000009006007844 */ /* 0x0007f40000000200 */
[----:B------:R-:W-:-:S02]  /*101c0*/  USHF.L.U64.HI UR11, UR4, 0x2, UR7 ;  /* 0x00000002040b7899 */ /* 0x000fc40008010207 */
[----:B------:R-:W-:-:S04]  /*101d0*/  UIADD3 UR4, UP1, UR10, UR8, URZ ;  /* 0x000000080a047290 */ /* 0x000fc8000ff3e03f */
[----:B------:R-:W-:Y:S02]  /*101e0*/  UIADD3.X UR7, UR11, UR9, URZ, UP1, !UPT ;  /* 0x000000090b077290 */ /* 0x000fe40008ffe43f */
[----:B------:R-:W-:Y:S01]  /*101f0*/  IMAD.U32 R8, RZ, RZ, UR4 ;  /* 0x00000004ff087e24 */ /* 0x000fe2000f8e00ff */
[----:B------:R-:W-:-:S03]  /*10200*/  ULDC.64 UR8, c[0x0][0xc08] ;  /* 0x0003020000087ab9 */ /* 0x000fc60000000a00 */
[----:B------:R-:W-:Y:S01]  /*10210*/  IMAD.U32 R9, RZ, RZ, UR7 ;  /* 0x00000007ff097e24 */ /* 0x000fe2000f8e00ff */
[----:B------:R-:W-:Y:S06]  /*10220*/  BAR.SYNC.DEFER_BLOCKING 0x1, 0x100 ;  /* 0x0044000000007b1d */ /* 0x000fec0000010000 */
[----:B------:R-:W3:Y:S01]  /*10230*/  @P0 LDG.E R3, desc[UR12][R8.64] ;  /* 0x0000000c08030981 */ /* 0x000ee2000c1e1900 */
[----:B----4-:R-:W-:Y:S01]  /*10240*/  ISETP.NE.AND P1, PT, R76, 0x1, PT ;  /* 0x000000014c00780c */ /* 0x010fe20003f25270 */
[----:B------:R-:W-:Y:S01]  /*10250*/  UISETP.NE.U32.AND UP1, UPT, UR8, URZ, UPT ;  /* 0x0000003f0800728c */ /* 0x000fe2000bf25070 */
[----:B------:R-:W-:Y:S01]  /*10260*/  ULDC UR7, c[0x0][0xa88] ;  /* 0x0002a20000077ab9 */ /* 0x000fe20000000800 */
[----:B------:R-:W-:-:S02]  /*10270*/  UMOV UR4, URZ ;  /* 0x0000003f00047c82 */ /* 0x000fc40008000000 */
[----:B------:R-:W-:-:S06]  /*10280*/  UISETP.NE.AND.EX UP1, UPT, UR9, URZ, UPT, UP1 ;  /* 0x0000003f0900728c */ /* 0x000fcc000bf25310 */
[----:B------:R-:W-:Y:S02]  /*10290*/  PLOP3.LUT P2, PT, PT, PT, UP1, 0x80, 0x0 ;  /* 0x000000000000781c */ /* 0x000fe40003f4f018 */
[----:B-1----:R-:W0:Y:S03]  /*102a0*/  @P1 LDC R11, c[0x0][0xbec] ;  /* 0x0002fb00ff0b1b82 */ /* 0x002e260000000800 */
[----:B------:R-:W-:-:S04]  /*102b0*/  @UP1 UIADD3 UR8, UP2, UR10, UR8, URZ ;  /* 0x000000080a081290 */ /* 0x000fc8000ff5e03f */
[----:B------:R-:W-:Y:S01]  /*102c0*/  @UP1 UIADD3.X UR9, UR11, UR9, URZ, UP2, !UPT ;  /* 0x000000090b091290 */ /* 0x000fe200097fe43f */
[----:B------:R-:W1:Y:S01]  /*102d0*/  @P1 LDC R13, c[0x0][0xbf0] ;  /* 0x0002fc00ff0d1b82 */ /* 0x000e620000000800 */
[----:B--2---:R-:W-:-:S04]  /*102e0*/  IMAD.U32 R14, RZ, RZ, UR8 ;  /* 0x00000008ff0e7e24 */ /* 0x004fc8000f8e00ff */
[----:B------:R-:W-:Y:S01]  /*102f0*/  IMAD.U32 R15, RZ, RZ, UR9 ;  /* 0x00000009ff0f7e24 */ /* 0x000fe2000f8e00ff */
[----:B---3--:R-:W-:Y:S01]  /*10300*/  @P0 R2UR UR4, R3 ;  /* 0x00000000030402ca */ /* 0x008fe200000e0000 */
[----:B------:R-:W-:-:S06]  /*10310*/  IMAD.U32 R3, RZ, RZ, UR7 ;  /* 0x00000007ff037e24 */ /* 0x000fcc000f8e00ff */
[----:B------:R2:W5:Y:S01]  /*10320*/  @P2 LDG.E R3, desc[UR12][R14.64] ;  /* 0x0000000c0e032981 */ /* 0x000562000c1e1900 */
[----:B01----:R-:W-:Y:S07]  /*10330*/  @P2 BRA `(.L_x_2626) ;  /* 0x0000000000142947 */ /* 0x003fee0003800000 */
[----:B------:R-:W-:Y:S05]  /*10340*/  @!P0 BRA `(.L_x_2626) ;  /* 0x0000000000108947 */ /* 0x000fea0003800000 */
[----:B------:R-:W-:Y:S02]  /*10350*/  ULDC.64 UR8, c[0x0][0x208] ;  /* 0x0000820000087ab9 */ /* 0x000fe40000000a00 */
[----:B------:R-:W3:Y:S04]  /*10360*/  LDG.E R6, desc[UR8][R8.64] ;  /* 0x0000000808067981 */ /* 0x000ee8000c1e1900 */
[----:B-----5:R-:W3:Y:S02]  /*10370*/  LDG.E R3, desc[UR8][R8.64+0x4] ;  /* 0x0000040808037981 */ /* 0x020ee4000c1e1900 */
[----:B---3--:R-:W-:-:S07]  /*10380*/  IMAD.IADD R3, R3, 0x1, -R6 ;  /* 0x0000000103037824 */ /* 0x008fce00078e0a06 */
.L_x_2626:
[----:B------:R-:W-:Y:S01]  /*10390*/  R2UR UR18, R219 ;  /* 0x00000000db1272ca */ /* 0x000fe200000e0000 */
[----:B------:R-:W-:Y:S01]  /*103a0*/  ULDC.64 UR12, c[0x0][0xb90] ;  /* 0x0002e400000c7ab9 */ /* 0x000fe20000000a00 */
[----:B------:R-:W-:Y:S01]  /*103b0*/  R2UR UR17, R23 ;  /* 0x00000000171172ca */ /* 0x000fe200000e0000 */
[----:B------:R-:W-:Y:S01]  /*103c0*/  USHF.R.S32.HI UR11, URZ, 0x1f, UR4 ;  /* 0x0000001f3f0b7899 */ /* 0x000fe20008011404 */
[----:B------:R-:W-:Y:S01]  /*103d0*/  R2UR UR16, R221 ;  /* 0x00000000dd1072ca */ /* 0x000fe200000e0000 */
[----:B------:R-:W-:Y:S01]  /*103e0*/  UMOV UR10, UR4 ;  /* 0x00000004000a7c82 */ /* 0x000fe20008000000 */
[----:B------:R-:W-:Y:S01]  /*103f0*/  R2UR UR15, R218 ;  /* 0x00000000da0f72ca */ /* 0x000fe200000e0000 */
[----:B------:R-:W-:Y:S01]  /*10400*/  IMAD R9, R220, 0x40, R18 ;  /* 0x00000040dc097824 */ /* 0x000fe200078e0212 */
[----:B------:R-:W0:Y:S01]  /*10410*/  @P1 LDC R17, c[0x0][0xbf0] ;  /* 0x0002fc00ff111b82 */ /* 0x000e220000000800 */
[----:B-----5:R-:W-:Y:S01]  /*10420*/  IMAD R81, R3, R76, RZ ;  /* 0x0000004c03517224 */ /* 0x020fe200078e02ff */
[----:B------:R-:W-:Y:S01]  /*10430*/  ULDC.64 UR20, c[0x0][0x208] ;  /* 0x0000820000147ab9 */ /* 0x000fe20000000a00 */
[----:B------:R-:W-:-:S02]  /*10440*/  IMAD.WIDE R4, R9, 0x2, R4 ;  /* 0x0000000209047825 */ /* 0x000fc400078e0204 */
[----:B------:R-:W-:Y:S02]  /*10450*/  USHF.R.S32.HI UR14, URZ, 0x1f, UR18 ;  /* 0x0000001f3f0e7899 */ /* 0x000fe40008011412 */
[----:B------:R-:W-:Y:S01]  /*10460*/  VIADD R10, R213, UR17 ;  /* 0x00000011d50a7c36 */ /* 0x000fe20008000000 */
[----:B------:R-:W-:Y:S01]  /*10470*/  UIMAD.WIDE.U32 UR8, UR18, UR12, UR10 ;  /* 0x0000000c120872a5 */ /* 0x000fe2000f8e000a */
[----:B------:R-:W-:Y:S01]  /*10480*/  IADD3 R29, P3, R4, 0x4000, RZ ;  /* 0x00004000041d7810 */ /* 0x000fe20007f7e0ff */
[----:B------:R-:W-:Y:S01]  /*10490*/  UIMAD UR7, UR14, UR12, URZ ;  /* 0x0000000c0e0772a4 */ /* 0x000fe2000f8e023f */
[----:B------:R-:W-:Y:S01]  /*104a0*/  @P1 IMAD.HI.U32 R6, R10, R11, RZ ;  /* 0x0000000b0a061227 */ /* 0x000fe200078e00ff */
[----:B------:R-:W-:Y:S01]  /*104b0*/  USEL UR16, UR16, URZ, !UP0 ;  /* 0x0000003f10107287 */ /* 0x000fe2000c000000 */
[----:B------:R-:W-:Y:S01]  /*104c0*/  LOP3.LUT R28, R29, 0x380, RZ, 0xc0, !PT ;  /* 0x000003801d1c7812 */ /* 0x000fe200078ec0ff */
[----:B------:R-:W-:Y:S01]  /*104d0*/  UIMAD UR7, UR18, UR13, UR7 ;  /* 0x0000000d120772a4 */ /* 0x000fe2000f8e0207 */
[----:B------:R-:W-:Y:S01]  /*104e0*/  IMAD.MOV.U32 R8, RZ, RZ, R10 ;  /* 0x000000ffff087224 */ /* 0x000fe200078e000a */
[----:B------:R-:W-:Y:S01]  /*104f0*/  @P1 SHF.R.U32.HI R8, RZ, R13, R6 ;  /* 0x0000000dff081219 */ /* 0x000fe20000011606 */
[----:B------:R-:W-:Y:S01]  /*10500*/  ULDC.64 UR12, c[0x0][0xb98] ;  /* 0x0002e600000c7ab9 */ /* 0x000fe20000000a00 */
[----:B------:R-:W-:Y:S01]  /*10510*/  UIADD3 UR9, UR9, UR7, URZ ;  /* 0x0000000709097290 */ /* 0x000fe2000fffe03f */
[----:B------:R-:W-:Y:S01]  /*10520*/  SHF.R.U64 R28, R28, 0x3, RZ ;  /* 0x000000031c1c7819 */ /* 0x000fe200000012ff */
[----:B------:R-:W-:Y:S01]  /*10530*/  USEL UR15, UR15, URZ, !UP0 ;  /* 0x0000003f0f0f7287 */ /* 0x000fe2000c000000 */
[--C-:B------:R-:W-:Y:S01]  /*10540*/  IMAD.MOV R11, RZ, RZ, -R8.reuse ;  /* 0x000000ffff0b7224 */ /* 0x100fe200078e0a08 */
[----:B------:R-:W-:Y:S01]  /*10550*/  UIMAD UR7, UR16, UR12, URZ ;  /* 0x0000000c100772a4 */ /* 0x000fe2000f8e023f */
[----:B------:R-:W-:Y:S01]  /*10560*/  SHF.R.S32.HI R9, RZ, 0x1f, R8 ;  /* 0x0000001fff097819 */ /* 0x000fe20000011408 */
[----:B------:R-:W-:Y:S01]  /*10570*/  UIMAD.WIDE.U32 UR8, UR15, UR12, UR8 ;  /* 0x0000000c0f0872a5 */ /* 0x000fe2000f8e0008 */
[----:B------:R-:W-:Y:S01]  /*10580*/  IMAD R11, R76, R11, R10 ;  /* 0x0000000b4c0b7224 */ /* 0x000fe200078e020a */
[----:B------:R-:W-:Y:S01]  /*10590*/  UIMAD UR7, UR15, UR13, UR7 ;  /* 0x0000000d0f0772a4 */ /* 0x000fe2000f8e0207 */
[----:B------:R-:W-:Y:S01]  /*105a0*/  LOP3.LUT R28, R28, R29, RZ, 0x3c, !PT ;  /* 0x0000001d1c1c7212 */ /* 0x000fe200078e3cff */
[----:B------:R-:W-:Y:S01]  /*105b0*/  IMAD.X R29, RZ, RZ, R5, P3 ;  /* 0x000000ffff1d7224 */ /* 0x000fe200018e0605 */
[----:B------:R-:W-:Y:S01]  /*105c0*/  IADD3 R45, P3, R4, 0xa000, RZ ;  /* 0x0000a000042d7810 */ /* 0x000fe20007f7e0ff */
[----:B--2---:R-:W-:Y:S01]  /*105d0*/  VIADD R14, R225, UR17 ;  /* 0x00000011e10e7c36 */ /* 0x004fe20008000000 */
[----:B------:R-:W-:Y:S01]  /*105e0*/  IADD3 R8, P0, R8, UR8, RZ ;  /* 0x0000000808087c10 */ /* 0x000fe2000ff1e0ff */
[----:B------:R-:W-:Y:S01]  /*105f0*/  IMAD.U32 R10, RZ, RZ, UR7 ;  /* 0x00000007ff0a7e24 */ /* 0x000fe2000f8e00ff */
[----:B------:R-:W-:Y:S01]  /*10600*/  SHF.R.S32.HI R6, RZ, 0x1f, R11 ;  /* 0x0000001fff067819 */ /* 0x000fe2000001140b */
[----:B------:R-:W-:Y:S01]  /*10610*/  ULDC.64 UR12, c[0x0][0xaa0] ;  /* 0x0002a800000c7ab9 */ /* 0x000fe20000000a00 */
[----:B------:R-:W-:-:S02]  /*10620*/  IADD3 R33, P2, R4, 0x5000, RZ ;  /* 0x0000500004217810 */ /* 0x000fc40007f5e0ff */
[----:B------:R-:W-:Y:S01]  /*10630*/  IADD3.X R9, R9, UR9, R10, P0, !PT ;  /* 0x0000000909097c10 */ /* 0x000fe200087fe40a */
[----:B------:R-:W-:Y:S01]  /*10640*/  ULDC.64 UR8, c[0x0][0xb88] ;  /* 0x0002e20000087ab9 */ /* 0x000fe20000000a00 */
[----:B------:R-:W-:Y:S01]  /*10650*/  LOP3.LUT R44, R45, 0x380, RZ, 0xc0, !PT ;  /* 0x000003802d2c7812 */ /* 0x000fe200078ec0ff */
[----:B------:R-:W-:Y:S01]  /*10660*/  IMAD R6, R6, UR8, RZ ;  /* 0x0000000806067c24 */ /* 0x000fe2000f8e02ff */
[----:B------:R-:W-:Y:S01]  /*10670*/  LOP3.LUT R32, R33, 0x380, RZ, 0xc0, !PT ;  /* 0x0000038021207812 */ /* 0x000fe200078ec0ff */
[C---:B------:R-:W-:Y:S01]  /*10680*/  IMAD.WIDE.U32 R8, R11.reuse, UR8, R8 ;  /* 0x000000080b087c25 */ /* 0x040fe2000f8e0008 */
[----:B------:R-:W-:Y:S02]  /*10690*/  SHF.R.U64 R44, R44, 0x3, RZ ;  /* 0x000000032c2c7819 */ /* 0x000fe400000012ff */
[----:B------:R-:W-:Y:S01]  /*106a0*/  SHF.R.U64 R32, R32, 0x3, RZ ;  /* 0x0000000320207819 */ /* 0x000fe200000012ff */
[----:B------:R-:W-:Y:S01]  /*106b0*/  IMAD R15, R11, UR9, R6 ;  /* 0x000000090b0f7c24 */ /* 0x000fe2000f8e0206 */
[----:B------:R-:W-:Y:S01]  /*106c0*/  ULDC.64 UR8, c[0x0][0xb50] ;  /* 0x0002d40000087ab9 */ /* 0x000fe20000000a00 */
[----:B------:R-:W-:Y:S01]  /*106d0*/  LOP3.LUT R44, R44, R45, RZ, 0x3c, !PT ;  /* 0x0000002d2c2c7212 */ /* 0x000fe200078e3cff */
[----:B------:R-:W-:Y:S01]  /*106e0*/  IMAD.X R45, RZ, RZ, R5, P3 ;  /* 0x000000ffff2d7224 */ /* 0x000fe200018e0605 */
[----:B------:R-:W-:Y:S01]  /*106f0*/  LEA R10, P0, R8, UR8, 0x2 ;  /* 0x00000008080a7c11 */ /* 0x000fe2000f8010ff */
[----:B------:R-:W-:Y:S01]  /*10700*/  IMAD.IADD R9, R9, 0x1, R15 ;  /* 0x0000000109097824 */ /* 0x000fe200078e020f */
[----:B------:R-:W-:Y:S01]  /*10710*/  IADD3 R13, P5, R4, 0x1000, RZ ;  /* 0x00001000040d7810 */ /* 0x000fe20007fbe0ff */
[----:B------:R-:W-:Y:S01]  /*10720*/  VIADD R6, R14, 0x8 ;  /* 0x000000080e067836 */ /* 0x000fe20000000000 */
[----:B------:R-:W-:Y:S01]  /*10730*/  IADD3 R21, P4, R4, 0x2000, RZ ;  /* 0x0000200004157810 */ /* 0x000fe20007f9e0ff */
[----:B------:R-:W-:Y:S01]  /*10740*/  SHFL.IDX PT, R46, R10, RZ, 0x1c1f ;  /* 0x001c1fff0a2e7589 */ /* 0x000fe200000e0000 */
[----:B------:R-:W-:-:S02]  /*10750*/  LEA.HI.X R11, R8, UR9, R9, 0x2, P0 ;  /* 0x00000009080b7c11 */ /* 0x000fc400080f1409 */
[----:B------:R-:W-:Y:S01]  /*10760*/  IADD3 R25, P0, R4, 0x3000, RZ ;  /* 0x0000300004197810 */ /* 0x000fe20007f1e0ff */
[----:B------:R-:W-:Y:S01]  /*10770*/  SHFL.IDX PT, R50, R10, 0x1, 0x1c1f ;  /* 0x003c1f000a327f89 */ /* 0x000fe200000e0000 */
[----:B------:R-:W-:Y:S01]  /*10780*/  LOP3.LUT R32, R32, R33, RZ, 0x3c, !PT ;  /* 0x0000002120207212 */ /* 0x000fe200078e3cff */
[----:B------:R-:W-:Y:S01]  /*10790*/  IMAD.X R33, RZ, RZ, R5, P2 ;  /* 0x000000ffff217224 */ /* 0x000fe200010e0605 */
[----:B------:R-:W-:Y:S01]  /*107a0*/  LOP3.LUT R24, R25, 0x380, RZ, 0xc0, !PT ;  /* 0x0000038019187812 */ /* 0x000fe200078ec0ff */
[----:B------:R-:W1:Y:S01]  /*107b0*/  SHFL.IDX PT, R47, R11, RZ, 0x1c1f ;  /* 0x001c1fff0b2f7589 */ /* 0x000e6200000e0000 */
[----:B------:R-:W-:Y:S02]  /*107c0*/  IADD3 R8, P3, R4, 0xf000, RZ ;  /* 0x0000f00004087810 */ /* 0x000fe40007f7e0ff */
[----:B------:R-:W-:Y:S01]  /*107d0*/  SHF.R.U64 R24, R24, 0x3, RZ ;  /* 0x0000000318187819 */ /* 0x000fe200000012ff */
[----:B------:R-:W2:Y:S01]  /*107e0*/  SHFL.IDX PT, R51, R11, 0x1, 0x1c1f ;  /* 0x003c1f000b337f89 */ /* 0x000ea200000e0000 */
[----:B------:R-:W-:-:S02]  /*107f0*/  IADD3 R49, P2, R4, 0xb000, RZ ;  /* 0x0000b00004317810 */ /* 0x000fc40007f5e0ff */
[----:B------:R-:W-:Y:S02]  /*10800*/  LOP3.LUT R12, R13, 0x380, RZ, 0xc0, !PT ;  /* 0x000003800d0c7812 */ /* 0x000fe400078ec0ff */
[----:B------:R-:W-:Y:S02]  /*10810*/  LOP3.LUT R20, R21, 0x380, RZ, 0xc0, !PT ;  /* 0x0000038015147812 */ /* 0x000fe400078ec0ff */
[----:B------:R-:W-:Y:S01]  /*10820*/  IADD3 R37, P6, R4, 0x6000, RZ ;  /* 0x0000600004257810 */ /* 0x000fe20007fde0ff */
[----:B------:R-:W-:Y:S01]  /*10830*/  UIMAD UR7, UR11, UR12, URZ ;  /* 0x0000000c0b0772a4 */ /* 0x000fe2000f8e023f */
[----:B------:R-:W-:Y:S01]  /*10840*/  LOP3.LUT R24, R24, R25, RZ, 0x3c, !PT ;  /* 0x0000001918187212 */ /* 0x000fe200078e3cff */
[--C-:B------:R-:W-:Y:S01]  /*10850*/  IMAD.X R25, RZ, RZ, R5.reuse, P0 ;  /* 0x000000ffff197224 */ /* 0x100fe200000e0605 */
[----:B------:R-:W-:Y:S01]  /*10860*/  IADD3 R57, P0, R4, 0x9000, RZ ;  /* 0x0000900004397810 */ /* 0x000fe20007f1e0ff */
[----:B------:R-:W-:Y:S01]  /*10870*/  UIMAD.WIDE.U32 UR8, UR4, UR12, URZ ;  /* 0x0000000c040872a5 */ /* 0x000fe2000f8e003f */
[----:B------:R-:W-:Y:S01]  /*10880*/  LOP3.LUT R3, R8, 0x380, RZ, 0xc0, !PT ;  /* 0x0000038008037812 */ /* 0x000fe200078ec0ff */
[----:B------:R-:W-:Y:S01]  /*10890*/  ULDC.64 UR10, c[0x0][0xae8] ;  /* 0x0002ba00000a7ab9 */ /* 0x000fe20000000a00 */
[----:B------:R-:W-:Y:S01]  /*108a0*/  LOP3.LUT R56, R57, 0x380, RZ, 0xc0, !PT ;  /* 0x0000038039387812 */ /* 0x000fe200078ec0ff */
[----:B------:R-:W-:Y:S01]  /*108b0*/  IMAD.X R53, RZ, RZ, R5, P3 ;  /* 0x000000ffff357224 */ /* 0x000fe200018e0605 */
[----:B------:R-:W-:-:S02]  /*108c0*/  LOP3.LUT R48, R49, 0x380, RZ, 0xc0, !PT ;  /* 0x0000038031307812 */ /* 0x000fc400078ec0ff */
[----:B------:R-:W-:Y:S02]  /*108d0*/  SHF.R.U64 R56, R56, 0x3, RZ ;  /* 0x0000000338387819 */ /* 0x000fe400000012ff */
[----:B------:R-:W-:Y:S02]  /*108e0*/  SHF.R.U64 R12, R12, 0x3, RZ ;  /* 0x000000030c0c7819 */ /* 0x000fe400000012ff */
[----:B------:R-:W-:Y:S02]  /*108f0*/  SHF.R.U64 R20, R20, 0x3, RZ ;  /* 0x0000000314147819 */ /* 0x000fe400000012ff */
[----:B------:R-:W-:Y:S02]  /*10900*/  SHF.R.U64 R3, R3, 0x3, RZ ;  /* 0x0000000303037819 */ /* 0x000fe400000012ff */
[----:B------:R-:W-:Y:S01]  /*10910*/  LOP3.LUT R56, R56, R57, RZ, 0x3c, !PT ;  /* 0x0000003938387212 */ /* 0x000fe200078e3cff */
[----:B------:R-:W-:Y:S01]  /*10920*/  IMAD.X R57, RZ, RZ, R5, P0 ;  /* 0x000000ffff397224 */ /* 0x000fe200000e0605 */
[----:B------:R-:W-:-:S02]  /*10930*/  SHF.R.U64 R48, R48, 0x3, RZ ;  /* 0x0000000330307819 */ /* 0x000fc400000012ff */
[----:B------:R-:W-:Y:S01]  /*10940*/  LOP3.LUT R12, R12, R13, RZ, 0x3c, !PT ;  /* 0x0000000d0c0c7212 */ /* 0x000fe200078e3cff */
[--C-:B------:R-:W-:Y:S01]  /*10950*/  IMAD.X R13, RZ, RZ, R5.reuse, P5 ;  /* 0x000000ffff0d7224 */ /* 0x100fe200028e0605 */
[----:B------:R-:W-:Y:S01]  /*10960*/  LOP3.LUT R20, R20, R21, RZ, 0x3c, !PT ;  /* 0x0000001514147212 */ /* 0x000fe200078e3cff */
[--C-:B------:R-:W-:Y:S01]  /*10970*/  IMAD.X R21, RZ, RZ, R5.reuse, P4 ;  /* 0x000000ffff157224 */ /* 0x100fe200020e0605 */
[----:B------:R-:W-:Y:S02]  /*10980*/  LOP3.LUT P0, RZ, R223, 0x3, RZ, 0xc0, !PT ;  /* 0x00000003dfff7812 */ /* 0x000fe4000780c0ff */
[C---:B------:R-:W-:Y:S02]  /*10990*/  IADD3 R41, P5, R4.reuse, 0x7000, RZ ;  /* 0x0000700004297810 */ /* 0x040fe40007fbe0ff */
[----:B------:R-:W-:Y:S02]  /*109a0*/  IADD3 R65, P4, R4, 0x8000, RZ ;  /* 0x0000800004417810 */ /* 0x000fe40007f9e0ff */
[----:B------:R-:W-:Y:S01]  /*109b0*/  LOP3.LUT R48, R48, R49, RZ, 0x3c, !PT ;  /* 0x0000003130307212 */ /* 0x000fe200078e3cff */
[----:B------:R-:W-:Y:S01]  /*109c0*/  IMAD.X R49, RZ, RZ, R5, P2 ;  /* 0x000000ffff317224 */ /* 0x000fe200010e0605 */
[----:B------:R-:W-:-:S02]  /*109d0*/  LOP3.LUT R52, R3, R8, RZ, 0x3c, !PT ;  /* 0x0000000803347212 */ /* 0x000fc400078e3cff */
[----:B------:R-:W3:Y:S01]  /*109e0*/  @P1 LDC R3, c[0x0][0xbec] ;  /* 0x0002fb00ff031b82 */ /* 0x000ee20000000800 */
[-C--:B------:R-:W-:Y:S02]  /*109f0*/  ISETP.GE.OR P2, PT, R14, R81.reuse, P0 ;  /* 0x000000510e00720c */ /* 0x080fe40000746670 */
[----:B------:R-:W-:Y:S02]  /*10a00*/  ISETP.GE.OR P0, PT, R6, R81, P0 ;  /* 0x000000510600720c */ /* 0x000fe40000706670 */
[----:B------:R-:W-:Y:S02]  /*10a10*/  LOP3.LUT R36, R37, 0x380, RZ, 0xc0, !PT ;  /* 0x0000038025247812 */ /* 0x000fe400078ec0ff */
[----:B------:R-:W-:Y:S02]  /*10a20*/  LOP3.LUT R40, R41, 0x380, RZ, 0xc0, !PT ;  /* 0x0000038029287812 */ /* 0x000fe400078ec0ff */
[----:B------:R-:W-:Y:S02]  /*10a30*/  LOP3.LUT R64, R65, 0x380, RZ, 0xc0, !PT ;  /* 0x0000038041407812 */ /* 0x000fe400078ec0ff */
[----:B------:R-:W-:-:S02]  /*10a40*/  LOP3.LUT R9, R4, 0x380, RZ, 0xc0, !PT ;  /* 0x0000038004097812 */ /* 0x000fc400078ec0ff */
[----:B------:R-:W-:Y:S01]  /*10a50*/  SHF.R.U64 R36, R36, 0x3, RZ ;  /* 0x0000000324247819 */ /* 0x000fe200000012ff */
[----:B------:R-:W-:Y:S01]  /*10a60*/  UIMAD UR7, UR4, UR13, UR7 ;  /* 0x0000000d040772a4 */ /* 0x000fe2000f8e0207 */
[----:B------:R-:W-:Y:S01]  /*10a70*/  SHF.R.U64 R40, R40, 0x3, RZ ;  /* 0x0000000328287819 */ /* 0x000fe200000012ff */
[----:B-1----:R-:W-:Y:S01]  /*10a80*/  @!P2 ST.E desc[UR20][R46.64], R2 ;  /* 0x000000022e00a985 */ /* 0x002fe2000c101914 */
[----:B------:R-:W-:Y:S02]  /*10a90*/  SHF.R.U64 R64, R64, 0x3, RZ ;  /* 0x0000000340407819 */ /* 0x000fe400000012ff */
[----:B------:R-:W-:Y:S01]  /*10aa0*/  SHF.R.U64 R9, R9, 0x3, RZ ;  /* 0x0000000309097819 */ /* 0x000fe200000012ff */
[----:B--2---:R1:W-:Y:S01]  /*10ab0*/  @!P0 ST.E desc[UR20][R50.64], R0 ;  /* 0x0000000032008985 */ /* 0x0043e2000c101914 */
[----:B------:R-:W-:Y:S01]  /*10ac0*/  LOP3.LUT R36, R36, R37, RZ, 0x3c, !PT ;  /* 0x0000002524247212 */ /* 0x000fe200078e3cff */
[--C-:B------:R-:W-:Y:S01]  /*10ad0*/  IMAD.X R37, RZ, RZ, R5.reuse, P6 ;  /* 0x000000ffff257224 */ /* 0x100fe200030e0605 */
[----:B------:R-:W-:Y:S01]  /*10ae0*/  LOP3.LUT R40, R40, R41, RZ, 0x3c, !PT ;  /* 0x0000002928287212 */ /* 0x000fe200078e3cff */
[--C-:B------:R-:W-:Y:S01]  /*10af0*/  IMAD.X R41, RZ, RZ, R5.reuse, P5 ;  /* 0x000000ffff297224 */ /* 0x100fe200028e0605 */
[----:B------:R-:W-:Y:S01]  /*10b00*/  LOP3.LUT R64, R64, R65, RZ, 0x3c, !PT ;  /* 0x0000004140407212 */ /* 0x000fe200078e3cff */
[----:B------:R-:W-:Y:S01]  /*10b10*/  IMAD.X R65, RZ, RZ, R5, P4 ;  /* 0x000000ffff417224 */ /* 0x000fe200020e0605 */
[C---:B------:R-:W-:Y:S01]  /*10b20*/  IADD3 R73, P6, R4.reuse, 0xc000, RZ ;  /* 0x0000c00004497810 */ /* 0x040fe20007fde0ff */
[----:B------:R-:W-:Y:S01]  /*10b30*/  UIADD3 UR9, UR9, UR7, URZ ;  /* 0x0000000709097290 */ /* 0x000fe2000fffe03f */
[C---:B------:R-:W-:Y:S01]  /*10b40*/  IADD3 R69, P5, R4.reuse, 0xd000, RZ ;  /* 0x0000d00004457810 */ /* 0x040fe20007fbe0ff */
[----:B------:R-:W-:Y:S01]  /*10b50*/  UIMAD UR4, UR14, UR10, URZ ;  /* 0x0000000a0e0472a4 */ /* 0x000fe2000f8e023f */
[----:B------:R-:W-:Y:S01]  /*10b60*/  IADD3 R61, P4, R4, 0xe000, RZ ;  /* 0x0000e000043d7810 */ /* 0x000fe20007f9e0ff */
[----:B-1----:R-:W-:Y:S01]  /*10b70*/  IMAD R0, R217, 0x20, R220 ;  /* 0x00000020d9007824 */ /* 0x002fe200078e02dc */
[----:B------:R-:W-:Y:S01]  /*10b80*/  LOP3.LUT R4, R9, R4, RZ, 0x3c, !PT ;  /* 0x0000000409047212 */ /* 0x000fe200078e3cff */
[----:B------:R-:W5:Y:S01]  /*10b90*/  LD.E.128 R12, desc[UR20][R12.64] ;  /* 0x000000140c0c7980 */ /* 0x000f62000c101d00 */
[----:B------:R-:W-:-:S02]  /*10ba0*/  LOP3.LUT R72, R73, 0x380, RZ, 0xc0, !PT ;  /* 0x0000038049487812 */ /* 0x000fc400078ec0ff */
[----:B------:R-:W-:Y:S01]  /*10bb0*/  LOP3.LUT R68, R69, 0x380, RZ, 0xc0, !PT ;  /* 0x0000038045447812 */ /* 0x000fe200078ec0ff */
[----:B------:R1:W5:Y:S01]  /*10bc0*/  LD.E.128 R8, desc[UR20][R4.64] ;  /* 0x0000001404087980 */ /* 0x000362000c101d00 */
[----:B------:R-:W-:Y:S01]  /*10bd0*/  LOP3.LUT R60, R61, 0x380, RZ, 0xc0, !PT ;  /* 0x000003803d3c7812 */ /* 0x000fe200078ec0ff */
[----:B------:R-:W-:Y:S01]  /*10be0*/  UIMAD UR4, UR18, UR11, UR4 ;  /* 0x0000000b120472a4 */ /* 0x000fe2000f8e0204 */
[----:B------:R-:W-:Y:S01]  /*10bf0*/  SHF.R.U64 R72, R72, 0x3, RZ ;  /* 0x0000000348487819 */ /* 0x000fe200000012ff */
[----:B------:R-:W-:Y:S01]  /*10c00*/  UIMAD.WIDE.U32 UR8, UR18, UR10, UR8 ;  /* 0x0000000a120872a5 */ /* 0x000fe2000f8e0008 */
[----:B------:R-:W-:Y:S01]  /*10c10*/  SHF.R.U64 R68, R68, 0x3, RZ ;  /* 0x0000000344447819 */ /* 0x000fe200000012ff */
[----:B------:R-:W5:Y:S01]  /*10c20*/  LD.E.128 R20, desc[UR20][R20.64] ;  /* 0x0000001414147980 */ /* 0x000f62000c101d00 */
[----:B------:R-:W-:Y:S01]  /*10c30*/  SHF.R.U64 R60, R60, 0x3, RZ ;  /* 0x000000033c3c7819 */ /* 0x000fe200000012ff */
[----:B------:R-:W-:Y:S01]  /*10c40*/  ULDC.64 UR10, c[0x0][0xaf0] ;  /* 0x0002bc00000a7ab9 */ /* 0x000fe20000000a00 */
[----:B-1----:R-:W-:Y:S01]  /*10c50*/  VIADD R4, R0, UR17 ;  /* 0x0000001100047c36 */ /* 0x002fe20008000000 */
[----:B------:R-:W-:Y:S01]  /*10c60*/  UIADD3 UR9, UR9, UR4, URZ ;  /* 0x0000000409097290 */ /* 0x000fe2000fffe03f */
[----:B------:R-:W-:Y:S01]  /*10c70*/  LOP3.LUT R72, R72, R73, RZ, 0x3c, !PT ;  /* 0x0000004948487212 */ /* 0x000fe200078e3cff */
[----:B------:R-:W5:Y:S01]  /*10c80*/  LD.E.128 R24, desc[UR20][R24.64] ;  /* 0x0000001418187980 */ /* 0x000f62000c101d00 */
[----:B---3--:R-:W-:Y:S01]  /*10c90*/  @P1 IMAD.HI.U32 R0, R4, R3, RZ ;  /* 0x0000000304001227 */ /* 0x008fe200078e00ff */
[----:B------:R-:W-:Y:S01]  /*10ca0*/  LOP3.LUT R68, R68, R69, RZ, 0x3c, !PT ;  /* 0x0000004544447212 */ /* 0x000fe200078e3cff */
[----:B------:R-:W-:Y:S01]  /*10cb0*/  UIMAD UR4, UR16, UR10, URZ ;  /* 0x0000000a100472a4 */ /* 0x000fe2000f8e023f */
[----:B------:R-:W-:Y:S01]  /*10cc0*/  LOP3.LUT R60, R60, R61, RZ, 0x3c, !PT ;  /* 0x0000003d3c3c7212 */ /* 0x000fe200078e3cff */
[--C-:B------:R-:W-:Y:S01]  /*10cd0*/  IMAD.X R73, RZ, RZ, R5.reuse, P6 ;  /* 0x000000ffff497224 */ /* 0x100fe200030e0605 */
[----:B------:R-:W5:Y:S01]  /*10ce0*/  LD.E.128 R28, desc[UR20][R28.64] ;  /* 0x000000141c1c7980 */ /* 0x000f62000c101d00 */
[----:B------:R-:W-:-:S02]  /*10cf0*/  IMAD.X R69, RZ, RZ, R5, P5 ;  /* 0x000000ffff457224 */ /* 0x000fc400028e0605 */
[----:B------:R-:W-:Y:S01]  /*10d00*/  IMAD.X R61, RZ, RZ, R5, P4 ;  /* 0x000000ffff3d7224 */ /* 0x000fe200020e0605 */
[----:B------:R-:W5:Y:S01]  /*10d10*/  LD.E.128 R32, desc[UR20][R32.64] ;  /* 0x0000001420207980 */ /* 0x000f62000c101d00 */
[----:B------:R-:W-:Y:S01]  /*10d20*/  IMAD.MOV.U32 R5, RZ, RZ, R4 ;  /* 0x000000ffff057224 */ /* 0x000fe200078e0004 */
[----:B0-----:R-:W-:Y:S01]  /*10d30*/  @P1 SHF.R.U32.HI R5, RZ, R17, R0 ;  /* 0x00000011ff051219 */ /* 0x001fe20000011600 */
[----:B------:R-:W-:Y:S01]  /*10d40*/  UIMAD UR4, UR15, UR11, UR4 ;  /* 0x0000000b0f0472a4 */ /* 0x000fe2000f8e0204 */
[----:B------:R-:W5:Y:S01]  /*10d50*/  LD.E.128 R36, desc[UR20][R36.64] ;  /* 0x0000001424247980 */ /* 0x000f62000c101d00 */
[----:B------:R-:W-:Y:S01]  /*10d60*/  UIMAD.WIDE.U32 UR8, UR15, UR10, UR8 ;  /* 0x0000000a0f0872a5 */ /* 0x000fe2000f8e0008 */
[--C-:B------:R-:W-:Y:S01]  /*10d70*/  SHF.R.S32.HI R0, RZ, 0x1f, R5.reuse ;  /* 0x0000001fff007819 */ /* 0x100fe20000011405 */
[----:B------:R-:W-:Y:S01]  /*10d80*/  IMAD.MOV R17, RZ, RZ, -R5 ;  /* 0x000000ffff117224 */ /* 0x000fe200078e0a05 */
[----:B------:R-:W-:Y:S01]  /*10d90*/  ULDC.64 UR10, c[0x0][0xae0] ;  /* 0x0002b800000a7ab9 */ /* 0x000fe20000000a00 */
[----:B------:R-:W-:Y:S01]  /*10da0*/  UIADD3 UR4, UR9, UR4, URZ ;  /* 0x0000000409047290 */ /* 0x000fe2000fffe03f */
[----:B------:R-:W5:Y:S01]  /*10db0*/  LD.E.128 R40, desc[UR20][R40.64] ;  /* 0x0000001428287980 */ /* 0x000f62000c101d00 */
[----:B------:R-:W-:-:S02]  /*10dc0*/  IMAD R0, R0, UR10, RZ ;  /* 0x0000000a00007c24 */ /* 0x000fc4000f8e02ff */
[----:B------:R-:W-:Y:S01]  /*10dd0*/  IMAD R17, R76, R17, R4 ;  /* 0x000000114c117224 */ /* 0x000fe200078e0204 */
[----:B------:R-:W5:Y:S01]  /*10de0*/  LD.E.128 R64, desc[UR20][R64.64] ;  /* 0x0000001440407980 */ /* 0x000f62000c101d00 */
[----:B------:R-:W-:Y:S02]  /*10df0*/  IMAD.U32 R3, RZ, RZ, UR9 ;  /* 0x00000009ff037e24 */ /* 0x000fe4000f8e00ff */
[----:B------:R-:W-:Y:S01]  /*10e00*/  IMAD.U32 R2, RZ, RZ, UR8 ;  /* 0x00000008ff027e24 */ /* 0x000fe2000f8e00ff */
[----:B------:R-:W5:Y:S01]  /*10e10*/  LD.E.128 R56, desc[UR20][R56.64] ;  /* 0x0000001438387980 */ /* 0x000f62000c101d00 */
[----:B------:R-:W-:Y:S01]  /*10e20*/  IMAD.U32 R3, RZ, RZ, UR4 ;  /* 0x00000004ff037e24 */ /* 0x000fe2000f8e00ff */
[----:B------:R-:W-:Y:S02]  /*10e30*/  ULDC.64 UR8, c[0x0][0xad8] ;  /* 0x0002b60000087ab9 */ /* 0x000fe40000000a00 */
[----:B------:R-:W5:Y:S01]  /*10e40*/  LD.E.128 R44, desc[UR20][R44.64] ;  /* 0x000000142c2c7980 */ /* 0x000f62000c101d00 */
[----:B------:R-:W-:-:S03]  /*10e50*/  IMAD R77, R5, UR11, R0 ;  /* 0x0000000b054d7c24 */ /* 0x000fc6000f8e0200 */
[----:B------:R-:W5:Y:S01]  /*10e60*/  LD.E.128 R48, desc[UR20][R48.64] ;  /* 0x0000001430307980 */ /* 0x000f62000c101d00 */
[----:B------:R-:W-:-:S03]  /*10e70*/  SHF.R.S32.HI R0, RZ, 0x1f, R17 ;  /* 0x0000001fff007819 */ /* 0x000fc60000011411 */
[----:B------:R-:W5:Y:S04]  /*10e80*/  LD.E.128 R72, desc[UR20][R72.64] ;  /* 0x0000001448487980 */ /* 0x000f68000c101d00 */
[----:B------:R-:W5:Y:S04]  /*10e90*/  LD.E.128 R68, desc[UR20][R68.64] ;  /* 0x0000001444447980 */ /* 0x000f68000c101d00 */
[----:B------:R-:W5:Y:S04]  /*10ea0*/  LD.E.128 R60, desc[UR20][R60.64] ;  /* 0x000000143c3c7980 */ /* 0x000f68000c101d00 */
[----:B------:R-:W5:Y:S01]  /*10eb0*/  LD.E.128 R52, desc[UR20][R52.64] ;  /* 0x0000001434347980 */ /* 0x000f62000c101d00 */
[----:B------:R-:W-:Y:S01]  /*10ec0*/  IMAD.WIDE.U32 R2, R5, UR10, R2 ;  /* 0x0000000a05027c25 */ /* 0x000fe2000f8e0002 */
[----:B------:R-:W-:Y:S01]  /*10ed0*/  @!PT LDS RZ, [RZ] ;  /* 0x00000000fffff984 */ /* 0x000fe20000000800 */
[----:B------:R-:W-:Y:S01]  /*10ee0*/  @!PT LDS RZ, [RZ] ;  /* 0x00000000fffff984 */ /* 0x000fe20000000800 */
[----:B------:R-:W-:Y:S01]  /*10ef0*/  @!PT LDS RZ, [RZ] ;  /* 0x00000000fffff984 */ /* 0x000fe20000000800 */
[----:B------:R-:W-:Y:S01]  /*10f00*/  @!PT LDS RZ, [RZ] ;  /* 0x00000000fffff984 */ /* 0x000fe20000000800 */
[----:B------:R0:W-:Y:S06]  /*10f10*/  MEMBAR.ALL.CTA ;  /* 0x0000000000007992 */ /* 0x0001ec0000008000 */
[----:B0-----:R-:W0:Y:S01]  /*10f20*/  FENCE.VIEW.ASYNC.S ;  /* 0x00000000000073c6 */ /* 0x001e220000000000 */
[----:B------:R-:W-:-:S02]  /*10f30*/  IMAD.IADD R3, R3, 0x1, R77 ;  /* 0x0000000103037824 */ /* 0x000fc400078e024d */
[----:B------:R-:W-:Y:S02]  /*10f40*/  IMAD R4, R0, UR8, RZ ;  /* 0x0000000800047c24 */ /* 0x000fe4000f8e02ff */
[----:B------:R-:W-:Y:S02]  /*10f50*/  VIADD R80, R220, UR17 ;  /* 0x00000011dc507c36 */ /* 0x000fe40008000000 */
[C---:B------:R-:W-:Y:S02]  /*10f60*/  IMAD R5, R17.reuse, UR9, R4 ;  /* 0x0000000911057c24 */ /* 0x040fe4000f8e0204 */
[----:B------:R-:W-:Y:S01]  /*10f70*/  IMAD.WIDE.U32 R2, R17, UR8, R2 ;  /* 0x0000000811027c25 */ /* 0x000fe2000f8e0002 */
[----:B------:R-:W-:Y:S01]  /*10f80*/  ISETP.GE.AND P2, PT, R80, R81, PT ;  /* 0x000000515000720c */ /* 0x000fe20003f46270 */
[----:B------:R-:W-:Y:S02]  /*10f90*/  ULDC.64 UR8, c[0x0][0xa80] ;  /* 0x0002a00000087ab9 */ /* 0x000fe40000000a00 */
[----:B------:R-:W-:Y:S01]  /*10fa0*/  VIADD R19, R19, 0x38820 ;  /* 0x0003882013137836 */ /* 0x000fe20000000000 */
[----:B------:R-:W-:Y:S01]  /*10fb0*/  LEA R6, P3, R2, UR8, 0x1 ;  /* 0x0000000802067c11 */ /* 0x000fe2000f8608ff */
[----:B------:R-:W-:-:S02]  /*10fc0*/  IMAD.IADD R3, R3, 0x1, R5 ;  /* 0x0000000103037824 */ /* 0x000fc400078e0205 */
[----:B------:R-:W-:Y:S01]  /*10fd0*/  VIADD R0, R80, 0x20 ;  /* 0x0000002050007836 */ /* 0x000fe20000000000 */
[----:B------:R-:W-:Y:S02]  /*10fe0*/  PRMT R19, RZ, 0x654, R19 ;  /* 0x00000654ff137816 */ /* 0x000fe40000000013 */
[----:B------:R-:W-:Y:S02]  /*10ff0*/  LEA.HI.X R17, R2, UR9, R3, 0x1, P3 ;  /* 0x0000000902117c11 */ /* 0x000fe400098f0c03 */
[-C--:B------:R-:W-:Y:S01]  /*11000*/  ISETP.GE.AND P1, PT, R0, R81.reuse, PT ;  /* 0x000000510000720c */ /* 0x080fe20003f26270 */
[----:B------:R-:W-:Y:S01]  /*11010*/  VIADD R0, R80, 0x40 ;  /* 0x0000004050007836 */ /* 0x000fe20000000000 */
[----:B0-----:R0:W-:Y:S01]  /*11020*/  SYNCS.ARRIVE.TRANS64.RED.A1T0 RZ, [R19+URZ], RZ ;  /* 0x000000ff13ff79a7 */ /* 0x0011e2000810043f */
[----:B------:R1:W2:Y:S01]  /*11030*/  SHFL.IDX PT, R79, R6, RZ, 0x181f ;  /* 0x00181fff064f7589 */ /* 0x0002a200000e0000 */
[----:B------:R-:W-:Y:S02]  /*11040*/  BSSY B1, `(.L_x_2627) ;  /* 0x0000016000017945 */ /* 0x000fe40003800000 */
[----:B------:R-:W-:Y:S01]  /*11050*/  ISETP.GE.AND P0, PT, R0, R81, PT ;  /* 0x000000510000720c */ /* 0x000fe20003f06270 */
[----:B0-----:R1:W0:Y:S01]  /*11060*/  SHFL.IDX PT, R19, R17, RZ, 0x181f ;  /* 0x00181fff11137589 */ /* 0x00122200000e0000 */
[----:B------:R-:W-:Y:S11]  /*11070*/  @P2 BRA `(.L_x_2628) ;  /* 0x0000000000482947 */ /* 0x000ff60003800000 */
[----:B------:R-:W-:Y:S01]  /*11080*/  ULDC UR4, c[0x0][0xac8] ;  /* 0x0002b20000047ab9 */ /* 0x000fe20000000800 */
[----:B------:R-:W-:Y:S01]  /*11090*/  ULDC.64 UR8, c[0x0][0x208] ;  /* 0x0000820000087ab9 */ /* 0x000fe20000000a00 */
[----:B------:R-:W-:Y:S02]  /*110a0*/  ISETP.GE.AND P5, PT, R18, UR4, PT ;  /* 0x0000000412007c0c */ /* 0x000fe4000bfa6270 */
[----:B------:R-:W-:Y:S02]  /*110b0*/  ISETP.GE.AND P4, PT, R215, UR4, PT ;  /* 0x00000004d7007c0c */ /* 0x000fe4000bf86270 */
[----:B------:R-:W-:Y:S02]  /*110c0*/  ISETP.GE.AND P3, PT, R214, UR4, PT ;  /* 0x00000004d6007c0c */ /* 0x000fe4000bf66270 */
[----:B------:R-:W-:-:S07]  /*110d0*/  ISETP.GE.AND P2, PT, R216, UR4, PT ;  /* 0x00000004d8007c0c */ /* 0x000fce000bf46270 */
[----:B--2---:R-:W-:-:S04]  /*110e0*/  @!P5 LEA R2, P6, R18, R79, 0x1 ;  /* 0x0000004f1202d211 */ /* 0x004fc800078c08ff */
[----:B0-----:R-:W-:Y:S02]  /*110f0*/  @!P5 LEA.HI.X R3, R18, R19, R231, 0x1, P6 ;  /* 0x000000131203d211 */ /* 0x001fe400030f0ce7 */
        /* <DEDUP_REMOVED lines=10> */
.L_x_2628:
[----:B------:R-:W-:Y:S05]  /*111a0*/  BSYNC B1 ;  /* 0x0000000000017941 */ /* 0x000fea0003800000 */
.L_x_2627:
        /* <DEDUP_REMOVED lines=22> */
.L_x_2630:
[----:B------:R-:W-:Y:S05]  /*11310*/  BSYNC B1 ;  /* 0x0000000000017941 */ /* 0x000fea0003800000 */
.L_x_2629:
        /* <DEDUP_REMOVED lines=22> */
.L_x_2632:
[----:B------:R-:W-:Y:S05]  /*11480*/  BSYNC B1 ;  /* 0x0000000000017941 */ /* 0x000fea0003800000 */
.L_x_2631:
[----:B------:R-:W-:Y:S01]  /*11490*/  VIADD R0, R80, 0x60 ;  /* 0x0000006050007836 */ /* 0x000fe20000000000 */
[----:B01-3--:R-:W3:Y:S04]  /*114a0*/  SHFL.IDX PT, R17, R17, 0x3, 0x181f ;  /* 0x00781f0011117f89 */ /* 0x00bee800000e0000 */
[----:B------:R-:W-:Y:S01]  /*114b0*/  ISETP.GE.AND P0, PT, R0, R81, PT ;  /* 0x000000510000720c */ /* 0x000fe20003f06270 */
[----:B----4-:R4:W0:-:S12]  /*114c0*/  SHFL.IDX PT, R11, R6, 0x3, 0x181f ;  /* 0x00781f00060b7f89 */ /* 0x01081800000e0000 */
[----:B----4-:R-:W-:Y:S05]  /*114d0*/  @P0 BRA `(.L_x_2633) ;  /* 0x0000000c00ec0947 */ /* 0x010fea0003800000 */
[----:B------:R-:W-:Y:S01]  /*114e0*/  ULDC UR4, c[0x0][0xac8] ;  /* 0x0002b20000047ab9 */ /* 0x000fe20000000800 */
[----:B------:R-:W-:Y:S01]  /*114f0*/  ULDC.64 UR8, c[0x0][0x208] ;  /* 0x0000820000087ab9 */ /* 0x000fe20000000a00 */
[----:B------:R-:W-:Y:S02]  /*11500*/  ISETP.GE.AND P3, PT, R18, UR4, PT ;  /* 0x0000000412007c0c */ /* 0x000fe4000bf66270 */
[----:B------:R-:W-:Y:S02]  /*11510*/  ISETP.GE.AND P4, PT, R215, UR4, PT ;  /* 0x00000004d7007c0c */ /* 0x000fe4000bf86270 */
[----:B------:R-:W-:-:S09]  /*11520*/  ISETP.GE.AND P5, PT, R214, UR4, PT ;  /* 0x00000004d6007c0c */ /* 0x000fd2000bfa6270 */
[CC--:B0-----:R-:W-:Y:S02]  /*11530*/  @!P3 LEA R2, P0, R18.reuse, R11.reuse, 0x1 ;  /* 0x0000000b1202b211 */ /* 0x0c1fe400078008ff */
[C---:B------:R-:W-:Y:S02]  /*11540*/  @!P4 LEA R4, P1, R215.reuse, R11, 0x1 ;  /* 0x0000000bd704c211 */ /* 0x040fe400078208ff */
[----:B---3--:R-:W-:Y:S02]  /*11550*/  @!P3 LEA.HI.X R3, R18, R17, R231, 0x1, P0 ;  /* 0x000000111203b211 */ /* 0x008fe400000f0ce7 */
        /* <DEDUP_REMOVED lines=13> */
.L_x_2625:
        /* <DEDUP_REMOVED lines=37> */
.L_x_2634:
        /* <DEDUP_REMOVED lines=50> */
.L_x_2636:
[----:B------:R-:W-:Y:S05]  /*11ba0*/  BSYNC B1 ;  /* 0x0000000000017941 */ /* 0x000fea0003800000 */
.L_x_2635:
        /* <DEDUP_REMOVED lines=13> */
[----:B------:R-:W-:Y:S02]  /*11c80*/  UIMAD.WIDE.U32 UR8, UR17, UR14, UR8 ;  /* 0x0000000e110872a5 */ /* 0x000fe4000f8e0008 */
        /* <DEDUP_REMOVED lines=24> */
[----:B------:R-:W-:Y:S02]  /*11e10*/  VIADD R6, R220, UR16 ;  /* 0x00000010dc067c36 */ /* 0x000fe40008000000 */
        /* <DEDUP_REMOVED lines=33> */
.L_x_2638:
[----:B------:R-:W-:Y:S05]  /*12030*/  BSYNC B1 ;  /* 0x0000000000017941 */ /* 0x000fea0003800000 */
.L_x_2637:
        /* <DEDUP_REMOVED lines=22> */
.L_x_2640:
[----:B------:R-:W-:Y:S05]  /*121a0*/  BSYNC B1 ;  /* 0x0000000000017941 */ /* 0x000fea0003800000 */
.L_x_2639:
        /* <DEDUP_REMOVED lines=22> */
.L_x_2642:
[----:B------:R-:W-:Y:S05]  /*12310*/  BSYNC B1 ;  /* 0x0000000000017941 */ /* 0x000fea0003800000 */
.L_x_2641:
        /* <DEDUP_REMOVED lines=23> */
.L_x_2633:
[----:B------:R-:W-:Y:S05]  /*12490*/  BSYNC B0 ;  /* 0x0000000000007941 */ /* 0x000fea0003800000 */
.L_x_2624:
[----:B------:R-:W-:Y:S02]  /*124a0*/  ULDC UR4, c[0x0][0xc3c] ;  /* 0x00030f0000047ab9 */ /* 0x000fe40000000800 */
[----:B------:R-:W-:-:S13]  /*124b0*/  ISETP.GE.AND P0, PT, R7, UR4, PT ;  /* 0x0000000407007c0c */ /* 0x000fda000bf06270 */
[----:B------:R-:W-:Y:S05]  /*124c0*/  @!P0 BRA `(.L_x_2643) ;  /* 0xfffffee800688947 */ /* 0x000fea000383ffff */
[----:B------:R-:W-:Y:S05]  /*124d0*/  EXIT ;  /* 0x000000000000794d */ /* 0x000fea0003800000 */
.L_x_2588:
[----:B------:R-:W-:-:S08]  /*124e0*/  NOP ;  /* 0x0000000000007918 */ /* 0x000fd00000000000 */
[----:B0-----:R-:W0:-:S00]  /*124f0*/  USETMAXREG.DEALLOC.CTAPOOL 0x18 ;  /* 0x00000018000079c8 */ /* 0x001e0000080e0500 */
[----:B0-----:R-:W-:Y:S01]  /*12500*/  LOP3.LUT R0, R0, 0x3, RZ, 0xc0, !PT ;  /* 0x0000000300007812 */ /* 0x001fe200078ec0ff */
[----:B------:R-:W-:-:S05]  /*12510*/  IMAD.MOV.U32 R5, RZ, RZ, RZ ;  /* 0x000000ffff057224 */ /* 0x000fca00078e00ff */
[----:B------:R-:W0:Y:S02]  /*12520*/  SHFL.IDX PT, R0, R0, RZ, 0x1f ;  /* 0x00001fff00007589 */ /* 0x000e2400000e0000 */
[----:B0-----:R-:W-:-:S04]  /*12530*/  ISETP.NE.AND P0, PT, R0, RZ, PT ;  /* 0x000000ff0000720c */ /* 0x001fc80003f05270 */
        /* <DEDUP_REMOVED lines=10> */
.L_x_2644:
        /* <DEDUP_REMOVED lines=43> */
.L_x_2650:
        /* <DEDUP_REMOVED lines=13> */
.L_x_2649:
[----:B------:R-:W-:Y:S05]  /*12960*/  BSYNC B0 ;  /* 0x0000000000007941 */ /* 0x000fea0003800000 */
.L_x_2648:
        /* <DEDUP_REMOVED lines=21> */
.L_x_2646:
        /* <DEDUP_REMOVED lines=21> */
.L_x_2651:
        /* <DEDUP_REMOVED lines=57> */
.L_x_2647:
[----:B------:R-:W-:Y:S02]  /*12fa0*/  IMAD.MOV.U32 R17, RZ, RZ, RZ ;  /* 0x000000ffff117224 */ /* 0x000fe400078e00ff */
[----:B------:R-:W-:Y:S02]  /*12fb0*/  IMAD.U32 R16, RZ, RZ, UR6 ;  /* 0x00000006ff107e24 */ /* 0x000fe4000f8e00ff */
[----:B------:R-:W-:-:S07]  /*12fc0*/  IMAD.MOV.U32 R18, RZ, RZ, RZ ;  /* 0x000000ffff127224 */ /* 0x000fce00078e00ff */
.L_x_2652:
[----:B------:R-:W-:-:S13]  /*12fd0*/  ISETP.NE.AND P0, PT, R0, RZ, PT ;  /* 0x000000ff0000720c */ /* 0x000fda0003f05270 */
[----:B------:R-:W1:Y:S01]  /*12fe0*/  @!P0 S2R R3, SR_CgaCtaId ;  /* 0x0000000000038919 */ /* 0x000e620000008800 */
[----:B------:R-:W-:-:S04]  /*12ff0*/  @!P0 MOV R0, 0x400 ;  /* 0x0000040000008802 */ /* 0x000fc80000000f00 */
[----:B-1----:R-:W-:-:S05]  /*13000*/  @!P0 LEA R0, R3, R0, 0x18 ;  /* 0x0000000003008211 */ /* 0x002fca00078ec0ff */
[----:B------:R2:W-:Y:S01]  /*13010*/  @!P0 STS.128 [R0+0x388d0], R16 ;  /* 0x0388d01000008388 */ /* 0x0005e20000000c00 */
[----:B------:R-:W-:Y:S06]  /*13020*/  BAR.ARV 0x5, 0x180 ;  /* 0x0146000000007b1d */ /* 0x000fec0000002000 */
.L_x_2645:
[----:B0-2---:R-:W-:Y:S01]  /*13030*/  IMAD.MOV.U32 R0, RZ, RZ, 0x1 ;  /* 0x00000001ff007424 */ /* 0x005fe200078e00ff */
        /* <DEDUP_REMOVED lines=34> */
.L_x_2766:
[----:B-1----:R-:W1:Y:S01]  /*13260*/  LDC.64 R2, c[0x0][0xc88] ;  /* 0x00032200ff027b82 */ /* 0x002e620000000a00 */
[----:B------:R-:W-:Y:S01]  /*13270*/  ULDC.64 UR4, c[0x0][0x208] ;  /* 0x0000820000047ab9 */ /* 0x000fe20000000a00 */
[----:B-1----:R-:W-:-:S05]  /*13280*/  IMAD.WIDE R2, R19, 0x4, R2 ;  /* 0x0000000413027825 */ /* 0x002fca00078e0202 */
[----:B--2---:R-:W2:Y:S01]  /*13290*/  LDG.E R12, desc[UR4][R2.64] ;  /* 0x00000004020c7981 */ /* 0x004ea2000c1e1900 */
[----:B------:R-:W-:Y:S05]  /*132a0*/  YIELD ;  /* 0x0000000000007946 */ /* 0x000fea0003800000 */
[----:B------:R-:W-:Y:S01]  /*132b0*/  ULDC.64 UR4, c[0x0][0xa28] ;  /* 0x00028a0000047ab9 */ /* 0x000fe20000000a00 */
[----:B----4-:R-:W-:Y:S01]  /*132c0*/  IMAD.MOV.U32 R0, RZ, RZ, RZ ;  /* 0x000000ffff007224 */ /* 0x010fe200078e00ff */
        /* <DEDUP_REMOVED lines=17> */
[----:B---3--:R-:W-:Y:S01]  /*133e0*/  IMAD.MOV.U32 R8, RZ, RZ, RZ ;  /* 0x000000ffff087224 */ /* 0x008fe200078e00ff */
        /* <DEDUP_REMOVED lines=34> */
.L_x_2654:
[----:B------:R-:W-:Y:S01]  /*13610*/  IMAD.MOV.U32 R2, RZ, RZ, R12 ;  /* 0x000000ffff027224 */ /* 0x000fe200078e000c */
[----:B------:R-:W-:Y:S01]  /*13620*/  ULDC.64 UR4, c[0x0][0xa20] ;  /* 0x0002880000047ab9 */ /* 0x000fe20000000a00 */
[----:B-----5:R-:W-:Y:S01]  /*13630*/  IMAD.IADD R3, R8, 0x1, R0 ;  /* 0x0000000108037824 */ /* 0x020fe200078e0200 */
[----:B------:R-:W-:Y:S02]  /*13640*/  ISETP.NE.U32.AND P1, PT, RZ, UR4, PT ;  /* 0x00000004ff007c0c */ /* 0x000fe4000bf25070 */
[----:B------:R3:W-:Y:S02]  /*13650*/  STL [R1+0x10], R2 ;  /* 0x0000100201007387 */ /* 0x0007e40000100800 */
[----:B------:R-:W-:Y:S02]  /*13660*/  ISETP.NE.AND.EX P1, PT, RZ, UR5, PT, P1 ;  /* 0x00000005ff007c0c */ /* 0x000fe4000bf25310 */
[----:B------:R3:W-:Y:S11]  /*13670*/  STL [R1+0x18], R3 ;  /* 0x0000180301007387 */ /* 0x0007f60000100800 */
[----:B---3--:R-:W-:Y:S05]  /*13680*/  @!P1 BRA `(.L_x_2655) ;  /* 0x0000000000149947 */ /* 0x008fea0003800000 */
[----:B------:R-:W-:Y:S01]  /*13690*/  IADD3 R6, P0, R11, UR4, RZ ;  /* 0x000000040b067c10 */ /* 0x000fe2000ff1e0ff */
[----:B------:R-:W-:-:S03]  /*136a0*/  ULDC.64 UR6, c[0x0][0x208] ;  /* 0x0000820000067ab9 */ /* 0x000fc60000000a00 */
[----:B------:R-:W-:-:S05]  /*136b0*/  IADD3.X R7, R10, UR5, RZ, P0, !PT ;  /* 0x000000050a077c10 */ /* 0x000fca00087fe4ff */
[----:B------:R3:W5:Y:S01]  /*136c0*/  LDG.E R6, desc[UR6][R6.64] ;  /* 0x0000000606067981 */ /* 0x000762000c1e1900 */
[----:B------:R-:W-:Y:S05]  /*136d0*/  BRA `(.L_x_2656) ;  /* 0x0000000000147947 */ /* 0x000fea0003800000 */
.L_x_2655:
[----:B------:R-:W-:Y:S05]  /*136e0*/  @!P0 BRA `(.L_x_2656) ;  /* 0x0000000000108947 */ /* 0x000fea0003800000 */
[----:B------:R-:W-:Y:S02]  /*136f0*/  ULDC.64 UR4, c[0x0][0x208] ;  /* 0x0000820000047ab9 */ /* 0x000fe40000000a00 */
[----:B------:R-:W3:Y:S04]  /*13700*/  LDG.E R6, desc[UR4][R4.64] ;  /* 0x0000000404067981 */ /* 0x000ee8000c1e1900 */
[----:B------:R-:W3:Y:S02]  /*13710*/  LDG.E R4, desc[UR4][R4.64+0x4] ;  /* 0x0000040404047981 */ /* 0x000ee4000c1e1900 */
[----:B---3--:R-:W-:-:S07]  /*13720*/  IMAD.IADD R6, R4, 0x1, -R6 ;  /* 0x0000000104067824 */ /* 0x008fce00078e0a06 */
.L_x_2656:
[----:B-----5:R-:W-:Y:S01]  /*13730*/  IMAD.IADD R6, R6, 0x1, -R0 ;  /* 0x0000000106067824 */ /* 0x020fe200078e0a00 */
[----:B------:R-:W-:Y:S01]  /*13740*/  BSSY B7, `(.L_x_2657) ;  /* 0x0000508000077945 */ /* 0x000fe20003800000 */
[----:B------:R-:W4:Y:S02]  /*13750*/  LDC R0, c[0x0][0x448] ;  /* 0x00011200ff007b82 */ /* 0x000f240000000800 */
[----:B----4-:R-:W-:Y:S01]  /*13760*/  ISETP.NE.AND P0, PT, R0, 0x1, PT ;  /* 0x000000010000780c */ /* 0x010fe20003f05270 */
[----:B------:R-:W-:-:S04]  /*13770*/  IMAD.SHL.U32 R0, R17, 0x80, RZ ;  /* 0x0000008011007824 */ /* 0x000fc800078e00ff */
[----:B------:R-:W-:-:S08]  /*13780*/  VIADD R0, R0, 0x7f ;  /* 0x0000007f00007836 */ /* 0x000fd00000000000 */
[----:B------:R-:W4:Y:S08]  /*13790*/  @P0 LDC R2, c[0x0][0x44c] ;  /* 0x00011300ff020b82 */ /* 0x000f300000000800 */
[----:B------:R-:W0:Y:S01]  /*137a0*/  @P0 LDC R3, c[0x0][0x450] ;  /* 0x00011400ff030b82 */ /* 0x000e220000000800 */
[----:B----4-:R-:W-:-:S05]  /*137b0*/  @P0 IMAD.HI.U32 R2, R0, R2, RZ ;  /* 0x0000000200020227 */ /* 0x010fca00078e00ff */
[----:B0-----:R-:W-:Y:S01]  /*137c0*/  @P0 SHF.R.U32.HI R0, RZ, R3, R2 ;  /* 0x00000003ff000219 */ /* 0x001fe20000011602 */
[C---:B------:R-:W-:Y:S01]  /*137d0*/  VIADD R2, R6.reuse, 0x4f ;  /* 0x0000004f06027836 */ /* 0x040fe20000000000 */
[----:B------:R-:W-:-:S03]  /*137e0*/  IADD3 R6, R6, 0x50, -R9 ;  /* 0x0000005006067810 */ /* 0x000fc60007ffe809 */
[----:B------:R-:W-:-:S04]  /*137f0*/  IMAD.HI R2, R2, 0x66666667, RZ ;  /* 0x6666666702027827 */ /* 0x000fc800078e02ff */
[----:B------:R-:W-:Y:S01]  /*13800*/  IMAD.IADD R0, R6, 0x1, R0 ;  /* 0x0000000106007824 */ /* 0x000fe200078e0200 */
[----:B------:R-:W-:-:S03]  /*13810*/  SHF.R.U32.HI R3, RZ, 0x1f, R2 ;  /* 0x0000001fff037819 */ /* 0x000fc60000011602 */
[----:B------:R-:W-:Y:S01]  /*13820*/  IMAD.HI R0, R0, 0x66666667, RZ ;  /* 0x6666666700007827 */ /* 0x000fe200078e02ff */
[----:B------:R-:W-:-:S04]  /*13830*/  LEA.HI.SX32 R3, R2, R3, 0x1b ;  /* 0x0000000302037211 */ /* 0x000fc800078fdaff */
[----:B------:R-:W-:-:S04]  /*13840*/  SHF.R.U32.HI R2, RZ, 0x1f, R0 ;  /* 0x0000001fff027819 */ /* 0x000fc80000011600 */
[----:B------:R-:W-:-:S04]  /*13850*/  LEA.HI.SX32 R2, R0, R2, 0x1b ;  /* 0x0000000200027211 */ /* 0x000fc800078fdaff */
[----:B------:R-:W-:-:S04]  /*13860*/  VIMNMX R4, R3, R2, PT ;  /* 0x0000000203047248 */ /* 0x000fc80003fe0100 */
[----:B------:R-:W-:Y:S01]  /*13870*/  ISETP.GT.AND P0, PT, R4, RZ, PT ;  /* 0x000000ff0400720c */ /* 0x000fe20003f04270 */
[----:B------:R0:W-:-:S12]  /*13880*/  STL [R1+0x2c], R4 ;  /* 0x00002c0401007387 */ /* 0x0001d80000100800 */
[----:B0-----:R-:W-:Y:S05]  /*13890*/  @P0 BRA `(.L_x_2658) ;  /* 0x0000000000480947 */ /* 0x001fea0003800000 */
[----:B------:R-:W0:Y:S02]  /*138a0*/  S2R R4, SR_TID.X ;  /* 0x0000000000047919 */ /* 0x000e240000002100 */
[----:B0-----:R-:W-:-:S04]  /*138b0*/  LOP3.LUT R4, R4, 0x7f, RZ, 0xc0, !PT ;  /* 0x0000007f04047812 */ /* 0x001fc800078ec0ff */
[----:B------:R-:W-:-:S13]  /*138c0*/  ISETP.NE.AND P0, PT, R4, RZ, PT ;  /* 0x000000ff0400720c */ /* 0x000fda0003f05270 */
[----:B------:R-:W-:Y:S05]  /*138d0*/  @P0 BRA `(.L_x_2659) ;  /* 0x0000004c00b80947 */ /* 0x000fea0003800000 */
[----:B------:R-:W0:Y:S01]  /*138e0*/  S2R R3, SR_LANEID ;  /* 0x0000000000037919 */ /* 0x000e220000000000 */
[----:B------:R-:W-:Y:S01]  /*138f0*/  VOTEU.ANY UR4, UPT, PT ;  /* 0x0000000000047886 */ /* 0x000fe200038e0100 */
[----:B------:R-:W-:Y:S01]  /*13900*/  ULDC.64 UR6, c[0x0][0x208] ;  /* 0x0000820000067ab9 */ /* 0x000fe20000000a00 */
[----:B------:R-:W0:Y:S08]  /*13910*/  FLO.U32 R0, UR4 ;  /* 0x0000000400007d00 */ /* 0x000e3000080e0000 */
[----:B------:R-:W4:Y:S01]  /*13920*/  POPC R5, UR4 ;  /* 0x0000000400057d09 */ /* 0x000f220008000000 */
[----:B0-----:R-:W-:-:S02]  /*13930*/  ISETP.EQ.U32.AND P0, PT, R0, R3, PT ;  /* 0x000000030000720c */ /* 0x001fc40003f02070 */
[----:B------:R-:W4:Y:S11]  /*13940*/  LDC.64 R2, c[0x0][0xc60] ;  /* 0x00031800ff027b82 */ /* 0x000f360000000a00 */
[----:B----4-:R-:W4:Y:S01]  /*13950*/  @P0 ATOMG.E.ADD.STRONG.GPU PT, R3, desc[UR6][R2.64], R5 ;  /* 0x00000005020309a8 */ /* 0x010f2200081ee1c6 */
[----:B------:R-:W0:Y:S02]  /*13960*/  S2R R4, SR_LTMASK ;  /* 0x0000000000047919 */ /* 0x000e240000003900 */
[----:B0-----:R-:W-:-:S04]  /*13970*/  LOP3.LUT R4, R4, UR4, RZ, 0xc0, !PT ;  /* 0x0000000404047c12 */ /* 0x001fc8000f8ec0ff */
[----:B---3--:R-:W0:Y:S01]  /*13980*/  POPC R7, R4 ;  /* 0x0000000400077309 */ /* 0x008e220000000000 */
[----:B----4-:R-:W0:Y:S02]  /*13990*/  SHFL.IDX PT, R0, R3, R0, 0x1f ;  /* 0x00001f0003007589 */ /* 0x010e2400000e0000 */
[----:B0-----:R-:W-:Y:S01]  /*139a0*/  IADD3 R16, R0, UR38, R7 ;  /* 0x0000002600107c10 */ /* 0x001fe2000fffe007 */
[----:B------:R-:W-:Y:S06]  /*139b0*/  BRA `(.L_x_2659) ;  /* 0x0000004c00807947 */ /* 0x000fec0003800000 */
.L_x_2658:
[----:B------:R-:W4:Y:S01]  /*139c0*/  LDL R0, [R1+0x4] ;  /* 0x0000040001007983 */ /* 0x000f220000100800 */
[----:B------:R-:W-:Y:S01]  /*139d0*/  BSSY B6, `(.L_x_2660) ;  /* 0x0000014000067945 */ /* 0x000fe20003800000 */
[----:B----4-:R-:W-:-:S05]  /*139e0*/  VIADD R0, R0, 0x24400 ;  /* 0x0002440000007836 */ /* 0x010fca0000000000 */
        /* <DEDUP_REMOVED lines=10> */
[----:B---3--:R-:W-:-:S02]  /*13a90*/  IMAD.U32 R7, RZ, RZ, UR9 ;  /* 0x00000009ff077e24 */ /* 0x008fc4000f8e00ff */
[----:B------:R-:W-:Y:S02]  /*13aa0*/  IMAD.U32 R10, RZ, RZ, UR4 ;  /* 0x00000004ff0a7e24 */ /* 0x000fe4000f8e00ff */
[----:B------:R-:W-:Y:S02]  /*13ab0*/  IMAD.U32 R11, RZ, RZ, UR5 ;  /* 0x00000005ff0b7e24 */ /* 0x000fe4000f8e00ff */
[----:B------:R-:W-:Y:S02]  /*13ac0*/  IMAD.MOV.U32 R8, RZ, RZ, 0x70 ;  /* 0x00000070ff087424 */ /* 0x000fe400078e00ff */
[----:B------:R-:W-:Y:S02]  /*13ad0*/  IMAD.MOV.U32 R12, RZ, RZ, 0x1 ;  /* 0x00000001ff0c7424 */ /* 0x000fe400078e00ff */
[----:B------:R-:W-:-:S07]  /*13ae0*/  IMAD.MOV.U32 R13, RZ, RZ, RZ ;  /* 0x000000ffff0d7224 */ /* 0x000fce00078e00ff */
[----:B------:R-:W-:-:S07]  /*13af0*/  LEPC R20, `(.L_x_2661) ;  /* 0x000000001014794e */ /* 0x000fce0000000000 */
[----:B012---:R-:W-:Y:S05]  /*13b00*/  CALL.ABS.NOINC R2 ;  /* 0x0000000002007343 */ /* 0x007fea0003c00000 */
.L_x_2661:
[----:B------:R-:W-:Y:S05]  /*13b10*/  BSYNC B6 ;  /* 0x0000000000067941 */ /* 0x000fea0003800000 */
.L_x_2660:
        /* <DEDUP_REMOVED lines=13> */
[----:B---3--:R-:W-:-:S02]  /*13bf0*/  IMAD.U32 R7, RZ, RZ, UR9 ;  /* 0x00000009ff077e24 */ /* 0x008fc4000f8e00ff */
[----:B------:R-:W-:Y:S02]  /*13c00*/  IMAD.U32 R10, RZ, RZ, UR4 ;  /* 0x00000004ff0a7e24 */ /* 0x000fe4000f8e00ff */
[----:B------:R-:W-:Y:S02]  /*13c10*/  IMAD.U32 R11, RZ, RZ, UR5 ;  /* 0x00000005ff0b7e24 */ /* 0x000fe4000f8e00ff */
[----:B------:R-:W-:Y:S02]  /*13c20*/  IMAD.MOV.U32 R8, RZ, RZ, 0x70 ;  /* 0x00000070ff087424 */ /* 0x000fe400078e00ff */
[----:B------:R-:W-:Y:S02]  /*13c30*/  IMAD.MOV.U32 R12, RZ, RZ, 0x1 ;  /* 0x00000001ff0c7424 */ /* 0x000fe400078e00ff */
[----:B0-----:R-:W-:-:S07]  /*13c40*/  IMAD.MOV.U32 R13, RZ, RZ, RZ ;  /* 0x000000ffff0d7224 */ /* 0x001fce00078e00ff */
[----:B------:R-:W-:-:S07]  /*13c50*/  LEPC R20, `(.L_x_2664) ;  /* 0x000000001014794e */ /* 0x000fce0000000000 */
[----:B-12-4-:R-:W-:Y:S05]  /*13c60*/  CALL.ABS.NOINC R2 ;  /* 0x0000000002007343 */ /* 0x016fea0003c00000 */
.L_x_2664:
        /* <DEDUP_REMOVED lines=16> */
.L_x_2663:
[----:B------:R-:W-:Y:S05]  /*13d70*/  BSYNC B6 ;  /* 0x0000000000067941 */ /* 0x000fea0003800000 */
.L_x_2662:
[----:B------:R-:W4:Y:S01]  /*13d80*/  LDL.LU R2, [R1] ;  /* 0x0000000001027983 */ /* 0x000f220000300800 */
[----:B------:R-:W-:-:S03]  /*13d90*/  ULDC.64 UR4, c[0x0][0x9f8] ;  /* 0x00027e0000047ab9 */ /* 0x000fc60000000a00 */
[----:B------:R-:W5:Y:S04]  /*13da0*/  LDL.LU R4, [R1+0xc] ;  /* 0x00000c0001047983 */ /* 0x000f680000300800 */
[----:B---3--:R-:W3:Y:S01]  /*13db0*/  LDL R7, [R1+0x10] ;  /* 0x0000100001077983 */ /* 0x008ee20000100800 */
[----:B------:R-:W-:Y:S01]  /*13dc0*/  ISETP.NE.U32.AND P0, PT, RZ, UR4, PT ;  /* 0x00000004ff007c0c */ /* 0x000fe2000bf05070 */
[----:B------:R-:W-:Y:S02]  /*13dd0*/  ULDC.64 UR6, c[0x0][0x208] ;  /* 0x0000820000067ab9 */ /* 0x000fe40000000a00 */
[----:B------:R-:W2:Y:S01]  /*13de0*/  LDL R0, [R1+0x2c] ;  /* 0x00002c0001007983 */ /* 0x000ea20000100800 */
[----:B------:R-:W-:-:S13]  /*13df0*/  ISETP.NE.AND.EX P0, PT, RZ, UR5, PT, P0 ;  /* 0x00000005ff007c0c */ /* 0x000fda000bf05300 */
[----:B----4-:R-:W-:-:S04]  /*13e00*/  @P0 IADD3 R2, P1, R2, UR4, RZ ;  /* 0x0000000402020c10 */ /* 0x010fc8000ff3e0ff */
[----:B-----5:R-:W-:Y:S01]  /*13e10*/  @P0 IADD3.X R3, R4, UR5, RZ, P1, !PT ;  /* 0x0000000504030c10 */ /* 0x020fe20008ffe4ff */
[----:B------:R-:W-:-:S04]  /*13e20*/  ULDC.64 UR4, c[0x0][0xa08] ;  /* 0x0002820000047ab9 */ /* 0x000fc80000000a00 */
[----:B---3--:R0:W3:Y:S02]  /*13e30*/  @P0 LDG.E R7, desc[UR6][R2.64] ;  /* 0x0000000602070981 */ /* 0x0080e4000c1e1900 */
[----:B0-----:R-:W0:Y:S01]  /*13e40*/  LDC.64 R2, c[0x0][0x418] ;  /* 0x00010600ff027b82 */ /* 0x001e220000000a00 */
[----:B--2---:R-:W-:Y:S01]  /*13e50*/  VIADD R4, R0, 0xffffffff ;  /* 0xffffffff00047836 */ /* 0x004fe20000000000 */
[----:B---3--:R-:W-:Y:S01]  /*13e60*/  SHF.R.S32.HI R8, RZ, 0x1f, R7 ;  /* 0x0000001fff087819 */ /* 0x008fe20000011407 */
[----:B------:R2:W-:Y:S04]  /*13e70*/  @P0 STL [R1+0x10], R7 ;  /* 0x0000100701000387 */ /* 0x0005e80000100800 */
        /* <DEDUP_REMOVED lines=10> */
.L_x_2782:
[----:B------:R-:W-:Y:S01]  /*13f20*/  PLOP3.LUT P1, PT, PT, PT, PT, 0x8, 0x0 ;  /* 0x000000000000781c */ /* 0x000fe20003f2e170 */
[----:B------:R3:W-:Y:S01]  /*13f30*/  STL [R1], R0 ;  /* 0x0000000001007387 */ /* 0x0007e20000100800 */
[----:B--2---:R-:W-:-:S03]  /*13f40*/  ISETP.NE.AND P0, PT, R14, RZ, PT ;  /* 0x000000ff0e00720c */ /* 0x004fc60003f05270 */
[----:B------:R2:W-:Y:S01]  /*13f50*/  STL [R1+0xc], R4 ;  /* 0x00000c0401007387 */ /* 0x0005e20000100800 */
[----:B---3--:R-:W-:-:S05]  /*13f60*/  P2R R0, PR, RZ, 0x2 ;  /* 0x00000002ff007803 */ /* 0x008fca0000000000 */
[----:B------:R2:W-:Y:S04]  /*13f70*/  STL [R1+0x20], R0 ;  /* 0x0000200001007387 */ /* 0x0005e80000100800 */
[----:B------:R-:W-:Y:S05]  /*13f80*/  @P0 BRA `(.L_x_2666) ;  /* 0x00000004005c0947 */ /* 0x000fea0003800000 */
[----:B------:R-:W-:-:S03]  /*13f90*/  UMOV UR4, 0xffffffff ;  /* 0xffffffff00047882 */ /* 0x000fc60000000000 */
[----:B------:R-:W-:Y:S05]  /*13fa0*/  BRA.DIV UR4, `(.L_x_2667) ;  /* 0x0000005e040c7947 */ /* 0x000fea000b800000 */
[----:B------:R-:W-:-:S13]  /*13fb0*/  ELECT P6, URZ, PT ;  /* 0x00000000003f782f */ /* 0x000fda00038c0000 */
.L_x_2785:
[----:B------:R-:W-:Y:S05]  /*13fc0*/  @!P6 BRA `(.L_x_2666) ;  /* 0x00000004004ce947 */ /* 0x000fea0003800000 */
[----:B------:R-:W-:-:S04]  /*13fd0*/  ISETP.NE.U32.AND P0, PT, R2, RZ, PT ;  /* 0x000000ff0200720c */ /* 0x000fc80003f05070 */
[----:B------:R-:W-:-:S13]  /*13fe0*/  ISETP.NE.AND.EX P0, PT, R3, RZ, PT, P0 ;  /* 0x000000ff0300720c */ /* 0x000fda0003f05300 */
[----:B------:R-:W-:Y:S05]  /*13ff0*/  @!P0 BRA `(.L_x_2668) ;  /* 0x0000000000588947 */ /* 0x000fea0003800000 */
[----:B------:R-:W3:Y:S01]  /*14000*/  LDC R6, c[0x0][0x43c] ;  /* 0x00010f00ff067b82 */ /* 0x000ee20000000800 */
[----:B-1----:R-:W-:Y:S01]  /*14010*/  IMAD.MOV.U32 R9, RZ, RZ, R4 ;  /* 0x000000ffff097224 */ /* 0x002fe200078e0004 */
[----:B------:R-:W-:Y:S01]  /*14020*/  ULDC.64 UR4, c[0x0][0x428] ;  /* 0x00010a0000047ab9 */ /* 0x000fe20000000a00 */
[----:B------:R-:W-:Y:S02]  /*14030*/  ULDC.64 UR6, c[0x0][0x208] ;  /* 0x0000820000067ab9 */ /* 0x000fe40000000a00 */
[----:B--2---:R-:W-:Y:S01]  /*14040*/  IMAD.MOV.U32 R0, RZ, RZ, R9 ;  /* 0x000000ffff007224 */ /* 0x004fe200078e0009 */
[----:B---3--:R-:W-:-:S13]  /*14050*/  ISETP.NE.AND P0, PT, R6, 0x1, PT ;  /* 0x000000010600780c */ /* 0x008fda0003f05270 */
[----:B0-----:R-:W0:Y:S02]  /*14060*/  @P0 LDC.64 R4, c[0x0][0x440] ;  /* 0x00011000ff040b82 */ /* 0x001e240000000a00 */
[----:B0-----:R-:W-:-:S05]  /*14070*/  @P0 IMAD.HI.U32 R4, R9, R4, RZ ;  /* 0x0000000409040227 */ /* 0x001fca00078e00ff */
        /* <DEDUP_REMOVED lines=12> */
[----:B------:R-:W2:Y:S04]  /*14140*/  LDG.E R0, desc[UR6][R2.64] ;  /* 0x0000000602007981 */ /* 0x000ea8000c1e1900 */
[----:B--2---:R3:W-:Y:S02]  /*14150*/  STL [R1], R0 ;  /* 0x0000000001007387 */ /* 0x0047e40000100800 */
.L_x_2668:
[----:B------:R-:W4:Y:S04]  /*14160*/  LDL R7, [R1+0x4] ;  /* 0x0000040001077983 */ /* 0x000f280000100800 */
[----:B--23--:R-:W4:Y:S04]  /*14170*/  LDL R0, [R1+0x8] ;  /* 0x0000080001007983 */ /* 0x00cf280000100800 */
[----:B------:R-:W2:Y:S01]  /*14180*/  LDL R2, [R1+0x14] ;  /* 0x0000140001027983 */ /* 0x000ea20000100800 */
[----:B----4-:R-:W-:Y:S01]  /*14190*/  IMAD R0, R0, 0x8, R7 ;  /* 0x0000000800007824 */ /* 0x010fe200078e0207 */
[----:B--2---:R-:W-:-:S04]  /*141a0*/  SHF.L.U32 R2, R2, 0x1f, RZ ;  /* 0x0000001f02027819 */ /* 0x004fc800000006ff */
[----:B------:R-:W2:Y:S02]  /*141b0*/  SYNCS.PHASECHK.TRANS64.TRYWAIT P0, [R0+URZ+0x38840], R2 ;  /* 0x03884002000075a7 */ /* 0x000ea4000800017f */
[----:B--2---:R-:W-:Y:S05]  /*141c0*/  @!P0 BRA `(.L_x_2669) ;  /* 0x0000005800a48947 */ /* 0x004fea0003800000 */
.L_x_2786:
        /* <DEDUP_REMOVED lines=11> */
.L_x_2670:
[----:B------:R-:W3:Y:S04]  /*14280*/  LDL R6, [R1+0x4] ;  /* 0x0000040001067983 */ /* 0x000ee80000100800 */
[----:B0-----:R-:W3:Y:S04]  /*14290*/  LDL R5, [R1+0x8] ;  /* 0x0000080001057983 */ /* 0x001ee80000100800 */
[----:B------:R-:W4:Y:S04]  /*142a0*/  LDL R4, [R1+0xc] ;  /* 0x00000c0001047983 */ /* 0x000f280000100800 */
[----:B------:R-:W5:Y:S04]  /*142b0*/  LDL R3, [R1+0x18] ;  /* 0x0000180001037983 */ /* 0x000f680000100800 */
[----:B--2---:R-:W2:Y:S01]  /*142c0*/  LDL R2, [R1] ;  /* 0x0000000001027983 */ /* 0x004ea20000100800 */
        /* <DEDUP_REMOVED lines=9> */
[----:B---3--:R-:W-:Y:S01]  /*14360*/  IMAD R0, R5, 0xa000, R6 ;  /* 0x0000a00005007824 */ /* 0x008fe200078e0206 */
[----:B----4-:R-:W-:-:S04]  /*14370*/  R2UR UR11, R4 ;  /* 0x00000000040b72ca */ /* 0x010fc800000e0000 */
[----:B------:R-:W-:Y:S02]  /*14380*/  R2UR UR14, R0 ;  /* 0x00000000000e72ca */ /* 0x000fe400000e0000 */
[----:B-----5:R-:W-:Y:S02]  /*14390*/  R2UR UR5, R3 ;  /* 0x00000000030572ca */ /* 0x020fe400000e0000 */
[----:B------:R-:W-:Y:S02]  /*143a0*/  P2R R0, PR, RZ, 0x1 ;  /* 0x00000001ff007803 */ /* 0x000fe40000000000 */
[----:B--2---:R-:W-:-:S03]  /*143b0*/  R2UR UR13, R2 ;  /* 0x00000000020d72ca */ /* 0x004fc600000e0000 */
        /* <DEDUP_REMOVED lines=9> */
[----:B0-----:R-:W-:Y:S01]  /*14450*/  UMOV UR8, UR15 ;  /* 0x0000000f00087c82 */ /* 0x001fe20008000000 */
[----:B------:R-:W-:Y:S02]  /*14460*/  UMOV UR10, UR16 ;  /* 0x00000010000a7c82 */ /* 0x000fe40008000000 */
[----:B------:R0:W-:Y:S02]  /*14470*/  UTMALDG.4D [UR8], [UR4], desc[UR6] ;  /* 0x00000608040075b4 */ /* 0x0001e40008019000 */
[----:B0-----:R-:W-:Y:S01]  /*14480*/  UMOV UR8, UR17 ;  /* 0x0000001100087c82 */ /* 0x001fe20008000000 */
[----:B------:R-:W-:Y:S01]  /*14490*/  UMOV UR10, UR14 ;  /* 0x0000000e000a7c82 */ /* 0x000fe20008000000 */
[----:B------:R-:W-:Y:S01]  /*144a0*/  UMOV UR14, 0xc0 ;  /* 0x000000c0000e7882 */ /* 0x000fe20000000000 */
[----:B------:R0:W-:Y:S02]  /*144b0*/  UTMALDG.4D [UR8], [UR4], desc[UR6] ;  /* 0x00000608040075b4 */ /* 0x0001e40008019000 */
[----:B0-----:R-:W-:Y:S01]  /*144c0*/  UMOV UR8, UR18 ;  /* 0x0000001200087c82 */ /* 0x001fe20008000000 */
[----:B------:R-:W-:-:S02]  /*144d0*/  UMOV UR10, UR14 ;  /* 0x0000000e000a7c82 */ /* 0x000fc40008000000 */
[----:B------:R3:W-:Y:S02]  /*144e0*/  UTMALDG.4D [UR8], [UR4], desc[UR6] ;  /* 0x00000608040075b4 */ /* 0x0007e40008019000 */
[----:B---3--:R-:W-:Y:S01]  /*144f0*/  NOP ;  /* 0x0000000000007918 */ /* 0x008fe20000000000 */
.L_x_2666:
[----:B------:R-:W3:Y:S04]  /*14500*/  LDL R2, [R1+0x4] ;  /* 0x0000040001027983 */ /* 0x000ee80000100800 */
[----:B------:R-:W4:Y:S04]  /*14510*/  LDL.LU R3, [R1+0x30] ;  /* 0x0000300001037983 */ /* 0x000f280000300800 */
[----:B0-----:R-:W5:Y:S04]  /*14520*/  LDL.LU R5, [R1+0x28] ;  /* 0x0000280001057983 */ /* 0x001f680000300800 */
        /* <DEDUP_REMOVED lines=8> */
[----:B---3--:R-:W-:Y:S01]  /*145b0*/  VIADD R2, R2, 0x14400 ;  /* 0x0001440002027836 */ /* 0x008fe20000000000 */
[----:B----4-:R-:W-:-:S04]  /*145c0*/  SHF.R.S32.HI R0, RZ, 0x1f, R3 ;  /* 0x0000001fff007819 */ /* 0x010fc80000011403 */
        /* <DEDUP_REMOVED lines=9> */
[----:B0-----:R-:W-:Y:S01]  /*14660*/  IMAD.IADD R2, R3, 0x1, R0 ;  /* 0x0000000103027824 */ /* 0x001fe200078e0200 */
        /* <DEDUP_REMOVED lines=20> */
.L_x_2672:
[----:B------:R-:W-:Y:S05]  /*147b0*/  BSYNC B6 ;  /* 0x0000000000067941 */ /* 0x000fea0003800000 */
.L_x_2671:
[----:B--2---:R-:W2:Y:S01]  /*147c0*/  LDL.LU R5, [R1+0x30] ;  /* 0x0000300001057983 */ /* 0x004ea20000300800 */
[----:B------:R-:W-:Y:S01]  /*147d0*/  ULDC.64 UR4, c[0x0][0x2d8] ;  /* 0x0000b60000047ab9 */ /* 0x000fe20000000a00 */
[----:B------:R-:W0:Y:S01]  /*147e0*/  LDC R7, c[0x0][0x448] ;  /* 0x00011200ff077b82 */ /* 0x000e220000000800 */
[----:B------:R-:W-:Y:S01]  /*147f0*/  ULDC.64 UR6, c[0x0][0x280] ;  /* 0x0000a00000067ab9 */ /* 0x000fe20000000a00 */
[----:B------:R-:W2:Y:S04]  /*14800*/  LDL.LU.64 R2, [R1+0x40] ;  /* 0x0000400001027983 */ /* 0x000ea80000300a00 */
[----:B------:R-:W3:Y:S04]  /*14810*/  LDL.LU R0, [R1+0x38] ;  /* 0x0000380001007983 */ /* 0x000ee80000300800 */
[----:B------:R-:W4:Y:S04]  /*14820*/  LDL.LU R6, [R1+0x4c] ;  /* 0x00004c0001067983 */ /* 0x000f280000300800 */
[----:B------:R-:W4:Y:S01]  /*14830*/  LDL.LU R4, [R1+0x28] ;  /* 0x0000280001047983 */ /* 0x000f220000300800 */
[----:B------:R-:W1:Y:S01]  /*14840*/  S2R R8, SR_TID.X ;  /* 0x0000000000087919 */ /* 0x000e620000002100 */
[----:B------:R-:W1:Y:S01]  /*14850*/  S2R R10, SR_TID.X ;  /* 0x00000000000a7919 */ /* 0x000e620000002100 */
[----:B0-----:R-:W-:Y:S01]  /*14860*/  ISETP.NE.AND P0, PT, R7, 0x1, PT ;  /* 0x000000010700780c */ /* 0x001fe20003f05270 */
[----:B-1----:R-:W-:-:S02]  /*14870*/  IMAD.SHL.U32 R8, R8, 0x8, RZ ;  /* 0x0000000808087824 */ /* 0x002fc400078e00ff */
[----:B------:R-:W-:-:S03]  /*14880*/  IMAD.SHL.U32 R9, R10, 0x8, RZ ;  /* 0x000000080a097824 */ /* 0x000fc600078e00ff */
[----:B------:R-:W-:-:S04]  /*14890*/  LOP3.LUT R8, R8, 0x38, RZ, 0xc0, !PT ;  /* 0x0000003808087812 */ /* 0x000fc800078ec0ff */
[C---:B------:R-:W-:Y:S02]  /*148a0*/  LOP3.LUT R12, R8.reuse, 0x40, RZ, 0xfc, !PT ;  /* 0x00000040080c7812 */ /* 0x040fe400078efcff */
[C---:B------:R-:W-:Y:S02]  /*148b0*/  LOP3.LUT R11, R8.reuse, 0x80, RZ, 0xfc, !PT ;  /* 0x00000080080b7812 */ /* 0x040fe400078efcff */
[----:B------:R-:W-:Y:S02]  /*148c0*/  LOP3.LUT R8, R8, 0xc0, RZ, 0xfc, !PT ;  /* 0x000000c008087812 */ /* 0x000fe400078efcff */
[----:B------:R-:W-:Y:S01]  /*148d0*/  LOP3.LUT R9, R9, 0x38, RZ, 0xc0, !PT ;  /* 0x0000003809097812 */ /* 0x000fe200078ec0ff */
[----:B--2---:R-:W-:Y:S02]  /*148e0*/  IMAD.MOV.U32 R3, RZ, RZ, R5 ;  /* 0x000000ffff037224 */ /* 0x004fe400078e0005 */
[----:B------:R-:W0:Y:S01]  /*148f0*/  S2R R5, SR_TID.X ;  /* 0x0000000000057919 */ /* 0x000e220000002100 */
[----:B---3--:R-:W-:-:S02]  /*14900*/  IMAD R0, R0, UR4, RZ ;  /* 0x0000000400007c24 */ /* 0x008fc4000f8e02ff */
[----:B------:R-:W-:-:S04]  /*14910*/  IMAD.WIDE.U32 R2, R18, UR4, R2 ;  /* 0x0000000412027c25 */ /* 0x000fc8000f8e0002 */
[----:B------:R-:W-:Y:S01]  /*14920*/  IMAD R0, R18, UR5, R0 ;  /* 0x0000000512007c24 */ /* 0x000fe2000f8e0200 */
[----:B------:R-:W-:-:S03]  /*14930*/  ULDC.64 UR4, c[0x0][0x2e0] ;  /* 0x0000b80000047ab9 */ /* 0x000fc60000000a00 */
[----:B------:R-:W-:Y:S02]  /*14940*/  IMAD.IADD R3, R3, 0x1, R0 ;  /* 0x0000000103037824 */ /* 0x000fe400078e0200 */
[----:B----4-:R-:W-:Y:S02]  /*14950*/  IMAD R0, R6, UR4, RZ ;  /* 0x0000000406007c24 */ /* 0x010fe4000f8e02ff */
[C---:B------:R-:W-:Y:S01]  /*14960*/  IMAD.WIDE.U32 R2, R4.reuse, UR4, R2 ;  /* 0x0000000404027c25 */ /* 0x040fe2000f8e0002 */
[----:B------:R-:W1:Y:S03]  /*14970*/  @P0 LDC R6, c[0x0][0x450] ;  /* 0x00011400ff060b82 */ /* 0x000e660000000800 */
[----:B------:R-:W-:Y:S01]  /*14980*/  IMAD R0, R4, UR5, R0 ;  /* 0x0000000504007c24 */ /* 0x000fe2000f8e0200 */
[----:B------:R-:W-:Y:S01]  /*14990*/  ULDC.64 UR4, c[0x0][0x2d0] ;  /* 0x0000b40000047ab9 */ /* 0x000fe20000000a00 */
[----:B------:R-:W2:Y:S02]  /*149a0*/  S2R R4, SR_TID.X ;  /* 0x0000000000047919 */ /* 0x000ea40000002100 */
[----:B------:R-:W-:Y:S01]  /*149b0*/  IMAD.IADD R3, R3, 0x1, R0 ;  /* 0x0000000103037824 */ /* 0x000fe200078e0200 */
[----:B0-----:R-:W-:-:S04]  /*149c0*/  LOP3.LUT R5, R5, 0x7f, RZ, 0xc0, !PT ;  /* 0x0000007f05057812 */ /* 0x001fc800078ec0ff */
[----:B------:R-:W-:Y:S01]  /*149d0*/  SHF.R.U32.HI R5, RZ, 0x3, R5 ;  /* 0x00000003ff057819 */ /* 0x000fe20000011605 */
[----:B--2---:R-:W-:-:S05]  /*149e0*/  IMAD.SHL.U32 R4, R4, 0x10, RZ ;  /* 0x0000001004047824 */ /* 0x004fca00078e00ff */
[----:B------:R-:W-:Y:S02]  /*149f0*/  LOP3.LUT R4, R5, 0x70, R4, 0xf8, !PT ;  /* 0x0000007005047812 */ /* 0x000fe400078ef804 */
[----:B------:R-:W0:Y:S03]  /*14a00*/  @P0 LDC R5, c[0x0][0x44c] ;  /* 0x00011300ff050b82 */ /* 0x000e260000000800 */
[----:B------:R-:W-:-:S04]  /*14a10*/  IMAD R0, R17, 0x80, R4 ;  /* 0x0000008011007824 */ /* 0x000fc800078e0204 */
        /* <DEDUP_REMOVED lines=11> */
[----:B------:R-:W-:-:S05]  /*14ad0*/  SHF.R.S32.HI R4, RZ, 0x1f, R0 ;  /* 0x0000001fff047819 */ /* 0x000fca0000011400 */
[----:B------:R-:W-:Y:S02]  /*14ae0*/  IMAD R6, R4, UR4, RZ ;  /* 0x0000000404067c24 */ /* 0x000fe4000f8e02ff */
[----:B------:R-:W-:Y:S01]  /*14af0*/  IMAD.WIDE.U32 R4, R0, UR4, R2 ;  /* 0x0000000400047c25 */ /* 0x000fe2000f8e0002 */
[----:B------:R-:W-:Y:S02]  /*14b00*/  ULDC UR4, c[0x0][0x2b8] ;  /* 0x0000ae0000047ab9 */ /* 0x000fe40000000800 */
[----:B------:R-:W-:Y:S01]  /*14b10*/  ISETP.GE.AND P3, PT, R8, UR4, PT ;  /* 0x0000000408007c0c */ /* 0x000fe2000bf66270 */
[----:B------:R-:W-:Y:S01]  /*14b20*/  IMAD R0, R0, UR5, R6 ;  /* 0x0000000500007c24 */ /* 0x000fe2000f8e0206 */
[----:B------:R0:W5:Y:S01]  /*14b30*/  LDL R8, [R1+0x24] ;  /* 0x0000240001087983 */ /* 0x0001620000100800 */
[----:B------:R-:W-:Y:S02]  /*14b40*/  LEA R3, P4, R4, UR6, 0x1 ;  /* 0x0000000604037c11 */ /* 0x000fe4000f8808ff */
[----:B------:R-:W-:Y:S01]  /*14b50*/  IMAD.IADD R0, R5, 0x1, R0 ;  /* 0x0000000105007824 */ /* 0x000fe200078e0200 */
[----:B------:R-:W-:-:S02]  /*14b60*/  ISETP.GE.AND P0, PT, R9, UR4, PT ;  /* 0x0000000409007c0c */ /* 0x000fc4000bf06270 */
[----:B------:R-:W-:Y:S02]  /*14b70*/  ISETP.GE.AND P1, PT, R12, UR4, PT ;  /* 0x000000040c007c0c */ /* 0x000fe4000bf26270 */
[----:B------:R-:W-:Y:S01]  /*14b80*/  ISETP.GE.AND P2, PT, R11, UR4, PT ;  /* 0x000000040b007c0c */ /* 0x000fe2000bf46270 */
[----:B------:R-:W-:Y:S01]  /*14b90*/  UMOV UR4, 0xffffffff ;  /* 0xffffffff00047882 */ /* 0x000fe20000000000 */
[----:B------:R-:W-:Y:S02]  /*14ba0*/  LOP3.LUT R10, R10, 0x7f, RZ, 0xc0, !PT ;  /* 0x0000007f0a0a7812 */ /* 0x000fe400078ec0ff */
[----:B------:R-:W-:Y:S02]  /*14bb0*/  LEA.HI.X R0, R4, UR7, R0, 0x1, P4 ;  /* 0x0000000704007c11 */ /* 0x000fe4000a0f0c00 */
[----:B------:R-:W-:Y:S01]  /*14bc0*/  SHF.R.U32.HI R10, RZ, 0x3, R10 ;  /* 0x00000003ff0a7819 */ /* 0x000fe2000001160a */
[----:B0-----:R-:W-:Y:S06]  /*14bd0*/  BRA.DIV UR4, `(.L_x_2673) ;  /* 0x0000005204347947 */ /* 0x001fec000b800000 */
[----:B------:R-:W2:Y:S01]  /*14be0*/  LDL.LU R4, [R1+0x34] ;  /* 0x0000340001047983 */ /* 0x000ea20000300800 */
[----:B------:R-:W-:Y:S01]  /*14bf0*/  IMAD R17, R17, 0x80, R10 ;  /* 0x0000008011117824 */ /* 0x000fe200078e020a */
[----:B------:R-:W-:Y:S02]  /*14c00*/  ULDC.64 UR4, c[0x0][0x208] ;  /* 0x0000820000047ab9 */ /* 0x000fe40000000a00 */
[----:B------:R-:W0:Y:S04]  /*14c10*/  SHFL.IDX PT, R5, R3, RZ, 0x181f ;  /* 0x00181fff03057589 */ /* 0x000e2800000e0000 */
[----:B------:R-:W-:Y:S01]  /*14c20*/  SHFL.IDX PT, R6, R0, 0x6, 0x181f ;  /* 0x00d81f0000067f89 */ /* 0x000fe200000e0000 */
[----:B--2---:R-:W-:-:S03]  /*14c30*/  IMAD R2, R4, R7, RZ ;  /* 0x0000000704027224 */ /* 0x004fc600078e02ff */
[----:B------:R-:W1:Y:S02]  /*14c40*/  SHFL.IDX PT, R4, R0, RZ, 0x181f ;  /* 0x00181fff00047589 */ /* 0x000e6400000e0000 */
        /* <DEDUP_REMOVED lines=75> */
[----:B0-----:R-:W0:Y:S01]  /*15100*/  SHFL.IDX PT, R5, R3, 0x6, 0x181f ;  /* 0x00d81f0003057f89 */ /* 0x001e2200000e0000 */
[----:B------:R-:W-:-:S03]  /*15110*/  VIADD R4, R17, 0x60 ;  /* 0x0000006011047836 */ /* 0x000fc60000000000 */
[----:B------:R-:W1:Y:S02]  /*15120*/  SHFL.IDX PT, R3, R3, 0x7, 0x181f ;  /* 0x00f81f0003037f89 */ /* 0x000e6400000e0000 */
[----:B------:R-:W-:-:S13]  /*15130*/  ISETP.GE.AND P5, PT, R4, R2, PT ;  /* 0x000000020400720c */ /* 0x000fda0003fa6270 */
[----:B0-----:R-:W-:-:S05]  /*15140*/  @!P5 LEA R5, P4, R9, R5, 0x1 ;  /* 0x000000050905d211 */ /* 0x001fca00078808ff */
[----:B------:R-:W-:Y:S02]  /*15150*/  @!P5 IMAD.X R4, RZ, RZ, R6, P4 ;  /* 0x000000ffff04d224 */ /* 0x000fe400020e0606 */
[----:B------:R0:W2:Y:S03]  /*15160*/  SHFL.IDX PT, R6, R0, 0x7, 0x181f ;  /* 0x00f81f0000067f89 */ /* 0x0000a600000e0000 */
[----:B------:R-:W-:-:S04]  /*15170*/  @!P5 LOP3.LUT R5, R5, R4, RZ, 0x3c, !PT ;  /* 0x000000040505d212 */ /* 0x000fc800078e3cff */
[----:B------:R-:W-:-:S04]  /*15180*/  @!P5 LOP3.LUT R4, R5, R4, RZ, 0x3c, !PT ;  /* 0x000000040504d212 */ /* 0x000fc800078e3cff */
[----:B------:R-:W-:-:S05]  /*15190*/  @!P5 LOP3.LUT R5, R5, R4, RZ, 0x3c, !PT ;  /* 0x000000040505d212 */ /* 0x000fca00078e3cff */
[----:B------:R0:W-:Y:S04]  /*151a0*/  @!P5 LDGSTS.E.BYPASS.LTC128B.128 [R8+0x17400], desc[UR4][R4.64], !P0 ;  /* 0x174000000408dfae */ /* 0x0001e8000c101d44 */
[----:B------:R0:W-:Y:S04]  /*151b0*/  @!P5 LDGSTS.E.BYPASS.LTC128B.128 [R8+0x1b400], desc[UR4][R4.64+0x80], !P1 ;  /* 0x1b4000800408dfae */ /* 0x0001e8000c901d44 */
[----:B------:R0:W-:Y:S04]  /*151c0*/  @!P5 LDGSTS.E.BYPASS.LTC128B.128 [R8+0x1f400], desc[UR4][R4.64+0x100], !P2 ;  /* 0x1f4001000408dfae */ /* 0x0001e8000d101d44 */
[----:B-12---:R0:W-:Y:S02]  /*151d0*/  @!P5 LDGSTS.E.BYPASS.LTC128B.128 [R8+0x23400], desc[UR4][R4.64+0x180], !P3 ;  /* 0x234001800408dfae */ /* 0x0061e4000d901d44 */
.L_x_2803:
[----:B------:R-:W-:Y:S01]  /*151e0*/  VIADD R17, R17, 0x70 ;  /* 0x0000007011117836 */ /* 0x000fe20000000000 */
[----:B------:R-:W-:Y:S04]  /*151f0*/  BSSY B0, `(.L_x_2674) ;  /* 0x000000d000007945 */ /* 0x000fe80003800000 */
[----:B------:R-:W-:-:S13]  /*15200*/  ISETP.GE.AND P4, PT, R17, R2, PT ;  /* 0x000000021100720c */ /* 0x000fda0003f86270 */
[----:B------:R-:W-:Y:S05]  /*15210*/  @P4 BRA `(.L_x_2675) ;  /* 0x0000000000284947 */ /* 0x000fea0003800000 */
[----:B------:R-:W-:Y:S01]  /*15220*/  LEA R2, P4, R9, R3, 0x1 ;  /* 0x0000000309027211 */ /* 0x000fe200078808ff */
        /* <DEDUP_REMOVED lines=9> */
.L_x_2675:
[----:B------:R-:W-:Y:S05]  /*152c0*/  BSYNC B0 ;  /* 0x0000000000007941 */ /* 0x000fea0003800000 */
.L_x_2674:
[----:B01----:R-:W2:Y:S01]  /*152d0*/  LDL R8, [R1+0x4] ;  /* 0x0000040001087983 */ /* 0x003ea20000100800 */
[----:B------:R-:W-:Y:S01]  /*152e0*/  PLOP3.LUT P0, PT, PT, PT, PT, 0x80, 0x0 ;  /* 0x000000000000781c */ /* 0x000fe20003f0f070 */
[----:B------:R-:W-:Y:S01]  /*152f0*/  NOP ;  /* 0x0000000000007918 */ /* 0x000fe20000000000 */
[----:B--2---:R-:W-:-:S11]  /*15300*/  VIADD R6, R8, 0x38800 ;  /* 0x0003880008067836 */ /* 0x004fd60000000000 */
.L_x_2676:
        /* <DEDUP_REMOVED lines=19> */
.L_x_2804:
[----:B------:R-:W-:Y:S05]  /*15440*/  BSYNC B0 ;  /* 0x0000000000007941 */ /* 0x000fea0003800000 */
.L_x_2677:
[----:B0-----:R-:W2:Y:S01]  /*15450*/  LDL R2, [R1+0x2c] ;  /* 0x00002c0001027983 */ /* 0x001ea20000100800 */
[----:B------:R-:W-:Y:S01]  /*15460*/  BSSY B0, `(.L_x_2679) ;  /* 0x00002b7000007945 */ /* 0x000fe20003800000 */
[----:B--2---:R-:W-:-:S13]  /*15470*/  ISETP.GE.AND P0, PT, R2, 0x2, PT ;  /* 0x000000020200780c */ /* 0x004fda0003f06270 */
[----:B------:R-:W-:Y:S05]  /*15480*/  @!P0 BRA `(.L_x_2680) ;  /* 0x0000002800d08947 */ /* 0x000fea0003800000 */
[C---:B------:R-:W-:Y:S01]  /*15490*/  LOP3.LUT R0, R2.reuse, 0x1, RZ, 0xc0, !PT ;  /* 0x0000000102007812 */ /* 0x040fe200078ec0ff */
[----:B------:R-:W-:Y:S01]  /*154a0*/  VIADD R4, R2, 0xfffffffe ;  /* 0xfffffffe02047836 */ /* 0x000fe20000000000 */
[----:B------:R-:W-:Y:S02]  /*154b0*/  BSSY B2, `(.L_x_2681) ;  /* 0x00000ed000027945 */ /* 0x000fe40003800000 */
[----:B------:R-:W-:Y:S01]  /*154c0*/  ISETP.NE.U32.AND P0, PT, R0, 0x1, PT ;  /* 0x000000010000780c */ /* 0x000fe20003f05070 */
[----:B------:R-:W-:-:S12]  /*154d0*/  IMAD.MOV.U32 R0, RZ, RZ, R4 ;  /* 0x000000ffff007224 */ /* 0x000fd800078e0004 */
[----:B------:R-:W-:Y:S05]  /*154e0*/  @!P0 BRA `(.L_x_2682) ;  /* 0x0000000c00a48947 */ /* 0x000fea0003800000 */
        /* <DEDUP_REMOVED lines=14> */
[----:B------:R-:W-:Y:S01]  /*155d0*/  ISETP.NE.AND.EX P0, PT, RZ, UR5, PT, P0 ;  /* 0x00000005ff007c0c */ /* 0x000fe2000bf05300 */
[----:B------:R-:W-:-:S12]  /*155e0*/  IMAD.MOV.U32 R8, RZ, RZ, R4 ;  /* 0x000000ffff087224 */ /* 0x000fd800078e0004 */
[----:B0-----:R-:W-:Y:S05]  /*155f0*/  @!P0 BRA `(.L_x_2685) ;  /* 0x0000000000548947 */ /* 0x001fea0003800000 */
[----:B------:R-:W2:Y:S01]  /*15600*/  LDL R10, [R1+0x1c] ;  /* 0x00001c00010a7983 */ /* 0x000ea20000100800 */
[----:B-----5:R-:W0:Y:S03]  /*15610*/  LDC R5, c[0x0][0x43c] ;  /* 0x00010f00ff057b82 */ /* 0x020e260000000800 */
[----:B------:R-:W3:Y:S01]  /*15620*/  LDL R7, [R1+0x10] ;  /* 0x0000100001077983 */ /* 0x000ee20000100800 */
[----:B------:R-:W-:Y:S01]  /*15630*/  IMAD.MOV.U32 R0, RZ, RZ, R4 ;  /* 0x000000ffff007224 */ /* 0x000fe200078e0004 */
[----:B------:R-:W-:Y:S01]  /*15640*/  ULDC.64 UR6, c[0x0][0x428] ;  /* 0x00010a0000067ab9 */ /* 0x000fe20000000a00 */
[----:B------:R-:W-:Y:S01]  /*15650*/  ULDC.64 UR8, c[0x0][0x208] ;  /* 0x0000820000087ab9 */ /* 0x000fe20000000a00 */
[----:B0-----:R-:W-:-:S13]  /*15660*/  ISETP.NE.AND P0, PT, R5, 0x1, PT ;  /* 0x000000010500780c */ /* 0x001fda0003f05270 */
[----:B------:R-:W0:Y:S02]  /*15670*/  @P0 LDC.64 R2, c[0x0][0x440] ;  /* 0x00011000ff020b82 */ /* 0x000e240000000a00 */
[----:B0-----:R-:W-:-:S05]  /*15680*/  @P0 IMAD.HI.U32 R2, R4, R2, RZ ;  /* 0x0000000204020227 */ /* 0x001fca00078e00ff */
[----:B------:R-:W-:-:S04]  /*15690*/  @P0 SHF.R.U32.HI R0, RZ, R3, R2 ;  /* 0x00000003ff000219 */ /* 0x000fc80000011602 */
[--C-:B------:R-:W-:Y:S01]  /*156a0*/  SHF.R.S32.HI R3, RZ, 0x1f, R0.reuse ;  /* 0x0000001fff037819 */ /* 0x100fe20000011400 */
[----:B------:R-:W-:-:S04]  /*156b0*/  IMAD.MOV R8, RZ, RZ, -R0 ;  /* 0x000000ffff087224 */ /* 0x000fc800078e0a00 */
[----:B------:R-:W-:Y:S02]  /*156c0*/  IMAD R8, R5, R8, R4 ;  /* 0x0000000805087224 */ /* 0x000fe400078e0204 */
[----:B--2---:R-:W-:-:S04]  /*156d0*/  IMAD R2, R10, UR6, RZ ;  /* 0x000000060a027c24 */ /* 0x004fc8000f8e02ff */
[----:B---3--:R-:W-:Y:S02]  /*156e0*/  IMAD R5, R7, UR7, R2 ;  /* 0x0000000707057c24 */ /* 0x008fe4000f8e0202 */
[----:B------:R-:W-:-:S04]  /*156f0*/  IMAD.MOV.U32 R2, RZ, RZ, R0 ;  /* 0x000000ffff027224 */ /* 0x000fc800078e0000 */
[----:B------:R-:W-:-:S04]  /*15700*/  IMAD.WIDE.U32 R2, R7, UR6, R2 ;  /* 0x0000000607027c25 */ /* 0x000fc8000f8e0002 */
[----:B------:R-:W-:Y:S01]  /*15710*/  IMAD.IADD R0, R5, 0x1, R3 ;  /* 0x0000000105007824 */ /* 0x000fe200078e0203 */
[----:B------:R-:W-:-:S04]  /*15720*/  LEA R10, P0, R2, UR4, 0x2 ;  /* 0x00000004020a7c11 */ /* 0x000fc8000f8010ff */
[----:B------:R-:W-:-:S05]  /*15730*/  LEA.HI.X R11, R2, UR5, R0, 0x2, P0 ;  /* 0x00000005020b7c11 */ /* 0x000fca00080f1400 */
[----:B------:R0:W5:Y:S04]  /*15740*/  LDG.E R5, desc[UR8][R10.64] ;  /* 0x000000080a057981 */ /* 0x000168000c1e1900 */
.L_x_2685:
[----:B------:R-:W2:Y:S01]  /*15750*/  LDL R0, [R1+0x4] ;  /* 0x0000040001007983 */ /* 0x000ea20000100800 */
[----:B------:R-:W-:Y:S01]  /*15760*/  BSSY B3, `(.L_x_2686) ;  /* 0x0000005000037945 */ /* 0x000fe20003800000 */
[----:B--2---:R-:W-:Y:S01]  /*15770*/  IMAD R2, R9, 0x8, R0 ;  /* 0x0000000809027824 */ /* 0x004fe200078e0200 */
[----:B------:R-:W-:-:S04]  /*15780*/  SHF.L.U32 R0, R12, 0x1f, RZ ;  /* 0x0000001f0c007819 */ /* 0x000fc800000006ff */
[----:B------:R-:W1:Y:S02]  /*15790*/  SYNCS.PHASECHK.TRANS64.TRYWAIT P0, [R2+URZ+0x38840], R0 ;  /* 0x03884000020075a7 */ /* 0x000e64000800017f */
[----:B-1----:R-:W-:Y:S05]  /*157a0*/  @!P0 BRA `(.L_x_2687) ;  /* 0x0000005000708947 */ /* 0x002fea0003800000 */
.L_x_2805:
[----:B------:R-:W-:Y:S05]  /*157b0*/  BSYNC B3 ;  /* 0x0000000000037941 */ /* 0x000fea0003800000 */
.L_x_2686:
[----:B------:R-:W2:Y:S01]  /*157c0*/  S2R R3, SR_TID.X ;  /* 0x0000000000037919 */ /* 0x000ea20000002100 */
[----:B------:R-:W-:Y:S01]  /*157d0*/  BSSY B3, `(.L_x_2688) ;  /* 0x000000b000037945 */ /* 0x000fe20003800000 */
        /* <DEDUP_REMOVED lines=10> */
.L_x_2689:
[----:B------:R-:W-:Y:S05]  /*15880*/  BSYNC B3 ;  /* 0x0000000000037941 */ /* 0x000fea0003800000 */
.L_x_2688:
        /* <DEDUP_REMOVED lines=13> */
.L_x_2690:
        /* <DEDUP_REMOVED lines=16> */
.L_x_2691:
        /* <DEDUP_REMOVED lines=16> */
.L_x_2692:
        /* <DEDUP_REMOVED lines=16> */
.L_x_2693:
        /* <DEDUP_REMOVED lines=10> */
[----:B0-----:R-:W2:Y:S04]  /*15d00*/  LDL.LU R10, [R1+0x14] ;  /* 0x00001400010a7983 */ /* 0x001ea80000300800 */
[----:B------:R-:W3:Y:S01]  /*15d10*/  LDL R7, [R1+0x8] ;  /* 0x0000080001077983 */ /* 0x000ee20000100800 */
[----:B------:R-:W-:Y:S01]  /*15d20*/  BSSY B3, `(.L_x_2694) ;  /* 0x0000005000037945 */ /* 0x000fe20003800000 */
[----:B--2---:R-:W-:Y:S01]  /*15d30*/  SHF.L.U32 R0, R10, 0x1f, RZ ;  /* 0x0000001f0a007819 */ /* 0x004fe200000006ff */
[----:B---3--:R-:W-:-:S04]  /*15d40*/  IMAD R2, R7, 0x8, R6 ;  /* 0x0000000807027824 */ /* 0x008fc800078e0206 */
[----:B------:R-:W0:Y:S02]  /*15d50*/  SYNCS.PHASECHK.TRANS64.TRYWAIT P0, [R2+URZ+0x60], R0 ;  /* 0x00006000020075a7 */ /* 0x000e24000800017f */
[----:B0-----:R-:W-:Y:S05]  /*15d60*/  @!P0 BRA `(.L_x_2695) ;  /* 0x0000004c00148947 */ /* 0x001fea0003800000 */
.L_x_2806:
[----:B------:R-:W-:Y:S05]  /*15d70*/  BSYNC B3 ;  /* 0x0000000000037941 */ /* 0x000fea0003800000 */
.L_x_2694:
        /* <DEDUP_REMOVED lines=14> */
.L_x_2697:
[----:B------:R-:W-:Y:S05]  /*15e60*/  BSYNC B3 ;  /* 0x0000000000037941 */ /* 0x000fea0003800000 */
.L_x_2696:
        /* <DEDUP_REMOVED lines=15> */
.L_x_2698:
        /* <DEDUP_REMOVED lines=16> */
.L_x_2699:
        /* <DEDUP_REMOVED lines=16> */
.L_x_2700:
        /* <DEDUP_REMOVED lines=16> */
.L_x_2701:
        /* <DEDUP_REMOVED lines=13> */
.L_x_2684:
[----:B------:R-:W-:Y:S05]  /*16330*/  BSYNC B1 ;  /* 0x0000000000017941 */ /* 0x000fea0003800000 */
.L_x_2683:
[----:B------:R-:W2:Y:S04]  /*16340*/  LDL.LU R0, [R1+0x2c] ;  /* 0x00002c0001007983 */ /* 0x000ea80000300800 */
[----:B------:R1:W-:Y:S04]  /*16350*/  STL [R1+0x8], R9 ;  /* 0x0000080901007387 */ /* 0x0003e80000100800 */
[----:B------:R1:W-:Y:S02]  /*16360*/  STL [R1+0x14], R12 ;  /* 0x0000140c01007387 */ /* 0x0003e40000100800 */
[----:B-12---:R-:W-:-:S07]  /*16370*/  VIADD R0, R0, 0xfffffffd ;  /* 0xfffffffd00007836 */ /* 0x006fce0000000000 */
.L_x_2682:
[----:B------:R-:W-:Y:S05]  /*16380*/  BSYNC B2 ;  /* 0x0000000000027941 */ /* 0x000fea0003800000 */
.L_x_2681:
[----:B------:R-:W-:-:S13]  /*16390*/  ISETP.NE.AND P0, PT, R4, RZ, PT ;  /* 0x000000ff0400720c */ /* 0x000fda0003f05270 */
[----:B------:R-:W-:Y:S05]  /*163a0*/  @!P0 BRA `(.L_x_2680) ;  /* 0x0000001c00088947 */ /* 0x000fea0003800000 */
[----:B0-----:R0:W5:Y:S02]  /*163b0*/  LDL R8, [R1] ;  /* 0x0000000001087983 */ /* 0x0011640000100800 */
.L_x_2740:
        /* <DEDUP_REMOVED lines=8> */
[----:B------:R-:W-:Y:S02]  /*16440*/  SEL R5, RZ, 0x1, P0 ;  /* 0x00000001ff057807 */ /* 0x000fe40000000000 */
[----:B------:R-:W-:Y:S02]  /*16450*/  SEL R4, R4, RZ, P0 ;  /* 0x000000ff04047207 */ /* 0x000fe40000000000 */
[----:B----4-:R-:W-:Y:S01]  /*16460*/  LOP3.LUT R5, R2, R5, RZ, 0x3c, !PT ;  /* 0x0000000502057212 */ /* 0x010fe200078e3cff */
[----:B-1----:R-:W-:Y:S06]  /*16470*/  @!P1 BRA `(.L_x_2703) ;  /* 0x0000000c004c9947 */ /* 0x002fec0003800000 */
        /* <DEDUP_REMOVED lines=25> */
.L_x_2704:
[----:B------:R-:W2:Y:S01]  /*16610*/  LDL R2, [R1+0x4] ;  /* 0x0000040001027983 */ /* 0x000ea20000100800 */
[----:B------:R-:W-:Y:S01]  /*16620*/  BSSY B2, `(.L_x_2705) ;  /* 0x0000005000027945 */ /* 0x000fe20003800000 */
[----:B--2---:R-:W-:Y:S01]  /*16630*/  IMAD R3, R4, 0x8, R2 ;  /* 0x0000000804037824 */ /* 0x004fe200078e0202 */
[----:B------:R-:W-:-:S04]  /*16640*/  SHF.L.U32 R2, R5, 0x1f, RZ ;  /* 0x0000001f05027819 */ /* 0x000fc800000006ff */
[----:B------:R-:W2:Y:S02]  /*16650*/  SYNCS.PHASECHK.TRANS64.TRYWAIT P0, [R3+URZ+0x38840], R2 ;  /* 0x03884002030075a7 */ /* 0x000ea4000800017f */
[----:B--2---:R-:W-:Y:S05]  /*16660*/  @!P0 BRA `(.L_x_2706) ;  /* 0x0000004000e88947 */ /* 0x004fea0003800000 */
.L_x_2807:
[----:B------:R-:W-:Y:S05]  /*16670*/  BSYNC B2 ;  /* 0x0000000000027941 */ /* 0x000fea0003800000 */
.L_x_2705:
        /* <DEDUP_REMOVED lines=12> */
.L_x_2708:
[----:B------:R-:W-:Y:S05]  /*16740*/  BSYNC B2 ;  /* 0x0000000000027941 */ /* 0x000fea0003800000 */
.L_x_2707:
        /* <DEDUP_REMOVED lines=13> */
.L_x_2709:
        /* <DEDUP_REMOVED lines=16> */
.L_x_2710:
        /* <DEDUP_REMOVED lines=16> */
.L_x_2711:
        /* <DEDUP_REMOVED lines=16> */
.L_x_2712:
        /* <DEDUP_REMOVED lines=17> */
.L_x_2808:
[----:B------:R-:W-:Y:S05]  /*16c30*/  BSYNC B2 ;  /* 0x0000000000027941 */ /* 0x000fea0003800000 */
.L_x_2713:
        /* <DEDUP_REMOVED lines=11> */
.L_x_2716:
[----:B------:R-:W-:Y:S05]  /*16cf0*/  BSYNC B2 ;  /* 0x0000000000027941 */ /* 0x000fea0003800000 */
.L_x_2715:
        /* <DEDUP_REMOVED lines=14> */
.L_x_2717:
        /* <DEDUP_REMOVED lines=16> */
.L_x_2718:
        /* <DEDUP_REMOVED lines=16> */
.L_x_2719:
        /* <DEDUP_REMOVED lines=16> */
.L_x_2720:
        /* <DEDUP_REMOVED lines=13> */
.L_x_2703:
[----:B------:R-:W-:Y:S05]  /*171b0*/  BSYNC B1 ;  /* 0x0000000000017941 */ /* 0x000fea0003800000 */
.L_x_2702:
        /* <DEDUP_REMOVED lines=23> */
[----:B-1---5:R-:W-:-:S04]  /*17330*/  @P0 IMAD.HI.U32 R8, R7, R2, RZ ;  /* 0x0000000207080227 */ /* 0x022fc800078e00ff */
[----:B------:R-:W-:Y:S01]  /*17340*/  IMAD.MOV.U32 R2, RZ, RZ, R7 ;  /* 0x000000ffff027224 */ /* 0x000fe200078e0007 */
        /* <DEDUP_REMOVED lines=11> */
.L_x_2723:
[----:B------:R-:W3:Y:S01]  /*17400*/  LDL R2, [R1+0x4] ;  /* 0x0000040001027983 */ /* 0x000ee20000100800 */
[----:B------:R-:W-:Y:S01]  /*17410*/  SHF.L.U32 R3, R10, 0x1f, RZ ;  /* 0x0000001f0a037819 */ /* 0x000fe200000006ff */
[----:B------:R-:W-:Y:S01]  /*17420*/  BSSY B2, `(.L_x_2724) ;  /* 0x0000004000027945 */ /* 0x000fe20003800000 */
[----:B---3--:R-:W-:-:S04]  /*17430*/  IMAD R2, R11, 0x8, R2 ;  /* 0x000000080b027824 */ /* 0x008fc800078e0202 */
[----:B------:R-:W3:Y:S02]  /*17440*/  SYNCS.PHASECHK.TRANS64.TRYWAIT P0, [R2+URZ+0x38840], R3 ;  /* 0x03884003020075a7 */ /* 0x000ee4000800017f */
[----:B---3--:R-:W-:Y:S05]  /*17450*/  @!P0 BRA `(.L_x_2725) ;  /* 0x0000003400948947 */ /* 0x008fea0003800000 */
.L_x_2809:
[----:B------:R-:W-:Y:S05]  /*17460*/  BSYNC B2 ;  /* 0x0000000000027941 */ /* 0x000fea0003800000 */
.L_x_2724:
        /* <DEDUP_REMOVED lines=12> */
.L_x_2727:
[----:B------:R-:W-:Y:S05]  /*17530*/  BSYNC B2 ;  /* 0x0000000000027941 */ /* 0x000fea0003800000 */
.L_x_2726:
        /* <DEDUP_REMOVED lines=15> */
.L_x_2728:
        /* <DEDUP_REMOVED lines=16> */
.L_x_2729:
        /* <DEDUP_REMOVED lines=16> */
.L_x_2730:
        /* <DEDUP_REMOVED lines=16> */
.L_x_2731:
        /* <DEDUP_REMOVED lines=15> */
.L_x_2810:
[----:B------:R-:W-:Y:S05]  /*17a20*/  BSYNC B2 ;  /* 0x0000000000027941 */ /* 0x000fea0003800000 */
.L_x_2732:
        /* <DEDUP_REMOVED lines=11> */
.L_x_2735:
[----:B------:R-:W-:Y:S05]  /*17ae0*/  BSYNC B2 ;  /* 0x0000000000027941 */ /* 0x000fea0003800000 */
.L_x_2734:
        /* <DEDUP_REMOVED lines=13> */
.L_x_2736:
        /* <DEDUP_REMOVED lines=16> */
.L_x_2737:
        /* <DEDUP_REMOVED lines=16> */
.L_x_2738:
        /* <DEDUP_REMOVED lines=16> */
.L_x_2739:
        /* <DEDUP_REMOVED lines=13> */
.L_x_2722:
[----:B------:R-:W-:Y:S05]  /*17f90*/  BSYNC B1 ;  /* 0x0000000000017941 */ /* 0x000fea0003800000 */
.L_x_2721:
[C---:B------:R-:W-:Y:S01]  /*17fa0*/  ISETP.GT.AND P0, PT, R0.reuse, 0x1, PT ;  /* 0x000000010000780c */ /* 0x040fe20003f04270 */
[----:B------:R-:W-:-:S12]  /*17fb0*/  VIADD R0, R0, 0xfffffffe ;  /* 0xfffffffe00007836 */ /* 0x000fd80000000000 */
[----:B------:R-:W-:Y:S05]  /*17fc0*/  @P0 BRA `(.L_x_2740) ;  /* 0xffffffe000fc0947 */ /* 0x000fea000383ffff */
.L_x_2680:
[----:B------:R-:W-:Y:S05]  /*17fd0*/  BSYNC B0 ;  /* 0x0000000000007941 */ /* 0x000fea0003800000 */
.L_x_2679:
[----:B------:R-:W4:Y:S01]  /*17fe0*/  S2R R2, SR_TID.X ;  /* 0x0000000000027919 */ /* 0x000f220000002100 */
[----:B------:R-:W-:Y:S01]  /*17ff0*/  BSSY B0, `(.L_x_2741) ;  /* 0x0000011000007945 */ /* 0x000fe20003800000 */
[----:B----4-:R-:W-:-:S04]  /*18000*/  LOP3.LUT R3, R2, 0x7f, RZ, 0xc0, !PT ;  /* 0x0000007f02037812 */ /* 0x010fc800078ec0ff */
[----:B------:R-:W-:-:S13]  /*18010*/  ISETP.NE.AND P0, PT, R3, RZ, PT ;  /* 0x000000ff0300720c */ /* 0x000fda0003f05270 */
[----:B------:R-:W-:Y:S05]  /*18020*/  @P0 BRA `(.L_x_2742) ;  /* 0x0000000000340947 */ /* 0x000fea0003800000 */
[----:B------:R-:W4:Y:S01]  /*18030*/  S2R R2, SR_LANEID ;  /* 0x0000000000027919 */ /* 0x000f220000000000 */
[----:B------:R-:W-:Y:S01]  /*18040*/  VOTEU.ANY UR4, UPT, PT ;  /* 0x0000000000047886 */ /* 0x000fe200038e0100 */
[----:B0-----:R-:W0:Y:S01]  /*18050*/  LDC.64 R4, c[0x0][0xc60] ;  /* 0x00031800ff047b82 */ /* 0x001e220000000a00 */
[----:B------:R-:W4:Y:S01]  /*18060*/  FLO.U32 R0, UR4 ;  /* 0x0000000400007d00 */ /* 0x000f2200080e0000 */
[----:B------:R-:W-:Y:S01]  /*18070*/  ULDC.64 UR6, c[0x0][0x208] ;  /* 0x0000820000067ab9 */ /* 0x000fe20000000a00 */
[----:B----4-:R-:W-:-:S06]  /*18080*/  ISETP.EQ.U32.AND P0, PT, R0, R2, PT ;  /* 0x000000020000720c */ /* 0x010fcc0003f02070 */
[----:B------:R-:W0:Y:S07]  /*18090*/  POPC R2, UR4 ;  /* 0x0000000400027d09 */ /* 0x000e2e0008000000 */
[----:B0-----:R-:W4:Y:S04]  /*180a0*/  @P0 ATOMG.E.ADD.STRONG.GPU PT, R2, desc[UR6][R4.64], R2 ;  /* 0x00000002040209a8 */ /* 0x001f2800081ee1c6 */
[----:B----4-:R0:W4:Y:S02]  /*180b0*/  SHFL.IDX PT, R2, R2, R0, 0x1f ;  /* 0x00001f0002027589 */ /* 0x01012400000e0000 */
[----:B0-----:R-:W0:Y:S02]  /*180c0*/  S2R R0, SR_LTMASK ;  /* 0x0000000000007919 */ /* 0x001e240000003900 */
[----:B0-----:R-:W-:-:S06]  /*180d0*/  LOP3.LUT R0, R0, UR4, RZ, 0xc0, !PT ;  /* 0x0000000400007c12 */ /* 0x001fcc000f8ec0ff */
[----:B------:R-:W4:Y:S02]  /*180e0*/  POPC R0, R0 ;  /* 0x0000000000007309 */ /* 0x000f240000000000 */
[----:B----4-:R-:W-:-:S07]  /*180f0*/  IADD3 R16, R2, UR38, R0 ;  /* 0x0000002602107c10 */ /* 0x010fce000fffe000 */
.L_x_2742:
[----:B------:R-:W-:Y:S05]  /*18100*/  BSYNC B0 ;  /* 0x0000000000007941 */ /* 0x000fea0003800000 */
.L_x_2741:
        /* <DEDUP_REMOVED lines=13> */
.L_x_2811:
[----:B------:R-:W-:Y:S05]  /*181e0*/  BSYNC B1 ;  /* 0x0000000000017941 */ /* 0x000fea0003800000 */
.L_x_2745:
        /* <DEDUP_REMOVED lines=9> */
.L_x_2748:
[----:B------:R-:W-:Y:S05]  /*18280*/  BSYNC B1 ;  /* 0x0000000000017941 */ /* 0x000fea0003800000 */
.L_x_2747:
[----:B0-----:R-:W4:Y:S04]  /*18290*/  LDL.LU R5, [R1+0x18] ;  /* 0x0000180001057983 */ /* 0x001f280000300800 */
[----:B------:R-:W4:Y:S04]  /*182a0*/  LDL.LU R3, [R1+0xc] ;  /* 0x00000c0001037983 */ /* 0x000f280000300800 */
[----:B------:R-:W3:Y:S04]  /*182b0*/  LDL R4, [R1+0x4] ;  /* 0x0000040001047983 */ /* 0x000ee80000100800 */
[----:B--2---:R-:W3:Y:S01]  /*182c0*/  LDL R2, [R1+0x8] ;  /* 0x0000080001027983 */ /* 0x004ee20000100800 */
        /* <DEDUP_REMOVED lines=8> */
[----:B---3--:R-:W-:-:S04]  /*18350*/  IMAD R2, R2, 0xa000, R4 ;  /* 0x0000a00002027824 */ /* 0x008fc800078e0204 */
[----:B------:R-:W-:-:S07]  /*18360*/  VIADD R4, R2, 0x400 ;  /* 0x0000040002047836 */ /* 0x000fce0000000000 */
.L_x_2749:
        /* <DEDUP_REMOVED lines=11> */
[----:B------:R-:W-:Y:S01]  /*18420*/  PLOP3.LUT P0, PT, PT, PT, PT, 0x80, 0x0 ;  /* 0x000000000000781c */ /* 0x000fe20003f0f070 */
[----:B------:R-:W-:Y:S01]  /*18430*/  VIADD R4, R2, 0x2c00 ;  /* 0x00002c0002047836 */ /* 0x000fe20000000000 */
[----:B------:R-:W-:Y:S01]  /*18440*/  UMOV UR6, 0x0 ;  /* 0x0000000000067882 */ /* 0x000fe20000000000 */
[----:B------:R-:W-:Y:S01]  /*18450*/  UMOV UR7, 0x14f00000 ;  /* 0x14f0000000077882 */ /* 0x000fe20000000000 */
[----:B------:R-:W-:-:S09]  /*18460*/  UMOV UR10, 0x40 ;  /* 0x00000040000a7882 */ /* 0x000fd20000000000 */
.L_x_2750:
        /* <DEDUP_REMOVED lines=16> */
.L_x_2751:
        /* <DEDUP_REMOVED lines=16> */
.L_x_2752:
        /* <DEDUP_REMOVED lines=11> */
.L_x_2744:
[----:B------:R-:W-:Y:S05]  /*18720*/  BSYNC B0 ;  /* 0x0000000000007941 */ /* 0x000fea0003800000 */
.L_x_2743:
[----:B0-----:R-:W4:Y:S04]  /*18730*/  LDL.LU R5, [R1+0x8] ;  /* 0x0000080001057983 */ /* 0x001f280000300800 */
        /* <DEDUP_REMOVED lines=8> */
.L_x_2659:
[----:B------:R-:W-:Y:S05]  /*187c0*/  BSYNC B7 ;  /* 0x0000000000077941 */ /* 0x000fea0003800000 */
.L_x_2657:
[----:B0-----:R-:W4:Y:S02]  /*187d0*/  LDL R0, [R1+0x50] ;  /* 0x0000500001007983 */ /* 0x001f240000100800 */
[----:B----4-:R-:W-:-:S13]  /*187e0*/  ISETP.NE.AND P0, PT, R0, RZ, PT ;  /* 0x000000ff0000720c */ /* 0x010fda0003f05270 */
[----:B------:R-:W-:Y:S05]  /*187f0*/  @!P0 BRA `(.L_x_2753) ;  /* 0x0000000000288947 */ /* 0x000fea0003800000 */
[----:B------:R-:W-:Y:S05]  /*18800*/  WARPSYNC.ALL ;  /* 0x0000000000007948 */ /* 0x000fea0003800000 */
[----:B------:R-:W0:Y:S08]  /*18810*/  S2UR UR5, SR_CgaCtaId ;  /* 0x00000000000579c3 */ /* 0x000e300000008800 */
[----:B------:R-:W-:Y:S06]  /*18820*/  BAR.SYNC.DEFER_BLOCKING 0x5, 0x180 ;  /* 0x0146000000007b1d */ /* 0x000fec0000010000 */
[----:B------:R-:W-:-:S02]  /*18830*/  UMOV UR4, 0x400 ;  /* 0x0000040000047882 */ /* 0x000fc40000000000 */
[----:B0-----:R-:W-:-:S06]  /*18840*/  ULEA UR4, UR5, UR4, 0x18 ;  /* 0x0000000405047291 */ /* 0x001fcc000f8ec03f */
[----:B------:R-:W-:-:S05]  /*18850*/  IMAD.U32 R0, RZ, RZ, UR4 ;  /* 0x00000004ff007e24 */ /* 0x000fca000f8e00ff */
[----:B------:R4:W0:Y:S04]  /*18860*/  LDS.128 R16, [R0+0x388d0] ;  /* 0x0388d00000107984 */ /* 0x0008280000000c00 */
[----:B------:R4:W-:Y:S01]  /*18870*/  STL [R1+0x4], R0 ;  /* 0x0000040001007387 */ /* 0x0009e20000100800 */
[----:B------:R-:W-:Y:S06]  /*18880*/  BAR.ARV 0x4, 0x180 ;  /* 0x0106000000007b1d */ /* 0x000fec0000002000 */
[----:B------:R-:W-:Y:S05]  /*18890*/  BRA `(.L_x_2754) ;  /* 0x0000000800e47947 */ /* 0x000fea0003800000 */
.L_x_2753:
[----:B------:R-:W0:Y:S01]  /*188a0*/  S2R R0, SR_TID.X ;  /* 0x0000000000007919 */ /* 0x000e220000002100 */
[----:B------:R-:W-:Y:S01]  /*188b0*/  UMOV UR4, 0xffffffff ;  /* 0xffffffff00047882 */ /* 0x000fe20000000000 */
[----:B0-----:R-:W-:-:S04]  /*188c0*/  LOP3.LUT R6, R0, 0x1f, RZ, 0xc0, !PT ;  /* 0x0000001f00067812 */ /* 0x001fc800078ec0ff */
[----:B------:R-:W-:Y:S01]  /*188d0*/  ISETP.NE.AND P0, PT, R6, 0x1f, PT ;  /* 0x0000001f0600780c */ /* 0x000fe20003f05270 */
[----:B------:R-:W-:-:S12]  /*188e0*/  BRA.DIV UR4, `(.L_x_2755) ;  /* 0x0000002204ac7947 */ /* 0x000fd8000b800000 */
[----:B------:R-:W-:Y:S01]  /*188f0*/  IMAD.IADD R5, R19, 0x1, R6 ;  /* 0x0000000113057824 */ /* 0x000fe200078e0206 */
[----:B------:R-:W-:Y:S01]  /*18900*/  ULDC UR4, c[0x0][0xc3c] ;  /* 0x00030f0000047ab9 */ /* 0x000fe20000000800 */
[----:B------:R-:W-:-:S03]  /*18910*/  ULDC.64 UR6, c[0x0][0x208] ;  /* 0x0000820000067ab9 */ /* 0x000fc60000000a00 */
[----:B------:R-:W-:-:S13]  /*18920*/  ISETP.GE.OR P1, PT, R5, UR4, !P0 ;  /* 0x0000000405007c0c */ /* 0x000fda000c726670 */
[----:B------:R-:W0:Y:S02]  /*18930*/  @!P1 LDC.64 R2, c[0x0][0xc80] ;  /* 0x00032000ff029b82 */ /* 0x000e240000000a00 */
[----:B0-----:R-:W-:-:S06]  /*18940*/  @!P1 IMAD.WIDE R2, R5, 0x4, R2 ;  /* 0x0000000405029825 */ /* 0x001fcc00078e0202 */
[----:B------:R0:W4:Y:S01]  /*18950*/  @!P1 LDG.E R3, desc[UR6][R2.64] ;  /* 0x0000000602039981 */ /* 0x000122000c1e1900 */
[C---:B------:R-:W-:Y:S02]  /*18960*/  ISETP.GE.U32.AND P2, PT, R6.reuse, 0x2, PT ;  /* 0x000000020600780c */ /* 0x040fe40003f46070 */
[C---:B------:R-:W-:Y:S01]  /*18970*/  ISETP.GE.U32.AND P3, PT, R6.reuse, 0x4, PT ;  /* 0x000000040600780c */ /* 0x040fe20003f66070 */
[----:B------:R-:W-:Y:S01]  /*18980*/  SHFL.IDX PT, R0, R16, RZ, 0x1f ;  /* 0x00001fff10007589 */ /* 0x000fe200000e0000 */
[C---:B------:R-:W-:Y:S02]  /*18990*/  ISETP.GE.U32.AND P4, PT, R6.reuse, 0x8, PT ;  /* 0x000000080600780c */ /* 0x040fe40003f86070 */
[C---:B------:R-:W-:Y:S01]  /*189a0*/  ISETP.GE.U32.AND P5, PT, R6.reuse, 0x10, PT ;  /* 0x000000100600780c */ /* 0x040fe20003fa6070 */
[----:B0-----:R-:W-:Y:S02]  /*189b0*/  IMAD.MOV.U32 R2, RZ, RZ, RZ ;  /* 0x000000ffff027224 */ /* 0x001fe400078e00ff */
[----:B----4-:R-:W-:Y:S01]  /*189c0*/  @!P1 IMAD.MOV.U32 R2, RZ, RZ, R3 ;  /* 0x000000ffff029224 */ /* 0x010fe200078e0003 */
[----:B------:R-:W-:-:S04]  /*189d0*/  ISETP.NE.AND P1, PT, R6, RZ, PT ;  /* 0x000000ff0600720c */ /* 0x000fc80003f25270 */
[----:B------:R-:W0:Y:S02]  /*189e0*/  SHFL.UP PT, R3, R2, 0x1, RZ ;  /* 0x0420000002037989 */ /* 0x000e2400000e00ff */
[----:B0-----:R-:W-:-:S05]  /*189f0*/  SEL R5, R3, RZ, P1 ;  /* 0x000000ff03057207 */ /* 0x001fca0000800000 */
[----:B------:R-:W-:Y:S02]  /*18a00*/  IMAD.IADD R3, R2, 0x1, R5 ;  /* 0x0000000102037824 */ /* 0x000fe400078e0205 */
[----:B------:R-:W-:Y:S04]  /*18a10*/  SHFL.IDX PT, R5, R16, 0x1, 0x1f ;  /* 0x00201f0010057f89 */ /* 0x000fe800000e0000 */
        /* <DEDUP_REMOVED lines=12> */
[----:B------:R0:W4:Y:S02]  /*18ae0*/  SHFL.IDX PT, R16, R3, 0x1f, 0x1f ;  /* 0x03e01f0003107f89 */ /* 0x00012400000e0000 */
.L_x_2821:
[----:B------:R-:W-:Y:S02]  /*18af0*/  ULDC UR4, c[0x0][0xc38] ;  /* 0x00030e0000047ab9 */ /* 0x000fe40000000800 */
[----:B------:R-:W-:-:S04]  /*18b00*/  IMAD.U32 R4, RZ, RZ, UR4 ;  /* 0x00000004ff047e24 */ /* 0x000fc8000f8e00ff */
[----:B----4-:R-:W-:-:S04]  /*18b10*/  IMAD R16, R16, R4, RZ ;  /* 0x0000000410107224 */ /* 0x010fc800078e02ff */
[----:B------:R-:W-:-:S05]  /*18b20*/  IMAD.IADD R5, R5, 0x1, R16 ;  /* 0x0000000105057824 */ /* 0x000fca00078e0210 */
[----:B------:R-:W-:-:S13]  /*18b30*/  ISETP.GT.AND P6, PT, R5, R0, PT ;  /* 0x000000000500720c */ /* 0x000fda0003fc4270 */
[----:B------:R-:W-:Y:S05]  /*18b40*/  @P6 BRA `(.L_x_2756) ;  /* 0x0000000000a06947 */ /* 0x000fea0003800000 */
.L_x_2761:
[----:B0-----:R-:W0:Y:S01]  /*18b50*/  LDC R3, c[0x0][0xc3c] ;  /* 0x00030f00ff037b82 */ /* 0x001e220000000800 */
[----:B------:R-:W-:-:S05]  /*18b60*/  VIADD R19, R19, 0x1f ;  /* 0x0000001f13137836 */ /* 0x000fca0000000000 */
[----:B0-----:R-:W-:-:S13]  /*18b70*/  ISETP.GE.AND P6, PT, R19, R3, PT ;  /* 0x000000031300720c */ /* 0x001fda0003fc6270 */
[----:B------:R-:W-:Y:S05]  /*18b80*/  @P6 BRA `(.L_x_2757) ;  /* 0x0000000400dc6947 */ /* 0x000fea0003800000 */
[----:B------:R-:W0:Y:S01]  /*18b90*/  S2R R2, SR_TID.X ;  /* 0x0000000000027919 */ /* 0x000e220000002100 */
[----:B------:R-:W-:Y:S01]  /*18ba0*/  BSSY B0, `(.L_x_2758) ;  /* 0x000000a000007945 */ /* 0x000fe20003800000 */
[----:B0-----:R-:W-:-:S05]  /*18bb0*/  LOP3.LUT R2, R2, 0x1f, RZ, 0xc0, !PT ;  /* 0x0000001f02027812 */ /* 0x001fca00078ec0ff */
[----:B------:R-:W-:Y:S02]  /*18bc0*/  IMAD.IADD R4, R19, 0x1, R2 ;  /* 0x0000000113047824 */ /* 0x000fe400078e0202 */
[----:B------:R-:W-:-:S03]  /*18bd0*/  IMAD.MOV.U32 R2, RZ, RZ, RZ ;  /* 0x000000ffff027224 */ /* 0x000fc600078e00ff */
[----:B------:R-:W-:-:S13]  /*18be0*/  ISETP.GE.OR P6, PT, R4, R3, !P0 ;  /* 0x000000030400720c */ /* 0x000fda00047c6670 */
[----:B------:R-:W-:Y:S05]  /*18bf0*/  @P6 BRA `(.L_x_2759) ;  /* 0x0000000000106947 */ /* 0x000fea0003800000 */
[----:B------:R-:W0:Y:S01]  /*18c00*/  LDC.64 R2, c[0x0][0xc80] ;  /* 0x00032000ff027b82 */ /* 0x000e220000000a00 */
[----:B------:R-:W-:Y:S01]  /*18c10*/  ULDC.64 UR4, c[0x0][0x208] ;  /* 0x0000820000047ab9 */ /* 0x000fe20000000a00 */
[----:B0-----:R-:W-:-:S06]  /*18c20*/  IMAD.WIDE R2, R4, 0x4, R2 ;  /* 0x0000000404027825 */ /* 0x001fcc00078e0202 */
[----:B------:R0:W5:Y:S02]  /*18c30*/  LDG.E R2, desc[UR4][R2.64] ;  /* 0x0000000402027981 */ /* 0x000164000c1e1900 */
.L_x_2759:
[----:B------:R-:W-:Y:S05]  /*18c40*/  BSYNC B0 ;  /* 0x0000000000007941 */ /* 0x000fea0003800000 */
.L_x_2758:
[----:B------:R-:W-:-:S03]  /*18c50*/  UMOV UR4, 0xffffffff ;  /* 0xffffffff00047882 */ /* 0x000fc60000000000 */
[----:B------:R-:W-:Y:S05]  /*18c60*/  BRA.DIV UR4, `(.L_x_2760) ;  /* 0x00000026040c7947 */ /* 0x000fea000b800000 */
[----:B-----5:R-:W0:Y:S02]  /*18c70*/  SHFL.UP PT, R14, R2, 0x1, RZ ;  /* 0x04200000020e7989 */ /* 0x020e2400000e00ff */
        /* <DEDUP_REMOVED lines=15> */
.L_x_2829:
[----:B------:R-:W-:Y:S02]  /*18d70*/  ULDC UR4, c[0x0][0xc38] ;  /* 0x00030e0000047ab9 */ /* 0x000fe40000000800 */
[----:B------:R-:W-:-:S04]  /*18d80*/  IMAD.U32 R4, RZ, RZ, UR4 ;  /* 0x00000004ff047e24 */ /* 0x000fc8000f8e00ff */
[----:B----4-:R-:W-:-:S04]  /*18d90*/  IMAD R16, R16, R4, RZ ;  /* 0x0000000410107224 */ /* 0x010fc800078e02ff */
[----:B------:R-:W-:-:S05]  /*18da0*/  IMAD.IADD R5, R16, 0x1, R5 ;  /* 0x0000000110057824 */ /* 0x000fca00078e0205 */
[----:B------:R-:W-:-:S13]  /*18db0*/  ISETP.GT.AND P6, PT, R5, R0, PT ;  /* 0x000000000500720c */ /* 0x000fda0003fc4270 */
[----:B------:R-:W-:Y:S05]  /*18dc0*/  @!P6 BRA `(.L_x_2761) ;  /* 0xfffffffc0060e947 */ /* 0x000fea000383ffff */
.L_x_2756:
        /* <DEDUP_REMOVED lines=8> */
.L_x_2833:
[----:B------:R-:W-:Y:S01]  /*18e50*/  ISETP.NE.AND P0, PT, R5, RZ, PT ;  /* 0x000000ff0500720c */ /* 0x000fe20003f05270 */
[----:B------:R-:W-:-:S12]  /*18e60*/  IMAD.MOV.U32 R5, RZ, RZ, RZ ;  /* 0x000000ffff057224 */ /* 0x000fd800078e00ff */
[----:B------:R-:W-:Y:S05]  /*18e70*/  @!P0 BRA `(.L_x_2763) ;  /* 0x0000000000148947 */ /* 0x000fea0003800000 */
[----:B------:R-:W-:Y:S01]  /*18e80*/  UMOV UR4, 0xffffffff ;  /* 0xffffffff00047882 */ /* 0x000fe20000000000 */
[----:B------:R-:W-:Y:S02]  /*18e90*/  VIADD R12, R6, 0xffffffff ;  /* 0xffffffff060c7836 */ /* 0x000fe40000000000 */
[----:B------:R-:W-:Y:S05]  /*18ea0*/  BRA.DIV UR4, `(.L_x_2764) ;  /* 0x0000002604987947 */ /* 0x000fea000b800000 */
[----:B0-----:R0:W0:Y:S02]  /*18eb0*/  SHFL.IDX PT, R3, R3, R12, 0x1f ;  /* 0x00001f0c03037589 */ /* 0x00102400000e0000 */
.L_x_2836:
[----:B0-----:R-:W-:-:S07]  /*18ec0*/  IMAD.MOV.U32 R5, RZ, RZ, R3 ;  /* 0x000000ffff057224 */ /* 0x001fce00078e0003 */
.L_x_2763:
[----:B0---4-:R-:W0:Y:S01]  /*18ed0*/  LDC.64 R2, c[0x0][0xc90] ;  /* 0x00032400ff027b82 */ /* 0x011e220000000a00 */
[----:B------:R-:W-:Y:S01]  /*18ee0*/  IMAD.IADD R19, R6, 0x1, R19 ;  /* 0x0000000106137824 */ /* 0x000fe200078e0213 */
[----:B------:R-:W-:-:S03]  /*18ef0*/  ULDC.64 UR4, c[0x0][0x208] ;  /* 0x0000820000047ab9 */ /* 0x000fc60000000a00 */
[----:B0-----:R-:W-:-:S05]  /*18f00*/  IMAD.WIDE R2, R19, 0x4, R2 ;  /* 0x0000000413027825 */ /* 0x001fca00078e0202 */
[----:B-1-3--:R-:W3:Y:S01]  /*18f10*/  LDG.E R7, desc[UR4][R2.64] ;  /* 0x0000000402077981 */ /* 0x00aee2000c1e1900 */
[----:B------:R-:W-:-:S04]  /*18f20*/  IMAD R16, R5, R4, R16 ;  /* 0x0000000405107224 */ /* 0x000fc800078e0210 */
[----:B------:R-:W-:Y:S02]  /*18f30*/  IMAD.IADD R0, R0, 0x1, -R16 ;  /* 0x0000000100007824 */ /* 0x000fe400078e0a10 */
[----:B---3--:R-:W-:-:S05]  /*18f40*/  IMAD R6, R17, R7, RZ ;  /* 0x0000000711067224 */ /* 0x008fca00078e02ff */
[----:B-----5:R-:W-:-:S04]  /*18f50*/  IABS R8, R6 ;  /* 0x0000000600087213 */ /* 0x020fc80000000000 */
        /* <DEDUP_REMOVED lines=58> */
.L_x_2757:
[----:B------:R-:W-:Y:S01]  /*19300*/  UMOV UR4, URZ ;  /* 0x0000003f00047c82 */ /* 0x000fe20008000000 */
[----:B------:R-:W-:Y:S01]  /*19310*/  UMOV UR5, URZ ;  /* 0x0000003f00057c82 */ /* 0x000fe20008000000 */
[----:B------:R-:W-:Y:S01]  /*19320*/  ULDC UR6, c[0x0][0xc3c] ;  /* 0x00030f0000067ab9 */ /* 0x000fe20000000800 */
[----:B------:R-:W-:Y:S02]  /*19330*/  IMAD.MOV.U32 R16, RZ, RZ, R0 ;  /* 0x000000ffff107224 */ /* 0x000fe400078e0000 */
[----:B------:R-:W-:Y:S02]  /*19340*/  IMAD.U32 R17, RZ, RZ, UR4 ;  /* 0x00000004ff117e24 */ /* 0x000fe4000f8e00ff */
[----:B------:R-:W-:Y:S02]  /*19350*/  IMAD.U32 R18, RZ, RZ, UR5 ;  /* 0x00000005ff127e24 */ /* 0x000fe4000f8e00ff */
[----:B------:R-:W-:-:S07]  /*19360*/  IMAD.U32 R19, RZ, RZ, UR6 ;  /* 0x00000006ff137e24 */ /* 0x000fce000f8e00ff */
.L_x_2765:
[----:B------:R0:W4:Y:S01]  /*19370*/  LDL R3, [R1+0x4] ;  /* 0x0000040001037983 */ /* 0x0001220000100800 */
[----:B------:R-:W1:Y:S01]  /*19380*/  S2R R0, SR_TID.X ;  /* 0x0000000000007919 */ /* 0x000e620000002100 */
[----:B------:R-:W-:Y:S05]  /*19390*/  WARPSYNC.ALL ;  /* 0x0000000000007948 */ /* 0x000fea0003800000 */
[----:B-1----:R-:W-:Y:S01]  /*193a0*/  LOP3.LUT R0, R0, 0x1f, RZ, 0xc0, !PT ;  /* 0x0000001f00007812 */ /* 0x002fe200078ec0ff */
        /* <DEDUP_REMOVED lines=8> */
.L_x_2754:
[----:B------:R-:W-:Y:S02]  /*19430*/  ULDC UR4, c[0x0][0xc3c] ;  /* 0x00030f0000047ab9 */ /* 0x000fe40000000800 */
[----:B0-----:R-:W-:-:S13]  /*19440*/  ISETP.GE.AND P0, PT, R19, UR4, PT ;  /* 0x0000000413007c0c */ /* 0x001fda000bf06270 */
[----:B------:R-:W-:Y:S05]  /*19450*/  @!P0 BRA `(.L_x_2766) ;  /* 0xffffff9c00808947 */ /* 0x000fea000383ffff */
[----:B------:R-:W-:Y:S05]  /*19460*/  BSYNC B8 ;  /* 0x0000000000087941 */ /* 0x000fea0003800000 */
.L_x_2653:
[----:B----4-:R-:W4:Y:S01]  /*19470*/  LDL.LU R0, [R1+0x48] ;  /* 0x0000480001007983 */ /* 0x010f220000300800 */
[----:B------:R-:W-:Y:S01]  /*19480*/  BSSY B0, `(.L_x_2767) ;  /* 0x000000b000007945 */ /* 0x000fe20003800000 */
[----:B------:R-:W0:Y:S01]  /*19490*/  S2R R5, SR_CgaCtaId ;  /* 0x0000000000057919 */ /* 0x000e220000008800 */
[----:B----4-:R-:W-:-:S05]  /*194a0*/  VIADD R0, R0, 0x1 ;  /* 0x0000000100007836 */ /* 0x010fca0000000000 */
[----:B------:R-:W-:-:S04]  /*194b0*/  LEA.HI R2, R0, R0, RZ, 0x1 ;  /* 0x0000000000027211 */ /* 0x000fc800078f08ff */
[----:B------:R-:W-:-:S05]  /*194c0*/  LOP3.LUT R3, R2, 0xfffffffe, RZ, 0xc0, !PT ;  /* 0xfffffffe02037812 */ /* 0x000fca00078ec0ff */
[----:B------:R-:W-:Y:S01]  /*194d0*/  IMAD.IADD R3, R0, 0x1, -R3 ;  /* 0x0000000100037824 */ /* 0x000fe200078e0a03 */
[----:B------:R-:W-:-:S04]  /*194e0*/  MOV R0, 0x400 ;  /* 0x0000040000007802 */ /* 0x000fc80000000f00 */
[----:B0-----:R-:W-:Y:S02]  /*194f0*/  LEA R0, R5, R0, 0x18 ;  /* 0x0000000005007211 */ /* 0x001fe400078ec0ff */
[----:B------:R-:W-:-:S04]  /*19500*/  SHF.L.U32 R3, R3, 0x1f, RZ ;  /* 0x0000001f03037819 */ /* 0x000fc800000006ff */
[----:B------:R-:W0:Y:S02]  /*19510*/  SYNCS.PHASECHK.TRANS64.TRYWAIT P0, [R0+URZ+0x38820], R3 ;  /* 0x03882003000075a7 */ /* 0x000e24000800017f */
[----:B0-----:R-:W-:Y:S05]  /*19520*/  @!P0 BRA `(.L_x_2768) ;  /* 0x0000002000208947 */ /* 0x001fea0003800000 */
.L_x_2837:
[----:B------:R-:W-:Y:S05]  /*19530*/  BSYNC B0 ;  /* 0x0000000000007941 */ /* 0x000fea0003800000 */
.L_x_2767:
[----:B------:R-:W-:-:S03]  /*19540*/  UMOV UR4, 0xffffffff ;  /* 0xffffffff00047882 */ /* 0x000fc60000000000 */
[----:B------:R-:W-:Y:S05]  /*19550*/  BRA.DIV UR4, `(.L_x_2769) ;  /* 0x0000002204287947 */ /* 0x000fea000b800000 */
[----:B------:R-:W4:Y:S02]  /*19560*/  S2R R2, SR_TID.X ;  /* 0x0000000000027919 */ /* 0x000f240000002100 */
[----:B----4-:R-:W-:-:S04]  /*19570*/  SHF.R.U32.HI R2, RZ, 0x5, R2 ;  /* 0x00000005ff027819 */ /* 0x010fc80000011602 */
[----:B------:R-:W-:-:S05]  /*19580*/  LOP3.LUT R2, R2, 0x3, RZ, 0xc0, !PT ;  /* 0x0000000302027812 */ /* 0x000fca00078ec0ff */
[----:B------:R4:W0:Y:S02]  /*19590*/  SHFL.IDX PT, R14, R2, RZ, 0x1f ;  /* 0x00001fff020e7589 */ /* 0x00082400000e0000 */
.L_x_2840:
[----:B0-----:R-:W-:Y:S01]  /*195a0*/  ISETP.NE.AND P0, PT, R14, RZ, PT ;  /* 0x000000ff0e00720c */ /* 0x001fe20003f05270 */
[----:B------:R-:W-:-:S12]  /*195b0*/  BSSY B0, `(.L_x_2770) ;  /* 0x0000029000007945 */ /* 0x000fd80003800000 */
[----:B------:R-:W-:Y:S05]  /*195c0*/  @P0 BRA `(.L_x_2771) ;  /* 0x00000000009c0947 */ /* 0x000fea0003800000 */
[----:B------:R-:W-:-:S03]  /*195d0*/  UMOV UR4, 0xffffffff ;  /* 0xffffffff00047882 */ /* 0x000fc60000000000 */
[----:B------:R-:W-:Y:S05]  /*195e0*/  BRA.DIV UR4, `(.L_x_2772) ;  /* 0x0000002204387947 */ /* 0x000fea000b800000 */
[----:B------:R-:W-:-:S13]  /*195f0*/  ELECT P6, URZ, PT ;  /* 0x00000000003f782f */ /* 0x000fda00038c0000 */
.L_x_2843:
[----:B------:R-:W-:Y:S05]  /*19600*/  @!P6 BRA `(.L_x_2771) ;  /* 0x00000000008ce947 */ /* 0x000fea0003800000 */
[----:B----4-:R-:W4:Y:S02]  /*19610*/  LDL R2, [R1+0x54] ;  /* 0x0000540001027983 */ /* 0x010f240000100800 */
[----:B----4-:R-:W-:-:S13]  /*19620*/  R2UR UR4, R2 ;  /* 0x00000000020472ca */ /* 0x010fda00000e0000 */
[----:B------:R-:W-:-:S06]  /*19630*/  ULOP3.LUT UR4, UR4, 0x2, URZ, 0xfc, !UPT ;  /* 0x0000000204047892 */ /* 0x000fcc000f8efc3f */
[----:B------:R-:W-:-:S05]  /*19640*/  IMAD.U32 R2, RZ, RZ, UR4 ;  /* 0x00000004ff027e24 */ /* 0x000fca000f8e00ff */
[----:B------:R-:W-:-:S13]  /*19650*/  ISETP.NE.AND P2, PT, R2, 0x3, PT ;  /* 0x000000030200780c */ /* 0x000fda0003f45270 */
[----:B------:R-:W-:Y:S05]  /*19660*/  @!P2 BRA `(.L_x_2773) ;  /* 0x000000000004a947 */ /* 0x000fea0003800000 */
[----:B------:R-:W-:Y:S01]  /*19670*/  BPT.TRAP 0x1 ;  /* 0x000000040000795c */ /* 0x000fe20000300000 */
.L_x_2773:
[----:B------:R-:W4:Y:S04]  /*19680*/  LDL R3, [R1+0x8] ;  /* 0x0000080001037983 */ /* 0x000f280000100800 */
[----:B-1-3--:R-:W3:Y:S01]  /*19690*/  LDL.LU R7, [R1+0x14] ;  /* 0x0000140001077983 */ /* 0x00aee20000300800 */
[----:B------:R-:W-:-:S04]  /*196a0*/  VIADD R2, R0, 0x38840 ;  /* 0x0003884000027836 */ /* 0x000fc80000000000 */
[C---:B----4-:R-:W-:Y:S02]  /*196b0*/  IMAD R6, R3.reuse, 0x8, R2 ;  /* 0x0000000803067824 */ /* 0x050fe400078e0202 */
        /* <DEDUP_REMOVED lines=10> */
.L_x_2844:
[----:B------:R-:W1:Y:S02]  /*19760*/  SYNCS.PHASECHK.TRANS64.TRYWAIT P0, [R7+URZ], R2 ;  /* 0x00000002070075a7 */ /* 0x000e64000800017f */
[----:B-1----:R-:W-:Y:S05]  /*19770*/  @!P0 BRA `(.L_x_2775) ;  /* 0x0000002000088947 */ /* 0x002fea0003800000 */
.L_x_2845:
[----:B------:R-:W-:Y:S05]  /*19780*/  @!P2 BRA `(.L_x_2776) ;  /* 0x000000000004a947 */ /* 0x000fea0003800000 */
[----:B------:R-:W-:Y:S01]  /*19790*/  BPT.TRAP 0x1 ;  /* 0x000000040000795c */ /* 0x000fe20000300000 */
.L_x_2776:
[----:B------:R-:W3:Y:S01]  /*197a0*/  LDL.LU R4, [R1+0x8] ;  /* 0x0000080001047983 */ /* 0x000ee20000300800 */
[----:B------:R-:W-:-:S04]  /*197b0*/  VIADD R0, R0, 0x38860 ;  /* 0x0003886000007836 */ /* 0x000fc80000000000 */
[----:B---3--:R-:W-:-:S04]  /*197c0*/  IMAD R4, R4, 0x8, R0 ;  /* 0x0000000804047824 */ /* 0x008fc800078e0200 */
[----:B------:R-:W3:Y:S02]  /*197d0*/  SYNCS.PHASECHK.TRANS64.TRYWAIT P0, [R4+URZ], R5 ;  /* 0x00000005040075a7 */ /* 0x000ee4000800017f */
[----:B---3--:R-:W-:Y:S05]  /*197e0*/  @!P0 BRA `(.L_x_2777) ;  /* 0x0000002000008947 */ /* 0x008fea0003800000 */
.L_x_2846:
[----:B------:R-:W-:-:S07]  /*197f0*/  IMAD R3, R3, 0x8, R0 ;  /* 0x0000000803037824 */ /* 0x000fce00078e0200 */
.L_x_2778:
[----:B----4-:R4:W0:Y:S02]  /*19800*/  SYNCS.PHASECHK.TRANS64.TRYWAIT P0, [R3+URZ], R2 ;  /* 0x00000002030075a7 */ /* 0x010824000800017f */
[----:B0-----:R-:W-:Y:S05]  /*19810*/  @!P0 NANOSLEEP.SYNCS 0x989680 ;  /* 0x009896800000895d */ /* 0x001fea0003900000 */
[----:B------:R-:W0:Y:S02]  /*19820*/  @!P0 SYNCS.PHASECHK.TRANS64 P0, [R3+URZ], R2 ;  /* 0x00000002030085a7 */ /* 0x000e24000800007f */
[----:B0-----:R-:W-:Y:S05]  /*19830*/  @!P0 BRA `(.L_x_2778) ;  /* 0xfffffffc00f08947 */ /* 0x001fea000383ffff */
.L_x_2771:
[----:B------:R-:W-:Y:S05]  /*19840*/  BSYNC B0 ;  /* 0x0000000000007941 */ /* 0x000fea0003800000 */
.L_x_2770:
[----:B------:R-:W-:Y:S05]  /*19850*/  EXIT ;  /* 0x000000000000794d */ /* 0x000fea0003800000 */
.L_x_2595:
[----:B------:R-:W-:-:S13]  /*19860*/  R2UR UR4, R17 ;  /* 0x00000000110472ca */ /* 0x000fda00000e0000 */
[----:B0-----:R-:W-:-:S04]  /*19870*/  IMAD.U32 R3, RZ, RZ, UR4 ;  /* 0x00000004ff037e24 */ /* 0x001fc8000f8e00ff */
[----:B------:R0:W1:Y:S03]  /*19880*/  SYNCS.PHASECHK.TRANS64.TRYWAIT P1, [R3+URZ+0x38800], R0 ;  /* 0x03880000030075a7 */ /* 0x000066000802017f */
[----:B-1----:R-:W-:Y:S05]  /*19890*/  @!P1 NANOSLEEP.SYNCS 0x989680 ;  /* 0x009896800000995d */ /* 0x002fea0003900000 */
[----:B------:R-:W1:Y:S02]  /*198a0*/  @!P1 SYNCS.PHASECHK.TRANS64 P1, [R3+URZ+0x38800], R0 ;  /* 0x03880000030095a7 */ /* 0x000e64000802007f */
[----:B-1----:R-:W-:Y:S05]  /*198b0*/  @!P1 BRA `(.L_x_2595) ;  /* 0xfffffffc00e89947 */ /* 0x002fea000383ffff */
[----:B------:R-:W-:Y:S05]  /*198c0*/  BRA `(.L_x_2779) ;  /* 0xfffffe8000e47947 */ /* 0x000fea000383ffff */
.L_x_2599:
[----:B-1----:R1:W2:Y:S02]  /*198d0*/  SYNCS.PHASECHK.TRANS64.TRYWAIT P2, [R0+URZ+0x38830], R3 ;  /* 0x03883003000075a7 */ /* 0x0022a4000804017f */
[----:B--2---:R-:W-:Y:S05]  /*198e0*/  @!P2 NANOSLEEP.SYNCS 0x989680 ;  /* 0x009896800000a95d */ /* 0x004fea0003900000 */
[----:B------:R-:W2:Y:S02]  /*198f0*/  @!P2 SYNCS.PHASECHK.TRANS64 P2, [R0+URZ+0x38830], R3 ;  /* 0x038830030000a5a7 */ /* 0x000ea4000804007f */
[----:B--2---:R-:W-:Y:S05]  /*19900*/  @!P2 BRA `(.L_x_2599) ;  /* 0xfffffffc00f0a947 */ /* 0x004fea000383ffff */
[----:B------:R-:W-:Y:S05]  /*19910*/  BRA `(.L_x_2598) ;  /* 0xfffffe8400107947 */ /* 0x000fea000383ffff */
.L_x_2604:
[----:B------:R-:W-:-:S13]  /*19920*/  R2UR UR4, R4 ;  /* 0x00000000040472ca */ /* 0x000fda00000e0000 */
[----:B-1----:R-:W-:-:S04]  /*19930*/  IMAD.U32 R152, RZ, RZ, UR4 ;  /* 0x00000004ff987e24 */ /* 0x002fc8000f8e00ff */
[----:B------:R1:W2:Y:S03]  /*19940*/  SYNCS.PHASECHK.TRANS64.TRYWAIT P3, [R152+URZ+0x38830], R3 ;  /* 0x03883003980075a7 */ /* 0x0002a6000806017f */
[----:B--2---:R-:W-:Y:S05]  /*19950*/  @!P3 NANOSLEEP.SYNCS 0x989680 ;  /* 0x009896800000b95d */ /* 0x004fea0003900000 */
[----:B------:R-:W2:Y:S02]  /*19960*/  @!P3 SYNCS.PHASECHK.TRANS64 P3, [R152+URZ+0x38830], R3 ;  /* 0x038830039800b5a7 */ /* 0x000ea4000806007f */
[----:B--2---:R-:W-:Y:S05]  /*19970*/  @!P3 BRA `(.L_x_2604) ;  /* 0xfffffffc00e8b947 */ /* 0x004fea000383ffff */
[----:B------:R-:W-:Y:S05]  /*19980*/  BRA `(.L_x_2603) ;  /* 0xfffffec400907947 */ /* 0x000fea000383ffff */
.L_x_2608:
[----:B0-----:R-:W-:-:S04]  /*19990*/  IMAD.U32 R3, RZ, RZ, UR4 ;  /* 0x00000004ff037e24 */ /* 0x001fc8000f8e00ff */
[----:B------:R0:W2:Y:S03]  /*199a0*/  SYNCS.PHASECHK.TRANS64.TRYWAIT P3, [R3+URZ+0x38850], R0 ;  /* 0x03885000030075a7 */ /* 0x0000a6000806017f */
[----:B--2---:R-:W-:Y:S05]  /*199b0*/  @!P3 NANOSLEEP.SYNCS 0x989680 ;  /* 0x009896800000b95d */ /* 0x004fea0003900000 */
[----:B------:R-:W2:Y:S02]  /*199c0*/  @!P3 SYNCS.PHASECHK.TRANS64 P3, [R3+URZ+0x38850], R0 ;  /* 0x038850000300b5a7 */ /* 0x000ea4000806007f */
[----:B--2---:R-:W-:Y:S05]  /*199d0*/  @!P3 BRA `(.L_x_2608) ;  /* 0xfffffffc00ecb947 */ /* 0x004fea000383ffff */
[----:B------:R-:W-:Y:S05]  /*199e0*/  BRA `(.L_x_2607) ;  /* 0xfffffee800b87947 */ /* 0x000fea000383ffff */
.L_x_2614:
[----:B-1----:R-:W-:-:S04]  /*199f0*/  IMAD.U32 R4, RZ, RZ, UR4 ;  /* 0x00000004ff047e24 */ /* 0x002fc8000f8e00ff */
[----:B------:R1:W2:Y:S03]  /*19a00*/  SYNCS.PHASECHK.TRANS64.TRYWAIT P2, [R4+URZ+0x38830], R3 ;  /* 0x03883003040075a7 */ /* 0x0002a6000804017f */
[----:B--2---:R-:W-:Y:S05]  /*19a10*/  @!P2 NANOSLEEP.SYNCS 0x989680 ;  /* 0x009896800000a95d */ /* 0x004fea0003900000 */
[----:B------:R-:W2:Y:S02]  /*19a20*/  @!P2 SYNCS.PHASECHK.TRANS64 P2, [R4+URZ+0x38830], R3 ;  /* 0x038830030400a5a7 */ /* 0x000ea4000804007f */
[----:B--2---:R-:W-:Y:S05]  /*19a30*/  @!P2 BRA `(.L_x_2614) ;  /* 0xfffffffc00eca947 */ /* 0x004fea000383ffff */
[----:B------:R-:W-:Y:S05]  /*19a40*/  BRA `(.L_x_2613) ;  /* 0xffffff0400ec7947 */ /* 0x000fea000383ffff */
.L_x_2618:
[----:B01----:R-:W-:-:S04]  /*19a50*/  IMAD.U32 R3, RZ, RZ, UR4 ;  /* 0x00000004ff037e24 */ /* 0x003fc8000f8e00ff */
[----:B------:R0:W1:Y:S03]  /*19a60*/  SYNCS.PHASECHK.TRANS64.TRYWAIT P2, [R3+URZ+0x38850], R0 ;  /* 0x03885000030075a7 */ /* 0x000066000804017f */
[----:B-1----:R-:W-:Y:S05]  /*19a70*/  @!P2 NANOSLEEP.SYNCS 0x989680 ;  /* 0x009896800000a95d */ /* 0x002fea0003900000 */
[----:B------:R-:W1:Y:S02]  /*19a80*/  @!P2 SYNCS.PHASECHK.TRANS64 P2, [R3+URZ+0x38850], R0 ;  /* 0x038850000300a5a7 */ /* 0x000e64000804007f */
[----:B-1----:R-:W-:Y:S05]  /*19a90*/  @!P2 BRA `(.L_x_2618) ;  /* 0xfffffffc00eca947 */ /* 0x002fea000383ffff */
[----:B------:R-:W-:Y:S05]  /*19aa0*/  BRA `(.L_x_2617) ;  /* 0xffffff3000107947 */ /* 0x000fea000383ffff */
.L_x_2623:
[----:B-1----:R-:W-:-:S04]  /*19ab0*/  IMAD.U32 R7, RZ, RZ, UR7 ;  /* 0x00000007ff077e24 */ /* 0x002fc8000f8e00ff */
[----:B------:R1:W2:Y:S03]  /*19ac0*/  SYNCS.PHASECHK.TRANS64.TRYWAIT P0, [R7+URZ+0x38850], R0 ;  /* 0x03885000070075a7 */ /* 0x0002a6000800017f */
[----:B--2---:R-:W-:Y:S05]  /*19ad0*/  @!P0 NANOSLEEP.SYNCS 0x989680 ;  /* 0x009896800000895d */ /* 0x004fea0003900000 */
[----:B------:R-:W2:Y:S02]  /*19ae0*/  @!P0 SYNCS.PHASECHK.TRANS64 P0, [R7+URZ+0x38850], R0 ;  /* 0x03885000070085a7 */ /* 0x000ea4000800007f */
[----:B--2---:R-:W-:Y:S05]  /*19af0*/  @!P0 BRA `(.L_x_2623) ;  /* 0xfffffffc00ec8947 */ /* 0x004fea000383ffff */
[----:B------:R-:W-:Y:S05]  /*19b00*/  BRA `(.L_x_2622) ;  /* 0xffffff4c005c7947 */ /* 0x000fea000383ffff */
.L_x_2665:
        /* <DEDUP_REMOVED lines=11> */
.L_x_2781:
[----:B------:R-:W-:Y:S05]  /*19bc0*/  BSYNC B0 ;  /* 0x0000000000007941 */ /* 0x000fea0003800000 */
.L_x_2780:
[----:B------:R-:W-:Y:S05]  /*19bd0*/  BRA `(.L_x_2782) ;  /* 0xffffffa000d07947 */ /* 0x000fea000383ffff */
.L_x_2667:
[----:B------:R-:W-:Y:S01]  /*19be0*/  BSSY B0, `(.L_x_2783) ;  /* 0x0000006000007945 */ /* 0x000fe20003800000 */
[----:B------:R-:W-:-:S07]  /*19bf0*/  IMAD.MOV.U32 R15, RZ, RZ, -0x1 ;  /* 0xffffffffff0f7424 */ /* 0x000fce00078e00ff */
[----:B012---:R-:W-:Y:S05]  /*19c00*/  WARPSYNC.COLLECTIVE R15, `(.L_x_2784) ;  /* 0x000000000f0c7348 */ /* 0x007fea0003c00000 */
[----:B------:R-:W-:Y:S02]  /*19c10*/  ELECT P6, UR62, PT ;  /* 0x00000000003e782f */ /* 0x000fe400038c0000 */
[----:B------:R-:W-:Y:S01]  /*19c20*/  MOV R14, UR62 ;  /* 0x0000003e000e7c02 */ /* 0x000fe20008000f00 */
[----:B012---:R-:W-:Y:S10]  /*19c30*/  ENDCOLLECTIVE ;  /* 0x000000000000791b */ /* 0x007ff40003800000 */
.L_x_2784:
[----:B------:R-:W-:Y:S05]  /*19c40*/  BSYNC B0 ;  /* 0x0000000000007941 */ /* 0x000fea0003800000 */
.L_x_2783:
[----:B------:R-:W-:Y:S05]  /*19c50*/  BRA `(.L_x_2785) ;  /* 0xffffffa000d87947 */ /* 0x000fea000383ffff */
.L_x_2669:
[----:B--2---:R2:W3:Y:S02]  /*19c60*/  SYNCS.PHASECHK.TRANS64.TRYWAIT P0, [R0+URZ+0x38840], R2 ;  /* 0x03884002000075a7 */ /* 0x0044e4000800017f */
[----:B---3--:R-:W-:Y:S05]  /*19c70*/  @!P0 NANOSLEEP.SYNCS 0x989680 ;  /* 0x009896800000895d */ /* 0x008fea0003900000 */
[----:B------:R-:W3:Y:S02]  /*19c80*/  @!P0 SYNCS.PHASECHK.TRANS64 P0, [R0+URZ+0x38840], R2 ;  /* 0x03884002000085a7 */ /* 0x000ee4000800007f */
[----:B---3--:R-:W-:Y:S05]  /*19c90*/  @!P0 BRA `(.L_x_2669) ;  /* 0xfffffffc00f08947 */ /* 0x008fea000383ffff */
[----:B------:R-:W-:Y:S05]  /*19ca0*/  BRA `(.L_x_2786) ;  /* 0xffffffa400487947 */ /* 0x000fea000383ffff */
.L_x_2673:
[----:B------:R-:W2:Y:S01]  /*19cb0*/  LDL.LU R11, [R1+0x34] ;  /* 0x00003400010b7983 */ /* 0x000ea20000300800 */
[----:B------:R-:W-:Y:S02]  /*19cc0*/  IMAD.MOV.U32 R13, RZ, RZ, R0 ;  /* 0x000000ffff0d7224 */ /* 0x000fe400078e0000 */
[----:B------:R-:W-:Y:S02]  /*19cd0*/  IMAD.MOV.U32 R12, RZ, RZ, RZ ;  /* 0x000000ffff0c7224 */ /* 0x000fe400078e00ff */
[----:B------:R-:W-:Y:S02]  /*19ce0*/  IMAD.MOV.U32 R15, RZ, RZ, -0x1 ;  /* 0xffffffffff0f7424 */ /* 0x000fe400078e00ff */
[----:B------:R-:W-:Y:S02]  /*19cf0*/  IMAD R17, R17, 0x80, R10 ;  /* 0x0000008011117824 */ /* 0x000fe400078e020a */
[----:B--2---:R-:W-:Y:S02]  /*19d00*/  IMAD R2, R11, R7, RZ ;  /* 0x000000070b027224 */ /* 0x004fe400078e02ff */
[----:B------:R-:W-:-:S02]  /*19d10*/  IMAD.MOV.U32 R11, RZ, RZ, 0x181f ;  /* 0x0000181fff0b7424 */ /* 0x000fc400078e00ff */
[C---:B------:R-:W-:Y:S01]  /*19d20*/  VIADD R7, R17.reuse, 0x60 ;  /* 0x0000006011077836 */ /* 0x040fe20000000000 */
[----:B------:R-:W-:-:S13]  /*19d30*/  ISETP.GE.AND P5, PT, R17, R2, PT ;  /* 0x000000021100720c */ /* 0x000fda0003fa6270 */
[----:B-----5:R-:W-:Y:S05]  /*19d40*/  WARPSYNC.COLLECTIVE R15, `(.L_x_2787) ;  /* 0x000000000f087348 */ /* 0x020fea0003c00000 */
[----:B------:R0:W1:Y:S02]  /*19d50*/  SHFL.IDX P6, R14, R13, R12, R11 ;  /* 0x0000000c0d0e7389 */ /* 0x00006400000c000b */
[----:B01---5:R-:W-:Y:S01]  /*19d60*/  ENDCOLLECTIVE ;  /* 0x000000000000791b */ /* 0x023fe20003800000 */
.L_x_2787:
[----:B------:R-:W-:Y:S02]  /*19d70*/  IMAD.MOV.U32 R13, RZ, RZ, R3 ;  /* 0x000000ffff0d7224 */ /* 0x000fe400078e0003 */
[----:B------:R-:W-:-:S07]  /*19d80*/  IMAD.MOV.U32 R4, RZ, RZ, R14 ;  /* 0x000000ffff047224 */ /* 0x000fce00078e000e */
[----:B------:R-:W-:Y:S05]  /*19d90*/  WARPSYNC.COLLECTIVE R15, `(.L_x_2788) ;  /* 0x000000000f087348 */ /* 0x000fea0003c00000 */
[----:B------:R0:W1:Y:S02]  /*19da0*/  SHFL.IDX P6, R14, R13, R12, R11 ;  /* 0x0000000c0d0e7389 */ /* 0x00006400000c000b */
[----:B01----:R-:W-:Y:S01]  /*19db0*/  ENDCOLLECTIVE ;  /* 0x000000000000791b */ /* 0x003fe20003800000 */
.L_x_2788:
        /* <DEDUP_REMOVED lines=19> */
.L_x_2789:
[----:B------:R-:W-:-:S05]  /*19ef0*/  VIADD R4, R17, 0x10 ;  /* 0x0000001011047836 */ /* 0x000fca0000000000 */
[----:B------:R-:W-:Y:S01]  /*19f00*/  ISETP.GE.AND P5, PT, R4, R2, PT ;  /* 0x000000020400720c */ /* 0x000fe20003fa6270 */
[----:B------:R-:W-:Y:S02]  /*19f10*/  IMAD.MOV.U32 R13, RZ, RZ, R3 ;  /* 0x000000ffff0d7224 */ /* 0x000fe400078e0003 */
[----:B------:R-:W-:-:S10]  /*19f20*/  IMAD.MOV.U32 R4, RZ, RZ, R14 ;  /* 0x000000ffff047224 */ /* 0x000fd400078e000e */
[----:B------:R-:W-:Y:S05]  /*19f30*/  WARPSYNC.COLLECTIVE R15, `(.L_x_2790) ;  /* 0x000000000f087348 */ /* 0x000fea0003c00000 */
[----:B------:R0:W1:Y:S02]  /*19f40*/  SHFL.IDX P6, R14, R13, R12, R11 ;  /* 0x0000000c0d0e7389 */ /* 0x00006400000c000b */
[----:B01----:R-:W-:Y:S01]  /*19f50*/  ENDCOLLECTIVE ;  /* 0x000000000000791b */ /* 0x003fe20003800000 */
.L_x_2790:
        /* <DEDUP_REMOVED lines=19> */
.L_x_2791:
[----:B------:R-:W-:-:S05]  /*1a090*/  VIADD R4, R17, 0x20 ;  /* 0x0000002011047836 */ /* 0x000fca0000000000 */
[----:B------:R-:W-:Y:S01]  /*1a0a0*/  ISETP.GE.AND P5, PT, R4, R2, PT ;  /* 0x000000020400720c */ /* 0x000fe20003fa6270 */
[----:B------:R-:W-:Y:S02]  /*1a0b0*/  IMAD.MOV.U32 R13, RZ, RZ, R3 ;  /* 0x000000ffff0d7224 */ /* 0x000fe400078e0003 */
[----:B------:R-:W-:-:S10]  /*1a0c0*/  IMAD.MOV.U32 R4, RZ, RZ, R14 ;  /* 0x000000ffff047224 */ /* 0x000fd400078e000e */
[----:B------:R-:W-:Y:S05]  /*1a0d0*/  WARPSYNC.COLLECTIVE R15, `(.L_x_2792) ;  /* 0x000000000f087348 */ /* 0x000fea0003c00000 */
[----:B------:R0:W1:Y:S02]  /*1a0e0*/  SHFL.IDX P6, R14, R13, R12, R11 ;  /* 0x0000000c0d0e7389 */ /* 0x00006400000c000b */
[----:B01----:R-:W-:Y:S01]  /*1a0f0*/  ENDCOLLECTIVE ;  /* 0x000000000000791b */ /* 0x003fe20003800000 */
.L_x_2792:
        /* <DEDUP_REMOVED lines=19> */
.L_x_2793:
[----:B------:R-:W-:-:S05]  /*1a230*/  VIADD R4, R17, 0x30 ;  /* 0x0000003011047836 */ /* 0x000fca0000000000 */
[----:B------:R-:W-:Y:S01]  /*1a240*/  ISETP.GE.AND P5, PT, R4, R2, PT ;  /* 0x000000020400720c */ /* 0x000fe20003fa6270 */
[----:B------:R-:W-:Y:S02]  /*1a250*/  IMAD.MOV.U32 R13, RZ, RZ, R3 ;  /* 0x000000ffff0d7224 */ /* 0x000fe400078e0003 */
[----:B------:R-:W-:-:S10]  /*1a260*/  IMAD.MOV.U32 R4, RZ, RZ, R14 ;  /* 0x000000ffff047224 */ /* 0x000fd400078e000e */
[----:B------:R-:W-:Y:S05]  /*1a270*/  WARPSYNC.COLLECTIVE R15, `(.L_x_2794) ;  /* 0x000000000f087348 */ /* 0x000fea0003c00000 */
[----:B------:R0:W1:Y:S02]  /*1a280*/  SHFL.IDX P6, R14, R13, R12, R11 ;  /* 0x0000000c0d0e7389 */ /* 0x00006400000c000b */
[----:B01----:R-:W-:Y:S01]  /*1a290*/  ENDCOLLECTIVE ;  /* 0x000000000000791b */ /* 0x003fe20003800000 */
.L_x_2794:
        /* <DEDUP_REMOVED lines=19> */
.L_x_2795:
[----:B------:R-:W-:-:S05]  /*1a3d0*/  VIADD R4, R17, 0x40 ;  /* 0x0000004011047836 */ /* 0x000fca0000000000 */
[----:B------:R-:W-:Y:S01]  /*1a3e0*/  ISETP.GE.AND P5, PT, R4, R2, PT ;  /* 0x000000020400720c */ /* 0x000fe20003fa6270 */
[----:B------:R-:W-:Y:S02]  /*1a3f0*/  IMAD.MOV.U32 R13, RZ, RZ, R3 ;  /* 0x000000ffff0d7224 */ /* 0x000fe400078e0003 */
[----:B------:R-:W-:-:S10]  /*1a400*/  IMAD.MOV.U32 R4, RZ, RZ, R14 ;  /* 0x000000ffff047224 */ /* 0x000fd400078e000e */
[----:B------:R-:W-:Y:S05]  /*1a410*/  WARPSYNC.COLLECTIVE R15, `(.L_x_2796) ;  /* 0x000000000f087348 */ /* 0x000fea0003c00000 */
[----:B------:R0:W1:Y:S02]  /*1a420*/  SHFL.IDX P6, R14, R13, R12, R11 ;  /* 0x0000000c0d0e7389 */ /* 0x00006400000c000b */
[----:B01----:R-:W-:Y:S01]  /*1a430*/  ENDCOLLECTIVE ;  /* 0x000000000000791b */ /* 0x003fe20003800000 */
.L_x_2796:
        /* <DEDUP_REMOVED lines=19> */
.L_x_2797:
[----:B------:R-:W-:-:S05]  /*1a570*/  VIADD R4, R17, 0x50 ;  /* 0x0000005011047836 */ /* 0x000fca0000000000 */
[----:B------:R-:W-:Y:S01]  /*1a580*/  ISETP.GE.AND P5, PT, R4, R2, PT ;  /* 0x000000020400720c */ /* 0x000fe20003fa6270 */
[----:B------:R-:W-:Y:S02]  /*1a590*/  IMAD.MOV.U32 R13, RZ, RZ, R3 ;  /* 0x000000ffff0d7224 */ /* 0x000fe400078e0003 */
[----:B------:R-:W-:-:S10]  /*1a5a0*/  IMAD.MOV.U32 R4, RZ, RZ, R14 ;  /* 0x000000ffff047224 */ /* 0x000fd400078e000e */
[----:B------:R-:W-:Y:S05]  /*1a5b0*/  WARPSYNC.COLLECTIVE R15, `(.L_x_2798) ;  /* 0x000000000f087348 */ /* 0x000fea0003c00000 */
[----:B------:R0:W1:Y:S02]  /*1a5c0*/  SHFL.IDX P6, R14, R13, R12, R11 ;  /* 0x0000000c0d0e7389 */ /* 0x00006400000c000b */
[----:B01----:R-:W-:Y:S01]  /*1a5d0*/  ENDCOLLECTIVE ;  /* 0x000000000000791b */ /* 0x003fe20003800000 */
.L_x_2798:
        /* <DEDUP_REMOVED lines=20> */
.L_x_2799:
[----:B------:R-:W-:Y:S02]  /*1a720*/  IMAD.MOV.U32 R13, RZ, RZ, R3 ;  /* 0x000000ffff0d7224 */ /* 0x000fe400078e0003 */
[----:B------:R-:W-:-:S07]  /*1a730*/  IMAD.MOV.U32 R6, RZ, RZ, R14 ;  /* 0x000000ffff067224 */ /* 0x000fce00078e000e */
[----:B------:R-:W-:Y:S05]  /*1a740*/  WARPSYNC.COLLECTIVE R15, `(.L_x_2800) ;  /* 0x000000000f087348 */ /* 0x000fea0003c00000 */
[----:B------:R0:W1:Y:S02]  /*1a750*/  SHFL.IDX P6, R14, R13, R12, R11 ;  /* 0x0000000c0d0e7389 */ /* 0x00006400000c000b */
[----:B01----:R-:W-:Y:S01]  /*1a760*/  ENDCOLLECTIVE ;  /* 0x000000000000791b */ /* 0x003fe20003800000 */
.L_x_2800:
        /* <DEDUP_REMOVED lines=19> */
.L_x_2801:
[----:B------:R-:W-:Y:S02]  /*1a8a0*/  IMAD.MOV.U32 R13, RZ, RZ, R3 ;  /* 0x000000ffff0d7224 */ /* 0x000fe400078e0003 */
[----:B------:R-:W-:-:S07]  /*1a8b0*/  IMAD.MOV.U32 R6, RZ, RZ, R14 ;  /* 0x000000ffff067224 */ /* 0x000fce00078e000e */
[----:B------:R-:W-:Y:S05]  /*1a8c0*/  WARPSYNC.COLLECTIVE R15, `(.L_x_2802) ;  /* 0x000000000f087348 */ /* 0x000fea0003c00000 */
[----:B------:R0:W1:Y:S02]  /*1a8d0*/  SHFL.IDX P6, R14, R13, R12, R11 ;  /* 0x0000000c0d0e7389 */ /* 0x00006400000c000b */
[----:B01----:R-:W-:Y:S01]  /*1a8e0*/  ENDCOLLECTIVE ;  /* 0x000000000000791b */ /* 0x003fe20003800000 */
.L_x_2802:
[----:B------:R-:W-:Y:S01]  /*1a8f0*/  IMAD.MOV.U32 R3, RZ, RZ, R14 ;  /* 0x000000ffff037224 */ /* 0x000fe200078e000e */
[----:B------:R-:W-:Y:S06]  /*1a900*/  BRA `(.L_x_2803) ;  /* 0xffffffa800347947 */ /* 0x000fec000383ffff */
.L_x_2678:
[----:B0-----:R-:W2:Y:S02]  /*1a910*/  LDL R2, [R1+0x4] ;  /* 0x0000040001027983 */ /* 0x001ea40000100800 */
[----:B--2---:R0:W1:Y:S02]  /*1a920*/  SYNCS.PHASECHK.TRANS64.TRYWAIT P0, [R2+URZ+0x38820], R0 ;  /* 0x03882000020075a7 */ /* 0x004064000800017f */
[----:B-1----:R-:W-:Y:S05]  /*1a930*/  @!P0 NANOSLEEP.SYNCS 0x989680 ;  /* 0x009896800000895d */ /* 0x002fea0003900000 */
[----:B------:R-:W1:Y:S02]  /*1a940*/  @!P0 SYNCS.PHASECHK.TRANS64 P0, [R2+URZ+0x38820], R0 ;  /* 0x03882000020085a7 */ /* 0x000e64000800007f */
[----:B-1----:R-:W-:Y:S05]  /*1a950*/  @!P0 BRA `(.L_x_2678) ;  /* 0xfffffffc00ec8947 */ /* 0x002fea000383ffff */
[----:B------:R-:W-:Y:S05]  /*1a960*/  BRA `(.L_x_2804) ;  /* 0xffffffa800b47947 */ /* 0x000fea000383ffff */
.L_x_2687:
[----:B-1----:R1:W2:Y:S02]  /*1a970*/  SYNCS.PHASECHK.TRANS64.TRYWAIT P0, [R2+URZ+0x38840], R0 ;  /* 0x03884000020075a7 */ /* 0x0022a4000800017f */
[----:B--2---:R-:W-:Y:S05]  /*1a980*/  @!P0 NANOSLEEP.SYNCS 0x989680 ;  /* 0x009896800000895d */ /* 0x004fea0003900000 */
[----:B------:R-:W2:Y:S02]  /*1a990*/  @!P0 SYNCS.PHASECHK.TRANS64 P0, [R2+URZ+0x38840], R0 ;  /* 0x03884000020085a7 */ /* 0x000ea4000800007f */
[----:B--2---:R-:W-:Y:S05]  /*1a9a0*/  @!P0 BRA `(.L_x_2687) ;  /* 0xfffffffc00f08947 */ /* 0x004fea000383ffff */
[----:B------:R-:W-:Y:S05]  /*1a9b0*/  BRA `(.L_x_2805) ;  /* 0xffffffac007c7947 */ /* 0x000fea000383ffff */
.L_x_2695:
[----:B0-----:R0:W1:Y:S02]  /*1a9c0*/  SYNCS.PHASECHK.TRANS64.TRYWAIT P0, [R2+URZ+0x60], R0 ;  /* 0x00006000020075a7 */ /* 0x001064000800017f */
[----:B-1----:R-:W-:Y:S05]  /*1a9d0*/  @!P0 NANOSLEEP.SYNCS 0x989680 ;  /* 0x009896800000895d */ /* 0x002fea0003900000 */
[----:B------:R-:W1:Y:S02]  /*1a9e0*/  @!P0 SYNCS.PHASECHK.TRANS64 P0, [R2+URZ+0x60], R0 ;  /* 0x00006000020085a7 */ /* 0x000e64000800007f */
[----:B-1----:R-:W-:Y:S05]  /*1a9f0*/  @!P0 BRA `(.L_x_2695) ;  /* 0xfffffffc00f08947 */ /* 0x002fea000383ffff */
[----:B------:R-:W-:Y:S05]  /*1aa00*/  BRA `(.L_x_2806) ;  /* 0xffffffb000d87947 */ /* 0x000fea000383ffff */
.L_x_2706:
[----:B--2---:R2:W3:Y:S02]  /*1aa10*/  SYNCS.PHASECHK.TRANS64.TRYWAIT P0, [R3+URZ+0x38840], R2 ;  /* 0x03884002030075a7 */ /* 0x0044e4000800017f */
[----:B---3--:R-:W-:Y:S05]  /*1aa20*/  @!P0 NANOSLEEP.SYNCS 0x989680 ;  /* 0x009896800000895d */ /* 0x008fea0003900000 */
[----:B------:R-:W3:Y:S02]  /*1aa30*/  @!P0 SYNCS.PHASECHK.TRANS64 P0, [R3+URZ+0x38840], R2 ;  /* 0x03884002030085a7 */ /* 0x000ee4000800007f */
[----:B---3--:R-:W-:Y:S05]  /*1aa40*/  @!P0 BRA `(.L_x_2706) ;  /* 0xfffffffc00f08947 */ /* 0x008fea000383ffff */
[----:B------:R-:W-:Y:S05]  /*1aa50*/  BRA `(.L_x_2807) ;  /* 0xffffffbc00047947 */ /* 0x000fea000383ffff */
.L_x_2714:
[----:B-1----:R1:W2:Y:S02]  /*1aa60*/  SYNCS.PHASECHK.TRANS64.TRYWAIT P0, [R2+URZ+0x60], R3 ;  /* 0x00006003020075a7 */ /* 0x0022a4000800017f */
[----:B--2---:R-:W-:Y:S05]  /*1aa70*/  @!P0 NANOSLEEP.SYNCS 0x989680 ;  /* 0x009896800000895d */ /* 0x004fea0003900000 */
[----:B------:R-:W2:Y:S02]  /*1aa80*/  @!P0 SYNCS.PHASECHK.TRANS64 P0, [R2+URZ+0x60], R3 ;  /* 0x00006003020085a7 */ /* 0x000ea4000800007f */
[----:B--2---:R-:W-:Y:S05]  /*1aa90*/  @!P0 BRA `(.L_x_2714) ;  /* 0xfffffffc00f08947 */ /* 0x004fea000383ffff */
[----:B------:R-:W-:Y:S05]  /*1aaa0*/  BRA `(.L_x_2808) ;  /* 0xffffffc000607947 */ /* 0x000fea000383ffff */
.L_x_2725:
[----:B---3--:R3:W4:Y:S02]  /*1aab0*/  SYNCS.PHASECHK.TRANS64.TRYWAIT P0, [R2+URZ+0x38840], R3 ;  /* 0x03884003020075a7 */ /* 0x008724000800017f */
[----:B----4-:R-:W-:Y:S05]  /*1aac0*/  @!P0 NANOSLEEP.SYNCS 0x989680 ;  /* 0x009896800000895d */ /* 0x010fea0003900000 */
[----:B------:R-:W4:Y:S02]  /*1aad0*/  @!P0 SYNCS.PHASECHK.TRANS64 P0, [R2+URZ+0x38840], R3 ;  /* 0x03884003020085a7 */ /* 0x000f24000800007f */
[----:B----4-:R-:W-:Y:S05]  /*1aae0*/  @!P0 BRA `(.L_x_2725) ;  /* 0xfffffffc00f08947 */ /* 0x010fea000383ffff */
[----:B------:R-:W-:Y:S05]  /*1aaf0*/  BRA `(.L_x_2809) ;  /* 0xffffffc800587947 */ /* 0x000fea000383ffff */
.L_x_2733:
[----:B-1----:R1:W2:Y:S02]  /*1ab00*/  SYNCS.PHASECHK.TRANS64.TRYWAIT P0, [R2+URZ+0x60], R5 ;  /* 0x00006005020075a7 */ /* 0x0022a4000800017f */
[----:B--2---:R-:W-:Y:S05]  /*1ab10*/  @!P0 NANOSLEEP.SYNCS 0x989680 ;  /* 0x009896800000895d */ /* 0x004fea0003900000 */
[----:B------:R-:W2:Y:S02]  /*1ab20*/  @!P0 SYNCS.PHASECHK.TRANS64 P0, [R2+URZ+0x60], R5 ;  /* 0x00006005020085a7 */ /* 0x000ea4000800007f */
[----:B--2---:R-:W-:Y:S05]  /*1ab30*/  @!P0 BRA `(.L_x_2733) ;  /* 0xfffffffc00f08947 */ /* 0x004fea000383ffff */
[----:B------:R-:W-:Y:S05]  /*1ab40*/  BRA `(.L_x_2810) ;  /* 0xffffffcc00b47947 */ /* 0x000fea000383ffff */
.L_x_2746:
[----:B--2---:R2:W4:Y:S02]  /*1ab50*/  SYNCS.PHASECHK.TRANS64.TRYWAIT P0, [R0+URZ+0x38860], R2 ;  /* 0x03886002000075a7 */ /* 0x004524000800017f */
[----:B----4-:R-:W-:Y:S05]  /*1ab60*/  @!P0 NANOSLEEP.SYNCS 0x989680 ;  /* 0x009896800000895d */ /* 0x010fea0003900000 */
[----:B------:R-:W4:Y:S02]  /*1ab70*/  @!P0 SYNCS.PHASECHK.TRANS64 P0, [R0+URZ+0x38860], R2 ;  /* 0x03886002000085a7 */ /* 0x000f24000800007f */
[----:B----4-:R-:W-:Y:S05]  /*1ab80*/  @!P0 BRA `(.L_x_2746) ;  /* 0xfffffffc00f08947 */ /* 0x010fea000383ffff */
[----:B------:R-:W-:Y:S05]  /*1ab90*/  BRA `(.L_x_2811) ;  /* 0xffffffd400907947 */ /* 0x000fea000383ffff */
.L_x_2755:
[----:B------:R-:W-:Y:S01]  /*1aba0*/  BSSY B0, `(.L_x_2812) ;  /* 0x0000008000007945 */ /* 0x000fe20003800000 */
[----:B------:R-:W-:Y:S02]  /*1abb0*/  IMAD.MOV.U32 R13, RZ, RZ, R16 ;  /* 0x000000ffff0d7224 */ /* 0x000fe400078e0010 */
[----:B------:R-:W-:Y:S02]  /*1abc0*/  IMAD.MOV.U32 R12, RZ, RZ, RZ ;  /* 0x000000ffff0c7224 */ /* 0x000fe400078e00ff */
[----:B------:R-:W-:Y:S02]  /*1abd0*/  IMAD.MOV.U32 R11, RZ, RZ, 0x1f ;  /* 0x0000001fff0b7424 */ /* 0x000fe400078e00ff */
[----:B------:R-:W-:-:S07]  /*1abe0*/  IMAD.MOV.U32 R15, RZ, RZ, -0x1 ;  /* 0xffffffffff0f7424 */ /* 0x000fce00078e00ff */
[----:B-123-5:R-:W-:Y:S05]  /*1abf0*/  WARPSYNC.COLLECTIVE R15, `(.L_x_2813) ;  /* 0x000000000f087348 */ /* 0x02efea0003c00000 */
[----:B------:R0:W4:Y:S02]  /*1ac00*/  SHFL.IDX P6, R14, R13, R12, R11 ;  /* 0x0000000c0d0e7389 */ /* 0x00012400000c000b */
[----:B012345:R-:W-:Y:S01]  /*1ac10*/  ENDCOLLECTIVE ;  /* 0x000000000000791b */ /* 0x03ffe20003800000 */
.L_x_2813:
[----:B------:R-:W-:Y:S05]  /*1ac20*/  BSYNC B0 ;  /* 0x0000000000007941 */ /* 0x000fea0003800000 */
.L_x_2812:
        /* <DEDUP_REMOVED lines=9> */
.L_x_2814:
        /* <DEDUP_REMOVED lines=19> */
.L_x_2815:
        /* <DEDUP_REMOVED lines=8> */
.L_x_2816:
        /* <DEDUP_REMOVED lines=8> */
.L_x_2817:
        /* <DEDUP_REMOVED lines=8> */
.L_x_2818:
        /* <DEDUP_REMOVED lines=8> */
.L_x_2819:
        /* <DEDUP_REMOVED lines=9> */
.L_x_2820:
[----:B------:R-:W-:Y:S01]  /*1b080*/  IMAD.MOV.U32 R16, RZ, RZ, R14 ;  /* 0x000000ffff107224 */ /* 0x000fe200078e000e */
[----:B------:R-:W-:Y:S06]  /*1b090*/  BRA `(.L_x_2821) ;  /* 0xffffffd800947947 */ /* 0x000fec000383ffff */
.L_x_2760:
[----:B------:R-:W-:Y:S01]  /*1b0a0*/  BSSY B0, `(.L_x_2822) ;  /* 0x0000008000007945 */ /* 0x000fe20003800000 */
[----:B-----5:R-:W-:Y:S02]  /*1b0b0*/  IMAD.MOV.U32 R13, RZ, RZ, R2 ;  /* 0x000000ffff0d7224 */ /* 0x020fe400078e0002 */
[----:B------:R-:W-:Y:S02]  /*1b0c0*/  IMAD.MOV.U32 R12, RZ, RZ, 0x1 ;  /* 0x00000001ff0c7424 */ /* 0x000fe400078e00ff */
[----:B------:R-:W-:Y:S02]  /*1b0d0*/  IMAD.MOV.U32 R11, RZ, RZ, RZ ;  /* 0x000000ffff0b7224 */ /* 0x000fe400078e00ff */
[----:B------:R-:W-:-:S07]  /*1b0e0*/  IMAD.MOV.U32 R15, RZ, RZ, -0x1 ;  /* 0xffffffffff0f7424 */ /* 0x000fce00078e00ff */
[----:B0123--:R-:W-:Y:S05]  /*1b0f0*/  WARPSYNC.COLLECTIVE R15, `(.L_x_2823) ;  /* 0x000000000f087348 */ /* 0x00ffea0003c00000 */
[----:B------:R4:W0:Y:S02]  /*1b100*/  SHFL.UP P6, R14, R13, R12, R11 ;  /* 0x0400000c0d0e7389 */ /* 0x00082400000c000b */
[----:B01234-:R-:W-:Y:S01]  /*1b110*/  ENDCOLLECTIVE ;  /* 0x000000000000791b */ /* 0x01ffe20003800000 */
.L_x_2823:
[----:B------:R-:W-:Y:S05]  /*1b120*/  BSYNC B0 ;  /* 0x0000000000007941 */ /* 0x000fea0003800000 */
.L_x_2822:
        /* <DEDUP_REMOVED lines=9> */
.L_x_2824:
        /* <DEDUP_REMOVED lines=8> */
.L_x_2825:
        /* <DEDUP_REMOVED lines=8> */
.L_x_2826:
        /* <DEDUP_REMOVED lines=8> */
.L_x_2827:
        /* <DEDUP_REMOVED lines=9> */
.L_x_2828:
[----:B------:R-:W-:Y:S01]  /*1b3d0*/  IMAD.MOV.U32 R16, RZ, RZ, R14 ;  /* 0x000000ffff107224 */ /* 0x000fe200078e000e */
[----:B------:R-:W-:Y:S06]  /*1b3e0*/  BRA `(.L_x_2829) ;  /* 0xffffffd800607947 */ /* 0x000fec000383ffff */
.L_x_2762:
[----:B------:R-:W-:Y:S01]  /*1b3f0*/  BSSY B0, `(.L_x_2830) ;  /* 0x0000006000007945 */ /* 0x000fe20003800000 */
[----:B------:R-:W-:Y:S01]  /*1b400*/  PLOP3.LUT P6, PT, P6, PT, PT, 0x8, 0x0 ;  /* 0x000000000000781c */ /* 0x000fe200037ce170 */
[----:B------:R-:W-:-:S12]  /*1b410*/  IMAD.MOV.U32 R15, RZ, RZ, -0x1 ;  /* 0xffffffffff0f7424 */ /* 0x000fd800078e00ff */
[----:B0123-5:R-:W-:Y:S05]  /*1b420*/  WARPSYNC.COLLECTIVE R15, `(.L_x_2831) ;  /* 0x000000000f087348 */ /* 0x02ffea0003c00000 */
[----:B------:R-:W-:Y:S01]  /*1b430*/  VOTE.ANY R14, PT, P6 ;  /* 0x00000000000e7806 */ /* 0x000fe200030e0100 */
[----:B0123-5:R-:W-:Y:S06]  /*1b440*/  ENDCOLLECTIVE ;  /* 0x000000000000791b */ /* 0x02ffec0003800000 */
.L_x_2831:
[----:B------:R-:W-:Y:S05]  /*1b450*/  BSYNC B0 ;  /* 0x0000000000007941 */ /* 0x000fea0003800000 */
.L_x_2830:
        /* <DEDUP_REMOVED lines=9> */
.L_x_2832:
[----:B------:R-:W-:Y:S01]  /*1b4f0*/  IMAD.MOV.U32 R17, RZ, RZ, R14 ;  /* 0x000000ffff117224 */ /* 0x000fe200078e000e */
[----:B------:R-:W-:Y:S06]  /*1b500*/  BRA `(.L_x_2833) ;  /* 0xffffffd800507947 */ /* 0x000fec000383ffff */
.L_x_2764:
[----:B------:R-:W-:Y:S01]  /*1b510*/  BSSY B0, `(.L_x_2834) ;  /* 0x0000007000007945 */ /* 0x000fe20003800000 */
[----:B------:R-:W-:Y:S02]  /*1b520*/  IMAD.MOV.U32 R13, RZ, RZ, R3 ;  /* 0x000000ffff0d7224 */ /* 0x000fe400078e0003 */
[----:B------:R-:W-:Y:S02]  /*1b530*/  IMAD.MOV.U32 R11, RZ, RZ, 0x1f ;  /* 0x0000001fff0b7424 */ /* 0x000fe400078e00ff */
[----:B------:R-:W-:-:S07]  /*1b540*/  IMAD.MOV.U32 R15, RZ, RZ, -0x1 ;  /* 0xffffffffff0f7424 */ /* 0x000fce00078e00ff */
[----:B012345:R-:W-:Y:S05]  /*1b550*/  WARPSYNC.COLLECTIVE R15, `(.L_x_2835) ;  /* 0x000000000f087348 */ /* 0x03ffea0003c00000 */
[----:B------:R0:W0:Y:S02]  /*1b560*/  SHFL.IDX P6, R14, R13, R12, R11 ;  /* 0x0000000c0d0e7389 */ /* 0x00002400000c000b */
[----:B012345:R-:W-:Y:S01]  /*1b570*/  ENDCOLLECTIVE ;  /* 0x000000000000791b */ /* 0x03ffe20003800000 */
.L_x_2835:
[----:B------:R-:W-:Y:S05]  /*1b580*/  BSYNC B0 ;  /* 0x0000000000007941 */ /* 0x000fea0003800000 */
.L_x_2834:
[----:B------:R-:W-:Y:S01]  /*1b590*/  IMAD.MOV.U32 R3, RZ, RZ, R14 ;  /* 0x000000ffff037224 */ /* 0x000fe200078e000e */
[----:B------:R-:W-:Y:S06]  /*1b5a0*/  BRA `(.L_x_2836) ;  /* 0xffffffd800447947 */ /* 0x000fec000383ffff */
.L_x_2768:
[----:B0-----:R0:W4:Y:S02]  /*1b5b0*/  SYNCS.PHASECHK.TRANS64.TRYWAIT P0, [R0+URZ+0x38820], R3 ;  /* 0x03882003000075a7 */ /* 0x001124000800017f */
[----:B----4-:R-:W-:Y:S05]  /*1b5c0*/  @!P0 NANOSLEEP.SYNCS 0x989680 ;  /* 0x009896800000895d */ /* 0x010fea0003900000 */
[----:B------:R-:W4:Y:S02]  /*1b5d0*/  @!P0 SYNCS.PHASECHK.TRANS64 P0, [R0+URZ+0x38820], R3 ;  /* 0x03882003000085a7 */ /* 0x000f24000800007f */
[----:B----4-:R-:W-:Y:S05]  /*1b5e0*/  @!P0 BRA `(.L_x_2768) ;  /* 0xfffffffc00f08947 */ /* 0x010fea000383ffff */
[----:B------:R-:W-:Y:S05]  /*1b5f0*/  BRA `(.L_x_2837) ;  /* 0xffffffdc00cc7947 */ /* 0x000fea000383ffff */
.L_x_2769:
[----:B------:R-:W4:Y:S01]  /*1b600*/  S2R R2, SR_TID.X ;  /* 0x0000000000027919 */ /* 0x000f220000002100 */
[----:B------:R-:W-:Y:S01]  /*1b610*/  BSSY B0, `(.L_x_2838) ;  /* 0x000000a000007945 */ /* 0x000fe20003800000 */
[----:B------:R-:W-:Y:S02]  /*1b620*/  IMAD.MOV.U32 R12, RZ, RZ, RZ ;  /* 0x000000ffff0c7224 */ /* 0x000fe400078e00ff */
[----:B------:R-:W-:Y:S02]  /*1b630*/  IMAD.MOV.U32 R11, RZ, RZ, 0x1f ;  /* 0x0000001fff0b7424 */ /* 0x000fe400078e00ff */
[----:B------:R-:W-:Y:S01]  /*1b640*/  IMAD.MOV.U32 R15, RZ, RZ, -0x1 ;  /* 0xffffffffff0f7424 */ /* 0x000fe200078e00ff */
[----:B----4-:R-:W-:-:S04]  /*1b650*/  SHF.R.U32.HI R2, RZ, 0x5, R2 ;  /* 0x00000005ff027819 */ /* 0x010fc80000011602 */
[----:B------:R-:W-:-:S05]  /*1b660*/  LOP3.LUT R2, R2, 0x3, RZ, 0xc0, !PT ;  /* 0x0000000302027812 */ /* 0x000fca00078ec0ff */
[----:B------:R-:W-:-:S07]  /*1b670*/  IMAD.MOV.U32 R13, RZ, RZ, R2 ;  /* 0x000000ffff0d7224 */ /* 0x000fce00078e0002 */
[----:B0123-5:R-:W-:Y:S05]  /*1b680*/  WARPSYNC.COLLECTIVE R15, `(.L_x_2839) ;  /* 0x000000000f087348 */ /* 0x02ffea0003c00000 */
[----:B------:R4:W0:Y:S02]  /*1b690*/  SHFL.IDX P6, R14, R13, R12, R11 ;  /* 0x0000000c0d0e7389 */ /* 0x00082400000c000b */
[----:B012345:R-:W-:Y:S01]  /*1b6a0*/  ENDCOLLECTIVE ;  /* 0x000000000000791b */ /* 0x03ffe20003800000 */
.L_x_2839:
[----:B------:R-:W-:Y:S05]  /*1b6b0*/  BSYNC B0 ;  /* 0x0000000000007941 */ /* 0x000fea0003800000 */
.L_x_2838:
[----:B------:R-:W-:Y:S05]  /*1b6c0*/  BRA `(.L_x_2840) ;  /* 0xffffffdc00b47947 */ /* 0x000fea000383ffff */
.L_x_2772:
[----:B------:R-:W-:Y:S01]  /*1b6d0*/  BSSY B1, `(.L_x_2841) ;  /* 0x0000006000017945 */ /* 0x000fe20003800000 */
[----:B------:R-:W-:-:S07]  /*1b6e0*/  IMAD.MOV.U32 R15, RZ, RZ, -0x1 ;  /* 0xffffffffff0f7424 */ /* 0x000fce00078e00ff */
[----:B-12345:R-:W-:Y:S05]  /*1b6f0*/  WARPSYNC.COLLECTIVE R15, `(.L_x_2842) ;  /* 0x000000000f0c7348 */ /* 0x03efea0003c00000 */
[----:B------:R-:W-:Y:S02]  /*1b700*/  ELECT P6, UR62, PT ;  /* 0x00000000003e782f */ /* 0x000fe400038c0000 */
[----:B------:R-:W-:Y:S01]  /*1b710*/  MOV R14, UR62 ;  /* 0x0000003e000e7c02 */ /* 0x000fe20008000f00 */
[----:B-12345:R-:W-:Y:S10]  /*1b720*/  ENDCOLLECTIVE ;  /* 0x000000000000791b */ /* 0x03eff40003800000 */
.L_x_2842:
[----:B------:R-:W-:Y:S05]  /*1b730*/  BSYNC B1 ;  /* 0x0000000000017941 */ /* 0x000fea0003800000 */
.L_x_2841:
[----:B------:R-:W-:Y:S05]  /*1b740*/  BRA `(.L_x_2843) ;  /* 0xffffffdc00ac7947 */ /* 0x000fea000383ffff */
.L_x_2774:
[----:B0-----:R0:W1:Y:S02]  /*1b750*/  SYNCS.PHASECHK.TRANS64.TRYWAIT P0, [R6+URZ], R5 ;  /* 0x00000005060075a7 */ /* 0x001064000800017f */
[----:B-1----:R-:W-:Y:S05]  /*1b760*/  @!P0 NANOSLEEP.SYNCS 0x989680 ;  /* 0x009896800000895d */ /* 0x002fea0003900000 */
[----:B------:R-:W1:Y:S02]  /*1b770*/  @!P0 SYNCS.PHASECHK.TRANS64 P0, [R6+URZ], R5 ;  /* 0x00000005060085a7 */ /* 0x000e64000800007f */
[----:B-1----:R-:W-:Y:S05]  /*1b780*/  @!P0 BRA `(.L_x_2774) ;  /* 0xfffffffc00f08947 */ /* 0x002fea000383ffff */
[----:B------:R-:W-:Y:S05]  /*1b790*/  BRA `(.L_x_2844) ;  /* 0xffffffdc00f07947 */ /* 0x000fea000383ffff */
.L_x_2775:
[----:B-1----:R1:W3:Y:S02]  /*1b7a0*/  SYNCS.PHASECHK.TRANS64.TRYWAIT P0, [R7+URZ], R2 ;  /* 0x00000002070075a7 */ /* 0x0022e4000800017f */
[----:B---3--:R-:W-:Y:S05]  /*1b7b0*/  @!P0 NANOSLEEP.SYNCS 0x989680 ;  /* 0x009896800000895d */ /* 0x008fea0003900000 */
[----:B------:R-:W3:Y:S02]  /*1b7c0*/  @!P0 SYNCS.PHASECHK.TRANS64 P0, [R7+URZ], R2 ;  /* 0x00000002070085a7 */ /* 0x000ee4000800007f */
[----:B---3--:R-:W-:Y:S05]  /*1b7d0*/  @!P0 BRA `(.L_x_2775) ;  /* 0xfffffffc00f08947 */ /* 0x008fea000383ffff */
[----:B------:R-:W-:Y:S05]  /*1b7e0*/  BRA `(.L_x_2845) ;  /* 0xffffffdc00e47947 */ /* 0x000fea000383ffff */
.L_x_2777:
[----:B---3--:R3:W4:Y:S02]  /*1b7f0*/  SYNCS.PHASECHK.TRANS64.TRYWAIT P0, [R4+URZ], R5 ;  /* 0x00000005040075a7 */ /* 0x008724000800017f */
[----:B----4-:R-:W-:Y:S05]  /*1b800*/  @!P0 NANOSLEEP.SYNCS 0x989680 ;  /* 0x009896800000895d */ /* 0x010fea0003900000 */
[----:B------:R-:W4:Y:S02]  /*1b810*/  @!P0 SYNCS.PHASECHK.TRANS64 P0, [R4+URZ], R5 ;  /* 0x00000005040085a7 */ /* 0x000f24000800007f */
[----:B----4-:R-:W-:Y:S05]  /*1b820*/  @!P0 BRA `(.L_x_2777) ;  /* 0xfffffffc00f08947 */ /* 0x010fea000383ffff */
[----:B------:R-:W-:Y:S05]  /*1b830*/  BRA `(.L_x_2846) ;  /* 0xffffffdc00ec7947 */ /* 0x000fea000383ffff */
.L_x_2847:
        /* <DEDUP_REMOVED lines=12> */
.L_x_3432:


//--------------------- .text._ZN7cutlass13device_kernelIN5flash11enable_sm90INS1_16FlashAttnFwdSm90INS1_25CollectiveMainloopFwdSm90ILi2EN4cute5tupleIJNS5_1CILi1EEES8_S8_EEENS6_IJNS7_ILi128EEENS7_ILi80EEENS7_ILi256EEEEEELi256ENS_6half_tEfNS_4arch4Sm90ELb1ELb0ELb1ELb1ELb0ELb1ELb0ELb1ELb1ELb1ELb0ELb0EEENS1_21CollectiveEpilogueFwdINS6_IJSA_SC_SB_EEES9_SE_SG_Li256ELb1ELb1ELb0ELb0EEENS1_36VarlenDynamicPersistentTileSchedulerILi128ELi80ELi256ELi128ELb0ELb1ELb1ELb1ELb1ELb1EEEEEEEEEvNT_6ParamsE --------------------------
	.section	.text._ZN7cutlass13device_kernelIN5flash11enable_sm90INS1_16FlashAttnFwdSm90INS1_25CollectiveMainloopFwdSm90ILi2EN4cute5tupleIJNS5_1CILi1EEES8_S8_EEENS6_IJNS7_ILi128EEENS7_ILi80EEENS7_ILi256EEEEEELi256ENS_6half_tEfNS_4arch4Sm90ELb1ELb0ELb1ELb1ELb0ELb1ELb0ELb1ELb1ELb1ELb0ELb0EEENS1_21CollectiveEpilogueFwdINS6_IJSA_SC_SB_EEES9_SE_SG_Li256ELb1ELb1ELb0ELb0EEENS1_36VarlenDynamicPersistentTileSchedulerILi128ELi80ELi256ELi128ELb0ELb1ELb1ELb1ELb1ELb1EEEEEEEEEvNT_6ParamsE,"ax",@progbits
	.align	128
.text._ZN7cutlass13device_kernelIN5flash11enable_sm90INS1_16FlashAttnFwdSm90INS1_25CollectiveMainloopFwdSm90ILi2EN4cute5tupleIJNS5_1CILi1EEES8_S8_EEENS6_IJNS7_ILi128EEENS7_ILi80EEENS7_ILi256EEEEEELi256ENS_6half_tEfNS_4arch4Sm90ELb1ELb0ELb1ELb1ELb0ELb1ELb0ELb1ELb1ELb1ELb0ELb0EEENS1_21CollectiveEpilogueFwdINS6_IJSA_SC_SB_EEES9_SE_SG_Li256ELb1ELb1ELb0ELb0EEENS1_36VarlenDynamicPersistentTileSchedulerILi128ELi80ELi256ELi128ELb0ELb1ELb1ELb1ELb1ELb1EEEEEEEEEvNT_6ParamsE:
        .type           _ZN7cutlass13device_kernelIN5flash11enable_sm90INS1_16FlashAttnFwdSm90INS1_25CollectiveMainloopFwdSm90ILi2EN4cute5tupleIJNS5_1CILi1EEES8_S8_EEENS6_IJNS7_ILi128EEENS7_ILi80EEENS7_ILi256EEEEEELi256ENS_6half_tEfNS_4arch4Sm90ELb1ELb0ELb1ELb1ELb0ELb1ELb0ELb1ELb1ELb1ELb0ELb0EEENS1_21CollectiveEpilogueFwdINS6_IJSA_SC_SB_EEES9_SE_SG_Li256ELb1ELb1ELb0ELb0EEENS1_36VarlenDynamicPersistentTileSchedulerILi128ELi80ELi256ELi128ELb0ELb1ELb1ELb1ELb1ELb1EEEEEEEEEvNT_6ParamsE,@function
        .size           _ZN7cutlass13device_kernelIN5flash11enable_sm90INS1_16FlashAttnFwdSm90INS1_25CollectiveMainloopFwdSm90ILi2EN4cute5tupleIJNS5_1CILi1EEES8_S8_EEENS6_IJNS7_ILi128EEENS7_ILi80EEENS7_ILi256EEEEEELi256ENS_6half_tEfNS_4arch4Sm90ELb1ELb0ELb1ELb1ELb0ELb1ELb0ELb1ELb1ELb1ELb0ELb0EEENS1_21CollectiveEpilogueFwdINS6_IJSA_SC_SB_EEES9_SE_SG_Li256ELb1ELb1ELb0ELb0EEENS1_36VarlenDynamicPersistentTileSchedulerILi128ELi80ELi256ELi128ELb0ELb1ELb1ELb1ELb1ELb1EEEEEEEEEvNT_6ParamsE,(.L_x_3433 - _ZN7cutlass13device_kernelIN5flash11enable_sm90INS1_16FlashAttnFwdSm90INS1_25CollectiveMainloopFwdSm90ILi2EN4cute5tupleIJNS5_1CILi1EEES8_S8_EEENS6_IJNS7_ILi128EEENS7_ILi80EEENS7_ILi256EEEEEELi256ENS_6half_tEfNS_4arch4Sm90ELb1ELb0ELb1ELb1ELb0ELb1ELb0ELb1ELb1ELb1ELb0ELb0EEENS1_21CollectiveEpilogueFwdINS6_IJSA_SC_SB_EEES9_SE_SG_Li256ELb1ELb1ELb0ELb0EEENS1_36VarlenDynamicPersistentTileSchedulerILi128ELi80ELi256ELi128ELb0ELb1ELb1ELb1ELb1ELb1EEEEEEEEEvNT_6ParamsE)
        .other          _ZN7cutlass13device_kernelIN5flash11enable_sm90INS1_16FlashAttnFwdSm90INS1_25CollectiveMainloopFwdSm90ILi2EN4cute5tupleIJNS5_1CILi1EEES8_S8_EEENS6_IJNS7_ILi128EEENS7_ILi80EEENS7_ILi256EEEEEELi256ENS_6half_tEfNS_4arch4Sm90ELb1ELb0ELb1ELb1ELb0ELb1ELb0ELb1ELb1ELb1ELb0ELb0EEENS1_21CollectiveEpilogueFwdINS6_IJSA_SC_SB_EEES9_SE_SG_Li256ELb1ELb1ELb0ELb0EEENS1_36VarlenDynamicPersistentTileSchedulerILi128ELi80ELi256ELi128ELb0ELb1ELb1ELb1ELb1ELb1EEEEEEEEEvNT_6ParamsE,@"STO_CUDA_ENTRY STV_DEFAULT"
_ZN7cutlass13device_kernelIN5flash11enable_sm90INS1_16FlashAttnFwdSm90INS1_25CollectiveMainloopFwdSm90ILi2EN4cute5tupleIJNS5_1CILi1EEES8_S8_EEENS6_IJNS7_ILi128EEENS7_ILi80EEENS7_ILi256EEEEEELi256ENS_6half_tEfNS_4arch4Sm90ELb1ELb0ELb1ELb1ELb0ELb1ELb0ELb1ELb1ELb1ELb0ELb0EEENS1_21CollectiveEpilogueFwdINS6_IJSA_SC_SB_EEES9_SE_SG_Li256ELb1ELb1ELb0ELb0EEENS1_36VarlenDynamicPersistentTileSchedulerILi128ELi80ELi256ELi128ELb0ELb1ELb1ELb1ELb1ELb1EEEEEEEEEvNT_6ParamsE:
        /* <DEDUP_REMOVED lines=24> */
.L_x_2849:
[----:B------:R-:W-:Y:S05]  /*0180*/  BSYNC B0 ;  /* 0x0000000000007941 */ /* 0x000fea0003800000 */
.L_x_2848:
        /* <DEDUP_REMOVED lines=41> */
.L_x_2850:
        /* <DEDUP_REMOVED lines=22> */
.L_x_2851:
        /* <DEDUP_REMOVED lines=18> */
.L_x_2852:
        /* <DEDUP_REMOVED lines=22> */
.L_x_2853:
        /* <DEDUP_REMOVED lines=22> */
.L_x_2854:
[----:B0-----:R-:W-:Y:S01]  /*0960*/  UMOV UR4, 0x1 ;  /* 0x0000000100047882 */ /* 0x001fe20000000000 */
[----:B------:R-:W-:Y:S01]  /*0970*/  PLOP3.LUT P0, PT, PT, PT, UP0, 0x80, 0x0 ;  /* 0x000000000000781c */ /* 0x000fe20003f0f008 */
[----:B------:R-:W-:Y:S01]  /*0980*/  USEL UR4, UR4, 0x2, !UP0 ;  /* 0x0000000204047887 */ /* 0x000fe2000c000000 */
[----:B------:R-:W-:Y:S01]  /*0990*/  NOP ;  /* 0x0000000000007918 */ /* 0x000fe20000000000 */
[----:B------:R-:W-:Y:S04]  /*09a0*/  BSSY B9, `(.L_x_2855) ;  /* 0x0003008000097945 */ /* 0x000fe80003800000 */
[----:B------:R-:W-:-:S05]  /*09b0*/  IMAD.U32 R2, RZ, RZ, UR4 ;  /* 0x00000004ff027e24 */ /* 0x000fca000f8e00ff */
[----:B------:R0:W-:Y:S01]  /*09c0*/  STL [R1+0x88], R2 ;  /* 0x0000880201007387 */ /* 0x0001e20000100800 */
[----:B-12-4-:R-:W-:Y:S06]  /*09d0*/  BAR.SYNC.DEFER_BLOCKING 0x0 ;  /* 0x0000000000007b1d */ /* 0x016fec0000010000 */
[----:B------:R-:W-:Y:S05]  /*09e0*/  @!P0 BRA `(.L_x_2856) ;  /* 0x0000027000188947 */ /* 0x000fea0003800000 */
.L_x_2857:
        /* <DEDUP_REMOVED lines=15> */
[----:B------:R-:W2:Y:S01]  /*0ae0*/  LDL R0, [R1+0x88] ;  /* 0x0000880001007983 */ /* 0x000ea20000100800 */
[----:B------:R-:W-:Y:S01]  /*0af0*/  VIADD R4, R4, 0xffffff80 ;  /* 0xffffff8004047836 */ /* 0x000fe20000000000 */
[----:B------:R-:W-:Y:S02]  /*0b00*/  R2UR UR4, R18 ;  /* 0x00000000120472ca */ /* 0x000fe400000e0000 */
[----:B------:R-:W-:Y:S02]  /*0b10*/  CS2R R218, SRZ ;  /* 0x0000000000da7805 */ /* 0x000fe4000001ff00 */
[----:B------:R-:W-:Y:S01]  /*0b20*/  MOV R19, RZ ;  /* 0x000000ff00137202 */ /* 0x000fe20000000f00 */
[----:B------:R-:W-:Y:S01]  /*0b30*/  IMAD.MOV.U32 R217, RZ, RZ, RZ ;  /* 0x000000ffffd97224 */ /* 0x000fe200078e00ff */
[----:B------:R-:W-:-:S04]  /*0b40*/  SHF.R.S32.HI R3, RZ, 0x1f, R4 ;  /* 0x0000001fff037819 */ /* 0x000fc80000011404 */
[CC--:B------:R-:W-:Y:S02]  /*0b50*/  LEA.HI R8, R3.reuse, R4.reuse, RZ, 0x2 ;  /* 0x0000000403087211 */ /* 0x0c0fe400078f10ff */
[CC--:B------:R-:W-:Y:S02]  /*0b60*/  LEA.HI R5, R3.reuse, R4.reuse, RZ, 0x5 ;  /* 0x0000000403057211 */ /* 0x0c0fe400078f28ff */
[----:B------:R-:W-:Y:S01]  /*0b70*/  LOP3.LUT R11, R8, 0xfffffffc, RZ, 0xc0, !PT ;  /* 0xfffffffc080b7812 */ /* 0x000fe200078ec0ff */
[----:B------:R-:W-:Y:S01]  /*0b80*/  UIADD3 UR4, UR4, 0x14400, URZ ;  /* 0x0001440004047890 */ /* 0x000fe2000fffe03f */
[-C--:B0-----:R-:W-:Y:S01]  /*0b90*/  LEA.HI R2, R3, R4.reuse, RZ, 0x4 ;  /* 0x0000000403027211 */ /* 0x081fe200078f20ff */
[----:B------:R-:W-:Y:S01]  /*0ba0*/  IMAD.SHL.U32 R6, R5, 0x20, RZ ;  /* 0x0000002005067824 */ /* 0x000fe200078e00ff */
[----:B------:R-:W-:Y:S01]  /*0bb0*/  LEA.HI R212, R3, R4, RZ, 0x3 ;  /* 0x0000000403d47211 */ /* 0x000fe200078f18ff */
[----:B------:R-:W-:Y:S01]  /*0bc0*/  IMAD.IADD R11, R4, 0x1, -R11 ;  /* 0x00000001040b7824 */ /* 0x000fe200078e0a0b */
[----:B------:R-:W-:-:S02]  /*0bd0*/  SHF.R.S32.HI R5, RZ, 0x4, R2 ;  /* 0x00000004ff057819 */ /* 0x000fc40000011402 */
[----:B------:R-:W-:Y:S02]  /*0be0*/  LEA.HI R12, R3, R4, RZ, 0x6 ;  /* 0x00000004030c7211 */ /* 0x000fe400078f30ff */
[----:B------:R-:W-:Y:S02]  /*0bf0*/  LOP3.LUT R237, R212, 0xfffffff8, RZ, 0xc0, !PT ;  /* 0xfffffff8d4ed7812 */ /* 0x000fe400078ec0ff */
[----:B------:R-:W-:Y:S01]  /*0c00*/  LOP3.LUT R6, R6, 0xfffffc00, RZ, 0xc0, !PT ;  /* 0xfffffc0006067812 */ /* 0x000fe200078ec0ff */
[----:B------:R-:W-:Y:S01]  /*0c10*/  IMAD.SHL.U32 R12, R12, 0x8, RZ ;  /* 0x000000080c0c7824 */ /* 0x000fe200078e00ff */
[----:B------:R-:W-:Y:S01]  /*0c20*/  SHF.R.S32.HI R212, RZ, 0x3, R212 ;  /* 0x00000003ffd47819 */ /* 0x000fe200000114d4 */
[----:B------:R-:W-:-:S03]  /*0c30*/  IMAD.IADD R237, R4, 0x1, -R237 ;  /* 0x0000000104ed7824 */ /* 0x000fc600078e0aed */
[----:B------:R-:W-:Y:S01]  /*0c40*/  LOP3.LUT R228, R12, 0xfffffe00, RZ, 0xc0, !PT ;  /* 0xfffffe000ce47812 */ /* 0x000fe200078ec0ff */
[C---:B------:R-:W-:Y:S02]  /*0c50*/  IMAD.SHL.U32 R22, R237.reuse, 0x4, RZ ;  /* 0x00000004ed167824 */ /* 0x040fe400078e00ff */
[----:B------:R-:W-:Y:S02]  /*0c60*/  IMAD.SHL.U32 R16, R237, 0x8, RZ ;  /* 0x00000008ed107824 */ /* 0x000fe400078e00ff */
[C---:B------:R-:W-:Y:S01]  /*0c70*/  VIADD R215, R22.reuse, 0x20 ;  /* 0x0000002016d77836 */ /* 0x040fe20000000000 */
[C---:B------:R-:W-:Y:S01]  /*0c80*/  IADD3 R214, R22.reuse, 0x40, RZ ;  /* 0x0000004016d67810 */ /* 0x040fe20007ffe0ff */
[----:B------:R-:W-:Y:S01]  /*0c90*/  VIADD R216, R22, 0x60 ;  /* 0x0000006016d87836 */ /* 0x000fe20000000000 */
[C---:B------:R-:W-:Y:S01]  /*0ca0*/  IADD3 R221, R16.reuse, 0xc0, RZ ;  /* 0x000000c010dd7810 */ /* 0x040fe20007ffe0ff */
[----:B------:R-:W-:Y:S02]  /*0cb0*/  VIADD R220, R16, 0x80 ;  /* 0x0000008010dc7836 */ /* 0x000fe40000000000 */
[----:B------:R-:W-:Y:S01]  /*0cc0*/  IMAD.IADD R213, R22, 0x1, R214 ;  /* 0x0000000116d57824 */ /* 0x000fe200078e02d6 */
[----:B--2---:R-:W-:-:S02]  /*0cd0*/  R2UR UR5, R0 ;  /* 0x00000000000572ca */ /* 0x004fc400000e0000 */
[----:B------:R-:W-:Y:S02]  /*0ce0*/  LEA.HI R0, R3, R4, RZ, 0x7 ;  /* 0x0000000403007211 */ /* 0x000fe400078f38ff */
[----:B------:R-:W-:Y:S02]  /*0cf0*/  LOP3.LUT R3, R2, 0x3fffff0, RZ, 0xc0, !PT ;  /* 0x03fffff002037812 */ /* 0x000fe400078ec0ff */
[----:B------:R-:W-:Y:S02]  /*0d00*/  LOP3.LUT R7, R0, 0xffffff80, RZ, 0xc0, !PT ;  /* 0xffffff8000077812 */ /* 0x000fe400078ec0ff */
[----:B------:R-:W-:Y:S01]  /*0d10*/  LEA.HI R2, R2, R5, RZ, 0x1 ;  /* 0x0000000502027211 */ /* 0x000fe200078f08ff */
[C---:B------:R-:W-:Y:S01]  /*0d20*/  IMAD.IADD R3, R4.reuse, 0x1, -R3 ;  /* 0x0000000104037824 */ /* 0x040fe200078e0a03 */
[----:B------:R-:W-:Y:S02]  /*0d30*/  IADD3 R13, R4, -R7, RZ ;  /* 0x80000007040d7210 */ /* 0x000fe40007ffe0ff */
[----:B------:R-:W-:Y:S01]  /*0d40*/  SHF.R.S32.HI R14, RZ, 0x7, R0 ;  /* 0x00000007ff0e7819 */ /* 0x000fe20000011400 */
[----:B------:R-:W-:Y:S01]  /*0d50*/  ULOP3.LUT UR5, UR5, 0x1, URZ, 0xfc, !UPT ;  /* 0x0000000105057892 */ /* 0x000fe2000f8efc3f */
[----:B------:R-:W-:Y:S01]  /*0d60*/  SHF.R.S32.HI R7, RZ, 0x1f, R13 ;  /* 0x0000001fff077819 */ /* 0x000fe2000001140d */
[----:B------:R-:W-:Y:S01]  /*0d70*/  STL [R1+0x6c], R13 ;  /* 0x00006c0d01007387 */ /* 0x000fe20000100800 */
[----:B------:R-:W-:-:S02]  /*0d80*/  LOP3.LUT R2, R2, 0x1ffffffe, RZ, 0xc0, !PT ;  /* 0x1ffffffe02027812 */ /* 0x000fc400078ec0ff */
[CC--:B------:R-:W-:Y:S01]  /*0d90*/  LEA.HI R8, R7.reuse, R13.reuse, RZ, 0x2 ;  /* 0x0000000d07087211 */ /* 0x0c0fe200078f10ff */
[----:B------:R0:W-:Y:S01]  /*0da0*/  STL [R1+0x7c], R14 ;  /* 0x00007c0e01007387 */ /* 0x0001e20000100800 */
[----:B------:R-:W-:Y:S01]  /*0db0*/  LEA.HI R7, R7, R13, RZ, 0x5 ;  /* 0x0000000d07077211 */ /* 0x000fe200078f28ff */
[----:B------:R-:W-:Y:S01]  /*0dc0*/  IMAD.IADD R2, R5, 0x1, -R2 ;  /* 0x0000000105027824 */ /* 0x000fe200078e0a02 */
[--C-:B------:R-:W-:Y:S02]  /*0dd0*/  SHF.R.S32.HI R9, RZ, 0x2, R8.reuse ;  /* 0x00000002ff097819 */ /* 0x100fe40000011408 */
[----:B------:R-:W-:Y:S02]  /*0de0*/  SHF.R.S32.HI R10, RZ, 0x1f, R8 ;  /* 0x0000001fff0a7819 */ /* 0x000fe40000011408 */
[----:B------:R-:W-:Y:S02]  /*0df0*/  LEA.HI R0, R0, R14, RZ, 0x1 ;  /* 0x0000000e00007211 */ /* 0x000fe400078f08ff */
[----:B------:R-:W-:-:S02]  /*0e00*/  LEA.HI R10, R10, R9, RZ, 0x3 ;  /* 0x000000090a0a7211 */ /* 0x000fc400078f18ff */
[----:B------:R-:W-:Y:S01]  /*0e10*/  LEA R3, R3, R6, 0x6 ;  /* 0x0000000603037211 */ /* 0x000fe200078e30ff */
[----:B------:R-:W-:Y:S01]  /*0e20*/  VIADD R6, R212, 0x60 ;  /* 0x00000060d4067836 */ /* 0x000fe20000000000 */
[----:B------:R-:W-:Y:S02]  /*0e30*/  LOP3.LUT R10, R10, 0xfffffff8, RZ, 0xc0, !PT ;  /* 0xfffffff80a0a7812 */ /* 0x000fe400078ec0ff */
[----:B------:R-:W-:Y:S01]  /*0e40*/  SHF.R.S32.HI R7, RZ, 0x5, R7 ;  /* 0x00000005ff077819 */ /* 0x000fe20000011407 */
[----:B------:R-:W-:Y:S01]  /*0e50*/  IMAD R2, R2, 0x8, R3 ;  /* 0x0000000802027824 */ /* 0x000fe200078e0203 */
[----:B------:R-:W-:Y:S01]  /*0e60*/  LOP3.LUT R0, R0, 0x3fffffe, RZ, 0xc0, !PT ;  /* 0x03fffffe00007812 */ /* 0x000fe200078ec0ff */
[----:B------:R-:W-:Y:S01]  /*0e70*/  IMAD.IADD R10, R9, 0x1, -R10 ;  /* 0x00000001090a7824 */ /* 0x000fe200078e0a0a */
[----:B------:R-:W-:Y:S02]  /*0e80*/  SHF.R.S32.HI R5, RZ, 0x1f, R6 ;  /* 0x0000001fff057819 */ /* 0x000fe40000011406 */
[----:B------:R-:W-:Y:S01]  /*0e90*/  IADD3 R0, R14, -R0, RZ ;  /* 0x800000000e007210 */ /* 0x000fe20007ffe0ff */
[----:B------:R-:W-:Y:S01]  /*0ea0*/  IMAD R7, R7, 0x10, R10 ;  /* 0x0000001007077824 */ /* 0x000fe200078e020a */
[----:B------:R-:W-:Y:S01]  /*0eb0*/  IADD3 R10, R212, 0x40, RZ ;  /* 0x00000040d40a7810 */ /* 0x000fe20007ffe0ff */
[----:B------:R1:W-:Y:S01]  /*0ec0*/  STL [R1+0x84], R2 ;  /* 0x0000840201007387 */ /* 0x0003e20000100800 */
[----:B------:R-:W-:Y:S01]  /*0ed0*/  LEA.HI R5, R5, R6, RZ, 0x3 ;  /* 0x0000000605057211 */ /* 0x000fe200078f18ff */
[----:B------:R-:W-:Y:S01]  /*0ee0*/  IMAD R9, R0, 0x40, R7 ;  /* 0x0000004000097824 */ /* 0x000fe200078e0207 */
[----:B------:R-:W-:Y:S01]  /*0ef0*/  SHF.R.S32.HI R0, RZ, 0x1f, R10 ;  /* 0x0000001fff007819 */ /* 0x000fe2000001140a */
[----:B------:R-:W-:Y:S01]  /*0f00*/  IMAD.SHL.U32 R224, R10, 0x40, RZ ;  /* 0x000000400ae07824 */ /* 0x000fe200078e00ff */
[----:B------:R-:W-:Y:S01]  /*0f10*/  LEA.HI R4, R11, R11, RZ, 0x1 ;  /* 0x0000000b0b047211 */ /* 0x000fe200078f08ff */
[----:B0-----:R-:W-:Y:S01]  /*0f20*/  IMAD.SHL.U32 R14, R212, 0x40, RZ ;  /* 0x00000040d40e7824 */ /* 0x001fe200078e00ff */
[----:B------:R-:W-:Y:S01]  /*0f30*/  LEA.HI R0, R0, R10, RZ, 0x3 ;  /* 0x0000000a00007211 */ /* 0x000fe200078f18ff */
[----:B------:R-:W-:Y:S01]  /*0f40*/  STL [R1+0x80], R9 ;  /* 0x0000800901007387 */ /* 0x000fe20000100800 */
[----:B------:R-:W-:Y:S01]  /*0f50*/  LOP3.LUT R4, R4, 0x1ffffffe, RZ, 0xc0, !PT ;  /* 0x1ffffffe04047812 */ /* 0x000fe200078ec0ff */
[----:B-1----:R-:W-:Y:S01]  /*0f60*/  IMAD.SHL.U32 R2, R6, 0x40, RZ ;  /* 0x0000004006027824 */ /* 0x002fe200078e00ff */
[----:B------:R-:W-:Y:S01]  /*0f70*/  LOP3.LUT R224, R224, 0x1c0, RZ, 0xc0, !PT ;  /* 0x000001c0e0e07812 */ /* 0x000fe200078ec0ff */
[----:B------:R-:W-:Y:S01]  /*0f80*/  IMAD.SHL.U32 R0, R0, 0x40, RZ ;  /* 0x0000004000007824 */ /* 0x000fe200078e00ff */
[----:B------:R-:W-:Y:S01]  /*0f90*/  LOP3.LUT R3, R14, 0x1c0, RZ, 0xc0, !PT ;  /* 0x000001c00e037812 */ /* 0x000fe200078ec0ff */
[----:B------:R-:W-:Y:S01]  /*0fa0*/  IMAD.SHL.U32 R6, R5, 0x40, RZ ;  /* 0x0000004005067824 */ /* 0x000fe200078e00ff */
[----:B------:R-:W-:Y:S01]  /*0fb0*/  LOP3.LUT R12, R2, 0x1c0, RZ, 0xc0, !PT ;  /* 0x000001c0020c7812 */ /* 0x000fe200078ec0ff */
[----:B------:R-:W-:Y:S01]  /*0fc0*/  IMAD.IADD R4, R11, 0x1, -R4 ;  /* 0x000000010b047824 */ /* 0x000fe200078e0a04 */
[----:B------:R-:W-:-:S02]  /*0fd0*/  SHF.R.S32.HI R2, RZ, 0x1f, R213 ;  /* 0x0000001fff027819 */ /* 0x000fc400000114d5 */
[----:B------:R-:W-:Y:S01]  /*0fe0*/  LOP3.LUT R227, R0, 0xfffffe00, RZ, 0xc0, !PT ;  /* 0xfffffe0000e37812 */ /* 0x000fe200078ec0ff */
[----:B------:R-:W-:Y:S01]  /*0ff0*/  IMAD R235, R4, 0x8, R9 ;  /* 0x0000000804eb7824 */ /* 0x000fe200078e0209 */
[CC--:B------:R-:W-:Y:S02]  /*1000*/  LEA.HI R5, R2.reuse, R213.reuse, RZ, 0x3 ;  /* 0x000000d502057211 */ /* 0x0c0fe400078f18ff */
[----:B------:R-:W-:Y:S02]  /*1010*/  LEA.HI R2, R2, R213, RZ, 0x6 ;  /* 0x000000d502027211 */ /* 0x000fe400078f30ff */
[----:B------:R-:W-:Y:S02]  /*1020*/  LOP3.LUT R0, R5, 0x38, RZ, 0xc0, !PT ;  /* 0x0000003805007812 */ /* 0x000fe400078ec0ff */
[----:B------:R-:W-:Y:S01]  /*1030*/  LOP3.LUT R10, R6, 0xfffffe00, RZ, 0xc0, !PT ;  /* 0xfffffe00060a7812 */ /* 0x000fe200078ec0ff */
[----:B------:R-:W-:Y:S01]  /*1040*/  IMAD.SHL.U32 R2, R2, 0x80, RZ ;  /* 0x0000008002027824 */ /* 0x000fe200078e00ff */
[----:B------:R-:W-:-:S02]  /*1050*/  LOP3.LUT R6, R224, 0x38, R5, 0xf8, !PT ;  /* 0x00000038e0067812 */ /* 0x000fc400078ef805 */
[----:B------:R-:W-:Y:S01]  /*1060*/  SHF.R.U32.HI R7, RZ, 0x3, R12 ;  /* 0x00000003ff077819 */ /* 0x000fe2000001160c */
[----:B------:R-:W-:Y:S01]  /*1070*/  STL [R1+0x68], R10 ;  /* 0x0000680a01007387 */ /* 0x000fe20000100800 */
[----:B------:R-:W-:Y:S02]  /*1080*/  LOP3.LUT R5, R12, 0x38, R5, 0xf8, !PT ;  /* 0x000000380c057812 */ /* 0x000fe400078ef805 */
[----:B------:R-:W-:Y:S01]  /*1090*/  SHF.R.U32.HI R229, RZ, 0x3, R3 ;  /* 0x00000003ffe57819 */ /* 0x000fe20000011603 */
[----:B------:R-:W-:Y:S01]  /*10a0*/  STL [R1+0x60], RZ ;  /* 0x000060ff01007387 */ /* 0x000fe20000100800 */
[----:B------:R-:W-:Y:S02]  /*10b0*/  SHF.R.U32.HI R11, RZ, 0x3, R224 ;  /* 0x00000003ff0b7819 */ /* 0x000fe400000116e0 */
[----:B------:R-:W-:Y:S02]  /*10c0*/  LOP3.LUT R0, R0, 0x1c0, R14, 0xf8, !PT ;  /* 0x000001c000007812 */ /* 0x000fe400078ef80e */
[----:B------:R-:W-:-:S02]  /*10d0*/  LOP3.LUT R7, R5, R7, RZ, 0x3c, !PT ;  /* 0x0000000705077212 */ /* 0x000fc400078e3cff */
[----:B------:R-:W-:Y:S02]  /*10e0*/  LOP3.LUT R2, R2, 0xffffe000, RZ, 0xc0, !PT ;  /* 0xffffe00002027812 */ /* 0x000fe400078ec0ff */
[----:B------:R-:W-:Y:S01]  /*10f0*/  LOP3.LUT R6, R6, R11, RZ, 0x3c, !PT ;  /* 0x0000000b06067212 */ /* 0x000fe200078e3cff */
[----:B------:R-:W-:Y:S01]  /*1100*/  IMAD.U32 R11, RZ, RZ, UR4 ;  /* 0x00000004ff0b7e24 */ /* 0x000fe2000f8e00ff */
[----:B------:R-:W-:Y:S01]  /*1110*/  LOP3.LUT R5, R0, R229, RZ, 0x3c, !PT ;  /* 0x000000e500057212 */ /* 0x000fe200078e3cff */
[----:B------:R-:W-:Y:S01]  /*1120*/  IMAD.U32 R0, RZ, RZ, UR5 ;  /* 0x00000005ff007e24 */ /* 0x000fe2000f8e00ff */
[-C--:B------:R-:W-:Y:S02]  /*1130*/  IADD3 R6, R6, R2.reuse, R227 ;  /* 0x0000000206067210 */ /* 0x080fe40007ffe0e3 */
[-C--:B------:R-:W-:Y:S02]  /*1140*/  IADD3 R7, R7, R2.reuse, R10 ;  /* 0x0000000207077210 */ /* 0x080fe40007ffe00a */
[----:B------:R-:W-:Y:S01]  /*1150*/  IADD3 R5, R5, R2, R228 ;  /* 0x0000000205057210 */ /* 0x000fe20007ffe0e4 */
[----:B------:R-:W-:Y:S01]  /*1160*/  VIADD R2, R212, 0x20 ;  /* 0x00000020d4027836 */ /* 0x000fe20000000000 */
[----:B------:R0:W-:Y:S01]  /*1170*/  STL [R1+0x58], R0 ;  /* 0x0000580001007387 */ /* 0x0001e20000100800 */
[----:B------:R-:W-:-:S02]  /*1180*/  LOP3.LUT R233, R3, 0x38, R16, 0xf8, !PT ;  /* 0x0000003803e97812 */ /* 0x000fc400078ef810 */
[----:B------:R-:W-:Y:S01]  /*1190*/  LEA R3, R6, UR4, 0x1 ;  /* 0x0000000406037c11 */ /* 0x000fe2000f8e08ff */
[----:B------:R1:W-:Y:S01]  /*11a0*/  STL [R1+0x64], R11 ;  /* 0x0000640b01007387 */ /* 0x0003e20000100800 */
[----:B------:R-:W-:Y:S02]  /*11b0*/  SHF.L.U32 R223, R2, 0x6, RZ ;  /* 0x0000000602df7819 */ /* 0x000fe400000006ff */
[----:B------:R-:W-:Y:S01]  /*11c0*/  LOP3.LUT R234, R8, 0x7ffffffc, RZ, 0xc0, !PT ;  /* 0x7ffffffc08ea7812 */ /* 0x000fe200078ec0ff */
[----:B------:R1:W-:Y:S01]  /*11d0*/  STL [R1+0x74], R3 ;  /* 0x0000740301007387 */ /* 0x0003e20000100800 */
[----:B------:R-:W-:Y:S02]  /*11e0*/  LOP3.LUT R223, R223, 0x1c0, RZ, 0xc0, !PT ;  /* 0x000001c0dfdf7812 */ /* 0x000fe400078ec0ff */
[----:B0-----:R-:W-:Y:S01]  /*11f0*/  SHF.R.S32.HI R0, RZ, 0x1f, R2 ;  /* 0x0000001fff007819 */ /* 0x001fe20000011402 */
[----:B------:R-:W-:Y:S01]  /*1200*/  IMAD.IADD R234, R13, 0x1, -R234 ;  /* 0x000000010dea7824 */ /* 0x000fe200078e0aea */
[----:B------:R-:W-:-:S02]  /*1210*/  SHF.R.S32.HI R10, RZ, 0x1f, R212 ;  /* 0x0000001fff0a7819 */ /* 0x000fc400000114d4 */
[----:B------:R-:W-:Y:S02]  /*1220*/  LEA.HI R0, R0, R2, RZ, 0x3 ;  /* 0x0000000200007211 */ /* 0x000fe400078f18ff */
[----:B------:R-:W-:Y:S02]  /*1230*/  SHF.R.U32.HI R2, RZ, 0x3, R223 ;  /* 0x00000003ff027819 */ /* 0x000fe400000116df */
[----:B------:R-:W-:Y:S01]  /*1240*/  LEA R2, R7, UR4, 0x1 ;  /* 0x0000000407027c11 */ /* 0x000fe2000f8e08ff */
[----:B------:R-:W-:Y:S01]  /*1250*/  IMAD.SHL.U32 R0, R0, 0x40, RZ ;  /* 0x0000004000007824 */ /* 0x000fe200078e00ff */
[----:B------:R-:W-:-:S04]  /*1260*/  LOP3.LUT R233, R228, R233, R229, 0xf6, !PT ;  /* 0x000000e9e4e97212 */ /* 0x000fc800078ef6e5 */
[----:B------:R-:W-:Y:S02]  /*1270*/  LOP3.LUT R226, R0, 0xfffffe00, RZ, 0xc0, !PT ;  /* 0xfffffe0000e27812 */ /* 0x000fe400078ec0ff */
[----:B------:R-:W-:-:S05]  /*1280*/  LEA R0, R5, UR4, 0x1 ;  /* 0x0000000405007c11 */ /* 0x000fca000f8e08ff */
[----:B------:R1:W-:Y:S04]  /*1290*/  STL [R1+0x78], R0 ;  /* 0x0000780001007387 */ /* 0x0003e80000100800 */
[----:B------:R1:W-:Y:S02]  /*12a0*/  STL [R1+0x70], R2 ;  /* 0x0000700201007387 */ /* 0x0003e40000100800 */
.L_x_3114:
[----:B01-34-:R-:W0:Y:S01]  /*12b0*/  LDC.64 R2, c[0x0][0xc88] ;  /* 0x00032200ff027b82 */ /* 0x01be220000000a00 */
        /* <DEDUP_REMOVED lines=10> */
[----:B------:R-:W-:Y:S01]  /*1360*/  ISETP.NE.AND.EX P1, PT, RZ, UR7, PT, P1 ;  /* 0x00000007ff007c0c */ /* 0x000fe2000bf25310 */
[----:B------:R0:W-:Y:S01]  /*1370*/  STL [R1+0x5c], R54 ;  /* 0x00005c3601007387 */ /* 0x0001e20000100800 */
[----:B------:R-:W-:Y:S02]  /*1380*/  MOV R0, RZ ;  /* 0x000000ff00007202 */ /* 0x000fe40000000f00 */
[----:B------:R-:W-:-:S04]  /*1390*/  ISETP.NE.U32.AND P0, PT, RZ, UR8, PT ;  /* 0x00000008ff007c0c */ /* 0x000fc8000bf05070 */
[----:B------:R-:W-:Y:S02]  /*13a0*/  ISETP.NE.AND.EX P0, PT, RZ, UR9, PT, P0 ;  /* 0x00000009ff007c0c */ /* 0x000fe4000bf05300 */
[--C-:B--2---:R-:W-:Y:S01]  /*13b0*/  SHF.R.S32.HI R5, RZ, 0x1f, R236.reuse ;  /* 0x0000001fff057819 */ /* 0x104fe200000114ec */
[C---:B------:R-:W-:Y:S01]  /*13c0*/  IMAD.SHL.U32 R28, R236.reuse, 0x4, RZ ;  /* 0x00000004ec1c7824 */ /* 0x040fe200078e00ff */
[C---:B------:R-:W-:Y:S01]  /*13d0*/  @P2 LEA R2, P3, R236.reuse, UR4, 0x2 ;  /* 0x00000004ec022c11 */ /* 0x040fe2000f8610ff */
[----:B------:R-:W-:Y:S01]  /*13e0*/  ULDC UR4, c[0x0][0x288] ;  /* 0x0000a20000047ab9 */ /* 0x000fe20000000800 */
[C-C-:B------:R-:W-:Y:S02]  /*13f0*/  SHF.L.U64.HI R29, R236.reuse, 0x2, R5.reuse ;  /* 0x00000002ec1d7819 */ /* 0x140fe40000010205 */
[----:B------:R-:W-:Y:S01]  /*1400*/  @P2 LEA.HI.X R3, R236, UR5, R5, 0x2, P3 ;  /* 0x00000005ec032c11 */ /* 0x000fe200098f1405 */
[----:B------:R-:W-:Y:S01]  /*1410*/  IMAD.U32 R231, RZ, RZ, UR4 ;  /* 0x00000004ffe77e24 */ /* 0x000fe2000f8e00ff */
[----:B------:R-:W-:Y:S01]  /*1420*/  ULDC.64 UR4, c[0x0][0x418] ;  /* 0x0001060000047ab9 */ /* 0x000fe20000000a00 */
[C---:B------:R-:W-:Y:S01]  /*1430*/  IADD3 R6, P4, R28.reuse, UR8, RZ ;  /* 0x000000081c067c10 */ /* 0x040fe2000ff9e0ff */
[----:B------:R-:W-:Y:S01]  /*1440*/  UISETP.NE.U32.AND UP0, UPT, UR4, URZ, UPT ;  /* 0x0000003f0400728c */ /* 0x000fe2000bf05070 */
[----:B------:R0:W5:Y:S01]  /*1450*/  @P2 LDG.E R0, desc[UR10][R2.64] ;  /* 0x0000000a02002981 */ /* 0x000162000c1e1900 */
[----:B------:R-:W-:Y:S01]  /*1460*/  @P1 IADD3 R4, P2, R28, UR6, RZ ;  /* 0x000000061c041c10 */ /* 0x000fe2000ff5e0ff */
[----:B------:R-:W-:Y:S01]  /*1470*/  ULDC UR4, c[0x0][0x424] ;  /* 0x0001090000047ab9 */ /* 0x000fe20000000800 */
[----:B------:R-:W-:Y:S01]  /*1480*/  UISETP.NE.AND.EX UP0, UPT, UR5, URZ, UPT, UP0 ;  /* 0x0000003f0500728c */ /* 0x000fe2000bf05300 */
[C---:B------:R-:W-:Y:S01]  /*1490*/  IADD3.X R7, R29.reuse, UR9, RZ, P4, !PT ;  /* 0x000000091d077c10 */ /* 0x040fe2000a7fe4ff */
[----:B------:R-:W-:Y:S01]  /*14a0*/  ULDC UR8, c[0x0][0x2f0] ;  /* 0x0000bc0000087ab9 */ /* 0x000fe20000000800 */
[----:B------:R-:W-:Y:S01]  /*14b0*/  @P1 IADD3.X R5, R29, UR7, RZ, P2, !PT ;  /* 0x000000071d051c10 */ /* 0x000fe200097fe4ff */
[----:B------:R-:W-:Y:S01]  /*14c0*/  ULDC.64 UR6, c[0x0][0xa20] ;  /* 0x0002880000067ab9 */ /* 0x000fe20000000a00 */
[----:B------:R-:W-:Y:S01]  /*14d0*/  USEL UR4, UR4, 0x1, UP0 ;  /* 0x0000000104047887 */ /* 0x000fe20008000000 */
[----:B------:R-:W-:Y:S01]  /*14e0*/  ISETP.NE.U32.AND P2, PT, RZ, UR6, PT ;  /* 0x00000006ff007c0c */ /* 0x000fe2000bf45070 */
[----:B------:R0:W5:Y:S01]  /*14f0*/  @P0 LDG.E R26, desc[UR10][R6.64] ;  /* 0x0000000a061a0981 */ /* 0x000162000c1e1900 */
[----:B------:R-:W-:Y:S01]  /*1500*/  ULDC UR9, c[0x0][0x348] ;  /* 0x0000d20000097ab9 */ /* 0x000fe20000000800 */
[----:B------:R-:W-:Y:S01]  /*1510*/  UIMAD UR8, UR4, UR8, URZ ;  /* 0x00000008040872a4 */ /* 0x000fe2000f8e023f */
[----:B------:R-:W-:Y:S01]  /*1520*/  ISETP.NE.AND.EX P2, PT, RZ, UR7, PT, P2 ;  /* 0x00000007ff007c0c */ /* 0x000fe2000bf45320 */
[----:B------:R0:W5:Y:S01]  /*1530*/  @P1 LDG.E R231, desc[UR10][R4.64] ;  /* 0x0000000a04e71981 */ /* 0x000162000c1e1900 */
[----:B------:R-:W-:Y:S01]  /*1540*/  IMAD.MOV.U32 R25, RZ, RZ, R236 ;  /* 0x000000ffff197224 */ /* 0x000fe200078e00ec */
[----:B------:R-:W-:Y:S10]  /*1550*/  @P1 BRA `(.L_x_2859) ;  /* 0x0000000000281947 */ /* 0x000ff40003800000 */
        /* <DEDUP_REMOVED lines=9> */
[----:B--2---:R-:W-:-:S07]  /*15f0*/  IMAD.IADD R231, R4, 0x1, -R231 ;  /* 0x0000000104e77824 */ /* 0x004fce00078e0ae7 */
.L_x_2859:
[----:B0-----:R-:W-:Y:S01]  /*1600*/  MOV R2, UR9 ;  /* 0x0000000900027c02 */ /* 0x001fe20008000f00 */
[----:B------:R-:W-:Y:S01]  /*1610*/  IMAD.U32 R27, RZ, RZ, UR8 ;  /* 0x00000008ff1b7e24 */ /* 0x000fe2000f8e00ff */
[----:B------:R-:W-:Y:S06]  /*1620*/  @!P2 BRA `(.L_x_2860) ;  /* 0x000000000014a947 */ /* 0x000fec0003800000 */
[----:B------:R-:W-:Y:S01]  /*1630*/  IADD3 R4, P0, R28, UR6, RZ ;  /* 0x000000061c047c10 */ /* 0x000fe2000ff1e0ff */
[----:B------:R-:W-:-:S03]  /*1640*/  ULDC.64 UR4, c[0x0][0x208] ;  /* 0x0000820000047ab9 */ /* 0x000fc60000000a00 */
[----:B------:R-:W-:-:S05]  /*1650*/  IADD3.X R5, R29, UR7, RZ, P0, !PT ;  /* 0x000000071d057c10 */ /* 0x000fca00087fe4ff */
[----:B------:R0:W5:Y:S01]  /*1660*/  LDG.E R27, desc[UR4][R4.64] ;  /* 0x00000004041b7981 */ /* 0x000162000c1e1900 */
[----:B------:R-:W-:Y:S05]  /*1670*/  BRA `(.L_x_2861) ;  /* 0x0000000000147947 */ /* 0x000fea0003800000 */
.L_x_2860:
[----:B------:R-:W-:Y:S05]  /*1680*/  @!P0 BRA `(.L_x_2861) ;  /* 0x0000000000108947 */ /* 0x000fea0003800000 */
[----:B------:R-:W-:Y:S02]  /*1690*/  ULDC.64 UR4, c[0x0][0x208] ;  /* 0x0000820000047ab9 */ /* 0x000fe40000000a00 */
[----:B------:R-:W2:Y:S04]  /*16a0*/  LDG.E R4, desc[UR4][R6.64] ;  /* 0x0000000406047981 */ /* 0x000ea8000c1e1900 */
[----:B------:R-:W2:Y:S02]  /*16b0*/  LDG.E R27, desc[UR4][R6.64+0x4] ;  /* 0x00000404061b7981 */ /* 0x000ea4000c1e1900 */
[----:B--2---:R-:W-:-:S07]  /*16c0*/  IMAD.IADD R27, R27, 0x1, -R4 ;  /* 0x000000011b1b7824 */ /* 0x004fce00078e0a04 */
.L_x_2861:
[----:B------:R-:W-:Y:S01]  /*16d0*/  ULDC.64 UR4, c[0x0][0xa10] ;  /* 0x0002840000047ab9 */ /* 0x000fe20000000a00 */
[----:B------:R-:W-:Y:S01]  /*16e0*/  ULDC.64 UR6, c[0x0][0x208] ;  /* 0x0000820000067ab9 */ /* 0x000fe20000000a00 */
[----:B------:R-:W-:Y:S01]  /*16f0*/  ISETP.NE.U32.AND P0, PT, RZ, UR4, PT ;  /* 0x00000004ff007c0c */ /* 0x000fe2000bf05070 */
[----:B------:R-:W1:Y:S03]  /*1700*/  LDC R9, c[0x0][0x448] ;  /* 0x00011200ff097b82 */ /* 0x000e660000000800 */
[----:B------:R-:W-:Y:S01]  /*1710*/  ISETP.NE.AND.EX P0, PT, RZ, UR5, PT, P0 ;  /* 0x00000005ff007c0c */ /* 0x000fe2000bf05300 */
[----:B------:R-:W-:-:S12]  /*1720*/  ULDC.64 UR4, c[0x0][0xa30] ;  /* 0x00028c0000047ab9 */ /* 0x000fd80000000a00 */
[----:B0-----:R-:W0:Y:S02]  /*1730*/  @P0 LDC.64 R4, c[0x0][0xa10] ;  /* 0x00028400ff040b82 */ /* 0x001e240000000a00 */
[----:B0-----:R-:W-:-:S05]  /*1740*/  @P0 IMAD.WIDE R4, R25, 0x4, R4 ;  /* 0x0000000419040825 */ /* 0x001fca00078e0204 */
[----:B------:R-:W2:Y:S04]  /*1750*/  @P0 LDG.E R3, desc[UR6][R4.64] ;  /* 0x0000000604030981 */ /* 0x000ea8000c1e1900 */
[----:B------:R0:W2:Y:S01]  /*1760*/  @P0 LDG.E R8, desc[UR6][R4.64+0x4] ;  /* 0x0000040604080981 */ /* 0x0000a2000c1e1900 */
[----:B------:R-:W-:Y:S01]  /*1770*/  ISETP.NE.U32.AND P1, PT, RZ, UR4, PT ;  /* 0x00000004ff007c0c */ /* 0x000fe2000bf25070 */
[----:B-----5:R-:W-:-:S03]  /*1780*/  IMAD.MOV.U32 R144, RZ, RZ, R27 ;  /* 0x000000ffff907224 */ /* 0x020fc600078e001b */
[----:B------:R-:W-:-:S13]  /*1790*/  ISETP.NE.AND.EX P1, PT, RZ, UR5, PT, P1 ;  /* 0x00000005ff007c0c */ /* 0x000fda000bf25310 */
[----:B------:R-:W-:-:S04]  /*17a0*/  @P1 IADD3 R6, P2, R28, UR4, RZ ;  /* 0x000000041c061c10 */ /* 0x000fc8000ff5e0ff */
[----:B------:R-:W-:-:S05]  /*17b0*/  @P1 IADD3.X R7, R29, UR5, RZ, P2, !PT ;  /* 0x000000051d071c10 */ /* 0x000fca00097fe4ff */
[----:B------:R3:W5:Y:S01]  /*17c0*/  @P1 LDG.E R144, desc[UR6][R6.64] ;  /* 0x0000000606901981 */ /* 0x000762000c1e1900 */
[----:B-1----:R-:W-:Y:S01]  /*17d0*/  ISETP.NE.AND P1, PT, R9, 0x1, PT ;  /* 0x000000010900780c */ /* 0x002fe20003f25270 */
[----:B------:R-:W-:Y:S01]  /*17e0*/  IMAD.SHL.U32 R230, R53, 0x80, RZ ;  /* 0x0000008035e67824 */ /* 0x000fe200078e00ff */
[----:B------:R-:W-:-:S04]  /*17f0*/  PLOP3.LUT P2, PT, PT, PT, PT, 0x80, 0x0 ;  /* 0x000000000000781c */ /* 0x000fc80003f4f070 */
[----:B0-----:R-:W-:-:S07]  /*1800*/  IADD3 R4, R230, 0x7f, RZ ;  /* 0x0000007fe6047810 */ /* 0x001fce0007ffe0ff */
[----:B------:R-:W0:Y:S08]  /*1810*/  @P1 LDC R9, c[0x0][0x44c] ;  /* 0x00011300ff091b82 */ /* 0x000e300000000800 */
[----:B------:R-:W1:Y:S01]  /*1820*/  @P1 LDC R5, c[0x0][0x450] ;  /* 0x00011400ff051b82 */ /* 0x000e620000000800 */
[----:B--2---:R-:W-:Y:S02]  /*1830*/  @P0 IMAD.IADD R2, R8, 0x1, -R3 ;  /* 0x0000000108020824 */ /* 0x004fe400078e0a03 */
[----:B------:R-:W-:-:S02]  /*1840*/  IMAD.IADD R8, R27, 0x1, -R0 ;  /* 0x000000011b087824 */ /* 0x000fc400078e0a00 */
[----:B0-----:R-:W-:-:S04]  /*1850*/  @P1 IMAD.HI.U32 R0, R4, R9, RZ ;  /* 0x0000000904001227 */ /* 0x001fc800078e00ff */
[----:B------:R-:W-:Y:S01]  /*1860*/  IMAD.IADD R232, R8, 0x1, R2 ;  /* 0x0000000108e87824 */ /* 0x000fe200078e0202 */
[----:B-1----:R-:W-:Y:S01]  /*1870*/  @P1 SHF.R.U32.HI R4, RZ, R5, R0 ;  /* 0x00000005ff041219 */ /* 0x002fe20000011600 */
[----:B------:R-:W-:Y:S02]  /*1880*/  IMAD.MOV R120, RZ, RZ, -R8 ;  /* 0x000000ffff787224 */ /* 0x000fe400078e0a08 */
[C---:B------:R-:W-:Y:S01]  /*1890*/  VIADD R0, R232.reuse, 0x4f ;  /* 0x0000004fe8007836 */ /* 0x040fe20000000000 */
[----:B------:R-:W-:Y:S02]  /*18a0*/  IADD3 R149, R232, 0x50, -R231 ;  /* 0x00000050e8957810 */ /* 0x000fe40007ffe8e7 */
[----:B------:R-:W-:Y:S01]  /*18b0*/  VIMNMX R120, RZ, R120, !PT ;  /* 0x00000078ff787248 */ /* 0x000fe20007fe0100 */
[----:B------:R-:W-:Y:S01]  /*18c0*/  IMAD.HI R0, R0, 0x66666667, RZ ;  /* 0x6666666700007827 */ /* 0x000fe200078e02ff */
[----:B------:R-:W-:-:S04]  /*18d0*/  IADD3 R4, R149, R4, RZ ;  /* 0x0000000495047210 */ /* 0x000fc80007ffe0ff */
[----:B------:R-:W-:Y:S01]  /*18e0*/  SHF.R.U32.HI R3, RZ, 0x1f, R0 ;  /* 0x0000001fff037819 */ /* 0x000fe20000011600 */
[----:B------:R-:W-:-:S03]  /*18f0*/  IMAD.HI R4, R4, 0x66666667, RZ ;  /* 0x6666666704047827 */ /* 0x000fc600078e02ff */
[----:B------:R-:W-:Y:S02]  /*1900*/  LEA.HI.SX32 R150, R0, R3, 0x1b ;  /* 0x0000000300967211 */ /* 0x000fe400078fdaff */
[----:B------:R-:W-:-:S04]  /*1910*/  SHF.R.U32.HI R5, RZ, 0x1f, R4 ;  /* 0x0000001fff057819 */ /* 0x000fc80000011604 */
[----:B------:R-:W-:-:S04]  /*1920*/  LEA.HI.SX32 R5, R4, R5, 0x1b ;  /* 0x0000000504057211 */ /* 0x000fc800078fdaff */
[----:B------:R-:W-:-:S05]  /*1930*/  VIMNMX R5, R150, R5, PT ;  /* 0x0000000596057248 */ /* 0x000fca0003fe0100 */
        /* <DEDUP_REMOVED lines=11> */
[----:B---3--:R-:W-:Y:S05]  /*19f0*/  @!P0 BRA `(.L_x_2862) ;  /* 0x0000009000188947 */ /* 0x008fea0003800000 */
[----:B------:R-:W-:Y:S01]  /*1a00*/  VIADD R0, R18, 0x24400 ;  /* 0x0002440012007836 */ /* 0x000fe20000000000 */
[----:B------:R-:W-:Y:S04]  /*1a10*/  BSSY B6, `(.L_x_2863) ;  /* 0x0000013000067945 */ /* 0x000fe80003800000 */
[----:B------:R-:W-:-:S13]  /*1a20*/  LOP3.LUT P0, RZ, R0, 0x3ff, RZ, 0xc0, !PT ;  /* 0x000003ff00ff7812 */ /* 0x000fda000780c0ff */
[----:B------:R-:W-:Y:S05]  /*1a30*/  @!P0 BRA `(.L_x_2864) ;  /* 0x0000000000408947 */ /* 0x000fea0003800000 */
[----:B------:R-:W-:Y:S01]  /*1a40*/  MOV R0, 0x0 ;  /* 0x0000000000007802 */ /* 0x000fe20000000f00 */
[----:B------:R-:W-:Y:S01]  /*1a50*/  ULDC.64 UR4, c[0x4][0xa8] ;  /* 0x01002a0000047ab9 */ /* 0x000fe20000000a00 */
[----:B------:R-:W-:Y:S01]  /*1a60*/  ULDC.64 UR6, c[0x4][0x18] ;  /* 0x0100060000067ab9 */ /* 0x000fe20000000a00 */
[----:B------:R-:W-:Y:S01]  /*1a70*/  MOV R4, UR4 ;  /* 0x0000000400047c02 */ /* 0x000fe20008000f00 */
        /* <DEDUP_REMOVED lines=12> */
.L_x_2864:
[----:B------:R-:W-:Y:S05]  /*1b40*/  BSYNC B6 ;  /* 0x0000000000067941 */ /* 0x000fea0003800000 */
.L_x_2863:
        /* <DEDUP_REMOVED lines=20> */
.L_x_2866:
[----:B------:R-:W-:Y:S05]  /*1c90*/  BSYNC B6 ;  /* 0x0000000000067941 */ /* 0x000fea0003800000 */
.L_x_2865:
[----:B------:R-:W-:Y:S01]  /*1ca0*/  ULDC.64 UR4, c[0x0][0x9f8] ;  /* 0x00027e0000047ab9 */ /* 0x000fe20000000a00 */
[----:B------:R-:W-:Y:S01]  /*1cb0*/  ULDC.64 UR6, c[0x0][0x208] ;  /* 0x0000820000067ab9 */ /* 0x000fe20000000a00 */
[----:B------:R-:W-:Y:S01]  /*1cc0*/  ISETP.NE.U32.AND P0, PT, RZ, UR4, PT ;  /* 0x00000004ff007c0c */ /* 0x000fe2000bf05070 */
[----:B------:R-:W0:Y:S01]  /*1cd0*/  LDC.64 R98, c[0x0][0x300] ;  /* 0x0000c000ff627b82 */ /* 0x000e220000000a00 */
[----:B------:R-:W-:Y:S01]  /*1ce0*/  SHF.R.S32.HI R8, RZ, 0x1f, R54 ;  /* 0x0000001fff087819 */ /* 0x000fe20000011436 */
[----:B------:R-:W-:Y:S01]  /*1cf0*/  IMAD.IADD R113, R26, 0x1, R27 ;  /* 0x000000011a717824 */ /* 0x000fe200078e021b */
[----:B------:R-:W-:Y:S01]  /*1d00*/  ISETP.NE.AND.EX P0, PT, RZ, UR5, PT, P0 ;  /* 0x00000005ff007c0c */ /* 0x000fe2000bf05300 */
[----:B------:R-:W-:Y:S01]  /*1d10*/  ULDC UR8, c[0x0][0x2f4] ;  /* 0x0000bd0000087ab9 */ /* 0x000fe20000000800 */
[----:B------:R-:W-:-:S03]  /*1d20*/  SHF.R.S32.HI R17, RZ, 0x1f, R16 ;  /* 0x0000001fff117819 */ /* 0x000fc60000011410 */
[----:B------:R-:W1:Y:S08]  /*1d30*/  LDC R117, c[0x0][0x3f4] ;  /* 0x0000fd00ff757b82 */ /* 0x000e700000000800 */
[----:B------:R-:W-:Y:S01]  /*1d40*/  @P0 IADD3 R4, P1, R28, UR4, RZ ;  /* 0x000000041c040c10 */ /* 0x000fe2000ff3e0ff */
[----:B------:R-:W2:Y:S03]  /*1d50*/  LDC.64 R104, c[0x0][0x408] ;  /* 0x00010200ff687b82 */ /* 0x000ea60000000a00 */
[----:B------:R-:W-:Y:S01]  /*1d60*/  @P0 IADD3.X R5, R29, UR5, RZ, P1, !PT ;  /* 0x000000051d050c10 */ /* 0x000fe20008ffe4ff */
[----:B------:R-:W-:-:S04]  /*1d70*/  ULDC.64 UR4, c[0x0][0x330] ;  /* 0x0000cc0000047ab9 */ /* 0x000fc80000000a00 */
[----:B------:R3:W4:Y:S01]  /*1d80*/  @P0 LDG.E R25, desc[UR6][R4.64] ;  /* 0x0000000604190981 */ /* 0x000722000c1e1900 */
[----:B------:R-:W-:Y:S01]  /*1d90*/  IMAD R3, R8, UR4, RZ ;  /* 0x0000000408037c24 */ /* 0x000fe2000f8e02ff */
[----:B------:R-:W-:Y:S01]  /*1da0*/  SHF.R.S32.HI R11, RZ, 0x1f, R113 ;  /* 0x0000001fff0b7819 */ /* 0x000fe20000011471 */
[----:B------:R-:W-:Y:S01]  /*1db0*/  ULDC.64 UR6, c[0x0][0xa08] ;  /* 0x0002820000067ab9 */ /* 0x000fe20000000a00 */
[----:B------:R-:W-:Y:S01]  /*1dc0*/  ISETP.GE.AND P1, PT, R213, UR8, PT ;  /* 0x00000008d5007c0c */ /* 0x000fe2000bf26270 */
[----:B------:R-:W-:Y:S01]  /*1dd0*/  IMAD R13, R54, UR5, R3 ;  /* 0x00000005360d7c24 */ /* 0x000fe2000f8e0203 */
[----:B------:R-:W-:Y:S01]  /*1de0*/  ISETP.GE.AND P0, PT, R16, UR8, PT ;  /* 0x0000000810007c0c */ /* 0x000fe2000bf06270 */
[-C--:B0-----:R-:W-:Y:S01]  /*1df0*/  IMAD R0, R11, R98.reuse, RZ ;  /* 0x000000620b007224 */ /* 0x081fe200078e02ff */
[----:B------:R-:W-:Y:S01]  /*1e00*/  SEL R3, RZ, 0xffffffff, P1 ;  /* 0xffffffffff037807 */ /* 0x000fe20000800000 */
[----:B------:R-:W-:Y:S01]  /*1e10*/  IMAD.WIDE.U32 R6, R54, UR4, R16 ;  /* 0x0000000436067c25 */ /* 0x000fe2000f8e0010 */
[----:B------:R-:W-:Y:S01]  /*1e20*/  ULDC.64 UR4, c[0x0][0x308] ;  /* 0x0000c20000047ab9 */ /* 0x000fe20000000a00 */
[----:B------:R-:W-:Y:S01]  /*1e30*/  ISETP.GE.AND P1, PT, R220, UR8, PT ;  /* 0x00000008dc007c0c */ /* 0x000fe2000bf26270 */
[----:B------:R-:W0:Y:S01]  /*1e40*/  LDC.64 R110, c[0x0][0x3f8] ;  /* 0x0000fe00ff6e7b82 */ /* 0x000e220000000a00 */
[----:B------:R-:W-:Y:S01]  /*1e50*/  IMAD R9, R113, R99, R0 ;  /* 0x0000006371097224 */ /* 0x000fe200078e0200 */
[----:B------:R-:W-:Y:S01]  /*1e60*/  SEL R0, RZ, 0x1, P0 ;  /* 0x00000001ff007807 */ /* 0x000fe20000000000 */
[----:B------:R-:W-:Y:S01]  /*1e70*/  IMAD.SHL.U32 R3, R3, 0x2, RZ ;  /* 0x0000000203037824 */ /* 0x000fe200078e00ff */
[----:B------:R-:W-:Y:S01]  /*1e80*/  ISETP.NE.U32.AND P0, PT, RZ, UR6, PT ;  /* 0x00000006ff007c0c */ /* 0x000fe2000bf05070 */
[----:B---3--:R-:W-:Y:S01]  /*1e90*/  IMAD.WIDE.U32 R4, R113, R98, RZ ;  /* 0x0000006271047225 */ /* 0x008fe200078e00ff */
[----:B------:R-:W-:Y:S01]  /*1ea0*/  IADD3 R7, R7, R13, RZ ;  /* 0x0000000d07077210 */ /* 0x000fe20007ffe0ff */
[----:B------:R-:W3:Y:S01]  /*1eb0*/  S2R R151, SR_TID.X ;  /* 0x0000000000977919 */ /* 0x000ee20000002100 */
[----:B------:R-:W-:Y:S01]  /*1ec0*/  LOP3.LUT R0, R3, 0x2, R0, 0xe2, !PT ;  /* 0x0000000203007812 */ /* 0x000fe200078ee200 */
[----:B------:R-:W-:Y:S01]  /*1ed0*/  IMAD R3, R8, UR4, RZ ;  /* 0x0000000408037c24 */ /* 0x000fe2000f8e02ff */
[----:B------:R-:W-:Y:S01]  /*1ee0*/  ISETP.NE.AND.EX P0, PT, RZ, UR7, PT, P0 ;  /* 0x00000007ff007c0c */ /* 0x000fe2000bf05300 */
[----:B------:R-:W-:Y:S01]  /*1ef0*/  IMAD.IADD R5, R5, 0x1, R9 ;  /* 0x0000000105057824 */ /* 0x000fe200078e0209 */
[----:B------:R-:W-:Y:S01]  /*1f00*/  ULDC.64 UR6, c[0x0][0x310] ;  /* 0x0000c40000067ab9 */ /* 0x000fe20000000a00 */
[C---:B------:R-:W-:Y:S01]  /*1f10*/  IMAD R9, R54.reuse, UR5, R3 ;  /* 0x0000000536097c24 */ /* 0x040fe2000f8e0203 */
[----:B------:R-:W-:Y:S01]  /*1f20*/  SEL R3, RZ, 0x4, P1 ;  /* 0x00000004ff037807 */ /* 0x000fe20000800000 */
[----:B------:R-:W-:Y:S01]  /*1f30*/  IMAD.WIDE.U32 R4, R54, UR4, R4 ;  /* 0x0000000436047c25 */ /* 0x000fe2000f8e0004 */
[----:B------:R-:W-:Y:S01]  /*1f40*/  ULDC.64 UR4, c[0x0][0x338] ;  /* 0x0000ce0000047ab9 */ /* 0x000fe20000000a00 */
[----:B------:R-:W-:-:S02]  /*1f50*/  SHF.R.S32.HI R20, RZ, 0x1f, R212 ;  /* 0x0000001fff147819 */ /* 0x000fc400000114d4 */
[----:B------:R-:W-:Y:S01]  /*1f60*/  LOP3.LUT R3, R0, R3, RZ, 0xfc, !PT ;  /* 0x0000000300037212 */ /* 0x000fe200078efcff */
[----:B------:R-:W-:Y:S01]  /*1f70*/  IMAD.IADD R5, R5, 0x1, R9 ;  /* 0x0000000105057824 */ /* 0x000fe200078e0209 */
[----:B------:R-:W-:Y:S01]  /*1f80*/  SHF.R.S32.HI R23, RZ, 0x1f, R22 ;  /* 0x0000001fff177819 */ /* 0x000fe20000011416 */
[CC--:B--2---:R-:W-:Y:S01]  /*1f90*/  IMAD.WIDE.U32 R102, R212.reuse, R104.reuse, R16 ;  /* 0x00000068d4667225 */ /* 0x0c4fe200078e0010 */
[----:B------:R-:W-:Y:S02]  /*1fa0*/  SHF.R.U32.HI R30, RZ, 0x3, R223 ;  /* 0x00000003ff1e7819 */ /* 0x000fe400000116df */
[----:B------:R-:W-:Y:S01]  /*1fb0*/  SHF.R.U32.HI R21, RZ, 0x3, R224 ;  /* 0x00000003ff157819 */ /* 0x000fe200000116e0 */
[C-C-:B------:R-:W-:Y:S01]  /*1fc0*/  IMAD.WIDE.U32 R100, R212.reuse, R104, R22.reuse ;  /* 0x00000068d4647225 */ /* 0x140fe200078e0016 */
[----:B------:R-:W-:Y:S02]  /*1fd0*/  ISETP.GE.AND P2, PT, R221, UR8, PT ;  /* 0x00000008dd007c0c */ /* 0x000fe4000bf46270 */
[C---:B------:R-:W-:Y:S01]  /*1fe0*/  IADD3 R112, P3, R212.reuse, R113, RZ ;  /* 0x00000071d4707210 */ /* 0x040fe20007f7e0ff */
[----:B0-----:R-:W-:Y:S01]  /*1ff0*/  IMAD.WIDE.U32 R106, R212, R110, R22 ;  /* 0x0000006ed46a7225 */ /* 0x001fe200078e0016 */
[----:B------:R-:W-:-:S02]  /*2000*/  SHF.L.U64.HI R29, R110, 0x6, R111 ;  /* 0x000000066e1d7819 */ /* 0x000fc4000001026f */
[----:B------:R-:W-:Y:S01]  /*2010*/  SHF.L.U64.HI R128, R98, 0x5, R99 ;  /* 0x0000000562807819 */ /* 0x000fe20000010263 */
[----:B------:R-:W-:Y:S01]  /*2020*/  IMAD.WIDE.U32 R108, R212, R110, R16 ;  /* 0x0000006ed46c7225 */ /* 0x000fe200078e0010 */
[----:B------:R-:W-:Y:S02]  /*2030*/  SHF.L.U64.HI R130, R98, 0x6, R99 ;  /* 0x0000000662827819 */ /* 0x000fe40000010263 */
[--C-:B------:R-:W-:Y:S01]  /*2040*/  SHF.L.U64.HI R34, R104, 0x5, R105.reuse ;  /* 0x0000000568227819 */ /* 0x100fe20000010269 */
[----:B------:R-:W-:Y:S01]  /*2050*/  IMAD.SHL.U32 R31, R212, 0x40, RZ ;  /* 0x00000040d41f7824 */ /* 0x000fe200078e00ff */
[----:B------:R-:W-:Y:S01]  /*2060*/  SHF.L.U64.HI R33, R104, 0x6, R105 ;  /* 0x0000000668217819 */ /* 0x000fe20000010269 */
[----:B------:R-:W-:Y:S01]  /*2070*/  IMAD.SHL.U32 R28, R110, 0x20, RZ ;  /* 0x000000206e1c7824 */ /* 0x000fe200078e00ff */
[----:B------:R-:W-:Y:S01]  /*2080*/  SHF.L.U32 R32, R104, 0x5, RZ ;  /* 0x0000000568207819 */ /* 0x000fe200000006ff */
[----:B------:R-:W-:Y:S01]  /*2090*/  IMAD.SHL.U32 R27, R110, 0x40, RZ ;  /* 0x000000406e1b7824 */ /* 0x000fe200078e00ff */
[----:B---3--:R-:W-:Y:S01]  /*20a0*/  LEA.HI R151, R151, 0x8, RZ, 0x19 ;  /* 0x0000000897977811 */ /* 0x008fe200078fc8ff */
[----:B------:R-:W-:Y:S01]  /*20b0*/  VIADD R10, R212, 0x20 ;  /* 0x00000020d40a7836 */ /* 0x000fe20000000000 */
[----:B------:R-:W-:Y:S01]  /*20c0*/  LOP3.LUT R26, R3, 0x1, RZ, 0xc0, !PT ;  /* 0x00000001031a7812 */ /* 0x000fe200078ec0ff */
[----:B------:R-:W-:-:S02]  /*20d0*/  IMAD R121, R99, 0x50, RZ ;  /* 0x0000005063797824 */ /* 0x000fc400078e02ff */
[C---:B------:R-:W-:Y:S01]  /*20e0*/  IMAD.SHL.U32 R129, R98.reuse, 0x20, RZ ;  /* 0x0000002062817824 */ /* 0x040fe200078e00ff */
[----:B------:R-:W-:Y:S01]  /*20f0*/  SHF.R.S32.HI R148, RZ, 0x1f, R10 ;  /* 0x0000001fff947819 */ /* 0x000fe2000001140a */
[----:B------:R-:W-:Y:S02]  /*2100*/  IMAD.SHL.U32 R131, R98, 0x40, RZ ;  /* 0x0000004062837824 */ /* 0x000fe400078e00ff */
[----:B------:R-:W-:Y:S02]  /*2110*/  IMAD R123, R105, 0x50, RZ ;  /* 0x00000050697b7824 */ /* 0x000fe400078e02ff */
[----:B------:R-:W-:Y:S01]  /*2120*/  IMAD.X R113, R20, 0x1, R11, P3 ;  /* 0x0000000114717824 */ /* 0x000fe200018e060b */
[----:B----4-:R-:W-:Y:S02]  /*2130*/  SHF.R.S32.HI R8, RZ, 0x1f, R25 ;  /* 0x0000001fff087819 */ /* 0x010fe40000011419 */
[----:B------:R-:W-:Y:S02]  /*2140*/  SEL R97, R25, RZ, !P0 ;  /* 0x000000ff19617207 */ /* 0x000fe40004000000 */
[----:B------:R-:W-:-:S02]  /*2150*/  SEL R8, R8, RZ, !P0 ;  /* 0x000000ff08087207 */ /* 0x000fc40004000000 */
[----:B-1----:R-:W-:Y:S01]  /*2160*/  ISETP.GE.AND P0, PT, R16, R117, PT ;  /* 0x000000751000720c */ /* 0x002fe20003f06270 */
        /* <DEDUP_REMOVED lines=11> */
[----:B------:R-:W-:Y:S02]  /*2220*/  IMAD R0, R20, R104, RZ ;  /* 0x0000006814007224 */ /* 0x000fe400078e02ff */
[----:B------:R-:W-:Y:S01]  /*2230*/  IMAD.WIDE.U32 R98, R98, 0x50, RZ ;  /* 0x0000005062627825 */ /* 0x000fe200078e00ff */
[----:B------:R-:W-:Y:S02]  /*2240*/  IADD3.X R35, R36, R5, R35, P1, !PT ;  /* 0x0000000524237210 */ /* 0x000fe40000ffe423 */
[----:B------:R-:W-:Y:S01]  /*2250*/  SEL R5, R117, RZ, P0 ;  /* 0x000000ff75057207 */ /* 0x000fe20000000000 */
[----:B------:R-:W-:Y:S01]  /*2260*/  IMAD R7, R212, R105, R0 ;  /* 0x00000069d4077224 */ /* 0x000fe200078e0200 */
[----:B------:R-:W-:Y:S01]  /*2270*/  ISETP.GE.AND P1, PT, R213, R117, PT ;  /* 0x00000075d500720c */ /* 0x000fe20003f26270 */
[----:B------:R-:W-:-:S02]  /*2280*/  IMAD R0, R20, R110, RZ ;  /* 0x0000006e14007224 */ /* 0x000fc400078e02ff */
[----:B------:R-:W-:Y:S01]  /*2290*/  IMAD.IADD R5, R16, 0x1, R5 ;  /* 0x0000000110057824 */ /* 0x000fe200078e0205 */
[----:B------:R-:W-:Y:S01]  /*22a0*/  IADD3 R101, R101, R7, RZ ;  /* 0x0000000765657210 */ /* 0x000fe20007ffe0ff */
[----:B------:R-:W-:Y:S01]  /*22b0*/  IMAD.IADD R103, R7, 0x1, R103 ;  /* 0x0000000107677824 */ /* 0x000fe200078e0267 */
[----:B------:R-:W-:Y:S01]  /*22c0*/  SEL R4, R117, RZ, P1 ;  /* 0x000000ff75047207 */ /* 0x000fe20000800000 */
[----:B------:R-:W-:Y:S01]  /*22d0*/  IMAD R7, R212, R111, R0 ;  /* 0x0000006fd4077224 */ /* 0x000fe200078e0200 */
[----:B------:R-:W-:Y:S01]  /*22e0*/  SHF.R.S32.HI R0, RZ, 0x1f, R5 ;  /* 0x0000001fff007819 */ /* 0x000fe20000011405 */
[----:B-----5:R-:W-:Y:S01]  /*22f0*/  IMAD.WIDE.U32 R100, R144, R104, R100 ;  /* 0x0000006890647225 */ /* 0x020fe200078e0064 */
[----:B------:R-:W-:Y:S02]  /*2300*/  IADD3 R4, R213, R4, RZ ;  /* 0x00000004d5047210 */ /* 0x000fe40007ffe0ff */
[CC--:B------:R-:W-:Y:S01]  /*2310*/  LEA.HI R13, R0.reuse, R5.reuse, RZ, 0x3 ;  /* 0x00000005000d7211 */ /* 0x0c0fe200078f18ff */
[----:B------:R-:W-:Y:S01]  /*2320*/  IMAD.IADD R107, R107, 0x1, R7 ;  /* 0x000000016b6b7824 */ /* 0x000fe200078e0207 */
[----:B------:R-:W-:Y:S01]  /*2330*/  LEA.HI R0, R0, R5, RZ, 0x6 ;  /* 0x0000000500007211 */ /* 0x000fe200078f30ff */
[----:B------:R-:W-:Y:S01]  /*2340*/  IMAD.IADD R109, R7, 0x1, R109 ;  /* 0x00000001076d7824 */ /* 0x000fe200078e026d */
[----:B------:R-:W-:Y:S01]  /*2350*/  SHF.R.S32.HI R7, RZ, 0x1f, R4 ;  /* 0x0000001fff077819 */ /* 0x000fe20000011404 */
[----:B------:R-:W-:Y:S01]  /*2360*/  IMAD.WIDE.U32 R106, R144, R110, R106 ;  /* 0x0000006e906a7225 */ /* 0x000fe200078e006a */
[----:B------:R-:W-:-:S02]  /*2370*/  SHF.R.S32.HI R5, RZ, 0x6, R0 ;  /* 0x00000006ff057819 */ /* 0x000fc40000011400 */
[----:B------:R-:W-:Y:S01]  /*2380*/  LOP3.LUT R0, R223, 0x38, R13, 0xf8, !PT ;  /* 0x00000038df007812 */ /* 0x000fe200078ef80d */
[----:B------:R-:W-:Y:S01]  /*2390*/  IMAD.WIDE.U32 R108, R144, R110, R108 ;  /* 0x0000006e906c7225 */ /* 0x000fe200078e006c */
[----:B------:R-:W-:Y:S02]  /*23a0*/  LOP3.LUT R8, R224, 0x38, R13, 0xf8, !PT ;  /* 0x00000038e0087812 */ /* 0x000fe400078ef80d */
[----:B------:R-:W-:Y:S01]  /*23b0*/  LOP3.LUT R6, R0, R30, RZ, 0x3c, !PT ;  /* 0x0000001e00067212 */ /* 0x000fe200078e3cff */
[----:B------:R-:W-:Y:S01]  /*23c0*/  IMAD R135, R5, 0x1400, R226 ;  /* 0x0000140005877824 */ /* 0x000fe200078e02e2 */
[-C--:B------:R-:W-:Y:S01]  /*23d0*/  LEA.HI R0, R7, R4.reuse, RZ, 0x6 ;  /* 0x0000000407007211 */ /* 0x080fe200078f30ff */
[----:B------:R-:W-:Y:S01]  /*23e0*/  IMAD R133, R5, 0x1400, R227 ;  /* 0x0000140005857824 */ /* 0x000fe200078e02e3 */
[----:B------:R-:W-:Y:S01]  /*23f0*/  LEA.HI R4, R7, R4, RZ, 0x3 ;  /* 0x0000000407047211 */ /* 0x000fe200078f18ff */
[----:B------:R-:W-:Y:S01]  /*2400*/  IMAD.IADD R135, R135, 0x1, R6 ;  /* 0x0000000187877824 */ /* 0x000fe200078e0206 */
[----:B------:R-:W-:Y:S01]  /*2410*/  SHF.R.S32.HI R7, RZ, 0x6, R0 ;  /* 0x00000006ff077819 */ /* 0x000fe20000011400 */
[----:B------:R-:W-:Y:S01]  /*2420*/  IMAD R137, R5, 0x1400, R228 ;  /* 0x0000140005897824 */ /* 0x000fe200078e02e4 */
[----:B------:R-:W-:Y:S01]  /*2430*/  LOP3.LUT R6, R4, 0x38, RZ, 0xc0, !PT ;  /* 0x0000003804067812 */ /* 0x000fe200078ec0ff */
[----:B------:R-:W-:Y:S01]  /*2440*/  IMAD.WIDE.U32 R102, R144, R104, R102 ;  /* 0x0000006890667225 */ /* 0x000fe200078e0066 */
[----:B------:R-:W-:-:S02]  /*2450*/  LOP3.LUT R0, R13, 0x38, RZ, 0xc0, !PT ;  /* 0x000000380d007812 */ /* 0x000fc400078ec0ff */
[--C-:B------:R-:W-:Y:S01]  /*2460*/  LOP3.LUT R6, R6, 0x1c0, R31.reuse, 0xf8, !PT ;  /* 0x000001c006067812 */ /* 0x100fe200078ef81f */
[C---:B------:R-:W-:Y:S01]  /*2470*/  IMAD R136, R7.reuse, 0x1400, R228 ;  /* 0x0000140007887824 */ /* 0x040fe200078e02e4 */
[----:B------:R-:W-:Y:S01]  /*2480*/  LOP3.LUT R0, R0, 0x1c0, R31, 0xf8, !PT ;  /* 0x000001c000007812 */ /* 0x000fe200078ef81f */
[C---:B------:R-:W-:Y:S01]  /*2490*/  IMAD R134, R7.reuse, 0x1400, R226 ;  /* 0x0000140007867824 */ /* 0x040fe200078e02e2 */
[-C--:B------:R-:W-:Y:S01]  /*24a0*/  LOP3.LUT R5, R6, R229.reuse, RZ, 0x3c, !PT ;  /* 0x000000e506057212 */ /* 0x080fe200078e3cff */
[----:B------:R-:W-:Y:S01]  /*24b0*/  IMAD R132, R7, 0x1400, R227 ;  /* 0x0000140007847824 */ /* 0x000fe200078e02e3 */
[----:B------:R-:W-:Y:S01]  /*24c0*/  LOP3.LUT R0, R0, R229, RZ, 0x3c, !PT ;  /* 0x000000e500007212 */ /* 0x000fe200078e3cff */
[----:B------:R-:W-:Y:S01]  /*24d0*/  IMAD.SHL.U32 R31, R104, 0x40, RZ ;  /* 0x00000040681f7824 */ /* 0x000fe200078e00ff */
[----:B------:R-:W-:Y:S01]  /*24e0*/  LOP3.LUT R9, R224, 0x38, R4, 0xf8, !PT ;  /* 0x00000038e0097812 */ /* 0x000fe200078ef804 */
[----:B------:R-:W-:Y:S01]  /*24f0*/  IMAD.IADD R136, R136, 0x1, R5 ;  /* 0x0000000188887824 */ /* 0x000fe200078e0205 */
[----:B------:R-:W-:Y:S01]  /*2500*/  SHF.R.S32.HI R5, RZ, 0x1f, R144 ;  /* 0x0000001fff057819 */ /* 0x000fe20000011490 */
[----:B------:R-:W-:Y:S01]  /*2510*/  IMAD.IADD R137, R137, 0x1, R0 ;  /* 0x0000000189897824 */ /* 0x000fe200078e0200 */
[-C--:B------:R-:W-:Y:S01]  /*2520*/  LOP3.LUT R8, R8, R21.reuse, RZ, 0x3c, !PT ;  /* 0x0000001508087212 */ /* 0x080fe200078e3cff */
[----:B------:R-:W-:Y:S01]  /*2530*/  IMAD.SHL.U32 R117, R117, 0x2, RZ ;  /* 0x0000000275757824 */ /* 0x000fe200078e00ff */
[----:B------:R-:W-:Y:S01]  /*2540*/  LOP3.LUT R9, R9, R21, RZ, 0x3c, !PT ;  /* 0x0000001509097212 */ /* 0x000fe200078e3cff */
[----:B------:R-:W-:Y:S01]  /*2550*/  IMAD R0, R5, R104, RZ ;  /* 0x0000006805007224 */ /* 0x000fe200078e02ff */
[----:B------:R-:W-:Y:S01]  /*2560*/  SHF.R.S32.HI R14, RZ, 0x3, R13 ;  /* 0x00000003ff0e7819 */ /* 0x000fe2000001140d */
[----:B------:R-:W-:Y:S01]  /*2570*/  IMAD.IADD R133, R133, 0x1, R8 ;  /* 0x0000000185857824 */ /* 0x000fe200078e0208 */
[----:B------:R-:W-:Y:S01]  /*2580*/  LOP3.LUT R8, R223, 0x38, R4, 0xf8, !PT ;  /* 0x00000038df087812 */ /* 0x000fe200078ef804 */
[----:B------:R-:W-:Y:S01]  /*2590*/  IMAD R21, R144, R105, R0 ;  /* 0x0000006990157224 */ /* 0x000fe200078e0200 */
[----:B------:R-:W-:Y:S01]  /*25a0*/  LOP3.LUT R13, R13, 0xfffffff8, RZ, 0xc0, !PT ;  /* 0xfffffff80d0d7812 */ /* 0x000fe200078ec0ff */
[----:B------:R-:W-:Y:S01]  /*25b0*/  IMAD R0, R5, R110, RZ ;  /* 0x0000006e05007224 */ /* 0x000fe200078e02ff */
[----:B------:R-:W-:Y:S01]  /*25c0*/  LOP3.LUT R7, R8, R30, RZ, 0x3c, !PT ;  /* 0x0000001e08077212 */ /* 0x000fe200078e3cff */
[----:B------:R-:W-:Y:S01]  /*25d0*/  IMAD R5, R111, 0x50, RZ ;  /* 0x000000506f057824 */ /* 0x000fe200078e02ff */
[----:B------:R-:W-:Y:S01]  /*25e0*/  SHF.L.U64.HI R30, R110, 0x5, R111 ;  /* 0x000000056e1e7819 */ /* 0x000fe2000001026f */
[----:B------:R-:W-:Y:S01]  /*25f0*/  IMAD R15, R144, R111, R0 ;  /* 0x0000006f900f7224 */ /* 0x000fe200078e0200 */
[----:B------:R-:W-:Y:S01]  /*2600*/  SEL R0, RZ, 0x8, P2 ;  /* 0x00000008ff007807 */ /* 0x000fe20001000000 */
[----:B------:R-:W-:Y:S01]  /*2610*/  IMAD.WIDE.U32 R110, R110, 0x50, RZ ;  /* 0x000000506e6e7825 */ /* 0x000fe200078e00ff */
[----:B------:R-:W-:-:S02]  /*2620*/  IADD3 R8, R212, 0x40, RZ ;  /* 0x00000040d4087810 */ /* 0x000fc40007ffe0ff */
[----:B------:R-:W-:Y:S01]  /*2630*/  LOP3.LUT R0, R3, R0, RZ, 0xfc, !PT ;  /* 0x0000000003007212 */ /* 0x000fe200078efcff */
[----:B------:R-:W-:Y:S01]  /*2640*/  IMAD.WIDE.U32 R104, R104, 0x50, RZ ;  /* 0x0000005068687825 */ /* 0x000fe200078e00ff */
[----:B------:R-:W-:Y:S02]  /*2650*/  LOP3.LUT R11, R4, 0xfffffff8, RZ, 0xc0, !PT ;  /* 0xfffffff8040b7812 */ /* 0x000fe400078ec0ff */
[----:B------:R-:W-:Y:S01]  /*2660*/  IADD3 R132, R132, R9, RZ ;  /* 0x0000000984847210 */ /* 0x000fe20007ffe0ff */
[----:B------:R-:W-:Y:S01]  /*2670*/  IMAD.IADD R134, R134, 0x1, R7 ;  /* 0x0000000186867824 */ /* 0x000fe200078e0207 */
[----:B------:R-:W-:Y:S01]  /*2680*/  SHF.R.S32.HI R146, RZ, 0x1f, R8 ;  /* 0x0000001fff927819 */ /* 0x000fe20000011408 */
[----:B------:R-:W-:Y:S01]  /*2690*/  IMAD.IADD R25, R101, 0x1, R21 ;  /* 0x0000000165197824 */ /* 0x000fe200078e0215 */
[----:B------:R-:W-:Y:S01]  /*26a0*/  IADD3 R122, R111, R5, RZ ;  /* 0x000000056f7a7210 */ /* 0x000fe20007ffe0ff */
[----:B------:R-:W-:Y:S01]  /*26b0*/  IMAD.IADD R20, R107, 0x1, R15 ;  /* 0x000000016b147824 */ /* 0x000fe200078e020f */
[----:B------:R-:W-:Y:S01]  /*26c0*/  SHF.R.S32.HI R12, RZ, 0x3, R4 ;  /* 0x00000003ff0c7819 */ /* 0x000fe20000011404 */
[----:B------:R-:W-:Y:S01]  /*26d0*/  IMAD.IADD R121, R99, 0x1, R121 ;  /* 0x0000000163797824 */ /* 0x000fe200078e0279 */
[C---:B------:R-:W-:Y:S01]  /*26e0*/  LOP3.LUT R10, R0.reuse, 0x2, RZ, 0xc0, !PT ;  /* 0x00000002000a7812 */ /* 0x040fe200078ec0ff */
[----:B------:R-:W-:Y:S01]  /*26f0*/  IMAD.IADD R123, R105, 0x1, R123 ;  /* 0x00000001697b7824 */ /* 0x000fe200078e027b */
[C---:B------:R-:W-:Y:S01]  /*2700*/  LOP3.LUT R9, R0.reuse, 0x4, RZ, 0xc0, !PT ;  /* 0x0000000400097812 */ /* 0x040fe200078ec0ff */
[----:B------:R-:W-:Y:S01]  /*2710*/  IMAD.IADD R21, R21, 0x1, R103 ;  /* 0x0000000115157824 */ /* 0x000fe200078e0267 */
[----:B------:R-:W-:Y:S01]  /*2720*/  LOP3.LUT R8, R0, 0x8, RZ, 0xc0, !PT ;  /* 0x0000000800087812 */ /* 0x000fe200078ec0ff */
[----:B------:R-:W-:Y:S01]  /*2730*/  IMAD.IADD R15, R15, 0x1, R109 ;  /* 0x000000010f0f7824 */ /* 0x000fe200078e026d */
[----:B------:R-:W-:-:S02]  /*2740*/  SHF.R.S32.HI R7, RZ, 0x1f, R13 ;  /* 0x0000001fff077819 */ /* 0x000fc4000001140d */
[----:B------:R-:W-:Y:S02]  /*2750*/  SHF.R.S32.HI R6, RZ, 0x1f, R11 ;  /* 0x0000001fff067819 */ /* 0x000fe4000001140b */
[----:B------:R-:W-:-:S07]  /*2760*/  IADD3 R5, R39, R41, RZ ;  /* 0x0000002927057210 */ /* 0x000fce0007ffe0ff */
.L_x_2974:
[----:B------:R-:W0:Y:S01]  /*2770*/  LDC.64 R118, c[0x0][0x2e8] ;  /* 0x0000ba00ff767b82 */ /* 0x000e220000000a00 */
[----:B------:R-:W-:Y:S01]  /*2780*/  VIADD R45, R24, 0xffffffff ;  /* 0xffffffff182d7836 */ /* 0x000fe20000000000 */
[----:B------:R-:W-:Y:S05]  /*2790*/  YIELD ;  /* 0x0000000000007946 */ /* 0x000fea0003800000 */
[----:B--2---:R-:W-:Y:S01]  /*27a0*/  SHF.R.S32.HI R42, RZ, 0x1f, R45 ;  /* 0x0000001fff2a7819 */ /* 0x004fe2000001142d */
[----:B------:R-:W1:Y:S01]  /*27b0*/  LDC R116, c[0x0][0x3f4] ;  /* 0x0000fd00ff747b82 */ /* 0x000e620000000800 */
[-C--:B------:R-:W-:Y:S01]  /*27c0*/  IMAD R3, R121, R45.reuse, RZ ;  /* 0x0000002d79037224 */ /* 0x080fe200078e02ff */
[----:B------:R-:W-:Y:S01]  /*27d0*/  BSSY B0, `(.L_x_2867) ;  /* 0x0000799000007945 */ /* 0x000fe20003800000 */
[----:B------:R-:W-:-:S04]  /*27e0*/  IMAD.WIDE.U32 R126, R98, R45, RZ ;  /* 0x0000002d627e7225 */ /* 0x000fc800078e00ff */
[----:B------:R-:W-:Y:S01]  /*27f0*/  IMAD R3, R42, R98, R3 ;  /* 0x000000622a037224 */ /* 0x000fe200078e0203 */
[CC--:B------:R-:W-:Y:S02]  /*2800*/  IADD3 R40, P2, R37.reuse, R126.reuse, RZ ;  /* 0x0000007e25287210 */ /* 0x0c0fe40007f5e0ff */
[-C--:B------:R-:W-:Y:S01]  /*2810*/  IADD3 R0, P3, P4, R37, R126.reuse, R131 ;  /* 0x0000007e25007210 */ /* 0x080fe20007c7e083 */
[----:B------:R-:W-:Y:S01]  /*2820*/  IMAD.IADD R92, R127, 0x1, R3 ;  /* 0x000000017f5c7824 */ /* 0x000fe200078e0203 */
[----:B------:R-:W-:-:S03]  /*2830*/  IADD3 R4, P5, P6, R37, R126, R129 ;  /* 0x0000007e25047210 */ /* 0x000fc60007ebe081 */
[----:B------:R-:W-:Y:S01]  /*2840*/  IMAD.X R41, R92, 0x1, R35, P2 ;  /* 0x000000015c297824 */ /* 0x000fe200010e0623 */
[C---:B0-----:R-:W-:Y:S02]  /*2850*/  LEA R52, P2, R0.reuse, R118, 0x1 ;  /* 0x0000007600347211 */ /* 0x041fe400078408ff */
[CC--:B------:R-:W-:Y:S02]  /*2860*/  IADD3.X R3, R35.reuse, R92.reuse, R130, P3, P4 ;  /* 0x0000005c23037210 */ /* 0x0c0fe40001fe8482 */
[----:B------:R-:W-:Y:S02]  /*2870*/  IADD3.X R24, R35, R92, R128, P5, P6 ;  /* 0x0000005c23187210 */ /* 0x000fe40002fec480 */
[----:B------:R-:W-:Y:S01]  /*2880*/  LEA.HI.X R53, R0, R119, R3, 0x1, P2 ;  /* 0x0000007700357211 */ /* 0x000fe200010f0c03 */
[----:B------:R-:W-:Y:S01]  /*2890*/  IMAD R3, R19, 0x5000, R233 ;  /* 0x0000500013037824 */ /* 0x000fe200078e02e9 */
[----:B-1----:R-:W-:Y:S02]  /*28a0*/  ISETP.GE.AND P2, PT, R116, 0x1, PT ;  /* 0x000000017400780c */ /* 0x002fe40003f46270 */
[----:B------:R-:W-:-:S02]  /*28b0*/  LEA R54, P5, R4, R118, 0x1 ;  /* 0x0000007604367211 */ /* 0x000fc400078a08ff */
[----:B------:R-:W-:Y:S02]  /*28c0*/  LEA R60, P6, R40, R118, 0x1 ;  /* 0x00000076283c7211 */ /* 0x000fe400078c08ff */
[----:B------:R-:W-:Y:S02]  /*28d0*/  ISETP.GT.AND P3, PT, R45, R120, PT ;  /* 0x000000782d00720c */ /* 0x000fe40003f64270 */
[-C--:B------:R-:W-:Y:S01]  /*28e0*/  LEA.HI.X R55, R4, R119.reuse, R24, 0x1, P5 ;  /* 0x0000007704377211 */ /* 0x080fe200028f0c18 */
[----:B------:R-:W-:Y:S01]  /*28f0*/  IMAD R4, R3, 0x2, R18 ;  /* 0x0000000203047824 */ /* 0x000fe200078e0212 */
[----:B------:R-:W-:Y:S02]  /*2900*/  LEA.HI.X R61, R40, R119, R41, 0x1, P6 ;  /* 0x00000077283d7211 */ /* 0x000fe400030f0c29 */
[----:B------:R-:W-:Y:S02]  /*2910*/  P2R R114, PR, RZ, 0x8 ;  /* 0x00000008ff727803 */ /* 0x000fe40000000000 */
[----:B------:R-:W-:Y:S01]  /*2920*/  MOV R24, R45 ;  /* 0x0000002d00187202 */ /* 0x000fe20000000f00 */
[----:B------:R-:W-:Y:S06]  /*2930*/  @!P2 BRA `(.L_x_2868) ;  /* 0x000000740004a947 */ /* 0x000fec0003800000 */
[----:B------:R-:W-:Y:S01]  /*2940*/  ULDC.U8 UR4, c[0x0][0x410] ;  /* 0x0001040000047ab9 */ /* 0x000fe20000000000 */
[-C--:B------:R-:W-:Y:S01]  /*2950*/  IMAD R3, R122, R45.reuse, RZ ;  /* 0x0000002d7a037224 */ /* 0x080fe200078e02ff */
[----:B------:R-:W-:Y:S01]  /*2960*/  ISETP.NE.AND P2, PT, RZ, UR4, PT ;  /* 0x00000004ff007c0c */ /* 0x000fe2000bf45270 */
[-C--:B------:R-:W-:Y:S02]  /*2970*/  IMAD R43, R123, R45.reuse, RZ ;  /* 0x0000002d7b2b7224 */ /* 0x080fe400078e02ff */
        /* <DEDUP_REMOVED lines=25> */
[-C--:B------:R-:W-:Y:S01]  /*2b10*/  ISETP.GE.AND P5, PT, R22, R116.reuse, PT ;  /* 0x000000741600720c */ /* 0x080fe20003fa6270 */
[----:B------:R-:W-:Y:S01]  /*2b20*/  IMAD.X R42, R0, 0x1, R20, P2 ;  /* 0x00000001002a7824 */ /* 0x000fe200010e0614 */
[----:B------:R-:W-:Y:S01]  /*2b30*/  LEA R40, P2, R41, UR4, 0x1 ;  /* 0x0000000429287c11 */ /* 0x000fe2000f8408ff */
[----:B------:R-:W-:Y:S01]  /*2b40*/  IMAD.X R44, R115, 0x1, R25, P4 ;  /* 0x00000001732c7824 */ /* 0x000fe200020e0619 */
[----:B------:R-:W-:Y:S01]  /*2b50*/  CS2R R126, SRZ ;  /* 0x00000000007e7805 */ /* 0x000fe2000001ff00 */
[----:B------:R-:W-:Y:S01]  /*2b60*/  ULDC.64 UR6, c[0x0][0x208] ;  /* 0x0000820000067ab9 */ /* 0x000fe20000000a00 */
[----:B------:R-:W-:Y:S01]  /*2b70*/  LEA.HI.X R41, R41, UR5, R42, 0x1, P2 ;  /* 0x0000000529297c11 */ /* 0x000fe200090f0c2a */
[----:B------:R-:W-:Y:S01]  /*2b80*/  ULDC.64 UR4, c[0x0][0x400] ;  /* 0x0001000000047ab9 */ /* 0x000fe20000000a00 */
[----:B------:R-:W-:-:S02]  /*2b90*/  ISETP.GE.AND P4, PT, R215, R116, PT ;  /* 0x00000074d700720c */ /* 0x000fc40003f86270 */
[----:B------:R-:W-:-:S03]  /*2ba0*/  LEA R42, P2, R43, UR4, 0x1 ;  /* 0x000000042b2a7c11 */ /* 0x000fc6000f8408ff */
[----:B------:R0:W5:Y:S01]  /*2bb0*/  @!P5 LDG.E.64 R124, desc[UR6][R40.64] ;  /* 0x00000006287cd981 */ /* 0x000162000c1e1b00 */
        /* <DEDUP_REMOVED lines=16> */
.L_x_2871:
[----:B------:R-:W-:Y:S05]  /*2cc0*/  BSYNC B1 ;  /* 0x0000000000017941 */ /* 0x000fea0003800000 */
.L_x_2870:
[----:B0----5:R-:W-:Y:S01]  /*2cd0*/  IMAD.MOV.U32 R41, RZ, RZ, R83 ;  /* 0x000000ffff297224 */ /* 0x021fe200078e0053 */
[----:B------:R-:W-:Y:S01]  /*2ce0*/  MOV R40, R82 ;  /* 0x0000005200287202 */ /* 0x000fe20000000f00 */
[----:B------:R-:W-:Y:S01]  /*2cf0*/  IMAD.MOV.U32 R42, RZ, RZ, R86 ;  /* 0x000000ffff2a7224 */ /* 0x000fe200078e0056 */
[----:B------:R-:W-:Y:S01]  /*2d00*/  IADD3 R43, R212, 0x20, RZ ;  /* 0x00000020d42b7810 */ /* 0x000fe20007ffe0ff */
[----:B------:R-:W-:Y:S01]  /*2d10*/  BSSY B1, `(.L_x_2872) ;  /* 0x000003e000017945 */ /* 0x000fe20003800000 */
[----:B------:R-:W-:Y:S01]  /*2d20*/  PRMT R163, R41, 0x5410, R40 ;  /* 0x0000541029a37816 */ /* 0x000fe20000000028 */
[----:B------:R-:W-:Y:S01]  /*2d30*/  IMAD.MOV.U32 R40, RZ, RZ, R87 ;  /* 0x000000ffff287224 */ /* 0x000fe200078e0057 */
[----:B------:R-:W-:Y:S01]  /*2d40*/  ISETP.GE.AND P4, PT, R43, R3, PT ;  /* 0x000000032b00720c */ /* 0x000fe20003f86270 */
[----:B------:R-:W-:Y:S01]  /*2d50*/  IMAD.MOV.U32 R41, RZ, RZ, R94 ;  /* 0x000000ffff297224 */ /* 0x000fe200078e005e */
[----:B------:R-:W-:Y:S02]  /*2d60*/  CS2R R70, SRZ ;  /* 0x0000000000467805 */ /* 0x000fe4000001ff00 */
[----:B------:R-:W-:-:S02]  /*2d70*/  CS2R R74, SRZ ;  /* 0x00000000004a7805 */ /* 0x000fc4000001ff00 */
[----:B------:R-:W-:Y:S01]  /*2d80*/  PRMT R165, R42, 0x5410, R40 ;  /* 0x000054102aa57816 */ /* 0x000fe20000000028 */
[----:B------:R-:W-:Y:S01]  /*2d90*/  IMAD.MOV.U32 R42, RZ, RZ, R124 ;  /* 0x000000ffff2a7224 */ /* 0x000fe200078e007c */
[----:B------:R-:W-:Y:S02]  /*2da0*/  MOV R40, R95 ;  /* 0x0000005f00287202 */ /* 0x000fe40000000f00 */
[----:B------:R-:W-:Y:S02]  /*2db0*/  CS2R R78, SRZ ;  /* 0x00000000004e7805 */ /* 0x000fe4000001ff00 */
[----:B------:R-:W-:Y:S02]  /*2dc0*/  CS2R R68, SRZ ;  /* 0x0000000000447805 */ /* 0x000fe4000001ff00 */
[----:B------:R-:W-:Y:S02]  /*2dd0*/  CS2R R72, SRZ ;  /* 0x0000000000487805 */ /* 0x000fe4000001ff00 */
[----:B------:R-:W-:Y:S01]  /*2de0*/  PRMT R166, R41, 0x5410, R40 ;  /* 0x0000541029a67816 */ /* 0x000fe20000000028 */
[----:B------:R-:W-:Y:S01]  /*2df0*/  IMAD.MOV.U32 R41, RZ, RZ, R125 ;  /* 0x000000ffff297224 */ /* 0x000fe200078e007d */
[----:B------:R-:W-:Y:S01]  /*2e00*/  CS2R R76, SRZ ;  /* 0x00000000004c7805 */ /* 0x000fe2000001ff00 */
[----:B------:R-:W-:Y:S01]  /*2e10*/  IMAD.MOV.U32 R40, RZ, RZ, R84 ;  /* 0x000000ffff287224 */ /* 0x000fe200078e0054 */
[----:B------:R-:W-:-:S02]  /*2e20*/  CS2R R80, SRZ ;  /* 0x0000000000507805 */ /* 0x000fc4000001ff00 */
[----:B------:R-:W-:Y:S01]  /*2e30*/  PRMT R157, R42, 0x5410, R41 ;  /* 0x000054102a9d7816 */ /* 0x000fe20000000029 */
[----:B------:R-:W-:Y:S01]  /*2e40*/  IMAD.MOV.U32 R41, RZ, RZ, R85 ;  /* 0x000000ffff297224 */ /* 0x000fe200078e0055 */
[----:B------:R-:W-:-:S04]  /*2e50*/  MOV R42, R92 ;  /* 0x0000005c002a7202 */ /* 0x000fc80000000f00 */
[----:B------:R-:W-:Y:S01]  /*2e60*/  PRMT R164, R40, 0x5410, R41 ;  /* 0x0000541028a47816 */ /* 0x000fe20000000029 */
[----:B------:R-:W-:Y:S02]  /*2e70*/  IMAD.MOV.U32 R40, RZ, RZ, R93 ;  /* 0x000000ffff287224 */ /* 0x000fe400078e005d */
[----:B------:R-:W-:-:S03]  /*2e80*/  IMAD.MOV.U32 R41, RZ, RZ, R118 ;  /* 0x000000ffff297224 */ /* 0x000fc600078e0076 */
[----:B------:R-:W-:Y:S01]  /*2e90*/  PRMT R167, R42, 0x5410, R40 ;  /* 0x000054102aa77816 */ /* 0x000fe20000000028 */
[----:B------:R-:W-:Y:S02]  /*2ea0*/  IMAD.MOV.U32 R40, RZ, RZ, R119 ;  /* 0x000000ffff287224 */ /* 0x000fe400078e0077 */
[----:B------:R-:W-:-:S03]  /*2eb0*/  IMAD.MOV.U32 R42, RZ, RZ, R126 ;  /* 0x000000ffff2a7224 */ /* 0x000fc600078e007e */
[----:B------:R-:W-:Y:S01]  /*2ec0*/  PRMT R168, R41, 0x5410, R40 ;  /* 0x0000541029a87816 */ /* 0x000fe20000000028 */
[----:B------:R-:W-:-:S05]  /*2ed0*/  IMAD.MOV.U32 R41, RZ, RZ, R127 ;  /* 0x000000ffff297224 */ /* 0x000fca00078e007f */
        /* <DEDUP_REMOVED lines=33> */
.L_x_2873:
[----:B------:R-:W-:Y:S05]  /*30f0*/  BSYNC B1 ;  /* 0x0000000000017941 */ /* 0x000fea0003800000 */
.L_x_2872:
        /* <DEDUP_REMOVED lines=9> */
[----:B------:R-:W-:Y:S01]  /*3190*/  CS2R R58, SRZ ;  /* 0x00000000003a7805 */ /* 0x000fe2000001ff00 */
[----:B-----5:R-:W-:Y:S01]  /*31a0*/  IMAD.MOV.U32 R138, RZ, RZ, R66 ;  /* 0x000000ffff8a7224 */ /* 0x020fe200078e0042 */
        /* <DEDUP_REMOVED lines=33> */
.L_x_2875:
[----:B------:R-:W-:Y:S05]  /*33c0*/  BSYNC B1 ;  /* 0x0000000000017941 */ /* 0x000fea0003800000 */
.L_x_2874:
[----:B------:R-:W2:Y:S01]  /*33d0*/  LDL R0, [R1+0x58] ;  /* 0x0000580001007983 */ /* 0x000ea20000100800 */
[----:B0-----:R-:W-:Y:S01]  /*33e0*/  IMAD.MOV.U32 R41, RZ, RZ, R71 ;  /* 0x000000ffff297224 */ /* 0x001fe200078e0047 */
[----:B------:R-:W-:Y:S01]  /*33f0*/  MOV R40, R70 ;  /* 0x0000004600287202 */ /* 0x000fe20000000f00 */
[----:B------:R-:W-:Y:S01]  /*3400*/  IMAD.MOV.U32 R42, RZ, RZ, R74 ;  /* 0x000000ffff2a7224 */ /* 0x000fe200078e004a */
[----:B------:R-:W-:Y:S02]  /*3410*/  PRMT R141, R138, 0x7610, R141 ;  /* 0x000076108a8d7816 */ /* 0x000fe4000000008d */
[----:B------:R-:W-:Y:S01]  /*3420*/  PRMT R145, R40, 0x5410, R41 ;  /* 0x0000541028917816 */ /* 0x000fe20000000029 */
[----:B------:R-:W-:Y:S01]  /*3430*/  IMAD.MOV.U32 R40, RZ, RZ, R78 ;  /* 0x000000ffff287224 */ /* 0x000fe200078e004e */
[----:B------:R-:W-:Y:S02]  /*3440*/  MOV R41, R79 ;  /* 0x0000004f00297202 */ /* 0x000fe40000000f00 */
        /* <DEDUP_REMOVED lines=11> */
[----:B------:R-:W-:Y:S02]  /*3500*/  IMAD.MOV.U32 R41, RZ, RZ, R80 ;  /* 0x000000ffff297224 */ /* 0x000fe400078e0050 */
[----:B------:R-:W-:Y:S01]  /*3510*/  IMAD.MOV.U32 R42, RZ, RZ, R81 ;  /* 0x000000ffff2a7224 */ /* 0x000fe200078e0051 */
[----:B------:R-:W-:Y:S01]  /*3520*/  PRMT R158, R158, 0x5410, R40 ;  /* 0x000054109e9e7816 */ /* 0x000fe20000000028 */
[----:B-----5:R-:W-:Y:S01]  /*3530*/  IMAD.MOV.U32 R40, RZ, RZ, R51 ;  /* 0x000000ffff287224 */ /* 0x020fe200078e0033 */
[----:B------:R-:W-:Y:S01]  /*3540*/  PRMT R162, R41, 0x7610, R162 ;  /* 0x0000761029a27816 */ /* 0x000fe200000000a2 */
[----:B------:R-:W-:Y:S01]  /*3550*/  IMAD.MOV.U32 R41, RZ, RZ, R50 ;  /* 0x000000ffff297224 */ /* 0x000fe200078e0032 */
[----:B------:R-:W-:-:S02]  /*3560*/  PRMT R161, R161, 0x5410, R42 ;  /* 0x00005410a1a17816 */ /* 0x000fc4000000002a */
[----:B------:R-:W-:Y:S02]  /*3570*/  MOV R42, R45 ;  /* 0x0000002d002a7202 */ /* 0x000fe40000000f00 */
[----:B------:R-:W-:Y:S01]  /*3580*/  PRMT R90, R41, 0x5410, R40 ;  /* 0x00005410295a7816 */ /* 0x000fe20000000028 */
[----:B------:R-:W-:Y:S01]  /*3590*/  IMAD.MOV.U32 R40, RZ, RZ, R63 ;  /* 0x000000ffff287224 */ /* 0x000fe200078e003f */
[----:B------:R-:W-:-:S04]  /*35a0*/  MOV R41, R62 ;  /* 0x0000003e00297202 */ /* 0x000fc80000000f00 */
[----:B------:R-:W-:Y:S01]  /*35b0*/  PRMT R140, R41, 0x5410, R40 ;  /* 0x00005410298c7816 */ /* 0x000fe20000000028 */
[----:B------:R-:W-:Y:S02]  /*35c0*/  IMAD.MOV.U32 R41, RZ, RZ, R47 ;  /* 0x000000ffff297224 */ /* 0x000fe400078e002f */
[----:B------:R-:W-:Y:S01]  /*35d0*/  IMAD.MOV.U32 R40, RZ, RZ, R48 ;  /* 0x000000ffff287224 */ /* 0x000fe200078e0030 */
[----:B--2---:R-:W-:Y:S01]  /*35e0*/  R2UR UR4, R0 ;  /* 0x00000000000472ca */ /* 0x004fe200000e0000 */
[----:B------:R-:W-:-:S05]  /*35f0*/  IMAD.MOV.U32 R0, RZ, RZ, R67 ;  /* 0x000000ffff007224 */ /* 0x000fca00078e0043 */
[----:B------:R-:W-:Y:S01]  /*3600*/  PRMT R141, R141, 0x5410, R0 ;  /* 0x000054108d8d7816 */ /* 0x000fe20000000000 */
[----:B------:R-:W-:-:S05]  /*3610*/  IMAD.MOV.U32 R0, RZ, RZ, R75 ;  /* 0x000000ffff007224 */ /* 0x000fca00078e004b */
[----:B------:R-:W-:Y:S01]  /*3620*/  PRMT R153, R153, 0x5410, R0 ;  /* 0x0000541099997816 */ /* 0x000fe20000000000 */
[----:B------:R-:W-:Y:S01]  /*3630*/  IMAD.MOV.U32 R0, RZ, RZ, R69 ;  /* 0x000000ffff007224 */ /* 0x000fe200078e0045 */
[----:B------:R-:W-:-:S04]  /*3640*/  UISETP.NE.AND UP0, UPT, UR4, 0x3, UPT ;  /* 0x000000030400788c */ /* 0x000fc8000bf05270 */
[----:B------:R-:W-:Y:S01]  /*3650*/  PRMT R142, R142, 0x5410, R0 ;  /* 0x000054108e8e7816 */ /* 0x000fe20000000000 */
[----:B------:R-:W-:Y:S01]  /*3660*/  IMAD.MOV.U32 R0, RZ, RZ, R44 ;  /* 0x000000ffff007224 */ /* 0x000fe200078e002c */
[----:B------:R-:W-:-:S04]  /*3670*/  PLOP3.LUT P2, PT, PT, PT, UP0, 0x80, 0x0 ;  /* 0x000000000000781c */ /* 0x000fc80003f4f008 */
[----:B------:R-:W-:Y:S01]  /*3680*/  PRMT R88, R0, 0x7610, R88 ;  /* 0x0000761000587816 */ /* 0x000fe20000000058 */
[----:B------:R-:W-:-:S03]  /*3690*/  IMAD.MOV.U32 R0, RZ, RZ, R56 ;  /* 0x000000ffff007224 */ /* 0x000fc600078e0038 */
[----:B------:R-:W-:Y:S01]  /*36a0*/  PRMT R88, R88, 0x5410, R42 ;  /* 0x0000541058587816 */ /* 0x000fe2000000002a */
[----:B------:R-:W-:Y:S01]  /*36b0*/  IMAD.MOV.U32 R42, RZ, RZ, R57 ;  /* 0x000000ffff2a7224 */ /* 0x000fe200078e0039 */
[----:B------:R-:W-:Y:S01]  /*36c0*/  PRMT R138, R0, 0x7610, R138 ;  /* 0x00007610008a7816 */ /* 0x000fe2000000008a */
[----:B------:R-:W-:-:S03]  /*36d0*/  IMAD.MOV.U32 R0, RZ, RZ, R46 ;  /* 0x000000ffff007224 */ /* 0x000fc600078e002e */
[----:B------:R-:W-:Y:S01]  /*36e0*/  PRMT R138, R138, 0x5410, R42 ;  /* 0x000054108a8a7816 */ /* 0x000fe2000000002a */
[----:B------:R-:W-:Y:S01]  /*36f0*/  IMAD.MOV.U32 R42, RZ, RZ, R58 ;  /* 0x000000ffff2a7224 */ /* 0x000fe200078e003a */
[----:B------:R-:W-:Y:S02]  /*3700*/  PRMT R89, R0, 0x7610, R89 ;  /* 0x0000761000597816 */ /* 0x000fe40000000059 */
[----:B------:R-:W-:Y:S02]  /*3710*/  MOV R0, R49 ;  /* 0x0000003100007202 */ /* 0x000fe40000000f00 */
[----:B------:R-:W-:Y:S01]  /*3720*/  PRMT R89, R89, 0x5410, R41 ;  /* 0x0000541059597816 */ /* 0x000fe20000000029 */
[----:B------:R-:W-:Y:S01]  /*3730*/  IMAD.MOV.U32 R41, RZ, RZ, R59 ;  /* 0x000000ffff297224 */ /* 0x000fe200078e003b */
[----:B------:R-:W-:Y:S01]  /*3740*/  PRMT R91, R40, 0x5410, R0 ;  /* 0x00005410285b7816 */ /* 0x000fe20000000000 */
[----:B------:R-:W-:Y:S02]  /*3750*/  IMAD.MOV.U32 R40, RZ, RZ, R64 ;  /* 0x000000ffff287224 */ /* 0x000fe400078e0040 */
[----:B------:R-:W-:Y:S01]  /*3760*/  IMAD.MOV.U32 R0, RZ, RZ, R65 ;  /* 0x000000ffff007224 */ /* 0x000fe200078e0041 */
[----:B------:R-:W-:-:S04]  /*3770*/  PRMT R139, R42, 0x5410, R41 ;  /* 0x000054102a8b7816 */ /* 0x000fc80000000029 */
[----:B------:R-:W-:Y:S01]  /*3780*/  PRMT R160, R40, 0x5410, R0 ;  /* 0x0000541028a07816 */ /* 0x000fe20000000000 */
[----:B------:R-:W-:Y:S06]  /*3790*/  @!P2 BRA `(.L_x_2876) ;  /* 0x000000000004a947 */ /* 0x000fec0003800000 */
[----:B------:R-:W-:Y:S01]  /*37a0*/  BPT.TRAP 0x1 ;  /* 0x000000040000795c */ /* 0x000fe20000300000 */
.L_x_2876:
[----:B------:R-:W-:Y:S01]  /*37b0*/  LEA R0, R19, R18, 0x3 ;  /* 0x0000001213007211 */ /* 0x000fe200078e18ff */
[----:B------:R-:W-:Y:S01]  /*37c0*/  BSSY B1, `(.L_x_2877) ;  /* 0x0000004000017945 */ /* 0x000fe20003800000 */
[----:B------:R-:W-:-:S04]  /*37d0*/  SHF.L.U32 R115, R219, 0x1f, RZ ;  /* 0x0000001fdb737819 */ /* 0x000fc800000006ff */
[----:B------:R-:W0:Y:S02]  /*37e0*/  SYNCS.PHASECHK.TRANS64.TRYWAIT P6, [R0+URZ+0x38890], R115 ;  /* 0x03889073000075a7 */ /* 0x000e2400080c017f */
[----:B0-----:R-:W-:Y:S05]  /*37f0*/  @!P6 BRA `(.L_x_2878) ;  /* 0x000002d00090e947 */ /* 0x001fea0003800000 */
.L_x_3292:
[----:B------:R-:W-:Y:S05]  /*3800*/  BSYNC B1 ;  /* 0x0000000000017941 */ /* 0x000fea0003800000 */
.L_x_2877:
        /* <DEDUP_REMOVED lines=14> */
[--C-:B------:R-:W-:Y:S01]  /*38f0*/  HADD2.F32 R126, -RZ, R43.reuse.H1_H1 ;  /* 0x3000002bff7e7230 */ /* 0x100fe20000004100 */
[----:B------:R-:W-:Y:S01]  /*3900*/  SHF.R.U32.HI R127, RZ, 0x10, R127 ;  /* 0x00000010ff7f7819 */ /* 0x000fe2000001167f */
[----:B------:R-:W-:Y:S02]  /*3910*/  HADD2.F32 R154, -RZ, R43.H0_H0 ;  /* 0x2000002bff9a7230 */ /* 0x000fe40000004100 */
[----:B------:R-:W-:Y:S02]  /*3920*/  HADD2.F32 R155, -RZ, R125.H0_H0 ;  /* 0x2000007dff9b7230 */ /* 0x000fe40000004100 */
[----:B------:R-:W-:-:S02]  /*3930*/  HADD2.F32 R127, -RZ, R127.H0_H0 ;  /* 0x2000007fff7f7230 */ /* 0x000fc40000004100 */
[----:B------:R-:W-:Y:S02]  /*3940*/  HADD2.F32 R143, -RZ, R143.H0_H0 ;  /* 0x2000008fff8f7230 */ /* 0x000fe40000004100 */
[----:B------:R-:W-:Y:S01]  /*3950*/  FMUL.FTZ R41, R152, R155 ;  /* 0x0000009b98297220 */ /* 0x000fe20000410000 */
[----:B------:R-:W-:Y:S02]  /*3960*/  HADD2.F32 R125, -RZ, R124.H0_H0 ;  /* 0x2000007cff7d7230 */ /* 0x000fe40000004100 */
[----:B------:R-:W-:Y:S01]  /*3970*/  FMUL.FTZ R43, R126, R127 ;  /* 0x0000007f7e2b7220 */ /* 0x000fe20000410000 */
[----:B------:R-:W-:Y:S01]  /*3980*/  FMUL.FTZ R155, R156, R155 ;  /* 0x0000009b9c9b7220 */ /* 0x000fe20000410000 */
[----:B------:R-:W-:Y:S01]  /*3990*/  FMUL.FTZ R127, R154, R127 ;  /* 0x0000007f9a7f7220 */ /* 0x000fe20000410000 */
[----:B------:R-:W-:Y:S01]  /*39a0*/  FFMA.FTZ R41, R156, R143, -R41 ;  /* 0x0000008f9c297223 */ /* 0x000fe20000010829 */
[----:B------:R-:W-:Y:S01]  /*39b0*/  FFMA.FTZ R43, R154, R125, -R43 ;  /* 0x0000007d9a2b7223 */ /* 0x000fe2000001082b */
[----:B------:R-:W-:Y:S01]  /*39c0*/  FFMA.FTZ R124, R152, R143, R155 ;  /* 0x0000008f987c7223 */ /* 0x000fe2000001009b */
[----:B------:R-:W-:Y:S01]  /*39d0*/  FFMA.FTZ R126, R126, R125, R127 ;  /* 0x0000007d7e7e7223 */ /* 0x000fe2000001007f */
[----:B------:R-:W-:-:S02]  /*39e0*/  HADD2.F32 R127, -RZ, R159.H0_H0 ;  /* 0x2000009fff7f7230 */ /* 0x000fc40000004100 */
[--C-:B------:R-:W-:Y:S01]  /*39f0*/  HADD2.F32 R152, -RZ, R40.reuse.H1_H1 ;  /* 0x30000028ff987230 */ /* 0x100fe20000004100 */
[----:B------:R-:W-:Y:S01]  /*3a00*/  F2FP.F16.F32.PACK_AB R41, R124, R41 ;  /* 0x000000297c29723e */ /* 0x000fe200000000ff */
[----:B------:R-:W-:Y:S01]  /*3a10*/  HADD2.F32 R154, -RZ, R40.H0_H0 ;  /* 0x20000028ff9a7230 */ /* 0x000fe20000004100 */
[----:B------:R-:W-:Y:S01]  /*3a20*/  F2FP.F16.F32.PACK_AB R43, R126, R43 ;  /* 0x0000002b7e2b723e */ /* 0x000fe200000000ff */
[----:B------:R-:W-:Y:S02]  /*3a30*/  HADD2.F32 R125, -RZ, R159.H1_H1 ;  /* 0x3000009fff7d7230 */ /* 0x000fe40000004100 */
[-C--:B------:R-:W-:Y:S01]  /*3a40*/  FMUL.FTZ R155, R152, R127.reuse ;  /* 0x0000007f989b7220 */ /* 0x080fe20000410000 */
[----:B------:R-:W-:Y:S02]  /*3a50*/  HADD2.F32 R40, -RZ, R42.H1_H1 ;  /* 0x3000002aff287230 */ /* 0x000fe40000004100 */
[----:B------:R-:W-:Y:S01]  /*3a60*/  FMUL.FTZ R159, R154, R127 ;  /* 0x0000007f9a9f7220 */ /* 0x000fe20000410000 */
[----:B------:R-:W-:-:S02]  /*3a70*/  HADD2.F32 R143, -RZ, R157.H0_H0 ;  /* 0x2000009dff8f7230 */ /* 0x000fc40000004100 */
[----:B------:R-:W-:Y:S02]  /*3a80*/  HADD2.F32 R42, -RZ, R42.H0_H0 ;  /* 0x2000002aff2a7230 */ /* 0x000fe40000004100 */
[----:B------:R-:W-:Y:S01]  /*3a90*/  FMUL.FTZ R127, R40, R125 ;  /* 0x0000007d287f7220 */ /* 0x000fe20000410000 */
[----:B------:R-:W-:Y:S02]  /*3aa0*/  HADD2.F32 R157, -RZ, R157.H1_H1 ;  /* 0x3000009dff9d7230 */ /* 0x000fe40000004100 */
        /* <DEDUP_REMOVED lines=8> */
.L_x_2884:
[----:B------:R-:W-:Y:S05]  /*3b30*/  BSYNC B3 ;  /* 0x0000000000037941 */ /* 0x000fea0003800000 */
.L_x_2883:
[----:B------:R-:W-:Y:S02]  /*3b40*/  ULDC.64 UR4, c[0x0][0x208] ;  /* 0x0000820000047ab9 */ /* 0x000fe40000000a00 */
[----:B--2---:R1:W-:Y:S03]  /*3b50*/  STG.E.128 desc[UR4][R60.64], R40 ;  /* 0x000000283c007986 */ /* 0x0043e6000c101d04 */
.L_x_2882:
[----:B------:R-:W-:Y:S05]  /*3b60*/  BSYNC B2 ;  /* 0x0000000000027941 */ /* 0x000fea0003800000 */
.L_x_2881:
        /* <DEDUP_REMOVED lines=48> */
.L_x_2888:
[----:B------:R-:W-:Y:S05]  /*3e70*/  BSYNC B3 ;  /* 0x0000000000037941 */ /* 0x000fea0003800000 */
.L_x_2887:
[----:B------:R-:W-:Y:S02]  /*3e80*/  ULDC.64 UR4, c[0x0][0x208] ;  /* 0x0000820000047ab9 */ /* 0x000fe40000000a00 */
[----:B--2---:R2:W-:Y:S03]  /*3e90*/  STG.E.128 desc[UR4][R60.64+0x80], R40 ;  /* 0x000080283c007986 */ /* 0x0045e6000c101d04 */
.L_x_2886:
[----:B------:R-:W-:Y:S05]  /*3ea0*/  BSYNC B2 ;  /* 0x0000000000027941 */ /* 0x000fea0003800000 */
.L_x_2885:
[----:B------:R-:W-:Y:S01]  /*3eb0*/  ISETP.NE.AND P3, PT, R9, RZ, PT ;  /* 0x000000ff0900720c */ /* 0x000fe20003f65270 */
[----:B------:R-:W-:-:S12]  /*3ec0*/  BSSY B2, `(.L_x_2889) ;  /* 0x0000032000027945 */ /* 0x000fd80003800000 */
[----:B------:R-:W-:Y:S05]  /*3ed0*/  @!P3 BRA `(.L_x_2890) ;  /* 0x0000000000c0b947 */ /* 0x000fea0003800000 */
[----:B-12---:R1:W2:Y:S01]  /*3ee0*/  LDS.128 R40, [R4+0x29400] ;  /* 0x0294000004287984 */ /* 0x0062a20000000c00 */
        /* <DEDUP_REMOVED lines=44> */
.L_x_2892:
[----:B------:R-:W-:Y:S05]  /*41b0*/  BSYNC B3 ;  /* 0x0000000000037941 */ /* 0x000fea0003800000 */
.L_x_2891:
[----:B------:R-:W-:Y:S02]  /*41c0*/  ULDC.64 UR4, c[0x0][0x208] ;  /* 0x0000820000047ab9 */ /* 0x000fe40000000a00 */
[----:B--2---:R3:W-:Y:S03]  /*41d0*/  STG.E.128 desc[UR4][R60.64+0x100], R40 ;  /* 0x000100283c007986 */ /* 0x0047e6000c101d04 */
.L_x_2890:
[----:B------:R-:W-:Y:S05]  /*41e0*/  BSYNC B2 ;  /* 0x0000000000027941 */ /* 0x000fea0003800000 */
.L_x_2889:
[----:B------:R-:W-:-:S13]  /*41f0*/  ISETP.NE.AND P3, PT, R8, RZ, PT ;  /* 0x000000ff0800720c */ /* 0x000fda0003f65270 */
[----:B------:R-:W-:Y:S05]  /*4200*/  @!P3 BRA `(.L_x_2880) ;  /* 0x0000000000c0b947 */ /* 0x000fea0003800000 */
[----:B-123--:R1:W2:Y:S01]  /*4210*/  LDS.128 R40, [R4+0x2bc00] ;  /* 0x02bc000004287984 */ /* 0x00e2a20000000c00 */
[----:B------:R-:W-:Y:S01]  /*4220*/  ISETP.GE.AND P3, PT, R216, R116, PT ;  /* 0x00000074d800720c */ /* 0x000fe20003f66270 */
[----:B------:R-:W-:-:S12]  /*4230*/  BSSY B2, `(.L_x_2893) ;  /* 0x000002b000027945 */ /* 0x000fd80003800000 */
[----:B-1----:R-:W-:Y:S05]  /*4240*/  @P3 BRA `(.L_x_2894) ;  /* 0x0000000000a43947 */ /* 0x002fea0003800000 */
[--C-:B------:R-:W-:Y:S01]  /*4250*/  SHF.R.U64 R84, R84, 0x10, R85.reuse ;  /* 0x0000001054547819 */ /* 0x100fe20000001255 */
[----:B--2---:R-:W-:Y:S01]  /*4260*/  HADD2.F32 R87, -RZ, R41.H1_H1 ;  /* 0x30000029ff577230 */ /* 0x004fe20000004100 */
[----:B------:R-:W-:Y:S01]  /*4270*/  SHF.R.U32.HI R85, RZ, 0x10, R85 ;  /* 0x00000010ff557819 */ /* 0x000fe20000011655 */
[----:B------:R-:W-:Y:S01]  /*4280*/  HADD2.F32 R86, -RZ, R43.H1_H1 ;  /* 0x3000002bff567230 */ /* 0x000fe20000004100 */
[--C-:B------:R-:W-:Y:S01]  /*4290*/  SHF.R.U64 R82, R82, 0x10, R83.reuse ;  /* 0x0000001052527819 */ /* 0x100fe20000001253 */
[----:B------:R-:W-:Y:S01]  /*42a0*/  HADD2.F32 R84, -RZ, R84.H0_H0 ;  /* 0x20000054ff547230 */ /* 0x000fe20000004100 */
[----:B------:R-:W-:Y:S01]  /*42b0*/  SHF.R.U32.HI R83, RZ, 0x10, R83 ;  /* 0x00000010ff537819 */ /* 0x000fe20000011653 */
[----:B------:R-:W-:Y:S02]  /*42c0*/  HADD2.F32 R85, -RZ, R85.H0_H0 ;  /* 0x20000055ff557230 */ /* 0x000fe40000004100 */
[----:B------:R-:W-:Y:S02]  /*42d0*/  HADD2.F32 R41, -RZ, R41.H0_H0 ;  /* 0x20000029ff297230 */ /* 0x000fe40000004100 */
[----:B------:R-:W-:Y:S01]  /*42e0*/  FMUL.FTZ R94, R87, R84 ;  /* 0x00000054575e7220 */ /* 0x000fe20000410000 */
[----:B------:R-:W-:-:S02]  /*42f0*/  HADD2.F32 R92, -RZ, R43.H0_H0 ;  /* 0x2000002bff5c7230 */ /* 0x000fc40000004100 */
[-C--:B------:R-:W-:Y:S01]  /*4300*/  FMUL.FTZ R43, R86, R85.reuse ;  /* 0x00000055562b7220 */ /* 0x080fe20000410000 */
[----:B------:R-:W-:Y:S02]  /*4310*/  HADD2.F32 R82, -RZ, R82.H0_H0 ;  /* 0x20000052ff527230 */ /* 0x000fe40000004100 */
[C---:B------:R-:W-:Y:S01]  /*4320*/  FMUL.FTZ R84, R41.reuse, R84 ;  /* 0x0000005429547220 */ /* 0x040fe20000410000 */
[----:B------:R-:W-:Y:S02]  /*4330*/  HADD2.F32 R83, -RZ, R83.H0_H0 ;  /* 0x20000053ff537230 */ /* 0x000fe40000004100 */
[----:B------:R-:W-:Y:S01]  /*4340*/  FMUL.FTZ R85, R92, R85 ;  /* 0x000000555c557220 */ /* 0x000fe20000410000 */
[-C--:B------:R-:W-:Y:S01]  /*4350*/  FFMA.FTZ R94, R41, R82.reuse, -R94 ;  /* 0x00000052295e7223 */ /* 0x080fe2000001085e */
[----:B------:R-:W-:Y:S02]  /*4360*/  FFMA.FTZ R87, R87, R82, R84 ;  /* 0x0000005257577223 */ /* 0x000fe40000010054 */
[----:B------:R-:W-:Y:S01]  /*4370*/  FFMA.FTZ R86, R86, R83, R85 ;  /* 0x0000005356567223 */ /* 0x000fe20000010055 */
[----:B------:R-:W-:-:S02]  /*4380*/  HADD2.F32 R85, -RZ, R164.H0_H0 ;  /* 0x200000a4ff557230 */ /* 0x000fc40000004100 */
[----:B------:R-:W-:Y:S01]  /*4390*/  FFMA.FTZ R43, R92, R83, -R43 ;  /* 0x000000535c2b7223 */ /* 0x000fe2000001082b */
[--C-:B------:R-:W-:Y:S02]  /*43a0*/  HADD2.F32 R82, -RZ, R40.reuse.H1_H1 ;  /* 0x30000028ff527230 */ /* 0x100fe40000004100 */
[----:B------:R-:W-:Y:S02]  /*43b0*/  HADD2.F32 R84, -RZ, R40.H0_H0 ;  /* 0x20000028ff547230 */ /* 0x000fe40000004100 */
[----:B------:R-:W-:Y:S02]  /*43c0*/  HADD2.F32 R83, -RZ, R164.H1_H1 ;  /* 0x300000a4ff537230 */ /* 0x000fe40000004100 */
[-C--:B------:R-:W-:Y:S01]  /*43d0*/  FMUL.FTZ R93, R82, R85.reuse ;  /* 0x00000055525d7220 */ /* 0x080fe20000410000 */
[--C-:B------:R-:W-:Y:S02]  /*43e0*/  HADD2.F32 R40, -RZ, R42.reuse.H1_H1 ;  /* 0x3000002aff287230 */ /* 0x100fe40000004100 */
[----:B------:R-:W-:Y:S01]  /*43f0*/  FMUL.FTZ R85, R84, R85 ;  /* 0x0000005554557220 */ /* 0x000fe20000410000 */
[----:B------:R-:W-:Y:S01]  /*4400*/  HADD2.F32 R41, -RZ, R163.H1_H1 ;  /* 0x300000a3ff297230 */ /* 0x000fe20000004100 */
[----:B------:R-:W-:Y:S01]  /*4410*/  F2FP.F16.F32.PACK_AB R43, R86, R43 ;  /* 0x0000002b562b723e */ /* 0x000fe200000000ff */
[----:B------:R-:W-:-:S02]  /*4420*/  HADD2.F32 R42, -RZ, R42.H0_H0 ;  /* 0x2000002aff2a7230 */ /* 0x000fc40000004100 */
[----:B------:R-:W-:Y:S01]  /*4430*/  FMUL.FTZ R95, R40, R83 ;  /* 0x00000053285f7220 */ /* 0x000fe20000410000 */
[----:B------:R-:W-:Y:S02]  /*4440*/  HADD2.F32 R163, -RZ, R163.H0_H0 ;  /* 0x200000a3ffa37230 */ /* 0x000fe40000004100 */
[-C--:B------:R-:W-:Y:S01]  /*4450*/  FFMA.FTZ R84, R84, R41.reuse, -R93 ;  /* 0x0000002954547223 */ /* 0x080fe2000001085d */
[----:B------:R-:W-:Y:S01]  /*4460*/  FFMA.FTZ R85, R82, R41, R85 ;  /* 0x0000002952557223 */ /* 0x000fe20000010055 */
[C---:B------:R-:W-:Y:S01]  /*4470*/  FMUL.FTZ R83, R42.reuse, R83 ;  /* 0x000000532a537220 */ /* 0x040fe20000410000 */
[----:B------:R-:W-:Y:S01]  /*4480*/  F2FP.F16.F32.PACK_AB R41, R87, R94 ;  /* 0x0000005e5729723e */ /* 0x000fe200000000ff */
[-C--:B------:R-:W-:Y:S02]  /*4490*/  FFMA.FTZ R95, R42, R163.reuse, -R95 ;  /* 0x000000a32a5f7223 */ /* 0x080fe4000001085f */
[----:B------:R-:W-:Y:S01]  /*44a0*/  FFMA.FTZ R40, R40, R163, R83 ;  /* 0x000000a328287223 */ /* 0x000fe20000010053 */
[----:B------:R-:W-:-:S04]  /*44b0*/  F2FP.F16.F32.PACK_AB R84, R85, R84 ;  /* 0x000000545554723e */ /* 0x000fc800000000ff */
[----:B------:R-:W-:Y:S01]  /*44c0*/  F2FP.F16.F32.PACK_AB R42, R40, R95 ;  /* 0x0000005f282a723e */ /* 0x000fe200000000ff */
[----:B------:R-:W-:-:S07]  /*44d0*/  IMAD.MOV.U32 R40, RZ, RZ, R84 ;  /* 0x000000ffff287224 */ /* 0x000fce00078e0054 */
.L_x_2894:
[----:B------:R-:W-:Y:S05]  /*44e0*/  BSYNC B2 ;  /* 0x0000000000027941 */ /* 0x000fea0003800000 */
.L_x_2893:
[----:B------:R-:W-:Y:S02]  /*44f0*/  ULDC.64 UR4, c[0x0][0x208] ;  /* 0x0000820000047ab9 */ /* 0x000fe40000000a00 */
[----:B--2---:R4:W-:Y:S03]  /*4500*/  STG.E.128 desc[UR4][R60.64+0x180], R40 ;  /* 0x000180283c007986 */ /* 0x0049e6000c101d04 */
.L_x_2880:
[----:B------:R-:W-:Y:S05]  /*4510*/  BSYNC B1 ;  /* 0x0000000000017941 */ /* 0x000fea0003800000 */
.L_x_2879:
        /* <DEDUP_REMOVED lines=11> */
[--C-:B------:R-:W-:Y:S01]  /*45d0*/  SHF.R.U64 R78, R80, 0x10, R81.reuse ;  /* 0x00000010504e7819 */ /* 0x100fe20000001251 */
[--C-:B------:R-:W-:Y:S01]  /*45e0*/  HADD2.F32 R43, -RZ, R41.reuse.H1_H1 ;  /* 0x30000029ff2b7230 */ /* 0x100fe20000004100 */
[----:B------:R-:W-:Y:S02]  /*45f0*/  SHF.R.U32.HI R82, RZ, 0x10, R81 ;  /* 0x00000010ff527819 */ /* 0x000fe40000011651 */
[----:B------:R-:W-:Y:S01]  /*4600*/  MOV R60, R40 ;  /* 0x00000028003c7202 */ /* 0x000fe20000000f00 */
[----:B------:R-:W-:Y:S01]  /*4610*/  HADD2.F32 R81, -RZ, R78.H0_H0 ;  /* 0x2000004eff517230 */ /* 0x000fe20000004100 */
[----:B------:R-:W-:Y:S01]  /*4620*/  SHF.R.U32.HI R83, RZ, 0x10, R79 ;  /* 0x00000010ff537819 */ /* 0x000fe2000001164f */
[----:B------:R-:W-:Y:S02]  /*4630*/  HADD2.F32 R40, -RZ, R41.H0_H0 ;  /* 0x20000029ff287230 */ /* 0x000fe40000004100 */
[----:B------:R-:W-:-:S02]  /*4640*/  HADD2.F32 R82, -RZ, R82.H0_H0 ;  /* 0x20000052ff527230 */ /* 0x000fc40000004100 */
[-C--:B------:R-:W-:Y:S01]  /*4650*/  FMUL.FTZ R41, R43, R81.reuse ;  /* 0x000000512b297220 */ /* 0x080fe20000410000 */
[--C-:B------:R-:W-:Y:S02]  /*4660*/  HADD2.F32 R78, -RZ, R61.reuse.H1_H1 ;  /* 0x3000003dff4e7230 */ /* 0x100fe40000004100 */
[----:B------:R-:W-:Y:S02]  /*4670*/  HADD2.F32 R61, -RZ, R61.H0_H0 ;  /* 0x2000003dff3d7230 */ /* 0x000fe40000004100 */
[----:B------:R-:W-:Y:S02]  /*4680*/  HADD2.F32 R79, -RZ, R84.H0_H0 ;  /* 0x20000054ff4f7230 */ /* 0x000fe40000004100 */
[----:B------:R-:W-:Y:S01]  /*4690*/  FMUL.FTZ R84, R40, R81 ;  /* 0x0000005128547220 */ /* 0x000fe20000410000 */
[----:B------:R-:W-:Y:S02]  /*46a0*/  HADD2.F32 R80, -RZ, R83.H0_H0 ;  /* 0x20000053ff507230 */ /* 0x000fe40000004100 */
[-C--:B------:R-:W-:Y:S01]  /*46b0*/  FMUL.FTZ R86, R78, R82.reuse ;  /* 0x000000524e567220 */ /* 0x080fe20000410000 */
[----:B------:R-:W-:Y:S01]  /*46c0*/  FMUL.FTZ R81, R61, R82 ;  /* 0x000000523d517220 */ /* 0x000fe20000410000 */
[-C--:B------:R-:W-:Y:S01]  /*46d0*/  FFMA.FTZ R40, R40, R79.reuse, -R41 ;  /* 0x0000004f28287223 */ /* 0x080fe20000010829 */
[----:B------:R-:W-:Y:S01]  /*46e0*/  FFMA.FTZ R41, R43, R79, R84 ;  /* 0x0000004f2b297223 */ /* 0x000fe20000010054 */
[-C--:B------:R-:W-:Y:S01]  /*46f0*/  FFMA.FTZ R43, R61, R80.reuse, -R86 ;  /* 0x000000503d2b7223 */ /* 0x080fe20000010856 */
[----:B------:R-:W-:Y:S01]  /*4700*/  FFMA.FTZ R80, R78, R80, R81 ;  /* 0x000000504e507223 */ /* 0x000fe20000010051 */
[----:B------:R-:W-:-:S02]  /*4710*/  HADD2.F32 R79, -RZ, R162.H1_H1 ;  /* 0x300000a2ff4f7230 */ /* 0x000fc40000004100 */
[----:B------:R-:W-:Y:S01]  /*4720*/  HADD2.F32 R162, -RZ, R162.H0_H0 ;  /* 0x200000a2ffa27230 */ /* 0x000fe20000004100 */
[----:B------:R-:W-:Y:S01]  /*4730*/  F2FP.F16.F32.PACK_AB R41, R41, R40 ;  /* 0x000000282929723e */ /* 0x000fe200000000ff */
[----:B------:R-:W-:Y:S01]  /*4740*/  HADD2.F32 R81, -RZ, R161.H1_H1 ;  /* 0x300000a1ff517230 */ /* 0x000fe20000004100 */
[----:B------:R-:W-:Y:S01]  /*4750*/  F2FP.F16.F32.PACK_AB R43, R80, R43 ;  /* 0x0000002b502b723e */ /* 0x000fe200000000ff */
[----:B------:R-:W-:Y:S02]  /*4760*/  HADD2.F32 R61, -RZ, R60.H1_H1 ;  /* 0x3000003cff3d7230 */ /* 0x000fe40000004100 */
[----:B------:R-:W-:Y:S02]  /*4770*/  HADD2.F32 R78, -RZ, R42.H1_H1 ;  /* 0x3000002aff4e7230 */ /* 0x000fe40000004100 */
[----:B------:R-:W-:Y:S02]  /*4780*/  HADD2.F32 R60, -RZ, R60.H0_H0 ;  /* 0x2000003cff3c7230 */ /* 0x000fe40000004100 */
[----:B------:R-:W-:Y:S01]  /*4790*/  FMUL.FTZ R83, R61, R162 ;  /* 0x000000a23d537220 */ /* 0x000fe20000410000 */
[----:B------:R-:W-:-:S02]  /*47a0*/  HADD2.F32 R42, -RZ, R42.H0_H0 ;  /* 0x2000002aff2a7230 */ /* 0x000fc40000004100 */
[----:B------:R-:W-:Y:S01]  /*47b0*/  FMUL.FTZ R85, R78, R81 ;  /* 0x000000514e557220 */ /* 0x000fe20000410000 */
[----:B------:R-:W-:Y:S02]  /*47c0*/  HADD2.F32 R161, -RZ, R161.H0_H0 ;  /* 0x200000a1ffa17230 */ /* 0x000fe40000004100 */
[C---:B------:R-:W-:Y:S01]  /*47d0*/  FMUL.FTZ R162, R60.reuse, R162 ;  /* 0x000000a23ca27220 */ /* 0x040fe20000410000 */
[----:B------:R-:W-:Y:S01]  /*47e0*/  FFMA.FTZ R83, R60, R79, -R83 ;  /* 0x0000004f3c537223 */ /* 0x000fe20000010853 */
[C---:B------:R-:W-:Y:S02]  /*47f0*/  FMUL.FTZ R81, R42.reuse, R81 ;  /* 0x000000512a517220 */ /* 0x040fe40000410000 */
[----:B------:R-:W-:Y:S01]  /*4800*/  FFMA.FTZ R162, R61, R79, R162 ;  /* 0x0000004f3da27223 */ /* 0x000fe200000100a2 */
[-C--:B------:R-:W-:Y:S01]  /*4810*/  FFMA.FTZ R85, R42, R161.reuse, -R85 ;  /* 0x000000a12a557223 */ /* 0x080fe20000010855 */
[----:B------:R-:W-:-:S03]  /*4820*/  FFMA.FTZ R78, R78, R161, R81 ;  /* 0x000000a14e4e7223 */ /* 0x000fc60000010051 */
[----:B------:R-:W-:Y:S02]  /*4830*/  F2FP.F16.F32.PACK_AB R40, R162, R83 ;  /* 0x00000053a228723e */ /* 0x000fe400000000ff */
[----:B------:R-:W-:-:S07]  /*4840*/  F2FP.F16.F32.PACK_AB R42, R78, R85 ;  /* 0x000000554e2a723e */ /* 0x000fce00000000ff */
.L_x_2900:
[----:B------:R-:W-:Y:S05]  /*4850*/  BSYNC B3 ;  /* 0x0000000000037941 */ /* 0x000fea0003800000 */
.L_x_2899:
[----:B------:R-:W-:Y:S02]  /*4860*/  ULDC.64 UR4, c[0x0][0x208] ;  /* 0x0000820000047ab9 */ /* 0x000fe40000000a00 */
[----:B--2---:R1:W-:Y:S03]  /*4870*/  STG.E.128 desc[UR4][R54.64], R40 ;  /* 0x0000002836007986 */ /* 0x0043e6000c101d04 */
.L_x_2898:
[----:B------:R-:W-:Y:S05]  /*4880*/  BSYNC B2 ;  /* 0x0000000000027941 */ /* 0x000fea0003800000 */
.L_x_2897:
        /* <DEDUP_REMOVED lines=36> */
[--C-:B------:R-:W-:Y:S02]  /*4ad0*/  HADD2.F32 R43, -RZ, R153.reuse.H0_H0 ;  /* 0x20000099ff2b7230 */ /* 0x100fe40000004100 */
[-C--:B------:R-:W-:Y:S01]  /*4ae0*/  FMUL.FTZ R61, R42, R75.reuse ;  /* 0x0000004b2a3d7220 */ /* 0x080fe20000410000 */
        /* <DEDUP_REMOVED lines=10> */
.L_x_2904:
[----:B------:R-:W-:Y:S05]  /*4b90*/  BSYNC B3 ;  /* 0x0000000000037941 */ /* 0x000fea0003800000 */
.L_x_2903:
[----:B------:R-:W-:Y:S02]  /*4ba0*/  ULDC.64 UR4, c[0x0][0x208] ;  /* 0x0000820000047ab9 */ /* 0x000fe40000000a00 */
[----:B--2---:R1:W-:Y:S03]  /*4bb0*/  STG.E.128 desc[UR4][R54.64+0x80], R40 ;  /* 0x0000802836007986 */ /* 0x0043e6000c101d04 */
.L_x_2902:
[----:B------:R-:W-:Y:S05]  /*4bc0*/  BSYNC B2 ;  /* 0x0000000000027941 */ /* 0x000fea0003800000 */
.L_x_2901:
        /* <DEDUP_REMOVED lines=28> */
[--C-:B------:R-:W-:Y:S02]  /*4d90*/  HADD2.F32 R61, -RZ, R147.reuse.H0_H0 ;  /* 0x20000093ff3d7230 */ /* 0x100fe40000004100 */
        /* <DEDUP_REMOVED lines=19> */
.L_x_2908:
[----:B------:R-:W-:Y:S05]  /*4ed0*/  BSYNC B3 ;  /* 0x0000000000037941 */ /* 0x000fea0003800000 */
.L_x_2907:
[----:B------:R-:W-:Y:S02]  /*4ee0*/  ULDC.64 UR4, c[0x0][0x208] ;  /* 0x0000820000047ab9 */ /* 0x000fe40000000a00 */
[----:B--2---:R1:W-:Y:S03]  /*4ef0*/  STG.E.128 desc[UR4][R54.64+0x100], R40 ;  /* 0x0001002836007986 */ /* 0x0043e6000c101d04 */
.L_x_2906:
[----:B------:R-:W-:Y:S05]  /*4f00*/  BSYNC B2 ;  /* 0x0000000000027941 */ /* 0x000fea0003800000 */
.L_x_2905:
        /* <DEDUP_REMOVED lines=47> */
.L_x_2910:
[----:B------:R-:W-:Y:S05]  /*5200*/  BSYNC B2 ;  /* 0x0000000000027941 */ /* 0x000fea0003800000 */
.L_x_2909:
[----:B------:R-:W-:Y:S02]  /*5210*/  ULDC.64 UR4, c[0x0][0x208] ;  /* 0x0000820000047ab9 */ /* 0x000fe40000000a00 */
[----:B--2---:R1:W-:Y:S03]  /*5220*/  STG.E.128 desc[UR4][R54.64+0x180], R40 ;  /* 0x0001802836007986 */ /* 0x0043e6000c101d04 */
.L_x_2896:
[----:B------:R-:W-:Y:S05]  /*5230*/  BSYNC B1 ;  /* 0x0000000000017941 */ /* 0x000fea0003800000 */
.L_x_2895:
        /* <DEDUP_REMOVED lines=9> */
[----:B--2---:R-:W-:Y:S01]  /*52d0*/  HADD2.F32 R55, -RZ, R43.H1_H1 ;  /* 0x3000002bff377230 */ /* 0x004fe20000004100 */
[----:B------:R-:W-:Y:S01]  /*52e0*/  MOV R54, R42 ;  /* 0x0000002a00367202 */ /* 0x000fe20000000f00 */
[----:B------:R-:W-:Y:S01]  /*52f0*/  HADD2.F32 R42, -RZ, R41.H1_H1 ;  /* 0x30000029ff2a7230 */ /* 0x000fe20000004100 */
[----:B------:R-:W-:Y:S01]  /*5300*/  SHF.R.U64 R60, R62, 0x10, R63 ;  /* 0x000000103e3c7819 */ /* 0x000fe2000000123f */
[----:B------:R-:W-:Y:S01]  /*5310*/  HADD2.F32 R61, -RZ, R61.H0_H0 ;  /* 0x2000003dff3d7230 */ /* 0x000fe20000004100 */
[----:B------:R-:W-:Y:S01]  /*5320*/  SHF.R.U32.HI R64, RZ, 0x10, R65 ;  /* 0x00000010ff407819 */ /* 0x000fe20000011641 */
[----:B------:R-:W-:Y:S01]  /*5330*/  HADD2.F32 R41, -RZ, R41.H0_H0 ;  /* 0x20000029ff297230 */ /* 0x000fe20000004100 */
[----:B------:R-:W-:Y:S01]  /*5340*/  SHF.R.U32.HI R62, RZ, 0x10, R63 ;  /* 0x00000010ff3e7819 */ /* 0x000fe2000001163f */
[----:B------:R-:W-:Y:S02]  /*5350*/  HADD2.F32 R60, -RZ, R60.H0_H0 ;  /* 0x2000003cff3c7230 */ /* 0x000fe40000004100 */
[----:B------:R-:W-:Y:S01]  /*5360*/  FMUL.FTZ R66, R42, R61 ;  /* 0x0000003d2a427220 */ /* 0x000fe20000410000 */
[----:B------:R-:W-:-:S02]  /*5370*/  HADD2.F32 R64, -RZ, R64.H0_H0 ;  /* 0x20000040ff407230 */ /* 0x000fc40000004100 */
[C---:B------:R-:W-:Y:S01]  /*5380*/  FMUL.FTZ R61, R41.reuse, R61 ;  /* 0x0000003d293d7220 */ /* 0x040fe20000410000 */
[----:B------:R-:W-:Y:S02]  /*5390*/  HADD2.F32 R43, -RZ, R43.H0_H0 ;  /* 0x2000002bff2b7230 */ /* 0x000fe40000004100 */
[----:B------:R-:W-:Y:S01]  /*53a0*/  FFMA.FTZ R66, R41, R60, -R66 ;  /* 0x0000003c29427223 */ /* 0x000fe20000010842 */
[----:B------:R-:W-:Y:S02]  /*53b0*/  HADD2.F32 R62, -RZ, R62.H0_H0 ;  /* 0x2000003eff3e7230 */ /* 0x000fe40000004100 */
[----:B------:R-:W-:Y:S01]  /*53c0*/  FMUL.FTZ R68, R55, R64 ;  /* 0x0000004037447220 */ /* 0x000fe20000410000 */
[----:B------:R-:W-:Y:S01]  /*53d0*/  FFMA.FTZ R65, R42, R60, R61 ;  /* 0x0000003c2a417223 */ /* 0x000fe2000001003d */
[C---:B------:R-:W-:Y:S01]  /*53e0*/  FMUL.FTZ R64, R43.reuse, R64 ;  /* 0x000000402b407220 */ /* 0x040fe20000410000 */
[--C-:B------:R-:W-:Y:S02]  /*53f0*/  HADD2.F32 R60, -RZ, R160.reuse.H0_H0 ;  /* 0x200000a0ff3c7230 */ /* 0x100fe40000004100 */
[----:B------:R-:W-:Y:S01]  /*5400*/  FFMA.FTZ R68, R43, R62, -R68 ;  /* 0x0000003e2b447223 */ /* 0x000fe20000010844 */
[----:B------:R-:W-:-:S02]  /*5410*/  HADD2.F32 R61, -RZ, R160.H1_H1 ;  /* 0x300000a0ff3d7230 */ /* 0x000fc40000004100 */
[----:B------:R-:W-:Y:S01]  /*5420*/  FFMA.FTZ R69, R55, R62, R64 ;  /* 0x0000003e37457223 */ /* 0x000fe20000010040 */
[----:B------:R-:W-:Y:S02]  /*5430*/  HADD2.F32 R41, -RZ, R40.H1_H1 ;  /* 0x30000028ff297230 */ /* 0x000fe40000004100 */
[----:B------:R-:W-:Y:S02]  /*5440*/  HADD2.F32 R42, -RZ, R54.H1_H1 ;  /* 0x30000036ff2a7230 */ /* 0x000fe40000004100 */
[----:B------:R-:W-:Y:S02]  /*5450*/  HADD2.F32 R40, -RZ, R40.H0_H0 ;  /* 0x20000028ff287230 */ /* 0x000fe40000004100 */
[----:B------:R-:W-:Y:S01]  /*5460*/  FMUL.FTZ R63, R41, R60 ;  /* 0x0000003c293f7220 */ /* 0x000fe20000410000 */
[----:B------:R-:W-:Y:S02]  /*5470*/  HADD2.F32 R54, -RZ, R54.H0_H0 ;  /* 0x20000036ff367230 */ /* 0x000fe40000004100 */
[----:B------:R-:W-:Y:S01]  /*5480*/  FMUL.FTZ R67, R42, R61 ;  /* 0x0000003d2a437220 */ /* 0x000fe20000410000 */
[----:B------:R-:W-:-:S02]  /*5490*/  HADD2.F32 R43, -RZ, R140.H0_H0 ;  /* 0x2000008cff2b7230 */ /* 0x000fc40000004100 */
[----:B------:R-:W-:Y:S01]  /*54a0*/  FMUL.FTZ R60, R40, R60 ;  /* 0x0000003c283c7220 */ /* 0x000fe20000410000 */
[----:B------:R-:W-:Y:S02]  /*54b0*/  HADD2.F32 R55, -RZ, R140.H1_H1 ;  /* 0x3000008cff377230 */ /* 0x000fe40000004100 */
        /* <DEDUP_REMOVED lines=9> */
.L_x_2915:
[----:B------:R-:W-:Y:S05]  /*5550*/  BSYNC B2 ;  /* 0x0000000000027941 */ /* 0x000fea0003800000 */
.L_x_2914:
[----:B------:R-:W-:Y:S02]  /*5560*/  ULDC.64 UR4, c[0x0][0x208] ;  /* 0x0000820000047ab9 */ /* 0x000fe40000000a00 */
[----:B--2---:R1:W-:Y:S03]  /*5570*/  STG.E.128 desc[UR4][R52.64], R40 ;  /* 0x0000002834007986 */ /* 0x0043e6000c101d04 */
.L_x_2913:
[----:B------:R-:W-:Y:S05]  /*5580*/  BSYNC B1 ;  /* 0x0000000000017941 */ /* 0x000fea0003800000 */
.L_x_2912:
        /* <DEDUP_REMOVED lines=48> */
.L_x_2919:
[----:B------:R-:W-:Y:S05]  /*5890*/  BSYNC B2 ;  /* 0x0000000000027941 */ /* 0x000fea0003800000 */
.L_x_2918:
[----:B------:R-:W-:Y:S02]  /*58a0*/  ULDC.64 UR4, c[0x0][0x208] ;  /* 0x0000820000047ab9 */ /* 0x000fe40000000a00 */
[----:B--2---:R1:W-:Y:S03]  /*58b0*/  STG.E.128 desc[UR4][R52.64+0x80], R40 ;  /* 0x0000802834007986 */ /* 0x0043e6000c101d04 */
.L_x_2917:
[----:B------:R-:W-:Y:S05]  /*58c0*/  BSYNC B1 ;  /* 0x0000000000017941 */ /* 0x000fea0003800000 */
.L_x_2916:
        /* <DEDUP_REMOVED lines=10> */
[----:B--2---:R-:W-:Y:S01]  /*5970*/  IMAD.MOV.U32 R48, RZ, RZ, R42 ;  /* 0x000000ffff307224 */ /* 0x004fe200078e002a */
[----:B------:R-:W-:Y:S01]  /*5980*/  SHF.R.U32.HI R56, RZ, 0x10, R49 ;  /* 0x00000010ff387819 */ /* 0x000fe20000011631 */
[----:B------:R-:W-:Y:S02]  /*5990*/  HADD2.F32 R42, -RZ, R41.H1_H1 ;  /* 0x30000029ff2a7230 */ /* 0x000fe40000004100 */
[----:B------:R-:W-:Y:S02]  /*59a0*/  HADD2.F32 R51, -RZ, R51.H0_H0 ;  /* 0x20000033ff337230 */ /* 0x000fe40000004100 */
[----:B------:R-:W-:-:S02]  /*59b0*/  HADD2.F32 R41, -RZ, R41.H0_H0 ;  /* 0x20000029ff297230 */ /* 0x000fc40000004100 */
[----:B------:R-:W-:Y:S02]  /*59c0*/  HADD2.F32 R50, -RZ, R50.H0_H0 ;  /* 0x20000032ff327230 */ /* 0x000fe40000004100 */
[CC--:B------:R-:W-:Y:S01]  /*59d0*/  FMUL.FTZ R58, R42.reuse, R51.reuse ;  /* 0x000000332a3a7220 */ /* 0x0c0fe20000410000 */
[----:B------:R-:W-:Y:S02]  /*59e0*/  HADD2.F32 R56, -RZ, R56.H0_H0 ;  /* 0x20000038ff387230 */ /* 0x000fe40000004100 */
[C---:B------:R-:W-:Y:S01]  /*59f0*/  FMUL.FTZ R51, R41.reuse, R51 ;  /* 0x0000003329337220 */ /* 0x040fe20000410000 */
[--C-:B------:R-:W-:Y:S02]  /*5a00*/  HADD2.F32 R49, -RZ, R43.reuse.H1_H1 ;  /* 0x3000002bff317230 */ /* 0x100fe40000004100 */
[-C--:B------:R-:W-:Y:S01]  /*5a10*/  FFMA.FTZ R58, R41, R50.reuse, -R58 ;  /* 0x00000032293a7223 */ /* 0x080fe2000001083a */
[----:B------:R-:W-:Y:S02]  /*5a20*/  HADD2.F32 R43, -RZ, R43.H0_H0 ;  /* 0x2000002bff2b7230 */ /* 0x000fe40000004100 */
[----:B------:R-:W-:Y:S01]  /*5a30*/  FFMA.FTZ R55, R42, R50, R51 ;  /* 0x000000322a377223 */ /* 0x000fe20000010033 */
[----:B------:R-:W-:-:S02]  /*5a40*/  HADD2.F32 R54, -RZ, R54.H0_H0 ;  /* 0x20000036ff367230 */ /* 0x000fc40000004100 */
[-C--:B------:R-:W-:Y:S01]  /*5a50*/  FMUL.FTZ R60, R49, R56.reuse ;  /* 0x00000038313c7220 */ /* 0x080fe20000410000 */
[--C-:B------:R-:W-:Y:S02]  /*5a60*/  HADD2.F32 R50, -RZ, R91.reuse.H0_H0 ;  /* 0x2000005bff327230 */ /* 0x100fe40000004100 */
[C---:B------:R-:W-:Y:S01]  /*5a70*/  FMUL.FTZ R56, R43.reuse, R56 ;  /* 0x000000382b387220 */ /* 0x040fe20000410000 */
[----:B------:R-:W-:Y:S02]  /*5a80*/  HADD2.F32 R91, -RZ, R91.H1_H1 ;  /* 0x3000005bff5b7230 */ /* 0x000fe40000004100 */
[-C--:B------:R-:W-:Y:S01]  /*5a90*/  FFMA.FTZ R60, R43, R54.reuse, -R60 ;  /* 0x000000362b3c7223 */ /* 0x080fe2000001083c */
[----:B------:R-:W-:Y:S02]  /*5aa0*/  HADD2.F32 R41, -RZ, R40.H1_H1 ;  /* 0x30000028ff297230 */ /* 0x000fe40000004100 */
[----:B------:R-:W-:Y:S01]  /*5ab0*/  FFMA.FTZ R59, R49, R54, R56 ;  /* 0x00000036313b7223 */ /* 0x000fe20000010038 */
[----:B------:R-:W-:-:S02]  /*5ac0*/  HADD2.F32 R42, -RZ, R48.H1_H1 ;  /* 0x30000030ff2a7230 */ /* 0x000fc40000004100 */
[----:B------:R-:W-:Y:S02]  /*5ad0*/  HADD2.F32 R40, -RZ, R40.H0_H0 ;  /* 0x20000028ff287230 */ /* 0x000fe40000004100 */
        /* <DEDUP_REMOVED lines=15> */
.L_x_2923:
[----:B------:R-:W-:Y:S05]  /*5bd0*/  BSYNC B2 ;  /* 0x0000000000027941 */ /* 0x000fea0003800000 */
.L_x_2922:
[----:B------:R-:W-:Y:S02]  /*5be0*/  ULDC.64 UR4, c[0x0][0x208] ;  /* 0x0000820000047ab9 */ /* 0x000fe40000000a00 */
[----:B--2---:R1:W-:Y:S03]  /*5bf0*/  STG.E.128 desc[UR4][R52.64+0x100], R40 ;  /* 0x0001002834007986 */ /* 0x0043e6000c101d04 */
.L_x_2921:
[----:B------:R-:W-:Y:S05]  /*5c00*/  BSYNC B1 ;  /* 0x0000000000017941 */ /* 0x000fea0003800000 */
.L_x_2920:
        /* <DEDUP_REMOVED lines=47> */
.L_x_2925:
[----:B------:R-:W-:Y:S05]  /*5f00*/  BSYNC B1 ;  /* 0x0000000000017941 */ /* 0x000fea0003800000 */
.L_x_2924:
[----:B------:R-:W-:Y:S02]  /*5f10*/  ULDC.64 UR4, c[0x0][0x208] ;  /* 0x0000820000047ab9 */ /* 0x000fe40000000a00 */
[----:B--2---:R1:W-:Y:S01]  /*5f20*/  STG.E.128 desc[UR4][R52.64+0x180], R40 ;  /* 0x0001802834007986 */ /* 0x0043e2000c101d04 */
[----:B------:R-:W-:Y:S05]  /*5f30*/  BRA `(.L_x_2911) ;  /* 0x0000004000887947 */ /* 0x000fea0003800000 */
.L_x_2869:
        /* <DEDUP_REMOVED lines=37> */
.L_x_2927:
[----:B------:R-:W-:Y:S05]  /*6190*/  BSYNC B1 ;  /* 0x0000000000017941 */ /* 0x000fea0003800000 */
.L_x_2926:
[----:B0----5:R-:W-:Y:S01]  /*61a0*/  IMAD.MOV.U32 R56, RZ, RZ, R42 ;  /* 0x000000ffff387224 */ /* 0x021fe200078e002a */
[----:B------:R-:W-:Y:S01]  /*61b0*/  BSSY B1, `(.L_x_2928) ;  /* 0x0000041000017945 */ /* 0x000fe20003800000 */
[----:B------:R-:W-:Y:S01]  /*61c0*/  IMAD.MOV.U32 R60, RZ, RZ, R40 ;  /* 0x000000ffff3c7224 */ /* 0x000fe200078e0028 */
[----:B------:R-:W-:Y:S01]  /*61d0*/  CS2R R62, SRZ ;  /* 0x00000000003e7805 */ /* 0x000fe2000001ff00 */
[----:B------:R-:W-:Y:S01]  /*61e0*/  IMAD.MOV.U32 R57, RZ, RZ, R43 ;  /* 0x000000ffff397224 */ /* 0x000fe200078e002b */
[----:B------:R-:W-:Y:S01]  /*61f0*/  PRMT R176, R176, 0x5410, R56 ;  /* 0x00005410b0b07816 */ /* 0x000fe20000000038 */
[----:B------:R-:W-:Y:S01]  /*6200*/  IMAD.MOV.U32 R56, RZ, RZ, R41 ;  /* 0x000000ffff387224 */ /* 0x000fe200078e0029 */
[----:B------:R-:W-:Y:S01]  /*6210*/  PRMT R177, R177, 0x5410, R60 ;  /* 0x00005410b1b17816 */ /* 0x000fe2000000003c */
[----:B------:R-:W-:Y:S01]  /*6220*/  IMAD.MOV.U32 R60, RZ, RZ, R44 ;  /* 0x000000ffff3c7224 */ /* 0x000fe200078e002c */
[----:B------:R-:W-:Y:S01]  /*6230*/  PRMT R178, R178, 0x5410, R57 ;  /* 0x00005410b2b27816 */ /* 0x000fe20000000039 */
[----:B------:R-:W-:Y:S01]  /*6240*/  VIADD R61, R212, 0x20 ;  /* 0x00000020d43d7836 */ /* 0x000fe20000000000 */
[----:B------:R-:W-:-:S02]  /*6250*/  MOV R57, R46 ;  /* 0x0000002e00397202 */ /* 0x000fc40000000f00 */
[----:B------:R-:W-:Y:S02]  /*6260*/  CS2R R66, SRZ ;  /* 0x0000000000427805 */ /* 0x000fe4000001ff00 */
[----:B------:R-:W-:Y:S01]  /*6270*/  PRMT R179, R56, 0x7610, R179 ;  /* 0x0000761038b37816 */ /* 0x000fe200000000b3 */
[----:B------:R-:W-:Y:S01]  /*6280*/  IMAD.MOV.U32 R56, RZ, RZ, R47 ;  /* 0x000000ffff387224 */ /* 0x000fe200078e002f */
[----:B------:R-:W-:Y:S01]  /*6290*/  PRMT R180, R57, 0x5410, R60 ;  /* 0x0000541039b47816 */ /* 0x000fe2000000003c */
[----:B------:R-:W-:Y:S01]  /*62a0*/  IMAD.MOV.U32 R57, RZ, RZ, R45 ;  /* 0x000000ffff397224 */ /* 0x000fe200078e002d */
[----:B------:R-:W-:Y:S01]  /*62b0*/  ISETP.GE.AND P3, PT, R61, R3, PT ;  /* 0x000000033d00720c */ /* 0x000fe20003f66270 */
[----:B------:R-:W-:Y:S01]  /*62c0*/  IMAD.MOV.U32 R60, RZ, RZ, R48 ;  /* 0x000000ffff3c7224 */ /* 0x000fe200078e0030 */
        /* <DEDUP_REMOVED lines=17> */
[----:B------:R-:W-:Y:S02]  /*63e0*/  CS2R R60, SRZ ;  /* 0x00000000003c7805 */ /* 0x000fe4000001ff00 */
[----:B------:R-:W-:-:S02]  /*63f0*/  PRMT R164, R56, 0x7610, R164 ;  /* 0x0000761038a47816 */ /* 0x000fc400000000a4 */
        /* <DEDUP_REMOVED lines=28> */
.L_x_2929:
[----:B------:R-:W-:Y:S05]  /*65c0*/  BSYNC B1 ;  /* 0x0000000000017941 */ /* 0x000fea0003800000 */
.L_x_2928:
        /* <DEDUP_REMOVED lines=34> */
.L_x_2931:
[----:B------:R-:W-:Y:S05]  /*67f0*/  BSYNC B1 ;  /* 0x0000000000017941 */ /* 0x000fea0003800000 */
.L_x_2930:
[----:B------:R-:W2:Y:S01]  /*6800*/  LDL R0, [R1+0x58] ;  /* 0x0000580001007983 */ /* 0x000ea20000100800 */
[----:B------:R-:W-:Y:S01]  /*6810*/  PRMT R169, R169, 0x5410, R93 ;  /* 0x00005410a9a97816 */ /* 0x000fe2000000005d */
[----:B0-----:R-:W-:Y:S02]  /*6820*/  IMAD.MOV.U32 R88, RZ, RZ, R56 ;  /* 0x000000ffff587224 */ /* 0x001fe400078e0038 */
[----:B------:R-:W-:Y:S02]  /*6830*/  IMAD.MOV.U32 R89, RZ, RZ, R57 ;  /* 0x000000ffff597224 */ /* 0x000fe400078e0039 */
[----:B------:R-:W-:-:S03]  /*6840*/  IMAD.MOV.U32 R90, RZ, RZ, R62 ;  /* 0x000000ffff5a7224 */ /* 0x000fc600078e003e */
[----:B------:R-:W-:Y:S01]  /*6850*/  PRMT R168, R89, 0x5410, R88 ;  /* 0x0000541059a87816 */ /* 0x000fe20000000058 */
[----:B------:R-:W-:Y:S01]  /*6860*/  IMAD.MOV.U32 R89, RZ, RZ, R61 ;  /* 0x000000ffff597224 */ /* 0x000fe200078e003d */
[----:B------:R-:W-:Y:S01]  /*6870*/  PRMT R173, R173, 0x5410, R90 ;  /* 0x00005410adad7816 */ /* 0x000fe2000000005a */
[----:B------:R-:W-:Y:S01]  /*6880*/  IMAD.MOV.U32 R90, RZ, RZ, R66 ;  /* 0x000000ffff5a7224 */ /* 0x000fe200078e0042 */
[----:B------:R-:W-:Y:S02]  /*6890*/  MOV R88, R60 ;  /* 0x0000003c00587202 */ /* 0x000fe40000000f00 */
[----:B------:R-:W-:Y:S02]  /*68a0*/  PRMT R174, R89, 0x7610, R174 ;  /* 0x0000761059ae7816 */ /* 0x000fe400000000ae */
[----:B------:R-:W-:Y:S01]  /*68b0*/  PRMT R170, R90, 0x7610, R170 ;  /* 0x000076105aaa7816 */ /* 0x000fe200000000aa */
[----:B------:R-:W-:Y:S01]  /*68c0*/  IMAD.MOV.U32 R90, RZ, RZ, R70 ;  /* 0x000000ffff5a7224 */ /* 0x000fe200078e0046 */
[----:B------:R-:W-:-:S04]  /*68d0*/  MOV R89, R65 ;  /* 0x0000004100597202 */ /* 0x000fc80000000f00 */
[----:B------:R-:W-:Y:S02]  /*68e0*/  PRMT R175, R175, 0x5410, R90 ;  /* 0x00005410afaf7816 */ /* 0x000fe4000000005a */
[----:B-----5:R-:W-:-:S04]  /*68f0*/  MOV R90, R74 ;  /* 0x0000004a005a7202 */ /* 0x020fc80000000f00 */
[----:B------:R-:W-:Y:S01]  /*6900*/  PRMT R152, R90, 0x7610, R152 ;  /* 0x000076105a987816 */ /* 0x000fe20000000098 */
[----:B------:R-:W-:-:S05]  /*6910*/  IMAD.MOV.U32 R90, RZ, RZ, R75 ;  /* 0x000000ffff5a7224 */ /* 0x000fca00078e004b */
[----:B------:R-:W-:Y:S02]  /*6920*/  PRMT R152, R152, 0x5410, R90 ;  /* 0x0000541098987816 */ /* 0x000fe4000000005a */
[----:B------:R-:W-:Y:S02]  /*6930*/  MOV R90, R79 ;  /* 0x0000004f005a7202 */ /* 0x000fe40000000f00 */
[----:B--2---:R-:W-:Y:S02]  /*6940*/  R2UR UR4, R0 ;  /* 0x00000000000472ca */ /* 0x004fe400000e0000 */
[----:B------:R-:W-:-:S04]  /*6950*/  MOV R0, R59 ;  /* 0x0000003b00007202 */ /* 0x000fc80000000f00 */
[----:B------:R-:W-:Y:S01]  /*6960*/  PRMT R169, R0, 0x7610, R169 ;  /* 0x0000761000a97816 */ /* 0x000fe200000000a9 */
[----:B------:R-:W-:-:S05]  /*6970*/  IMAD.MOV.U32 R0, RZ, RZ, R63 ;  /* 0x000000ffff007224 */ /* 0x000fca00078e003f */
[----:B------:R-:W-:Y:S01]  /*6980*/  PRMT R172, R88, 0x5410, R0 ;  /* 0x0000541058ac7816 */ /* 0x000fe20000000000 */
[----:B------:R-:W-:Y:S01]  /*6990*/  IMAD.MOV.U32 R0, RZ, RZ, R67 ;  /* 0x000000ffff007224 */ /* 0x000fe200078e0043 */
[----:B------:R-:W-:Y:S01]  /*69a0*/  UISETP.NE.AND UP0, UPT, UR4, 0x3, UPT ;  /* 0x000000030400788c */ /* 0x000fe2000bf05270 */
[----:B------:R-:W-:-:S03]  /*69b0*/  IMAD.MOV.U32 R88, RZ, RZ, R64 ;  /* 0x000000ffff587224 */ /* 0x000fc600078e0040 */
[----:B------:R-:W-:Y:S01]  /*69c0*/  PRMT R170, R170, 0x5410, R0 ;  /* 0x00005410aaaa7816 */ /* 0x000fe20000000000 */
[----:B------:R-:W-:Y:S01]  /*69d0*/  IMAD.MOV.U32 R0, RZ, RZ, R71 ;  /* 0x000000ffff007224 */ /* 0x000fe200078e0047 */
[----:B------:R-:W-:Y:S01]  /*69e0*/  PRMT R171, R88, 0x5410, R89 ;  /* 0x0000541058ab7816 */ /* 0x000fe20000000059 */
[----:B------:R-:W-:Y:S01]  /*69f0*/  IMAD.MOV.U32 R88, RZ, RZ, R68 ;  /* 0x000000ffff587224 */ /* 0x000fe200078e0044 */
[----:B------:R-:W-:Y:S01]  /*6a00*/  PLOP3.LUT P2, PT, PT, PT, UP0, 0x80, 0x0 ;  /* 0x000000000000781c */ /* 0x000fe20003f4f008 */
        /* <DEDUP_REMOVED lines=8> */
[----:B------:R-:W-:-:S03]  /*6a90*/  IMAD.MOV.U32 R0, RZ, RZ, R82 ;  /* 0x000000ffff007224 */ /* 0x000fc600078e0052 */
[----:B------:R-:W-:Y:S01]  /*6aa0*/  PRMT R153, R89, 0x5410, R88 ;  /* 0x0000541059997816 */ /* 0x000fe20000000058 */
[----:B------:R-:W-:Y:S01]  /*6ab0*/  IMAD.MOV.U32 R89, RZ, RZ, R76 ;  /* 0x000000ffff597224 */ /* 0x000fe200078e004c */
[----:B------:R-:W-:Y:S01]  /*6ac0*/  PRMT R154, R0, 0x7610, R154 ;  /* 0x00007610009a7816 */ /* 0x000fe2000000009a */
[----:B------:R-:W-:Y:S01]  /*6ad0*/  IMAD.MOV.U32 R88, RZ, RZ, R77 ;  /* 0x000000ffff587224 */ /* 0x000fe200078e004d */
[----:B------:R-:W-:Y:S01]  /*6ae0*/  PRMT R156, R156, 0x5410, R90 ;  /* 0x000054109c9c7816 */ /* 0x000fe2000000005a */
[----:B------:R-:W-:Y:S02]  /*6af0*/  IMAD.MOV.U32 R0, RZ, RZ, R81 ;  /* 0x000000ffff007224 */ /* 0x000fe400078e0051 */
        /* <DEDUP_REMOVED lines=8> */
[----:B------:R-:W-:Y:S02]  /*6b80*/  MOV R0, R85 ;  /* 0x0000005500007202 */ /* 0x000fe40000000f00 */
[----:B------:R-:W-:Y:S02]  /*6b90*/  PRMT R166, R90, 0x5410, R89 ;  /* 0x000054105aa67816 */ /* 0x000fe40000000059 */
[----:B------:R-:W-:Y:S01]  /*6ba0*/  PRMT R167, R88, 0x5410, R0 ;  /* 0x0000541058a77816 */ /* 0x000fe20000000000 */
[----:B------:R-:W-:Y:S06]  /*6bb0*/  @!P2 BRA `(.L_x_2932) ;  /* 0x000000000004a947 */ /* 0x000fec0003800000 */
[----:B------:R-:W-:Y:S01]  /*6bc0*/  BPT.TRAP 0x1 ;  /* 0x000000040000795c */ /* 0x000fe20000300000 */
.L_x_2932:
[----:B------:R-:W-:Y:S01]  /*6bd0*/  IMAD R0, R19, 0x8, R18 ;  /* 0x0000000813007824 */ /* 0x000fe200078e0212 */
[----:B------:R-:W-:Y:S01]  /*6be0*/  SHF.L.U32 R115, R219, 0x1f, RZ ;  /* 0x0000001fdb737819 */ /* 0x000fe200000006ff */
[----:B------:R-:W0:Y:S01]  /*6bf0*/  LDC R145, c[0x0][0x2f4] ;  /* 0x0000bd00ff917b82 */ /* 0x000e220000000800 */
[----:B------:R-:W-:Y:S02]  /*6c00*/  BSSY B1, `(.L_x_2933) ;  /* 0x0000004000017945 */ /* 0x000fe40003800000 */
[----:B------:R-:W1:Y:S05]  /*6c10*/  SYNCS.PHASECHK.TRANS64.TRYWAIT P6, [R0+URZ+0x38890], R115 ;  /* 0x03889073000075a7 */ /* 0x000e6a00080c017f */
[----:B------:R-:W2:Y:S01]  /*6c20*/  LDC.64 R124, c[0x0][0x300] ;  /* 0x0000c000ff7c7b82 */ /* 0x000ea20000000a00 */
[----:B-1----:R-:W-:Y:S05]  /*6c30*/  @!P6 BRA `(.L_x_2934) ;  /* 0x0000029c0094e947 */ /* 0x002fea0003800000 */
.L_x_3293:
[----:B------:R-:W-:Y:S05]  /*6c40*/  BSYNC B1 ;  /* 0x0000000000017941 */ /* 0x000fea0003800000 */
.L_x_2933:
[----:B------:R-:W-:Y:S01]  /*6c50*/  BSSY B1, `(.L_x_2935) ;  /* 0x0000110000017945 */ /* 0x000fe20003800000 */
[----:B0-----:R-:W-:Y:S02]  /*6c60*/  IMAD.IADD R147, R145, 0x1, -R117 ;  /* 0x0000000191937824 */ /* 0x001fe400078e0a75 */
[----:B------:R-:W-:Y:S01]  /*6c70*/  IMAD.MOV.U32 R127, RZ, RZ, R92 ;  /* 0x000000ffff7f7224 */ /* 0x000fe200078e005c */
[----:B------:R-:W-:Y:S06]  /*6c80*/  @P5 BRA `(.L_x_2936) ;  /* 0x0000001000305947 */ /* 0x000fec0003800000 */
        /* <DEDUP_REMOVED lines=34> */
[----:B------:R-:W-:Y:S01]  /*6eb0*/  SHF.R.S32.HI R90, RZ, 0x3, R90 ;  /* 0x00000003ff5a7819 */ /* 0x000fe2000001145a */
[----:B------:R-:W-:-:S04]  /*6ec0*/  IMAD R88, R88, 0x2, R18 ;  /* 0x0000000258587824 */ /* 0x000fc800078e0212 */
[----:B------:R-:W-:-:S04]  /*6ed0*/  IMAD R90, R90, 0x1400, R228 ;  /* 0x000014005a5a7824 */ /* 0x000fc800078e02e4 */
[----:B------:R-:W-:-:S04]  /*6ee0*/  IMAD.IADD R89, R90, 0x1, R89 ;  /* 0x000000015a597824 */ /* 0x000fc800078e0259 */
[----:B------:R-:W-:Y:S02]  /*6ef0*/  IMAD R92, R19, 0x5000, R89 ;  /* 0x00005000135c7824 */ /* 0x000fe400078e0259 */
[----:B------:R-:W0:Y:S02]  /*6f00*/  LDS.128 R88, [R88+0x24400] ;  /* 0x0244000058587984 */ /* 0x000e240000000c00 */
[----:B------:R-:W-:-:S06]  /*6f10*/  IMAD R92, R92, 0x2, R18 ;  /* 0x000000025c5c7824 */ /* 0x000fcc00078e0212 */
[----:B------:R-:W2:Y:S01]  /*6f20*/  LDS.128 R92, [R92+0x24400] ;  /* 0x024400005c5c7984 */ /* 0x000ea20000000c00 */
[----:B------:R-:W-:Y:S05]  /*6f30*/  @P6 BRA `(.L_x_2940) ;  /* 0x0000000400646947 */ /* 0x000fea0003800000 */
[----:B------:R-:W-:Y:S01]  /*6f40*/  HADD2.F32 R161, -RZ, R161.H0_H0 ;  /* 0x200000a1ffa17230 */ /* 0x000fe20000004100 */
[----:B------:R-:W-:Y:S01]  /*6f50*/  SHF.R.U64 R44, R44, 0x10, R45 ;  /* 0x000000102c2c7819 */ /* 0x000fe2000000122d */
[----:B--2---:R-:W-:Y:S01]  /*6f60*/  HADD2.F32 R159, -RZ, R93.H0_H0 ;  /* 0x2000005dff9f7230 */ /* 0x004fe20000004100 */
[----:B------:R-:W-:Y:S01]  /*6f70*/  SHF.R.U64 R52, R52, 0x10, R53 ;  /* 0x0000001034347819 */ /* 0x000fe20000001235 */
[----:B0-----:R-:W-:Y:S01]  /*6f80*/  HADD2.F32 R160, -RZ, R89.H0_H0 ;  /* 0x20000059ffa07230 */ /* 0x001fe20000004100 */
[----:B------:R-:W-:Y:S01]  /*6f90*/  SHF.R.U64 R54, R54, 0x10, R55 ;  /* 0x0000001036367819 */ /* 0x000fe20000001237 */
[----:B------:R-:W-:Y:S02]  /*6fa0*/  HADD2.F32 R158, -RZ, R158.H0_H0 ;  /* 0x2000009eff9e7230 */ /* 0x000fe40000004100 */
[-C--:B------:R-:W-:Y:S01]  /*6fb0*/  FMUL.FTZ R162, R159, R161.reuse ;  /* 0x000000a19fa27220 */ /* 0x080fe20000410000 */
[----:B------:R-:W-:Y:S02]  /*6fc0*/  HADD2.F32 R93, -RZ, R93.H1_H1 ;  /* 0x3000005dff5d7230 */ /* 0x000fe40000004100 */
[----:B------:R-:W-:Y:S01]  /*6fd0*/  FMUL.FTZ R161, R160, R161 ;  /* 0x000000a1a0a17220 */ /* 0x000fe20000410000 */
[----:B------:R-:W-:-:S02]  /*6fe0*/  HADD2.F32 R164, -RZ, R164.H0_H0 ;  /* 0x200000a4ffa47230 */ /* 0x000fc40000004100 */
[-C--:B------:R-:W-:Y:S01]  /*6ff0*/  FFMA.FTZ R160, R160, R158.reuse, -R162 ;  /* 0x0000009ea0a07223 */ /* 0x080fe200000108a2 */
[----:B------:R-:W-:Y:S01]  /*7000*/  SHF.R.U32.HI R162, RZ, 0x10, R45 ;  /* 0x00000010ffa27819 */ /* 0x000fe2000001162d */
[----:B------:R-:W-:Y:S01]  /*7010*/  FFMA.FTZ R159, R159, R158, R161 ;  /* 0x0000009e9f9f7223 */ /* 0x000fe200000100a1 */
[----:B------:R-:W-:Y:S01]  /*7020*/  SHF.R.U32.HI R161, RZ, 0x10, R53 ;  /* 0x00000010ffa17819 */ /* 0x000fe20000011635 */
[----:B------:R-:W-:Y:S01]  /*7030*/  HADD2.F32 R158, -RZ, R89.H1_H1 ;  /* 0x30000059ff9e7230 */ /* 0x000fe20000004100 */
[--C-:B------:R-:W-:Y:S01]  /*7040*/  SHF.R.U64 R45, R46, 0x10, R47.reuse ;  /* 0x000000102e2d7819 */ /* 0x100fe2000000122f */
[----:B------:R-:W-:Y:S01]  /*7050*/  HADD2.F32 R89, -RZ, R162.H0_H0 ;  /* 0x200000a2ff597230 */ /* 0x000fe20000004100 */
[----:B------:R-:W-:Y:S01]  /*7060*/  SHF.R.U32.HI R46, RZ, 0x10, R47 ;  /* 0x00000010ff2e7819 */ /* 0x000fe2000001162f */
[----:B------:R-:W-:Y:S01]  /*7070*/  HADD2.F32 R161, -RZ, R161.H0_H0 ;  /* 0x200000a1ffa17230 */ /* 0x000fe20000004100 */
[----:B------:R-:W-:Y:S01]  /*7080*/  SHF.R.U32.HI R47, RZ, 0x10, R55 ;  /* 0x00000010ff2f7819 */ /* 0x000fe20000011637 */
[----:B------:R-:W-:-:S02]  /*7090*/  HADD2.F32 R44, -RZ, R44.H0_H0 ;  /* 0x2000002cff2c7230 */ /* 0x000fc40000004100 */
[----:B------:R-:W-:Y:S02]  /*70a0*/  HADD2.F32 R54, -RZ, R54.H0_H0 ;  /* 0x20000036ff367230 */ /* 0x000fe40000004100 */
[CC--:B------:R-:W-:Y:S01]  /*70b0*/  FMUL.FTZ R162, R93.reuse, R161.reuse ;  /* 0x000000a15da27220 */ /* 0x0c0fe20000410000 */
[C---:B------:R-:W-:Y:S01]  /*70c0*/  FMUL.FTZ R161, R158.reuse, R161 ;  /* 0x000000a19ea17220 */ /* 0x040fe20000410000 */
[----:B------:R-:W-:Y:S02]  /*70d0*/  HADD2.F32 R55, -RZ, R47.H0_H0 ;  /* 0x2000002fff377230 */ /* 0x000fe40000004100 */
[-C--:B------:R-:W-:Y:S01]  /*70e0*/  FFMA.FTZ R158, R158, R89.reuse, -R162 ;  /* 0x000000599e9e7223 */ /* 0x080fe200000108a2 */
[----:B------:R-:W-:Y:S01]  /*70f0*/  FFMA.FTZ R93, R93, R89, R161 ;  /* 0x000000595d5d7223 */ /* 0x000fe200000100a1 */
[----:B------:R-:W-:Y:S01]  /*7100*/  MOV R89, R95 ;  /* 0x0000005f00597202 */ /* 0x000fe20000000f00 */
[----:B------:R-:W-:Y:S02]  /*7110*/  HADD2.F32 R162, -RZ, R91.H0_H0 ;  /* 0x2000005bffa27230 */ /* 0x000fe40000004100 */
[----:B------:R-:W-:Y:S01]  /*7120*/  HADD2.F32 R161, -RZ, R163.H0_H0 ;  /* 0x200000a3ffa17230 */ /* 0x000fe20000004100 */
[----:B------:R-:W-:Y:S01]  /*7130*/  F2FP.F16.F32.PACK_AB R158, R158, R160 ;  /* 0x000000a09e9e723e */ /* 0x000fe200000000ff */
[--C-:B------:R-:W-:Y:S01]  /*7140*/  HADD2.F32 R95, -RZ, R89.reuse.H0_H0 ;  /* 0x20000059ff5f7230 */ /* 0x100fe20000004100 */
[----:B------:R-:W-:Y:S01]  /*7150*/  F2FP.F16.F32.PACK_AB R93, R93, R159 ;  /* 0x0000009f5d5d723e */ /* 0x000fe200000000ff */
[----:B------:R-:W-:-:S02]  /*7160*/  HADD2.F32 R53, -RZ, R89.H1_H1 ;  /* 0x30000059ff357230 */ /* 0x000fc40000004100 */
[----:B------:R-:W-:Y:S02]  /*7170*/  HADD2.F32 R91, -RZ, R91.H1_H1 ;  /* 0x3000005bff5b7230 */ /* 0x000fe40000004100 */
[CC--:B------:R-:W-:Y:S01]  /*7180*/  FMUL.FTZ R163, R95.reuse, R164.reuse ;  /* 0x000000a45fa37220 */ /* 0x0c0fe20000410000 */
[----:B------:R-:W-:Y:S01]  /*7190*/  FMUL.FTZ R164, R162, R164 ;  /* 0x000000a4a2a47220 */ /* 0x000fe20000410000 */
[----:B------:R-:W-:Y:S02]  /*71a0*/  IMAD.MOV.U32 R47, RZ, RZ, R90 ;  /* 0x000000ffff2f7224 */ /* 0x000fe400078e005a */
[----:B------:R-:W-:Y:S02]  /*71b0*/  HADD2.F32 R90, -RZ, R46.H0_H0 ;  /* 0x2000002eff5a7230 */ /* 0x000fe40000004100 */
[----:B------:R-:W-:Y:S01]  /*71c0*/  FFMA.FTZ R164, R95, R161, R164 ;  /* 0x000000a15fa47223 */ /* 0x000fe200000100a4 */
[-C--:B------:R-:W-:Y:S01]  /*71d0*/  FMUL.FTZ R46, R53, R55.reuse ;  /* 0x00000037352e7220 */ /* 0x080fe20000410000 */
[----:B------:R-:W-:Y:S01]  /*71e0*/  FMUL.FTZ R95, R91, R55 ;  /* 0x000000375b5f7220 */ /* 0x000fe20000410000 */
[----:B------:R-:W-:-:S02]  /*71f0*/  HADD2.F32 R55, -RZ, R181.H1_H1 ;  /* 0x300000b5ff377230 */ /* 0x000fc40000004100 */
[----:B------:R-:W-:Y:S01]  /*7200*/  FFMA.FTZ R163, R162, R161, -R163 ;  /* 0x000000a1a2a37223 */ /* 0x000fe200000108a3 */
[----:B------:R-:W-:Y:S02]  /*7210*/  HADD2.F32 R89, -RZ, R92.H0_H0 ;  /* 0x2000005cff597230 */ /* 0x000fe40000004100 */
[-C--:B------:R-:W-:Y:S01]  /*7220*/  FFMA.FTZ R46, R91, R90.reuse, -R46 ;  /* 0x0000005a5b2e7223 */ /* 0x080fe2000001082e */
[----:B------:R-:W-:Y:S01]  /*7230*/  FFMA.FTZ R53, R53, R90, R95 ;  /* 0x0000005a35357223 */ /* 0x000fe2000001005f */
[----:B------:R-:W-:Y:S02]  /*7240*/  HADD2.F32 R90, -RZ, R180.H1_H1 ;  /* 0x300000b4ff5a7230 */ /* 0x000fe40000004100 */
[----:B------:R-:W-:Y:S01]  /*7250*/  HADD2.F32 R91, -RZ, R88.H0_H0 ;  /* 0x20000058ff5b7230 */ /* 0x000fe20000004100 */
[----:B------:R-:W-:Y:S01]  /*7260*/  F2FP.F16.F32.PACK_AB R46, R46, R163 ;  /* 0x000000a32e2e723e */ /* 0x000fe200000000ff */
[----:B------:R-:W-:Y:S02]  /*7270*/  HADD2.F32 R95, -RZ, R52.H0_H0 ;  /* 0x20000034ff5f7230 */ /* 0x000fe40000004100 */
[----:B------:R-:W-:Y:S01]  /*7280*/  FMUL.FTZ R52, R89, R55 ;  /* 0x0000003759347220 */ /* 0x000fe20000410000 */
[----:B------:R-:W-:-:S02]  /*7290*/  HADD2.F32 R92, -RZ, R92.H1_H1 ;  /* 0x3000005cff5c7230 */ /* 0x000fc40000004100 */
[C---:B------:R-:W-:Y:S01]  /*72a0*/  FMUL.FTZ R55, R91.reuse, R55 ;  /* 0x000000375b377220 */ /* 0x040fe20000410000 */
[----:B------:R-:W-:Y:S02]  /*72b0*/  HADD2.F32 R88, -RZ, R88.H1_H1 ;  /* 0x30000058ff587230 */ /* 0x000fe40000004100 */
[----:B------:R-:W-:Y:S01]  /*72c0*/  FFMA.FTZ R52, R91, R90, -R52 ;  /* 0x0000005a5b347223 */ /* 0x000fe20000010834 */
[----:B------:R-:W-:Y:S01]  /*72d0*/  F2FP.F16.F32.PACK_AB R53, R53, R164 ;  /* 0x000000a43535723e */ /* 0x000fe200000000ff */
[-C--:B------:R-:W-:Y:S01]  /*72e0*/  FMUL.FTZ R91, R92, R95.reuse ;  /* 0x0000005f5c5b7220 */ /* 0x080fe20000410000 */
[----:B------:R-:W-:Y:S01]  /*72f0*/  FFMA.FTZ R55, R89, R90, R55 ;  /* 0x0000005a59377223 */ /* 0x000fe20000010037 */
[C---:B------:R-:W-:Y:S01]  /*7300*/  FMUL.FTZ R95, R88.reuse, R95 ;  /* 0x0000005f585f7220 */ /* 0x040fe20000410000 */
[----:B------:R-:W-:Y:S02]  /*7310*/  HADD2.F32 R90, -RZ, R94.H0_H0 ;  /* 0x2000005eff5a7230 */ /* 0x000fe40000004100 */
[----:B------:R-:W-:Y:S01]  /*7320*/  FFMA.FTZ R91, R88, R44, -R91 ;  /* 0x0000002c585b7223 */ /* 0x000fe2000001085b */
[----:B------:R-:W-:-:S02]  /*7330*/  HADD2.F32 R89, -RZ, R47.H0_H0 ;  /* 0x2000002fff597230 */ /* 0x000fc40000004100 */
[----:B------:R-:W-:Y:S01]  /*7340*/  FFMA.FTZ R95, R92, R44, R95 ;  /* 0x0000002c5c5f7223 */ /* 0x000fe2000001005f */
[----:B------:R-:W-:Y:S02]  /*7350*/  HADD2.F32 R44, -RZ, R181.H0_H0 ;  /* 0x200000b5ff2c7230 */ /* 0x000fe40000004100 */
[----:B------:R-:W-:Y:S01]  /*7360*/  HADD2.F32 R94, -RZ, R94.H1_H1 ;  /* 0x3000005eff5e7230 */ /* 0x000fe20000004100 */
[----:B------:R-:W-:Y:S01]  /*7370*/  F2FP.F16.F32.PACK_AB R52, R91, R52 ;  /* 0x000000345b34723e */ /* 0x000fe200000000ff */
[----:B------:R-:W-:Y:S02]  /*7380*/  HADD2.F32 R47, -RZ, R47.H1_H1 ;  /* 0x3000002fff2f7230 */ /* 0x000fe40000004100 */
[-C--:B------:R-:W-:Y:S01]  /*7390*/  FMUL.FTZ R161, R89, R44.reuse ;  /* 0x0000002c59a17220 */ /* 0x080fe20000410000 */
[----:B------:R-:W-:Y:S02]  /*73a0*/  HADD2.F32 R92, -RZ, R45.H0_H0 ;  /* 0x2000002dff5c7230 */ /* 0x000fe40000004100 */
[----:B------:R-:W-:Y:S01]  /*73b0*/  FMUL.FTZ R45, R90, R44 ;  /* 0x0000002c5a2d7220 */ /* 0x000fe20000410000 */
[----:B------:R-:W-:-:S02]  /*73c0*/  HADD2.F32 R88, -RZ, R180.H0_H0 ;  /* 0x200000b4ff587230 */ /* 0x000fc40000004100 */
[-C--:B------:R-:W-:Y:S01]  /*73d0*/  FMUL.FTZ R44, R94, R54.reuse ;  /* 0x000000365e2c7220 */ /* 0x080fe20000410000 */
[----:B------:R-:W-:Y:S01]  /*73e0*/  FMUL.FTZ R54, R47, R54 ;  /* 0x000000362f367220 */ /* 0x000fe20000410000 */
[----:B------:R-:W-:Y:S01]  /*73f0*/  F2FP.F16.F32.PACK_AB R55, R95, R55 ;  /* 0x000000375f37723e */ /* 0x000fe200000000ff */
[----:B------:R-:W-:Y:S02]  /*7400*/  IMAD.MOV.U32 R91, RZ, RZ, R46 ;  /* 0x000000ffff5b7224 */ /* 0x000fe400078e002e */
[----:B------:R-:W-:Y:S01]  /*7410*/  FFMA.FTZ R161, R90, R88, R161 ;  /* 0x000000585aa17223 */ /* 0x000fe200000100a1 */
[----:B------:R-:W-:Y:S01]  /*7420*/  FFMA.FTZ R54, R94, R92, R54 ;  /* 0x0000005c5e367223 */ /* 0x000fe20000010036 */
[----:B------:R-:W-:Y:S01]  /*7430*/  FFMA.FTZ R45, R89, R88, -R45 ;  /* 0x00000058592d7223 */ /* 0x000fe2000001082d */
[----:B------:R-:W-:Y:S01]  /*7440*/  FFMA.FTZ R44, R47, R92, -R44 ;  /* 0x0000005c2f2c7223 */ /* 0x000fe2000001082c */
[----:B------:R-:W-:Y:S02]  /*7450*/  IMAD.MOV.U32 R88, RZ, RZ, R52 ;  /* 0x000000ffff587224 */ /* 0x000fe400078e0034 */
[----:B------:R-:W-:Y:S01]  /*7460*/  F2FP.F16.F32.PACK_AB R54, R54, R161 ;  /* 0x000000a13636723e */ /* 0x000fe200000000ff */
[----:B------:R-:W-:Y:S01]  /*7470*/  IMAD.MOV.U32 R89, RZ, RZ, R158 ;  /* 0x000000ffff597224 */ /* 0x000fe200078e009e */
[----:B------:R-:W-:Y:S01]  /*7480*/  F2FP.F16.F32.PACK_AB R44, R44, R45 ;  /* 0x0000002d2c2c723e */ /* 0x000fe200000000ff */
[----:B------:R-:W-:-:S02]  /*7490*/  IMAD.MOV.U32 R92, RZ, RZ, R55 ;  /* 0x000000ffff5c7224 */ /* 0x000fc400078e0037 */
[----:B------:R-:W-:Y:S01]  /*74a0*/  IMAD.MOV.U32 R94, RZ, RZ, R54 ;  /* 0x000000ffff5e7224 */ /* 0x000fe200078e0036 */
[----:B------:R-:W-:Y:S01]  /*74b0*/  MOV R90, R44 ;  /* 0x0000002c005a7202 */ /* 0x000fe20000000f00 */
[----:B------:R-:W-:-:S07]  /*74c0*/  IMAD.MOV.U32 R95, RZ, RZ, R53 ;  /* 0x000000ffff5f7224 */ /* 0x000fce00078e0035 */
.L_x_2940:
[----:B------:R-:W-:Y:S05]  /*74d0*/  BSYNC B3 ;  /* 0x0000000000037941 */ /* 0x000fea0003800000 */
.L_x_2939:
[----:B------:R-:W-:Y:S02]  /*74e0*/  ULDC.64 UR4, c[0x0][0x208] ;  /* 0x0000820000047ab9 */ /* 0x000fe40000000a00 */
[----:B0-----:R0:W-:Y:S04]  /*74f0*/  STG.E.128 desc[UR4][R140.64], R88 ;  /* 0x000000588c007986 */ /* 0x0011e8000c101d04 */
[----:B--2---:R0:W-:Y:S02]  /*7500*/  @!P5 STG.E.128 desc[UR4][R142.64], R92 ;  /* 0x0000005c8e00d986 */ /* 0x0041e4000c101d04 */
.L_x_2938:
[----:B------:R-:W-:Y:S05]  /*7510*/  BSYNC B2 ;  /* 0x0000000000027941 */ /* 0x000fea0003800000 */
.L_x_2937:
[----:B------:R-:W-:-:S13]  /*7520*/  ISETP.NE.AND P5, PT, R10, RZ, PT ;  /* 0x000000ff0a00720c */ /* 0x000fda0003fa5270 */
[----:B------:R-:W-:Y:S05]  /*7530*/  @!P5 BRA `(.L_x_2936) ;  /* 0x000000080004d947 */ /* 0x000fea0003800000 */
[----:B------:R-:W-:Y:S01]  /*7540*/  SEL R44, R117, R147, !P1 ;  /* 0x00000093752c7207 */ /* 0x000fe20004800000 */
[----:B------:R-:W-:Y:S01]  /*7550*/  BSSY B2, `(.L_x_2941) ;  /* 0x000007c000027945 */ /* 0x000fe20003800000 */
[----:B------:R-:W-:Y:S02]  /*7560*/  IADD3 R47, P5, P6, R96, R138, R11 ;  /* 0x0000008a602f7210 */ /* 0x000fe40007ebe00b */
[----:B------:R-:W-:Y:S02]  /*7570*/  SHF.R.S32.HI R45, RZ, 0x1f, R44 ;  /* 0x0000001fff2d7819 */ /* 0x000fe4000001142c */
[----:B------:R-:W-:Y:S02]  /*7580*/  IADD3.X R46, R36, R157, R6, P5, P6 ;  /* 0x0000009d242e7210 */ /* 0x000fe40002fec406 */
[----:B------:R-:W-:Y:S02]  /*7590*/  LEA.HI R45, R45, R44, RZ, 0x4 ;  /* 0x0000002c2d2d7211 */ /* 0x000fe400078f20ff */
[----:B------:R-:W-:-:S02]  /*75a0*/  P2R R52, PR, RZ, 0x1 ;  /* 0x00000001ff347803 */ /* 0x000fc40000000000 */
[----:B------:R-:W-:Y:S02]  /*75b0*/  LEA.HI.SX32 R45, R45, R12, 0x1c ;  /* 0x0000000c2d2d7211 */ /* 0x000fe400078fe2ff */
[----:B------:R-:W-:-:S03]  /*75c0*/  SHF.L.U32 R54, R212, 0x6, RZ ;  /* 0x00000006d4367819 */ /* 0x000fc600000006ff */
        /* <DEDUP_REMOVED lines=17> */
[----:B------:R-:W-:Y:S01]  /*76e0*/  ISETP.GE.AND P6, PT, R213, R116, PT ;  /* 0x00000074d500720c */ /* 0x000fe20003fc6270 */
[----:B------:R-:W-:Y:S02]  /*76f0*/  IMAD.IADD R46, R46, 0x1, R44 ;  /* 0x000000012e2e7824 */ /* 0x000fe400078e022c */
[C---:B------:R-:W-:Y:S02]  /*7700*/  IMAD R44, R19.reuse, 0x5000, R136 ;  /* 0x00005000132c7824 */ /* 0x040fe400078e0288 */
[----:B------:R-:W-:Y:S02]  /*7710*/  IMAD R52, R19, 0x5000, R46 ;  /* 0x0000500013347824 */ /* 0x000fe400078e022e */
[----:B------:R-:W-:-:S02]  /*7720*/  IMAD R44, R44, 0x2, R18 ;  /* 0x000000022c2c7824 */ /* 0x000fc400078e0212 */
[----:B------:R-:W-:-:S04]  /*7730*/  IMAD R52, R52, 0x2, R18 ;  /* 0x0000000234347824 */ /* 0x000fc800078e0212 */
[----:B------:R-:W0:Y:S04]  /*7740*/  LDS.128 R44, [R44+0x24400] ;  /* 0x024400002c2c7984 */ /* 0x000e280000000c00 */
[----:B------:R-:W2:Y:S01]  /*7750*/  LDS.128 R52, [R52+0x24400] ;  /* 0x0244000034347984 */ /* 0x000ea20000000c00 */
[----:B------:R-:W-:Y:S05]  /*7760*/  @P6 BRA `(.L_x_2942) ;  /* 0x0000000400686947 */ /* 0x000fea0003800000 */
[--C-:B------:R-:W-:Y:S01]  /*7770*/  SHF.R.U64 R40, R40, 0x10, R41.reuse ;  /* 0x0000001028287819 */ /* 0x100fe20000001229 */
[----:B------:R-:W-:Y:S01]  /*7780*/  HADD2.F32 R93, -RZ, R179.H0_H0 ;  /* 0x200000b3ff5d7230 */ /* 0x000fe20000004100 */
[----:B------:R-:W-:Y:S02]  /*7790*/  SHF.R.U32.HI R92, RZ, 0x10, R41 ;  /* 0x00000010ff5c7819 */ /* 0x000fe40000011629 */
[--C-:B------:R-:W-:Y:S02]  /*77a0*/  SHF.R.U64 R41, R48, 0x10, R49.reuse ;  /* 0x0000001030297819 */ /* 0x100fe40000001231 */
[----:B------:R-:W-:Y:S01]  /*77b0*/  SHF.R.U32.HI R48, RZ, 0x10, R49 ;  /* 0x00000010ff307819 */ /* 0x000fe20000011631 */
[----:B------:R-:W-:Y:S01]  /*77c0*/  HADD2.F32 R138, -RZ, R92.H0_H0 ;  /* 0x2000005cff8a7230 */ /* 0x000fe20000004100 */
[--C-:B------:R-:W-:Y:S01]  /*77d0*/  SHF.R.U64 R49, R50, 0x10, R51.reuse ;  /* 0x0000001032317819 */ /* 0x100fe20000001233 */
[----:B------:R-:W-:Y:S01]  /*77e0*/  HADD2.F32 R41, -RZ, R41.H0_H0 ;  /* 0x20000029ff297230 */ /* 0x000fe20000004100 */
[----:B------:R-:W-:Y:S01]  /*77f0*/  SHF.R.U32.HI R50, RZ, 0x10, R51 ;  /* 0x00000010ff327819 */ /* 0x000fe20000011633 */
[----:B--2---:R-:W-:Y:S01]  /*7800*/  IMAD.MOV.U32 R51, RZ, RZ, R53 ;  /* 0x000000ffff337224 */ /* 0x004fe200078e0035 */
[----:B------:R-:W-:Y:S01]  /*7810*/  MOV R53, R55 ;  /* 0x0000003700357202 */ /* 0x000fe20000000f00 */
[----:B------:R-:W-:Y:S01]  /*7820*/  IMAD.MOV.U32 R55, RZ, RZ, R54 ;  /* 0x000000ffff377224 */ /* 0x000fe200078e0036 */
[--C-:B------:R-:W-:Y:S01]  /*7830*/  SHF.R.U64 R42, R42, 0x10, R43.reuse ;  /* 0x000000102a2a7819 */ /* 0x100fe2000000122b */
[----:B------:R-:W-:Y:S01]  /*7840*/  HADD2.F32 R54, -RZ, R179.H1_H1 ;  /* 0x300000b3ff367230 */ /* 0x000fe20000004100 */
[----:B------:R-:W-:Y:S01]  /*7850*/  SHF.R.U32.HI R43, RZ, 0x10, R43 ;  /* 0x00000010ff2b7819 */ /* 0x000fe2000001162b */
[----:B------:R-:W-:-:S02]  /*7860*/  HADD2.F32 R94, -RZ, R51.H0_H0 ;  /* 0x20000033ff5e7230 */ /* 0x000fc40000004100 */
[----:B------:R-:W-:Y:S02]  /*7870*/  HADD2.F32 R95, -RZ, R51.H1_H1 ;  /* 0x30000033ff5f7230 */ /* 0x000fe40000004100 */
[--C-:B0-----:R-:W-:Y:S02]  /*7880*/  HADD2.F32 R51, -RZ, R45.reuse.H0_H0 ;  /* 0x2000002dff337230 */ /* 0x101fe40000004100 */
[-C--:B------:R-:W-:Y:S01]  /*7890*/  FMUL.FTZ R92, R94, R54.reuse ;  /* 0x000000365e5c7220 */ /* 0x080fe20000410000 */
[----:B------:R-:W-:Y:S02]  /*78a0*/  HADD2.F32 R48, -RZ, R48.H0_H0 ;  /* 0x20000030ff307230 */ /* 0x000fe40000004100 */
[----:B------:R-:W-:Y:S02]  /*78b0*/  HADD2.F32 R45, -RZ, R45.H1_H1 ;  /* 0x3000002dff2d7230 */ /* 0x000fe40000004100 */
[C---:B------:R-:W-:Y:S01]  /*78c0*/  FMUL.FTZ R139, R51.reuse, R54 ;  /* 0x00000036338b7220 */ /* 0x040fe20000410000 */
[----:B------:R-:W-:Y:S01]  /*78d0*/  FFMA.FTZ R92, R51, R93, -R92 ;  /* 0x0000005d335c7223 */ /* 0x000fe2000001085c */
[----:B------:R-:W-:Y:S01]  /*78e0*/  FMUL.FTZ R54, R95, R48 ;  /* 0x000000305f367220 */ /* 0x000fe20000410000 */
[----:B------:R-:W-:-:S02]  /*78f0*/  HADD2.F32 R50, -RZ, R50.H0_H0 ;  /* 0x20000032ff327230 */ /* 0x000fc40000004100 */
[----:B------:R-:W-:Y:S01]  /*7900*/  FFMA.FTZ R139, R94, R93, R139 ;  /* 0x0000005d5e8b7223 */ /* 0x000fe2000001008b */
[C---:B------:R-:W-:Y:S01]  /*7910*/  FMUL.FTZ R48, R45.reuse, R48 ;  /* 0x000000302d307220 */ /* 0x040fe20000410000 */
[-C--:B------:R-:W-:Y:S01]  /*7920*/  FFMA.FTZ R54, R45, R138.reuse, -R54 ;  /* 0x0000008a2d367223 */ /* 0x080fe20000010836 */
[--C-:B------:R-:W-:Y:S02]  /*7930*/  HADD2.F32 R93, -RZ, R53.reuse.H0_H0 ;  /* 0x20000035ff5d7230 */ /* 0x100fe40000004100 */
[----:B------:R-:W-:Y:S02]  /*7940*/  HADD2.F32 R94, -RZ, R53.H1_H1 ;  /* 0x30000035ff5e7230 */ /* 0x000fe40000004100 */
[----:B------:R-:W-:Y:S01]  /*7950*/  FFMA.FTZ R48, R95, R138, R48 ;  /* 0x0000008a5f307223 */ /* 0x000fe20000010030 */
[----:B------:R-:W-:Y:S01]  /*7960*/  HADD2.F32 R45, -RZ, R178.H0_H0 ;  /* 0x200000b2ff2d7230 */ /* 0x000fe20000004100 */
[----:B------:R-:W-:Y:S01]  /*7970*/  F2FP.F16.F32.PACK_AB R54, R54, R92 ;  /* 0x0000005c3636723e */ /* 0x000fe200000000ff */
[----:B------:R-:W-:-:S02]  /*7980*/  HADD2.F32 R53, -RZ, R47.H0_H0 ;  /* 0x2000002fff357230 */ /* 0x000fc40000004100 */
[----:B------:R-:W-:Y:S02]  /*7990*/  HADD2.F32 R95, -RZ, R43.H0_H0 ;  /* 0x2000002bff5f7230 */ /* 0x000fe40000004100 */
[-C--:B------:R-:W-:Y:S01]  /*79a0*/  FMUL.FTZ R43, R93, R45.reuse ;  /* 0x0000002d5d2b7220 */ /* 0x080fe20000410000 */
[----:B------:R-:W-:Y:S02]  /*79b0*/  HADD2.F32 R51, -RZ, R178.H1_H1 ;  /* 0x300000b2ff337230 */ /* 0x000fe40000004100 */
        /* <DEDUP_REMOVED lines=12> */
[----:B------:R-:W-:Y:S01]  /*7a80*/  HADD2.F32 R53, -RZ, R44.H0_H0 ;  /* 0x2000002cff357230 */ /* 0x000fe20000004100 */
[----:B------:R-:W-:Y:S01]  /*7a90*/  F2FP.F16.F32.PACK_AB R43, R45, R43 ;  /* 0x0000002b2d2b723e */ /* 0x000fe200000000ff */
[----:B------:R-:W-:Y:S02]  /*7aa0*/  HADD2.F32 R52, -RZ, R52.H1_H1 ;  /* 0x30000034ff347230 */ /* 0x000fe40000004100 */
[----:B------:R-:W-:Y:S02]  /*7ab0*/  HADD2.F32 R44, -RZ, R44.H1_H1 ;  /* 0x3000002cff2c7230 */ /* 0x000fe40000004100 */
[-C--:B------:R-:W-:Y:S01]  /*7ac0*/  FMUL.FTZ R95, R53, R47.reuse ;  /* 0x0000002f355f7220 */ /* 0x080fe20000410000 */
[----:B------:R-:W-:Y:S02]  /*7ad0*/  HADD2.F32 R94, -RZ, R40.H0_H0 ;  /* 0x20000028ff5e7230 */ /* 0x000fe40000004100 */
[----:B------:R-:W-:Y:S01]  /*7ae0*/  FMUL.FTZ R40, R93, R47 ;  /* 0x0000002f5d287220 */ /* 0x000fe20000410000 */
[----:B------:R-:W-:-:S02]  /*7af0*/  HADD2.F32 R51, -RZ, R177.H1_H1 ;  /* 0x300000b1ff337230 */ /* 0x000fc40000004100 */
[-C--:B------:R-:W-:Y:S01]  /*7b00*/  FMUL.FTZ R47, R52, R41.reuse ;  /* 0x00000029342f7220 */ /* 0x080fe20000410000 */
[----:B------:R-:W-:Y:S01]  /*7b10*/  FMUL.FTZ R41, R44, R41 ;  /* 0x000000292c297220 */ /* 0x000fe20000410000 */
[----:B------:R-:W-:Y:S01]  /*7b20*/  F2FP.F16.F32.PACK_AB R50, R50, R138 ;  /* 0x0000008a3232723e */ /* 0x000fe200000000ff */
[----:B------:R-:W-:Y:S02]  /*7b30*/  IMAD.MOV.U32 R45, RZ, RZ, R54 ;  /* 0x000000ffff2d7224 */ /* 0x000fe400078e0036 */
[-C--:B------:R-:W-:Y:S01]  /*7b40*/  FFMA.FTZ R40, R53, R51.reuse, -R40 ;  /* 0x0000003335287223 */ /* 0x080fe20000010828 */
[----:B------:R-:W-:Y:S01]  /*7b50*/  FFMA.FTZ R95, R93, R51, R95 ;  /* 0x000000335d5f7223 */ /* 0x000fe2000001005f */
[-C--:B------:R-:W-:Y:S01]  /*7b60*/  FFMA.FTZ R52, R52, R94.reuse, R41 ;  /* 0x0000005e34347223 */ /* 0x080fe20000010029 */
[----:B------:R-:W-:Y:S02]  /*7b70*/  HADD2.F32 R41, -RZ, R176.H0_H0 ;  /* 0x200000b0ff297230 */ /* 0x000fe40000004100 */
[----:B------:R-:W-:Y:S01]  /*7b80*/  FFMA.FTZ R47, R44, R94, -R47 ;  /* 0x0000005e2c2f7223 */ /* 0x000fe2000001082f */
[----:B------:R-:W-:-:S02]  /*7b90*/  HADD2.F32 R53, -RZ, R55.H0_H0 ;  /* 0x20000037ff357230 */ /* 0x000fc40000004100 */
[--C-:B------:R-:W-:Y:S01]  /*7ba0*/  HADD2.F32 R51, -RZ, R46.reuse.H0_H0 ;  /* 0x2000002eff337230 */ /* 0x100fe20000004100 */
[----:B------:R-:W-:Y:S01]  /*7bb0*/  F2FP.F16.F32.PACK_AB R52, R52, R95 ;  /* 0x0000005f3434723e */ /* 0x000fe200000000ff */
[----:B------:R-:W-:Y:S01]  /*7bc0*/  HADD2.F32 R55, -RZ, R55.H1_H1 ;  /* 0x30000037ff377230 */ /* 0x000fe20000004100 */
[----:B------:R-:W-:Y:S01]  /*7bd0*/  F2FP.F16.F32.PACK_AB R40, R47, R40 ;  /* 0x000000282f28723e */ /* 0x000fe200000000ff */
[----:B------:R-:W-:Y:S02]  /*7be0*/  HADD2.F32 R46, -RZ, R46.H1_H1 ;  /* 0x3000002eff2e7230 */ /* 0x000fe40000004100 */
[-C--:B------:R-:W-:Y:S01]  /*7bf0*/  FMUL.FTZ R94, R51, R41.reuse ;  /* 0x00000029335e7220 */ /* 0x080fe20000410000 */
[----:B------:R-:W-:Y:S02]  /*7c00*/  HADD2.F32 R93, -RZ, R42.H0_H0 ;  /* 0x2000002aff5d7230 */ /* 0x000fe40000004100 */
[----:B------:R-:W-:Y:S01]  /*7c10*/  FMUL.FTZ R42, R53, R41 ;  /* 0x00000029352a7220 */ /* 0x000fe20000410000 */
[----:B------:R-:W-:-:S02]  /*7c20*/  HADD2.F32 R44, -RZ, R176.H1_H1 ;  /* 0x300000b0ff2c7230 */ /* 0x000fc40000004100 */
[-C--:B------:R-:W-:Y:S01]  /*7c30*/  FMUL.FTZ R41, R55, R49.reuse ;  /* 0x0000003137297220 */ /* 0x080fe20000410000 */
[C---:B------:R-:W-:Y:S01]  /*7c40*/  FMUL.FTZ R49, R46.reuse, R49 ;  /* 0x000000312e317220 */ /* 0x040fe20000410000 */
[----:B------:R-:W-:Y:S02]  /*7c50*/  IMAD.MOV.U32 R47, RZ, RZ, R43 ;  /* 0x000000ffff2f7224 */ /* 0x000fe400078e002b */
[-C--:B------:R-:W-:Y:S01]  /*7c60*/  FFMA.FTZ R94, R53, R44.reuse, R94 ;  /* 0x0000002c355e7223 */ /* 0x080fe2000001005e */
[-C--:B------:R-:W-:Y:S01]  /*7c70*/  FFMA.FTZ R49, R55, R93.reuse, R49 ;  /* 0x0000005d37317223 */ /* 0x080fe20000010031 */
        /* <DEDUP_REMOVED lines=8> */
[----:B------:R-:W-:-:S07]  /*7d00*/  MOV R46, R41 ;  /* 0x00000029002e7202 */ /* 0x000fce0000000f00 */
.L_x_2942:
[----:B------:R-:W-:Y:S05]  /*7d10*/  BSYNC B2 ;  /* 0x0000000000027941 */ /* 0x000fea0003800000 */
.L_x_2941:
[----:B------:R-:W-:Y:S02]  /*7d20*/  ULDC.64 UR4, c[0x0][0x208] ;  /* 0x0000820000047ab9 */ /* 0x000fe40000000a00 */
[----:B0-----:R3:W-:Y:S04]  /*7d30*/  STG.E.128 desc[UR4][R88.64], R44 ;  /* 0x0000002c58007986 */ /* 0x0017e8000c101d04 */
[----:B--2---:R3:W-:Y:S02]  /*7d40*/  @!P5 STG.E.128 desc[UR4][R90.64], R52 ;  /* 0x000000345a00d986 */ /* 0x0047e4000c101d04 */
.L_x_2936:
[----:B------:R-:W-:Y:S05]  /*7d50*/  BSYNC B1 ;  /* 0x0000000000017941 */ /* 0x000fea0003800000 */
.L_x_2935:
[----:B------:R-:W-:Y:S04]  /*7d60*/  BSSY B1, `(.L_x_2943) ;  /* 0x00000fb000017945 */ /* 0x000fe80003800000 */
[----:B------:R-:W-:Y:S05]  /*7d70*/  @P3 BRA `(.L_x_2944) ;  /* 0x0000000c00e43947 */ /* 0x000fea0003800000 */
[----:B------:R-:W-:Y:S01]  /*7d80*/  ISETP.NE.AND P3, PT, R26, RZ, PT ;  /* 0x000000ff1a00720c */ /* 0x000fe20003f65270 */
[----:B------:R-:W-:Y:S01]  /*7d90*/  VIADD R41, R212, 0x20 ;  /* 0x00000020d4297836 */ /* 0x000fe20000000000 */
[----:B------:R-:W-:Y:S01]  /*7da0*/  BSSY B2, `(.L_x_2945) ;  /* 0x000007d000027945 */ /* 0x000fe20003800000 */
[-C--:B--2---:R-:W-:Y:S02]  /*7db0*/  IMAD R40, R148, R124.reuse, RZ ;  /* 0x0000007c94287224 */ /* 0x084fe400078e02ff */
[----:B------:R-:W-:-:S04]  /*7dc0*/  IMAD.WIDE.U32 R48, R41, R124, R126 ;  /* 0x0000007c29307225 */ /* 0x000fc800078e007e */
[----:B------:R-:W-:-:S05]  /*7dd0*/  IMAD R41, R41, R125, R40 ;  /* 0x0000007d29297224 */ /* 0x000fca00078e0228 */
[----:B---3--:R-:W-:Y:S01]  /*7de0*/  IADD3 R54, R49, R41, RZ ;  /* 0x0000002931367210 */ /* 0x008fe20007ffe0ff */
        /* <DEDUP_REMOVED lines=8> */
[----:B------:R-:W-:-:S05]  /*7e70*/  LEA.HI.SX32 R44, R41, R14, 0x1c ;  /* 0x0000000e292c7211 */ /* 0x000fca00078fe2ff */
[----:B------:R-:W-:-:S05]  /*7e80*/  IMAD.SHL.U32 R45, R44, 0x8, RZ ;  /* 0x000000082c2d7824 */ /* 0x000fca00078e00ff */
[----:B------:R-:W-:-:S13]  /*7e90*/  ISETP.GE.AND P3, PT, R45, R145, PT ;  /* 0x000000912d00720c */ /* 0x000fda0003f66270 */
[--C-:B------:R-:W-:Y:S02]  /*7ea0*/  @!P3 SHF.R.S32.HI R47, RZ, 0x1f, R45.reuse ;  /* 0x0000001fff2fb819 */ /* 0x100fe4000001142d */
[----:B------:R-:W-:-:S04]  /*7eb0*/  @!P3 IADD3 R41, P5, P6, R96, R48, R45 ;  /* 0x000000306029b210 */ /* 0x000fc80007ebe02d */
[----:B------:R-:W-:Y:S02]  /*7ec0*/  @!P3 IADD3.X R40, R36, R54, R47, P5, P6 ;  /* 0x000000362428b210 */ /* 0x000fe40002fec42f */
[----:B------:R-:W-:Y:S02]  /*7ed0*/  SHF.R.S32.HI R47, RZ, 0x1f, R44 ;  /* 0x0000001fff2f7819 */ /* 0x000fe4000001142c */
[----:B------:R-:W-:Y:S02]  /*7ee0*/  LEA R50, P5, R42, R118, 0x1 ;  /* 0x000000762a327211 */ /* 0x000fe400078a08ff */
[----:B------:R-:W-:Y:S02]  /*7ef0*/  LEA.HI R47, R47, R44, RZ, 0x3 ;  /* 0x0000002c2f2f7211 */ /* 0x000fe400078f18ff */
[----:B------:R-:W-:Y:S02]  /*7f00*/  LOP3.LUT R44, R223, 0x38, R45, 0xf8, !PT ;  /* 0x00000038df2c7812 */ /* 0x000fe400078ef82d */
[----:B------:R-:W-:-:S02]  /*7f10*/  SHF.R.S32.HI R47, RZ, 0x3, R47 ;  /* 0x00000003ff2f7819 */ /* 0x000fc4000001142f */
[----:B------:R-:W-:Y:S02]  /*7f20*/  LOP3.LUT R44, R44, R46, RZ, 0x3c, !PT ;  /* 0x0000002e2c2c7212 */ /* 0x000fe400078e3cff */
[----:B------:R-:W-:Y:S01]  /*7f30*/  LEA.HI.X R51, R42, R119, R43, 0x1, P5 ;  /* 0x000000772a337211 */ /* 0x000fe200028f0c2b */
[----:B------:R-:W-:Y:S01]  /*7f40*/  IMAD R45, R47, 0x1400, R226 ;  /* 0x000014002f2d7824 */ /* 0x000fe200078e02e2 */
[----:B------:R-:W-:-:S03]  /*7f50*/  @!P3 LEA R52, P5, R41, R118, 0x1 ;  /* 0x000000762934b211 */ /* 0x000fc600078a08ff */
[----:B------:R-:W-:Y:S01]  /*7f60*/  IMAD.IADD R44, R45, 0x1, R44 ;  /* 0x000000012d2c7824 */ /* 0x000fe200078e022c */
[----:B------:R-:W-:Y:S01]  /*7f70*/  @!P3 LEA.HI.X R53, R41, R119, R40, 0x1, P5 ;  /* 0x000000772935b211 */ /* 0x000fe200028f0c28 */
[C---:B------:R-:W-:Y:S01]  /*7f80*/  IMAD R45, R19.reuse, 0x5000, R135 ;  /* 0x00005000132d7824 */ /* 0x040fe200078e0287 */
[----:B------:R-:W-:Y:S01]  /*7f90*/  ISETP.GE.AND P5, PT, R16, R116, PT ;  /* 0x000000741000720c */ /* 0x000fe20003fa6270 */
[----:B------:R-:W-:Y:S02]  /*7fa0*/  IMAD R47, R19, 0x5000, R44 ;  /* 0x00005000132f7824 */ /* 0x000fe400078e022c */
[--C-:B------:R-:W-:Y:S02]  /*7fb0*/  IMAD R42, R45, 0x2, R18.reuse ;  /* 0x000000022d2a7824 */ /* 0x100fe400078e0212 */
[----:B------:R-:W-:-:S04]  /*7fc0*/  IMAD R47, R47, 0x2, R18 ;  /* 0x000000022f2f7824 */ /* 0x000fc800078e0212 */
[----:B------:R-:W2:Y:S04]  /*7fd0*/  LDS.128 R40, [R42+0x24400] ;  /* 0x024400002a287984 */ /* 0x000ea80000000c00 */
[----:B------:R-:W3:Y:S01]  /*7fe0*/  LDS.128 R44, [R47+0x24400] ;  /* 0x024400002f2c7984 */ /* 0x000ee20000000c00 */
        /* <DEDUP_REMOVED lines=19> */
[----:B------:R-:W-:Y:S01]  /*8120*/  FFMA.FTZ R92, R89, R71, R92 ;  /* 0x00000047595c7223 */ /* 0x000fe2000001005c */
[----:B------:R-:W-:Y:S01]  /*8130*/  SHF.R.U32.HI R63, RZ, 0x10, R63 ;  /* 0x00000010ff3f7819 */ /* 0x000fe2000001163f */
[----:B------:R-:W-:Y:S01]  /*8140*/  FMUL.FTZ R88, R90, R68 ;  /* 0x000000445a587220 */ /* 0x000fe20000410000 */
[----:B------:R-:W-:-:S02]  /*8150*/  HADD2.F32 R45, -RZ, R47.H0_H0 ;  /* 0x2000002fff2d7230 */ /* 0x000fc40000004100 */
[C---:B------:R-:W-:Y:S01]  /*8160*/  FMUL.FTZ R68, R41.reuse, R68 ;  /* 0x0000004429447220 */ /* 0x040fe20000410000 */
[----:B------:R-:W-:Y:S02]  /*8170*/  HADD2.F32 R71, -RZ, R47.H1_H1 ;  /* 0x3000002fff477230 */ /* 0x000fe40000004100 */
[-C--:B------:R-:W-:Y:S01]  /*8180*/  FFMA.FTZ R88, R41, R91.reuse, -R88 ;  /* 0x0000005b29587223 */ /* 0x080fe20000010858 */
[----:B------:R-:W-:Y:S02]  /*8190*/  HADD2.F32 R174, -RZ, R174.H1_H1 ;  /* 0x300000aeffae7230 */ /* 0x000fe40000004100 */
[----:B------:R-:W-:Y:S01]  /*81a0*/  FFMA.FTZ R68, R90, R91, R68 ;  /* 0x0000005b5a447223 */ /* 0x000fe20000010044 */
[--C-:B------:R-:W-:Y:S02]  /*81b0*/  HADD2.F32 R47, -RZ, R43.reuse.H0_H0 ;  /* 0x2000002bff2f7230 */ /* 0x100fe40000004100 */
[----:B------:R-:W-:Y:S02]  /*81c0*/  HADD2.F32 R70, -RZ, R70.H0_H0 ;  /* 0x20000046ff467230 */ /* 0x000fe40000004100 */
[----:B------:R-:W-:-:S02]  /*81d0*/  HADD2.F32 R43, -RZ, R43.H1_H1 ;  /* 0x3000002bff2b7230 */ /* 0x000fc40000004100 */
[----:B------:R-:W-:Y:S02]  /*81e0*/  HADD2.F32 R41, -RZ, R172.H1_H1 ;  /* 0x300000acff297230 */ /* 0x000fe40000004100 */
[----:B------:R-:W-:Y:S01]  /*81f0*/  FMUL.FTZ R90, R71, R70 ;  /* 0x00000046475a7220 */ /* 0x000fe20000410000 */
[----:B------:R-:W-:Y:S02]  /*8200*/  HADD2.F32 R89, -RZ, R63.H0_H0 ;  /* 0x2000003fff597230 */ /* 0x000fe40000004100 */
[----:B------:R-:W-:Y:S01]  /*8210*/  FMUL.FTZ R63, R45, R174 ;  /* 0x000000ae2d3f7220 */ /* 0x000fe20000410000 */
[----:B------:R-:W-:Y:S01]  /*8220*/  FMUL.FTZ R70, R43, R70 ;  /* 0x000000462b467220 */ /* 0x000fe20000410000 */
[C---:B------:R-:W-:Y:S01]  /*8230*/  FMUL.FTZ R174, R47.reuse, R174 ;  /* 0x000000ae2fae7220 */ /* 0x040fe20000410000 */
[----:B------:R-:W-:Y:S02]  /*8240*/  HADD2.F32 R60, -RZ, R60.H0_H0 ;  /* 0x2000003cff3c7230 */ /* 0x000fe40000004100 */
[----:B------:R-:W-:Y:S01]  /*8250*/  FFMA.FTZ R63, R47, R41, -R63 ;  /* 0x000000292f3f7223 */ /* 0x000fe2000001083f */
[-C--:B------:R-:W-:Y:S01]  /*8260*/  FFMA.FTZ R90, R43, R89.reuse, -R90 ;  /* 0x000000592b5a7223 */ /* 0x080fe2000001085a */
[----:B------:R-:W-:Y:S01]  /*8270*/  FFMA.FTZ R71, R71, R89, R70 ;  /* 0x0000005947477223 */ /* 0x000fe20000010046 */
[----:B------:R-:W-:-:S02]  /*8280*/  HADD2.F32 R47, -RZ, R44.H1_H1 ;  /* 0x3000002cff2f7230 */ /* 0x000fc40000004100 */
[----:B------:R-:W-:Y:S01]  /*8290*/  FFMA.FTZ R174, R45, R41, R174 ;  /* 0x000000292dae7223 */ /* 0x000fe200000100ae */
[----:B------:R-:W-:Y:S01]  /*82a0*/  HADD2.F32 R89, -RZ, R40.H1_H1 ;  /* 0x30000028ff597230 */ /* 0x000fe20000004100 */
[----:B------:R-:W-:Y:S01]  /*82b0*/  F2FP.F16.F32.PACK_AB R63, R90, R63 ;  /* 0x0000003f5a3f723e */ /* 0x000fe200000000ff */
[----:B------:R-:W-:Y:S02]  /*82c0*/  HADD2.F32 R45, -RZ, R44.H0_H0 ;  /* 0x2000002cff2d7230 */ /* 0x000fe40000004100 */
[-C--:B------:R-:W-:Y:S01]  /*82d0*/  FMUL.FTZ R70, R47, R60.reuse ;  /* 0x0000003c2f467220 */ /* 0x080fe20000410000 */
[----:B------:R-:W-:Y:S02]  /*82e0*/  HADD2.F32 R44, -RZ, R55.H0_H0 ;  /* 0x20000037ff2c7230 */ /* 0x000fe40000004100 */
[----:B------:R-:W-:Y:S01]  /*82f0*/  FMUL.FTZ R60, R89, R60 ;  /* 0x0000003c593c7220 */ /* 0x000fe20000410000 */
[----:B------:R-:W-:Y:S01]  /*8300*/  HADD2.F32 R41, -RZ, R173.H0_H0 ;  /* 0x200000adff297230 */ /* 0x000fe20000004100 */
[----:B------:R-:W-:Y:S01]  /*8310*/  F2FP.F16.F32.PACK_AB R71, R71, R174 ;  /* 0x000000ae4747723e */ /* 0x000fe200000000ff */
[----:B------:R-:W-:-:S02]  /*8320*/  HADD2.F32 R43, -RZ, R40.H0_H0 ;  /* 0x20000028ff2b7230 */ /* 0x000fc40000004100 */
[-C--:B------:R-:W-:Y:S01]  /*8330*/  FFMA.FTZ R89, R89, R44.reuse, -R70 ;  /* 0x0000002c59597223 */ /* 0x080fe20000010846 */
[----:B------:R-:W-:Y:S01]  /*8340*/  FFMA.FTZ R47, R47, R44, R60 ;  /* 0x0000002c2f2f7223 */ /* 0x000fe2000001003c */
[----:B------:R-:W-:Y:S02]  /*8350*/  HADD2.F32 R172, -RZ, R172.H0_H0 ;  /* 0x200000acffac7230 */ /* 0x000fe40000004100 */
[-C--:B------:R-:W-:Y:S01]  /*8360*/  FMUL.FTZ R40, R45, R41.reuse ;  /* 0x000000292d287220 */ /* 0x080fe20000410000 */
[----:B------:R-:W-:Y:S02]  /*8370*/  HADD2.F32 R44, -RZ, R46.H0_H0 ;  /* 0x2000002eff2c7230 */ /* 0x000fe40000004100 */
[C---:B------:R-:W-:Y:S01]  /*8380*/  FMUL.FTZ R94, R43.reuse, R41 ;  /* 0x000000292b5e7220 */ /* 0x040fe20000410000 */
[----:B------:R-:W-:Y:S02]  /*8390*/  HADD2.F32 R175, -RZ, R175.H1_H1 ;  /* 0x300000afffaf7230 */ /* 0x000fe40000004100 */
[----:B------:R-:W-:Y:S01]  /*83a0*/  FFMA.FTZ R40, R43, R172, -R40 ;  /* 0x000000ac2b287223 */ /* 0x000fe20000010828 */
        /* <DEDUP_REMOVED lines=23> */
[----:B------:R-:W-:-:S07]  /*8520*/  MOV R44, R94 ;  /* 0x0000005e002c7202 */ /* 0x000fce0000000f00 */
.L_x_2948:
[----:B------:R-:W-:Y:S05]  /*8530*/  BSYNC B3 ;  /* 0x0000000000037941 */ /* 0x000fea0003800000 */
.L_x_2947:
[----:B------:R-:W-:Y:S02]  /*8540*/  ULDC.64 UR4, c[0x0][0x208] ;  /* 0x0000820000047ab9 */ /* 0x000fe40000000a00 */
[----:B--2---:R2:W-:Y:S04]  /*8550*/  STG.E.128 desc[UR4][R50.64], R40 ;  /* 0x0000002832007986 */ /* 0x0045e8000c101d04 */
[----:B---3--:R2:W-:Y:S02]  /*8560*/  @!P3 STG.E.128 desc[UR4][R52.64], R44 ;  /* 0x0000002c3400b986 */ /* 0x0085e4000c101d04 */
.L_x_2946:
[----:B------:R-:W-:Y:S05]  /*8570*/  BSYNC B2 ;  /* 0x0000000000027941 */ /* 0x000fea0003800000 */
.L_x_2945:
        /* <DEDUP_REMOVED lines=21> */
[----:B------:R-:W-:-:S03]  /*86d0*/  LEA R48, P5, R44, R118, 0x1 ;  /* 0x000000762c307211 */ /* 0x000fc600078a08ff */
[----:B------:R-:W-:Y:S01]  /*86e0*/  IMAD.IADD R40, R41, 0x1, R40 ;  /* 0x0000000129287824 */ /* 0x000fe200078e0228 */
[----:B------:R-:W-:Y:S01]  /*86f0*/  LEA.HI.X R49, R44, R119, R45, 0x1, P5 ;  /* 0x000000772c317211 */ /* 0x000fe200028f0c2d */
[C---:B------:R-:W-:Y:S01]  /*8700*/  IMAD R41, R19.reuse, 0x5000, R134 ;  /* 0x0000500013297824 */ /* 0x040fe200078e0286 */
[----:B------:R-:W-:Y:S01]  /*8710*/  @!P3 LEA R50, P5, R42, R118, 0x1 ;  /* 0x000000762a32b211 */ /* 0x000fe200078a08ff */
[----:B------:R-:W-:-:S03]  /*8720*/  IMAD R43, R19, 0x5000, R40 ;  /* 0x00005000132b7824 */ /* 0x000fc600078e0228 */
[----:B------:R-:W-:Y:S01]  /*8730*/  LEA R41, R41, R18, 0x1 ;  /* 0x0000001229297211 */ /* 0x000fe200078e08ff */
[----:B------:R-:W-:Y:S01]  /*8740*/  IMAD R44, R43, 0x2, R18 ;  /* 0x000000022b2c7824 */ /* 0x000fe200078e0212 */
[----:B------:R-:W-:Y:S02]  /*8750*/  @!P3 LEA.HI.X R51, R42, R119, R54, 0x1, P5 ;  /* 0x000000772a33b211 */ /* 0x000fe400028f0c36 */
[----:B------:R-:W-:Y:S02]  /*8760*/  ISETP.GE.AND P5, PT, R213, R116, PT ;  /* 0x00000074d500720c */ /* 0x000fe40003fa6270 */
[----:B------:R-:W2:Y:S04]  /*8770*/  LDS.128 R40, [R41+0x24400] ;  /* 0x0244000029287984 */ /* 0x000ea80000000c00 */
[----:B------:R-:W3:Y:S07]  /*8780*/  LDS.128 R44, [R44+0x24400] ;  /* 0x024400002c2c7984 */ /* 0x000eee0000000c00 */
[----:B------:R-:W-:Y:S05]  /*8790*/  @P5 BRA `(.L_x_2950) ;  /* 0x00000004004c5947 */ /* 0x000fea0003800000 */
[--C-:B------:R-:W-:Y:S01]  /*87a0*/  SHF.R.U64 R52, R56, 0x10, R57.reuse ;  /* 0x0000001038347819 */ /* 0x100fe20000001239 */
[----:B------:R-:W-:Y:S01]  /*87b0*/  HADD2.F32 R62, -RZ, R168.H0_H0 ;  /* 0x200000a8ff3e7230 */ /* 0x000fe20000004100 */
[----:B------:R-:W-:Y:S01]  /*87c0*/  SHF.R.U32.HI R56, RZ, 0x10, R57 ;  /* 0x00000010ff387819 */ /* 0x000fe20000011639 */
[----:B---3--:R-:W-:Y:S01]  /*87d0*/  IMAD.MOV.U32 R57, RZ, RZ, R45 ;  /* 0x000000ffff397224 */ /* 0x008fe200078e002d */
[----:B------:R-:W-:Y:S01]  /*87e0*/  SHF.R.U32.HI R63, RZ, 0x10, R65 ;  /* 0x00000010ff3f7819 */ /* 0x000fe20000011641 */
[----:B--2---:R-:W-:Y:S01]  /*87f0*/  IMAD.MOV.U32 R45, RZ, RZ, R43 ;  /* 0x000000ffff2d7224 */ /* 0x004fe200078e002b */
[----:B------:R-:W-:Y:S01]  /*8800*/  SHF.R.U64 R54, R58, 0x10, R59 ;  /* 0x000000103a367819 */ /* 0x000fe2000000123b */
[----:B------:R-:W-:Y:S01]  /*8810*/  HADD2.F32 R43, -RZ, R41.H0_H0 ;  /* 0x20000029ff2b7230 */ /* 0x000fe20000004100 */
[----:B------:R-:W-:Y:S01]  /*8820*/  SHF.R.U64 R53, R64, 0x10, R65 ;  /* 0x0000001040357819 */ /* 0x000fe20000001241 */
[----:B------:R-:W-:Y:S01]  /*8830*/  HADD2.F32 R64, -RZ, R171.H1_H1 ;  /* 0x300000abff407230 */ /* 0x000fe20000004100 */
[----:B------:R-:W-:Y:S01]  /*8840*/  SHF.R.U32.HI R58, RZ, 0x10, R59 ;  /* 0x00000010ff3a7819 */ /* 0x000fe2000001163b */
[--C-:B------:R-:W-:Y:S01]  /*8850*/  HADD2.F32 R59, -RZ, R57.reuse.H0_H0 ;  /* 0x20000039ff3b7230 */ /* 0x100fe20000004100 */
[--C-:B------:R-:W-:Y:S01]  /*8860*/  SHF.R.U64 R55, R66, 0x10, R67.reuse ;  /* 0x0000001042377819 */ /* 0x100fe20000001243 */
[----:B------:R-:W-:Y:S01]  /*8870*/  HADD2.F32 R60, -RZ, R57.H1_H1 ;  /* 0x30000039ff3c7230 */ /* 0x000fe20000004100 */
[----:B------:R-:W-:Y:S01]  /*8880*/  SHF.R.U32.HI R66, RZ, 0x10, R67 ;  /* 0x00000010ff427819 */ /* 0x000fe20000011643 */
[----:B------:R-:W-:-:S02]  /*8890*/  HADD2.F32 R63, -RZ, R63.H0_H0 ;  /* 0x2000003fff3f7230 */ /* 0x000fc40000004100 */
[----:B------:R-:W-:Y:S02]  /*88a0*/  HADD2.F32 R61, -RZ, R56.H0_H0 ;  /* 0x20000038ff3d7230 */ /* 0x000fe40000004100 */
[-C--:B------:R-:W-:Y:S01]  /*88b0*/  FMUL.FTZ R56, R59, R64.reuse ;  /* 0x000000403b387220 */ /* 0x080fe20000410000 */
[----:B------:R-:W-:Y:S02]  /*88c0*/  HADD2.F32 R57, -RZ, R41.H1_H1 ;  /* 0x30000029ff397230 */ /* 0x000fe40000004100 */
[C---:B------:R-:W-:Y:S01]  /*88d0*/  FMUL.FTZ R64, R43.reuse, R64 ;  /* 0x000000402b407220 */ /* 0x040fe20000410000 */
[-C--:B------:R-:W-:Y:S01]  /*88e0*/  FMUL.FTZ R68, R60, R63.reuse ;  /* 0x0000003f3c447220 */ /* 0x080fe20000410000 */
[-C--:B------:R-:W-:Y:S01]  /*88f0*/  FFMA.FTZ R41, R43, R62.reuse, -R56 ;  /* 0x0000003e2b297223 */ /* 0x080fe20000010838 */
[----:B------:R-:W-:Y:S02]  /*8900*/  HADD2.F32 R66, -RZ, R66.H0_H0 ;  /* 0x20000042ff427230 */ /* 0x000fe40000004100 */
[----:B------:R-:W-:Y:S01]  /*8910*/  FMUL.FTZ R63, R57, R63 ;  /* 0x0000003f393f7220 */ /* 0x000fe20000410000 */
[----:B------:R-:W-:Y:S01]  /*8920*/  FFMA.FTZ R43, R59, R62, R64 ;  /* 0x0000003e3b2b7223 */ /* 0x000fe20000010040 */
[----:B------:R-:W-:Y:S01]  /*8930*/  FFMA.FTZ R56, R57, R61, -R68 ;  /* 0x0000003d39387223 */ /* 0x000fe20000010844 */
[----:B------:R-:W-:-:S02]  /*8940*/  HADD2.F32 R68, -RZ, R170.H1_H1 ;  /* 0x300000aaff447230 */ /* 0x000fc40000004100 */
[----:B------:R-:W-:Y:S01]  /*8950*/  FFMA.FTZ R60, R60, R61, R63 ;  /* 0x0000003d3c3c7223 */ /* 0x000fe2000001003f */
[--C-:B------:R-:W-:Y:S02]  /*8960*/  HADD2.F32 R59, -RZ, R47.reuse.H0_H0 ;  /* 0x2000002fff3b7230 */ /* 0x100fe40000004100 */
[----:B------:R-:W-:Y:S01]  /*8970*/  HADD2.F32 R62, -RZ, R47.H1_H1 ;  /* 0x3000002fff3e7230 */ /* 0x000fe20000004100 */
[----:B------:R-:W-:Y:S01]  /*8980*/  F2FP.F16.F32.PACK_AB R41, R56, R41 ;  /* 0x000000293829723e */ /* 0x000fe200000000ff */
[--C-:B------:R-:W-:Y:S02]  /*8990*/  HADD2.F32 R47, -RZ, R45.reuse.H0_H0 ;  /* 0x2000002dff2f7230 */ /* 0x100fe40000004100 */
[----:B------:R-:W-:Y:S02]  /*89a0*/  HADD2.F32 R57, -RZ, R45.H1_H1 ;  /* 0x3000002dff397230 */ /* 0x000fe40000004100 */
[----:B------:R-:W-:Y:S01]  /*89b0*/  FMUL.FTZ R70, R62, R66 ;  /* 0x000000423e467220 */ /* 0x000fe20000410000 */
[----:B------:R-:W-:-:S02]  /*89c0*/  HADD2.F32 R64, -RZ, R169.H0_H0 ;  /* 0x200000a9ff407230 */ /* 0x000fc40000004100 */
[----:B------:R-:W-:Y:S02]  /*89d0*/  HADD2.F32 R61, -RZ, R58.H0_H0 ;  /* 0x2000003aff3d7230 */ /* 0x000fe40000004100 */
[-C--:B------:R-:W-:Y:S01]  /*89e0*/  FMUL.FTZ R58, R59, R68.reuse ;  /* 0x000000443b3a7220 */ /* 0x080fe20000410000 */
[----:B------:R-:W-:Y:S01]  /*89f0*/  FMUL.FTZ R68, R47, R68 ;  /* 0x000000442f447220 */ /* 0x000fe20000410000 */
[----:B------:R-:W-:Y:S01]  /*8a00*/  FMUL.FTZ R63, R57, R66 ;  /* 0x00000042393f7220 */ /* 0x000fe20000410000 */
[----:B------:R-:W-:Y:S02]  /*8a10*/  HADD2.F32 R66, -RZ, R53.H0_H0 ;  /* 0x20000035ff427230 */ /* 0x000fe40000004100 */
[-C--:B------:R-:W-:Y:S01]  /*8a20*/  FFMA.FTZ R45, R47, R64.reuse, -R58 ;  /* 0x000000402f2d7223 */ /* 0x080fe2000001083a */
[----:B------:R-:W-:Y:S01]  /*8a30*/  FFMA.FTZ R47, R59, R64, R68 ;  /* 0x000000403b2f7223 */ /* 0x000fe20000010044 */
[-C--:B------:R-:W-:Y:S01]  /*8a40*/  FFMA.FTZ R58, R57, R61.reuse, -R70 ;  /* 0x0000003d393a7223 */ /* 0x080fe20000010846 */
[----:B------:R-:W-:Y:S01]  /*8a50*/  FFMA.FTZ R62, R62, R61, R63 ;  /* 0x0000003d3e3e7223 */ /* 0x000fe2000001003f */
[----:B------:R-:W-:-:S02]  /*8a60*/  HADD2.F32 R64, -RZ, R171.H0_H0 ;  /* 0x200000abff407230 */ /* 0x000fc40000004100 */
[----:B------:R-:W-:Y:S01]  /*8a70*/  HADD2.F32 R59, -RZ, R44.H0_H0 ;  /* 0x2000002cff3b7230 */ /* 0x000fe20000004100 */
[----:B------:R-:W-:Y:S01]  /*8a80*/  F2FP.F16.F32.PACK_AB R58, R58, R45 ;  /* 0x0000002d3a3a723e */ /* 0x000fe200000000ff */
[----:B------:R-:W-:Y:S01]  /*8a90*/  HADD2.F32 R53, -RZ, R40.H0_H0 ;  /* 0x20000028ff357230 */ /* 0x000fe20000004100 */
[----:B------:R-:W-:Y:S01]  /*8aa0*/  F2FP.F16.F32.PACK_AB R45, R60, R43 ;  /* 0x0000002b3c2d723e */ /* 0x000fe200000000ff */
[----:B------:R-:W-:Y:S01]  /*8ab0*/  HADD2.F32 R61, -RZ, R44.H1_H1 ;  /* 0x3000002cff3d7230 */ /* 0x000fe20000004100 */
[----:B------:R-:W-:Y:S01]  /*8ac0*/  F2FP.F16.F32.PACK_AB R47, R62, R47 ;  /* 0x0000002f3e2f723e */ /* 0x000fe200000000ff */
[----:B------:R-:W-:Y:S02]  /*8ad0*/  HADD2.F32 R57, -RZ, R40.H1_H1 ;  /* 0x30000028ff397230 */ /* 0x000fe40000004100 */
[-C--:B------:R-:W-:Y:S01]  /*8ae0*/  FMUL.FTZ R40, R59, R64.reuse ;  /* 0x000000403b287220 */ /* 0x080fe20000410000 */
[----:B------:R-:W-:Y:S02]  /*8af0*/  HADD2.F32 R168, -RZ, R168.H1_H1 ;  /* 0x300000a8ffa87230 */ /* 0x000fe40000004100 */
[----:B------:R-:W-:Y:S01]  /*8b00*/  FMUL.FTZ R44, R53, R64 ;  /* 0x00000040352c7220 */ /* 0x000fe20000410000 */
[----:B------:R-:W-:-:S02]  /*8b10*/  HADD2.F32 R52, -RZ, R52.H0_H0 ;  /* 0x20000034ff347230 */ /* 0x000fc40000004100 */
[-C--:B------:R-:W-:Y:S01]  /*8b20*/  FMUL.FTZ R64, R61, R66.reuse ;  /* 0x000000423d407220 */ /* 0x080fe20000410000 */
[----:B------:R-:W-:Y:S01]  /*8b30*/  FMUL.FTZ R66, R57, R66 ;  /* 0x0000004239427220 */ /* 0x000fe20000410000 */
[-C--:B------:R-:W-:Y:S01]  /*8b40*/  FFMA.FTZ R40, R53, R168.reuse, -R40 ;  /* 0x000000a835287223 */ /* 0x080fe20000010828 */
[----:B------:R-:W-:Y:S01]  /*8b50*/  FFMA.FTZ R44, R59, R168, R44 ;  /* 0x000000a83b2c7223 */ /* 0x000fe2000001002c */
[-C--:B------:R-:W-:Y:S01]  /*8b60*/  FFMA.FTZ R59, R57, R52.reuse, -R64 ;  /* 0x00000034393b7223 */ /* 0x080fe20000010840 */
[----:B------:R-:W-:Y:S01]  /*8b70*/  FFMA.FTZ R61, R61, R52, R66 ;  /* 0x000000343d3d7223 */ /* 0x000fe20000010042 */
[----:B------:R-:W-:Y:S02]  /*8b80*/  HADD2.F32 R53, -RZ, R46.H0_H0 ;  /* 0x2000002eff357230 */ /* 0x000fe40000004100 */
[----:B------:R-:W-:Y:S01]  /*8b90*/  HADD2.F32 R170, -RZ, R170.H0_H0 ;  /* 0x200000aaffaa7230 */ /* 0x000fe20000004100 */
[----:B------:R-:W-:Y:S01]  /*8ba0*/  F2FP.F16.F32.PACK_AB R40, R59, R40 ;  /* 0x000000283b28723e */ /* 0x000fe200000000ff */
[----:B------:R-:W-:Y:S01]  /*8bb0*/  HADD2.F32 R57, -RZ, R55.H0_H0 ;  /* 0x20000037ff397230 */ /* 0x000fe20000004100 */
[----:B------:R-:W-:Y:S01]  /*8bc0*/  F2FP.F16.F32.PACK_AB R44, R61, R44 ;  /* 0x0000002c3d2c723e */ /* 0x000fe200000000ff */
[----:B------:R-:W-:-:S02]  /*8bd0*/  HADD2.F32 R52, -RZ, R42.H0_H0 ;  /* 0x2000002aff347230 */ /* 0x000fc40000004100 */
[-C--:B------:R-:W-:Y:S01]  /*8be0*/  FMUL.FTZ R63, R53, R170.reuse ;  /* 0x000000aa353f7220 */ /* 0x080fe20000410000 */
[----:B------:R-:W-:Y:S02]  /*8bf0*/  HADD2.F32 R46, -RZ, R46.H1_H1 ;  /* 0x3000002eff2e7230 */ /* 0x000fe40000004100 */
[----:B------:R-:W-:Y:S02]  /*8c00*/  HADD2.F32 R42, -RZ, R42.H1_H1 ;  /* 0x3000002aff2a7230 */ /* 0x000fe40000004100 */
[----:B------:R-:W-:Y:S01]  /*8c10*/  FMUL.FTZ R170, R52, R170 ;  /* 0x000000aa34aa7220 */ /* 0x000fe20000410000 */
[----:B------:R-:W-:Y:S02]  /*8c20*/  HADD2.F32 R169, -RZ, R169.H1_H1 ;  /* 0x300000a9ffa97230 */ /* 0x000fe40000004100 */
[-C--:B------:R-:W-:Y:S01]  /*8c30*/  FMUL.FTZ R65, R46, R57.reuse ;  /* 0x000000392e417220 */ /* 0x080fe20000410000 */
[----:B------:R-:W-:Y:S02]  /*8c40*/  HADD2.F32 R55, -RZ, R54.H0_H0 ;  /* 0x20000036ff377230 */ /* 0x000fe40000004100 */
[----:B------:R-:W-:Y:S01]  /*8c50*/  FMUL.FTZ R57, R42, R57 ;  /* 0x000000392a397220 */ /* 0x000fe20000410000 */
[----:B------:R-:W-:-:S02]  /*8c60*/  IMAD.MOV.U32 R43, RZ, RZ, R58 ;  /* 0x000000ffff2b7224 */ /* 0x000fc400078e003a */
[-C--:B------:R-:W-:Y:S01]  /*8c70*/  FFMA.FTZ R63, R52, R169.reuse, -R63 ;  /* 0x000000a9343f7223 */ /* 0x080fe2000001083f */
[----:B------:R-:W-:Y:S01]  /*8c80*/  FFMA.FTZ R170, R53, R169, R170 ;  /* 0x000000a935aa7223 */ /* 0x000fe200000100aa */
[-C--:B------:R-:W-:Y:S01]  /*8c90*/  FFMA.FTZ R42, R42, R55.reuse, -R65 ;  /* 0x000000372a2a7223 */ /* 0x080fe20000010841 */
[----:B------:R-:W-:-:S04]  /*8ca0*/  FFMA.FTZ R57, R46, R55, R57 ;  /* 0x000000372e397223 */ /* 0x000fc80000010039 */
[----:B------:R-:W-:Y:S02]  /*8cb0*/  F2FP.F16.F32.PACK_AB R42, R42, R63 ;  /* 0x0000003f2a2a723e */ /* 0x000fe400000000ff */
[----:B------:R-:W-:-:S07]  /*8cc0*/  F2FP.F16.F32.PACK_AB R46, R57, R170 ;  /* 0x000000aa392e723e */ /* 0x000fce00000000ff */
.L_x_2950:
[----:B------:R-:W-:Y:S05]  /*8cd0*/  BSYNC B2 ;  /* 0x0000000000027941 */ /* 0x000fea0003800000 */
.L_x_2949:
[----:B------:R-:W-:Y:S02]  /*8ce0*/  ULDC.64 UR4, c[0x0][0x208] ;  /* 0x0000820000047ab9 */ /* 0x000fe40000000a00 */
[----:B--2---:R4:W-:Y:S04]  /*8cf0*/  STG.E.128 desc[UR4][R48.64], R40 ;  /* 0x0000002830007986 */ /* 0x0049e8000c101d04 */
[----:B---3--:R4:W-:Y:S02]  /*8d00*/  @!P3 STG.E.128 desc[UR4][R50.64], R44 ;  /* 0x0000002c3200b986 */ /* 0x0089e4000c101d04 */
.L_x_2944:
[----:B------:R-:W-:Y:S05]  /*8d10*/  BSYNC B1 ;  /* 0x0000000000017941 */ /* 0x000fea0003800000 */
.L_x_2943:
[----:B--2-4-:R-:W-:Y:S01]  /*8d20*/  IADD3 R41, R212, 0x40, RZ ;  /* 0x00000040d4297810 */ /* 0x014fe20007ffe0ff */
[----:B------:R-:W-:-:S04]  /*8d30*/  IMAD R40, R146, R124, RZ ;  /* 0x0000007c92287224 */ /* 0x000fc800078e02ff */
[----:B------:R-:W-:-:S04]  /*8d40*/  IMAD.WIDE.U32 R126, R41, R124, R126 ;  /* 0x0000007c297e7225 */ /* 0x000fc800078e007e */
[----:B---3--:R-:W-:Y:S01]  /*8d50*/  IMAD R53, R41, R125, R40 ;  /* 0x0000007d29357224 */ /* 0x008fe200078e0228 */
[----:B------:R-:W-:Y:S06]  /*8d60*/  @P4 BRA `(.L_x_2911) ;  /* 0x0000001000fc4947 */ /* 0x000fec0003800000 */
[----:B------:R-:W-:Y:S01]  /*8d70*/  ISETP.NE.AND P3, PT, R26, RZ, PT ;  /* 0x000000ff1a00720c */ /* 0x000fe20003f65270 */
[----:B------:R-:W-:Y:S01]  /*8d80*/  BSSY B1, `(.L_x_2951) ;  /* 0x000007e000017945 */ /* 0x000fe20003800000 */
[----:B------:R-:W-:-:S11]  /*8d90*/  IMAD.IADD R53, R127, 0x1, R53 ;  /* 0x000000017f357824 */ /* 0x000fd600078e0235 */
        /* <DEDUP_REMOVED lines=23> */
[----:B------:R-:W-:Y:S01]  /*8f10*/  @!P3 IADD3 R51, P4, P5, R96, R126, R51 ;  /* 0x0000007e6033b210 */ /* 0x000fe20007d9e033 */
[----:B------:R-:W-:-:S03]  /*8f20*/  IMAD R41, R41, 0x2, R18 ;  /* 0x0000000229297824 */ /* 0x000fc600078e0212 */
[----:B------:R-:W-:Y:S02]  /*8f30*/  LEA R44, R43, R18, 0x1 ;  /* 0x000000122b2c7211 */ /* 0x000fe400078e08ff */
[----:B------:R-:W-:Y:S01]  /*8f40*/  @!P3 IADD3.X R52, R36, R53, R52, P4, P5 ;  /* 0x000000352434b210 */ /* 0x000fe200027ea434 */
[----:B------:R-:W2:Y:S01]  /*8f50*/  LDS.128 R40, [R41+0x24400] ;  /* 0x0244000029287984 */ /* 0x000ea20000000c00 */
[----:B------:R-:W-:Y:S02]  /*8f60*/  ISETP.GE.AND P5, PT, R16, R116, PT ;  /* 0x000000741000720c */ /* 0x000fe40003fa6270 */
[C---:B------:R-:W-:Y:S01]  /*8f70*/  @!P3 LEA R50, P4, R51.reuse, R118, 0x1 ;  /* 0x000000763332b211 */ /* 0x040fe200078808ff */
[----:B------:R-:W3:Y:S03]  /*8f80*/  LDS.128 R44, [R44+0x24400] ;  /* 0x024400002c2c7984 */ /* 0x000ee60000000c00 */
[----:B------:R-:W-:-:S07]  /*8f90*/  @!P3 LEA.HI.X R51, R51, R119, R52, 0x1, P4 ;  /* 0x000000773333b211 */ /* 0x000fce00020f0c34 */
[----:B------:R-:W-:Y:S05]  /*8fa0*/  @P5 BRA `(.L_x_2954) ;  /* 0x00000004005c5947 */ /* 0x000fea0003800000 */
[----:B--2---:R-:W-:Y:S01]  /*8fb0*/  IMAD.MOV.U32 R57, RZ, RZ, R40 ;  /* 0x000000ffff397224 */ /* 0x004fe200078e0028 */
[----:B------:R-:W-:Y:S01]  /*8fc0*/  SHF.R.U32.HI R62, RZ, 0x10, R85 ;  /* 0x00000010ff3e7819 */ /* 0x000fe20000011655 */
[----:B---3--:R-:W-:Y:S01]  /*8fd0*/  IMAD.MOV.U32 R40, RZ, RZ, R45 ;  /* 0x000000ffff287224 */ /* 0x008fe200078e002d */
[----:B------:R-:W-:Y:S01]  /*8fe0*/  MOV R59, R47 ;  /* 0x0000002f003b7202 */ /* 0x000fe20000000f00 */
[----:B------:R-:W-:Y:S01]  /*8ff0*/  IMAD.MOV.U32 R58, RZ, RZ, R44 ;  /* 0x000000ffff3a7224 */ /* 0x000fe200078e002c */
[----:B------:R-:W-:Y:S01]  /*9000*/  SHF.R.U32.HI R60, RZ, 0x10, R77 ;  /* 0x00000010ff3c7819 */ /* 0x000fe2000001164d */
[----:B------:R-:W-:Y:S01]  /*9010*/  HADD2.F32 R63, -RZ, R167.H1_H1 ;  /* 0x300000a7ff3f7230 */ /* 0x000fe20000004100 */
[----:B------:R-:W-:Y:S01]  /*9020*/  SHF.R.U32.HI R66, RZ, 0x10, R87 ;  /* 0x00000010ff427819 */ /* 0x000fe20000011657 */
[--C-:B------:R-:W-:Y:S01]  /*9030*/  HADD2.F32 R44, -RZ, R40.reuse.H0_H0 ;  /* 0x20000028ff2c7230 */ /* 0x100fe20000004100 */
[--C-:B------:R-:W-:Y:S01]  /*9040*/  SHF.R.U64 R52, R78, 0x10, R79.reuse ;  /* 0x000000104e347819 */ /* 0x100fe2000000124f */
[----:B------:R-:W-:Y:S01]  /*9050*/  HADD2.F32 R47, -RZ, R40.H1_H1 ;  /* 0x30000028ff2f7230 */ /* 0x000fe20000004100 */
[----:B------:R-:W-:Y:S01]  /*9060*/  SHF.R.U32.HI R78, RZ, 0x10, R79 ;  /* 0x00000010ff4e7819 */ /* 0x000fe2000001164f */
[----:B------:R-:W-:Y:S01]  /*9070*/  IMAD.MOV.U32 R45, RZ, RZ, R43 ;  /* 0x000000ffff2d7224 */ /* 0x000fe200078e002b */
[----:B------:R-:W-:Y:S01]  /*9080*/  SHF.R.U64 R56, R84, 0x10, R85 ;  /* 0x0000001054387819 */ /* 0x000fe20000001255 */
[--C-:B------:R-:W-:Y:S01]  /*9090*/  HADD2.F32 R40, -RZ, R41.reuse.H0_H0 ;  /* 0x20000029ff287230 */ /* 0x100fe20000004100 */
[----:B------:R-:W-:Y:S01]  /*90a0*/  SHF.R.U64 R54, R76, 0x10, R77 ;  /* 0x000000104c367819 */ /* 0x000fe2000000124d */
[----:B------:R-:W-:Y:S01]  /*90b0*/  HADD2.F32 R62, -RZ, R62.H0_H0 ;  /* 0x2000003eff3e7230 */ /* 0x000fe20000004100 */
[----:B------:R-:W-:Y:S01]  /*90c0*/  SHF.R.U64 R55, R86, 0x10, R87 ;  /* 0x0000001056377819 */ /* 0x000fe20000001257 */
        /* <DEDUP_REMOVED lines=11> */
[----:B------:R-:W-:-:S02]  /*9180*/  HADD2.F32 R61, -RZ, R59.H1_H1 ;  /* 0x3000003bff3d7230 */ /* 0x000fc40000004100 */
[----:B------:R-:W-:Y:S01]  /*9190*/  HADD2.F32 R66, -RZ, R66.H0_H0 ;  /* 0x20000042ff427230 */ /* 0x000fe20000004100 */
[----:B------:R-:W-:Y:S01]  /*91a0*/  F2FP.F16.F32.PACK_AB R43, R43, R40 ;  /* 0x000000282b2b723e */ /* 0x000fe200000000ff */
[----:B------:R-:W-:Y:S02]  /*91b0*/  HADD2.F32 R63, -RZ, R166.H1_H1 ;  /* 0x300000a6ff3f7230 */ /* 0x000fe40000004100 */
[----:B------:R-:W-:Y:S02]  /*91c0*/  HADD2.F32 R60, -RZ, R59.H0_H0 ;  /* 0x2000003bff3c7230 */ /* 0x000fe40000004100 */
[----:B------:R-:W-:Y:S01]  /*91d0*/  FMUL.FTZ R70, R61, R66 ;  /* 0x000000423d467220 */ /* 0x000fe20000410000 */
[----:B------:R-:W-:Y:S02]  /*91e0*/  HADD2.F32 R59, -RZ, R45.H1_H1 ;  /* 0x3000002dff3b7230 */ /* 0x000fe40000004100 */
[----:B------:R-:W-:Y:S02]  /*91f0*/  HADD2.F32 R64, -RZ, R78.H0_H0 ;  /* 0x2000004eff407230 */ /* 0x000fe40000004100 */
[----:B------:R-:W-:Y:S01]  /*9200*/  FMUL.FTZ R68, R60, R63 ;  /* 0x0000003f3c447220 */ /* 0x000fe20000410000 */
[----:B------:R-:W-:-:S02]  /*9210*/  HADD2.F32 R62, -RZ, R156.H1_H1 ;  /* 0x3000009cff3e7230 */ /* 0x000fc40000004100 */
[C---:B------:R-:W-:Y:S01]  /*9220*/  FMUL.FTZ R66, R59.reuse, R66 ;  /* 0x000000423b427220 */ /* 0x040fe20000410000 */
[----:B------:R-:W-:Y:S02]  /*9230*/  HADD2.F32 R47, -RZ, R45.H0_H0 ;  /* 0x2000002dff2f7230 */ /* 0x000fe40000004100 */
[-C--:B------:R-:W-:Y:S01]  /*9240*/  FFMA.FTZ R70, R59, R64.reuse, -R70 ;  /* 0x000000403b467223 */ /* 0x080fe20000010846 */
[----:B------:R-:W-:Y:S02]  /*9250*/  HADD2.F32 R59, -RZ, R56.H0_H0 ;  /* 0x20000038ff3b7230 */ /* 0x000fe40000004100 */
[----:B------:R-:W-:Y:S01]  /*9260*/  FFMA.FTZ R66, R61, R64, R66 ;  /* 0x000000403d427223 */ /* 0x000fe20000010042 */
[----:B------:R-:W-:Y:S02]  /*9270*/  HADD2.F32 R56, -RZ, R58.H0_H0 ;  /* 0x2000003aff387230 */ /* 0x000fe40000004100 */
[C---:B------:R-:W-:Y:S01]  /*9280*/  FMUL.FTZ R63, R47.reuse, R63 ;  /* 0x0000003f2f3f7220 */ /* 0x040fe20000410000 */
[----:B------:R-:W-:Y:S01]  /*9290*/  FFMA.FTZ R45, R47, R62, -R68 ;  /* 0x0000003e2f2d7223 */ /* 0x000fe20000010844 */
[----:B------:R-:W-:-:S02]  /*92a0*/  HADD2.F32 R47, -RZ, R57.H0_H0 ;  /* 0x20000039ff2f7230 */ /* 0x000fc40000004100 */
[----:B------:R-:W-:Y:S02]  /*92b0*/  HADD2.F32 R58, -RZ, R58.H1_H1 ;  /* 0x3000003aff3a7230 */ /* 0x000fe40000004100 */
[----:B------:R-:W-:Y:S01]  /*92c0*/  FFMA.FTZ R65, R60, R62, R63 ;  /* 0x0000003e3c417223 */ /* 0x000fe2000001003f */
[----:B------:R-:W-:Y:S01]  /*92d0*/  HADD2.F32 R57, -RZ, R57.H1_H1 ;  /* 0x30000039ff397230 */ /* 0x000fe20000004100 */
[----:B------:R-:W-:Y:S01]  /*92e0*/  F2FP.F16.F32.PACK_AB R70, R70, R45 ;  /* 0x0000002d4646723e */ /* 0x000fe200000000ff */
[----:B------:R-:W-:Y:S02]  /*92f0*/  HADD2.F32 R167, -RZ, R167.H0_H0 ;  /* 0x200000a7ffa77230 */ /* 0x000fe40000004100 */
[-C--:B------:R-:W-:Y:S01]  /*9300*/  FMUL.FTZ R62, R58, R59.reuse ;  /* 0x0000003b3a3e7220 */ /* 0x080fe20000410000 */
[----:B------:R-:W-:Y:S02]  /*9310*/  HADD2.F32 R54, -RZ, R54.H0_H0 ;  /* 0x20000036ff367230 */ /* 0x000fe40000004100 */
[----:B------:R-:W-:Y:S01]  /*9320*/  FMUL.FTZ R61, R57, R59 ;  /* 0x0000003b393d7220 */ /* 0x000fe20000410000 */
[----:B------:R-:W-:-:S02]  /*9330*/  HADD2.F32 R165, -RZ, R165.H0_H0 ;  /* 0x200000a5ffa57230 */ /* 0x000fc40000004100 */
[-C--:B------:R-:W-:Y:S01]  /*9340*/  FMUL.FTZ R60, R56, R167.reuse ;  /* 0x000000a7383c7220 */ /* 0x080fe20000410000 */
[----:B------:R-:W-:Y:S01]  /*9350*/  FMUL.FTZ R167, R47, R167 ;  /* 0x000000a72fa77220 */ /* 0x000fe20000410000 */
[-C--:B------:R-:W-:Y:S01]  /*9360*/  FFMA.FTZ R59, R57, R54.reuse, -R62 ;  /* 0x00000036393b7223 */ /* 0x080fe2000001083e */
[----:B------:R-:W-:Y:S01]  /*9370*/  FFMA.FTZ R58, R58, R54, R61 ;  /* 0x000000363a3a7223 */ /* 0x000fe2000001003d */
[-C--:B------:R-:W-:Y:S01]  /*9380*/  FFMA.FTZ R60, R47, R165.reuse, -R60 ;  /* 0x000000a52f3c7223 */ /* 0x080fe2000001083c */
[----:B------:R-:W-:Y:S02]  /*9390*/  HADD2.F32 R54, -RZ, R46.H0_H0 ;  /* 0x2000002eff367230 */ /* 0x000fe40000004100 */
        /* <DEDUP_REMOVED lines=9> */
[-C--:B------:R-:W-:Y:S01]  /*9430*/  FMUL.FTZ R63, R46, R57.reuse ;  /* 0x000000392e3f7220 */ /* 0x080fe20000410000 */
[----:B------:R-:W-:Y:S02]  /*9440*/  HADD2.F32 R156, -RZ, R156.H0_H0 ;  /* 0x2000009cff9c7230 */ /* 0x000fe40000004100 */
[-C--:B------:R-:W-:Y:S01]  /*9450*/  FMUL.FTZ R61, R47, R166.reuse ;  /* 0x000000a62f3d7220 */ /* 0x080fe20000410000 */
[----:B------:R-:W-:Y:S02]  /*9460*/  HADD2.F32 R55, -RZ, R52.H0_H0 ;  /* 0x20000034ff377230 */ /* 0x000fe40000004100 */
[----:B------:R-:W-:Y:S01]  /*9470*/  FMUL.FTZ R52, R54, R166 ;  /* 0x000000a636347220 */ /* 0x000fe20000410000 */
[----:B------:R-:W-:Y:S01]  /*9480*/  FMUL.FTZ R57, R42, R57 ;  /* 0x000000392a397220 */ /* 0x000fe20000410000 */
[----:B------:R-:W-:Y:S01]  /*9490*/  FFMA.FTZ R61, R54, R156, R61 ;  /* 0x0000009c363d7223 */ /* 0x000fe2000001003d */
[----:B------:R-:W-:-:S02]  /*94a0*/  IMAD.MOV.U32 R41, RZ, RZ, R43 ;  /* 0x000000ffff297224 */ /* 0x000fc400078e002b */
[----:B------:R-:W-:Y:S01]  /*94b0*/  FFMA.FTZ R52, R47, R156, -R52 ;  /* 0x0000009c2f347223 */ /* 0x000fe20000010834 */
[-C--:B------:R-:W-:Y:S01]  /*94c0*/  FFMA.FTZ R63, R42, R55.reuse, -R63 ;  /* 0x000000372a3f7223 */ /* 0x080fe2000001083f */
[----:B------:R-:W-:Y:S01]  /*94d0*/  FFMA.FTZ R46, R46, R55, R57 ;  /* 0x000000372e2e7223 */ /* 0x000fe20000010039 */
[----:B------:R-:W-:Y:S01]  /*94e0*/  F2FP.F16.F32.PACK_AB R47, R66, R65 ;  /* 0x00000041422f723e */ /* 0x000fe200000000ff */
[----:B------:R-:W-:Y:S02]  /*94f0*/  IMAD.MOV.U32 R43, RZ, RZ, R70 ;  /* 0x000000ffff2b7224 */ /* 0x000fe400078e0046 */
[----:B------:R-:W-:Y:S02]  /*9500*/  F2FP.F16.F32.PACK_AB R42, R63, R52 ;  /* 0x000000343f2a723e */ /* 0x000fe400000000ff */
[----:B------:R-:W-:-:S07]  /*9510*/  F2FP.F16.F32.PACK_AB R46, R46, R61 ;  /* 0x0000003d2e2e723e */ /* 0x000fce00000000ff */
.L_x_2954:
[----:B------:R-:W-:Y:S05]  /*9520*/  BSYNC B2 ;  /* 0x0000000000027941 */ /* 0x000fea0003800000 */
.L_x_2953:
[----:B------:R-:W-:Y:S02]  /*9530*/  ULDC.64 UR4, c[0x0][0x208] ;  /* 0x0000820000047ab9 */ /* 0x000fe40000000a00 */
[----:B--2---:R2:W-:Y:S04]  /*9540*/  STG.E.128 desc[UR4][R48.64], R40 ;  /* 0x0000002830007986 */ /* 0x0045e8000c101d04 */
[----:B---3--:R2:W-:Y:S02]  /*9550*/  @!P3 STG.E.128 desc[UR4][R50.64], R44 ;  /* 0x0000002c3200b986 */ /* 0x0085e4000c101d04 */
.L_x_2952:
[----:B------:R-:W-:Y:S05]  /*9560*/  BSYNC B1 ;  /* 0x0000000000017941 */ /* 0x000fea0003800000 */
.L_x_2951:
        /* <DEDUP_REMOVED lines=11> */
[----:B------:R-:W-:Y:S01]  /*9620*/  SHF.R.S32.HI R40, RZ, 0x1f, R147 ;  /* 0x0000001fff287819 */ /* 0x000fe20000011493 */
[----:B------:R-:W-:Y:S01]  /*9630*/  IMAD.SHL.U32 R51, R147, 0x8, RZ ;  /* 0x0000000893337824 */ /* 0x000fe200078e00ff */
[C---:B------:R-:W-:Y:S02]  /*9640*/  LEA R48, P3, R49.reuse, R118, 0x1 ;  /* 0x0000007631307211 */ /* 0x040fe400078608ff */
[----:B------:R-:W-:Y:S02]  /*9650*/  LEA.HI R40, R40, R147, RZ, 0x3 ;  /* 0x0000009328287211 */ /* 0x000fe400078f18ff */
[----:B------:R-:W-:-:S02]  /*9660*/  LEA.HI.X R49, R49, R119, R50, 0x1, P3 ;  /* 0x0000007731317211 */ /* 0x000fc400018f0c32 */
[----:B------:R-:W-:Y:S02]  /*9670*/  SHF.R.S32.HI R42, RZ, 0x3, R40 ;  /* 0x00000003ff2a7819 */ /* 0x000fe40000011428 */
[----:B------:R-:W-:-:S03]  /*9680*/  LOP3.LUT R40, R224, 0x38, R51, 0xf8, !PT ;  /* 0x00000038e0287812 */ /* 0x000fc600078ef833 */
[----:B------:R-:W-:Y:S01]  /*9690*/  IMAD R41, R42, 0x1400, R227 ;  /* 0x000014002a297824 */ /* 0x000fe200078e02e3 */
[----:B------:R-:W-:-:S05]  /*96a0*/  LOP3.LUT R40, R40, R43, RZ, 0x3c, !PT ;  /* 0x0000002b28287212 */ /* 0x000fca00078e3cff */
[----:B------:R-:W-:Y:S02]  /*96b0*/  IMAD.IADD R40, R41, 0x1, R40 ;  /* 0x0000000129287824 */ /* 0x000fe400078e0228 */
[C---:B------:R-:W-:Y:S02]  /*96c0*/  IMAD R41, R19.reuse, 0x5000, R132 ;  /* 0x0000500013297824 */ /* 0x040fe400078e0284 */
[----:B------:R-:W-:-:S03]  /*96d0*/  IMAD R43, R19, 0x5000, R40 ;  /* 0x00005000132b7824 */ /* 0x000fc600078e0228 */
[----:B------:R-:W-:Y:S01]  /*96e0*/  LEA R41, R41, R18, 0x1 ;  /* 0x0000001229297211 */ /* 0x000fe200078e08ff */
[----:B------:R-:W-:-:S05]  /*96f0*/  IMAD R44, R43, 0x2, R18 ;  /* 0x000000022b2c7824 */ /* 0x000fca00078e0212 */
[----:B------:R-:W2:Y:S04]  /*9700*/  LDS.128 R40, [R41+0x24400] ;  /* 0x0244000029287984 */ /* 0x000ea80000000c00 */
[----:B------:R-:W3:Y:S01]  /*9710*/  LDS.128 R44, [R44+0x24400] ;  /* 0x024400002c2c7984 */ /* 0x000ee20000000c00 */
[----:B------:R-:W-:Y:S05]  /*9720*/  @P4 BRA `(.L_x_2956) ;  /* 0x0000000400544947 */ /* 0x000fea0003800000 */
[----:B------:R-:W-:Y:S01]  /*9730*/  SHF.R.U32.HI R60, RZ, 0x10, R81 ;  /* 0x00000010ff3c7819 */ /* 0x000fe20000011651 */
[----:B---3--:R-:W-:Y:S01]  /*9740*/  IMAD.MOV.U32 R54, RZ, RZ, R44 ;  /* 0x000000ffff367224 */ /* 0x008fe200078e002c */
[----:B------:R-:W-:Y:S01]  /*9750*/  SHF.R.U32.HI R58, RZ, 0x10, R73 ;  /* 0x00000010ff3a7819 */ /* 0x000fe20000011649 */
[----:B------:R-:W-:Y:S01]  /*9760*/  IMAD.MOV.U32 R55, RZ, RZ, R46 ;  /* 0x000000ffff377224 */ /* 0x000fe200078e002e */
[----:B------:R-:W-:Y:S01]  /*9770*/  SHF.R.U64 R52, R82, 0x10, R83 ;  /* 0x0000001052347819 */ /* 0x000fe20000001253 */
[----:B--2---:R-:W-:Y:S01]  /*9780*/  IMAD.MOV.U32 R44, RZ, RZ, R43 ;  /* 0x000000ffff2c7224 */ /* 0x004fe200078e002b */
[----:B------:R-:W-:Y:S01]  /*9790*/  SHF.R.U32.HI R82, RZ, 0x10, R83 ;  /* 0x00000010ff527819 */ /* 0x000fe20000011653 */
[----:B------:R-:W-:Y:S01]  /*97a0*/  HADD2.F32 R57, -RZ, R155.H1_H1 ;  /* 0x3000009bff397230 */ /* 0x000fe20000004100 */
[--C-:B------:R-:W-:Y:S01]  /*97b0*/  SHF.R.U64 R50, R74, 0x10, R75.reuse ;  /* 0x000000104a327819 */ /* 0x100fe2000000124b */
[----:B------:R-:W-:Y:S01]  /*97c0*/  HADD2.F32 R46, -RZ, R45.H0_H0 ;  /* 0x2000002dff2e7230 */ /* 0x000fe20000004100 */
[----:B------:R-:W-:Y:S01]  /*97d0*/  SHF.R.U32.HI R74, RZ, 0x10, R75 ;  /* 0x00000010ff4a7819 */ /* 0x000fe2000001164b */
[----:B------:R-:W-:Y:S01]  /*97e0*/  HADD2.F32 R43, -RZ, R41.H0_H0 ;  /* 0x20000029ff2b7230 */ /* 0x000fe20000004100 */
[----:B------:R-:W-:Y:S01]  /*97f0*/  SHF.R.U64 R66, R80, 0x10, R81 ;  /* 0x0000001050427819 */ /* 0x000fe20000001251 */
[----:B------:R-:W-:-:S02]  /*9800*/  HADD2.F32 R45, -RZ, R45.H1_H1 ;  /* 0x3000002dff2d7230 */ /* 0x000fc40000004100 */
[-C--:B------:R-:W-:Y:S01]  /*9810*/  FMUL.FTZ R62, R46, R57.reuse ;  /* 0x000000392e3e7220 */ /* 0x080fe20000410000 */
[----:B------:R-:W-:Y:S02]  /*9820*/  HADD2.F32 R60, -RZ, R60.H0_H0 ;  /* 0x2000003cff3c7230 */ /* 0x000fe40000004100 */
[----:B------:R-:W-:Y:S01]  /*9830*/  FMUL.FTZ R57, R43, R57 ;  /* 0x000000392b397220 */ /* 0x000fe20000410000 */
[----:B------:R-:W-:Y:S01]  /*9840*/  HADD2.F32 R56, -RZ, R153.H1_H1 ;  /* 0x30000099ff387230 */ /* 0x000fe20000004100 */
[----:B------:R-:W-:Y:S01]  /*9850*/  SHF.R.U64 R67, R72, 0x10, R73 ;  /* 0x0000001048437819 */ /* 0x000fe20000001249 */
[----:B------:R-:W-:Y:S02]  /*9860*/  HADD2.F32 R41, -RZ, R41.H1_H1 ;  /* 0x30000029ff297230 */ /* 0x000fe40000004100 */
[----:B------:R-:W-:Y:S01]  /*9870*/  FMUL.FTZ R64, R45, R60 ;  /* 0x0000003c2d407220 */ /* 0x000fe20000410000 */
[----:B------:R-:W-:Y:S02]  /*9880*/  HADD2.F32 R58, -RZ, R58.H0_H0 ;  /* 0x2000003aff3a7230 */ /* 0x000fe40000004100 */
[-C--:B------:R-:W-:Y:S01]  /*9890*/  FFMA.FTZ R62, R43, R56.reuse, -R62 ;  /* 0x000000382b3e7223 */ /* 0x080fe2000001083e */
[----:B------:R-:W-:Y:S01]  /*98a0*/  FFMA.FTZ R59, R46, R56, R57 ;  /* 0x000000382e3b7223 */ /* 0x000fe20000010039 */
[----:B------:R-:W-:Y:S01]  /*98b0*/  FMUL.FTZ R60, R41, R60 ;  /* 0x0000003c293c7220 */ /* 0x000fe20000410000 */
[----:B------:R-:W-:-:S02]  /*98c0*/  HADD2.F32 R56, -RZ, R154.H1_H1 ;  /* 0x3000009aff387230 */ /* 0x000fc40000004100 */
[-C--:B------:R-:W-:Y:S01]  /*98d0*/  FFMA.FTZ R61, R41, R58.reuse, -R64 ;  /* 0x0000003a293d7223 */ /* 0x080fe20000010840 */
[----:B------:R-:W-:Y:S02]  /*98e0*/  HADD2.F32 R43, -RZ, R47.H0_H0 ;  /* 0x2000002fff2b7230 */ /* 0x000fe40000004100 */
[----:B------:R-:W-:Y:S01]  /*98f0*/  FFMA.FTZ R60, R45, R58, R60 ;  /* 0x0000003a2d3c7223 */ /* 0x000fe2000001003c */
[----:B------:R-:W-:Y:S02]  /*9900*/  HADD2.F32 R41, -RZ, R44.H0_H0 ;  /* 0x2000002cff297230 */ /* 0x000fe40000004100 */
[----:B------:R-:W-:Y:S02]  /*9910*/  HADD2.F32 R57, -RZ, R82.H0_H0 ;  /* 0x20000052ff397230 */ /* 0x000fe40000004100 */
[-C--:B------:R-:W-:Y:S01]  /*9920*/  FMUL.FTZ R58, R43, R56.reuse ;  /* 0x000000382b3a7220 */ /* 0x080fe20000410000 */
[----:B------:R-:W-:Y:S02]  /*9930*/  HADD2.F32 R44, -RZ, R44.H1_H1 ;  /* 0x3000002cff2c7230 */ /* 0x000fe40000004100 */
[----:B------:R-:W-:Y:S01]  /*9940*/  FMUL.FTZ R56, R41, R56 ;  /* 0x0000003829387220 */ /* 0x000fe20000410000 */
[----:B------:R-:W-:-:S02]  /*9950*/  HADD2.F32 R46, -RZ, R152.H1_H1 ;  /* 0x30000098ff2e7230 */ /* 0x000fc40000004100 */
[----:B------:R-:W-:Y:S02]  /*9960*/  HADD2.F32 R47, -RZ, R47.H1_H1 ;  /* 0x3000002fff2f7230 */ /* 0x000fe40000004100 */
[-C--:B------:R-:W-:Y:S01]  /*9970*/  FMUL.FTZ R64, R44, R57.reuse ;  /* 0x000000392c407220 */ /* 0x080fe20000410000 */
[----:B------:R-:W-:Y:S02]  /*9980*/  HADD2.F32 R45, -RZ, R74.H0_H0 ;  /* 0x2000004aff2d7230 */ /* 0x000fe40000004100 */
[-C--:B------:R-:W-:Y:S01]  /*9990*/  FFMA.FTZ R58, R41, R46.reuse, -R58 ;  /* 0x0000002e293a7223 */ /* 0x080fe2000001083a */
[----:B------:R-:W-:Y:S01]  /*99a0*/  FFMA.FTZ R63, R43, R46, R56 ;  /* 0x0000002e2b3f7223 */ /* 0x000fe20000010038 */
[C---:B------:R-:W-:Y:S01]  /*99b0*/  FMUL.FTZ R65, R47.reuse, R57 ;  /* 0x000000392f417220 */ /* 0x040fe20000410000 */
[----:B------:R-:W-:Y:S02]  /*99c0*/  HADD2.F32 R46, -RZ, R155.H0_H0 ;  /* 0x2000009bff2e7230 */ /* 0x000fe40000004100 */
[----:B------:R-:W-:Y:S01]  /*99d0*/  FFMA.FTZ R64, R47, R45, R64 ;  /* 0x0000002d2f407223 */ /* 0x000fe20000010040 */
[----:B------:R-:W-:-:S02]  /*99e0*/  HADD2.F32 R43, -RZ, R54.H0_H0 ;  /* 0x20000036ff2b7230 */ /* 0x000fc40000004100 */
[----:B------:R-:W-:Y:S01]  /*99f0*/  FFMA.FTZ R65, R44, R45, -R65 ;  /* 0x0000002d2c417223 */ /* 0x000fe20000010841 */
[----:B------:R-:W-:Y:S02]  /*9a00*/  HADD2.F32 R47, -RZ, R66.H0_H0 ;  /* 0x20000042ff2f7230 */ /* 0x000fe40000004100 */
[----:B------:R-:W-:Y:S02]  /*9a10*/  HADD2.F32 R54, -RZ, R54.H1_H1 ;  /* 0x30000036ff367230 */ /* 0x000fe40000004100 */
[----:B------:R-:W-:Y:S01]  /*9a20*/  FMUL.FTZ R56, R43, R46 ;  /* 0x0000002e2b387220 */ /* 0x000fe20000410000 */
[----:B------:R-:W-:Y:S01]  /*9a30*/  HADD2.F32 R44, -RZ, R153.H0_H0 ;  /* 0x20000099ff2c7230 */ /* 0x000fe20000004100 */
[----:B------:R-:W-:Y:S01]  /*9a40*/  F2FP.F16.F32.PACK_AB R63, R64, R63 ;  /* 0x0000003f403f723e */ /* 0x000fe200000000ff */
[--C-:B------:R-:W-:Y:S02]  /*9a50*/  HADD2.F32 R41, -RZ, R40.reuse.H0_H0 ;  /* 0x20000028ff297230 */ /* 0x100fe40000004100 */
[----:B------:R-:W-:Y:S01]  /*9a60*/  FMUL.FTZ R57, R54, R47 ;  /* 0x0000002f36397220 */ /* 0x000fe20000410000 */
[----:B------:R-:W-:Y:S01]  /*9a70*/  HADD2.F32 R40, -RZ, R40.H1_H1 ;  /* 0x30000028ff287230 */ /* 0x000fe20000004100 */
[----:B------:R-:W-:Y:S01]  /*9a80*/  F2FP.F16.F32.PACK_AB R58, R65, R58 ;  /* 0x0000003a413a723e */ /* 0x000fe200000000ff */
[----:B------:R-:W-:-:S02]  /*9a90*/  HADD2.F32 R45, -RZ, R67.H0_H0 ;  /* 0x20000043ff2d7230 */ /* 0x000fc40000004100 */
[C---:B------:R-:W-:Y:S01]  /*9aa0*/  FMUL.FTZ R46, R41.reuse, R46 ;  /* 0x0000002e292e7220 */ /* 0x040fe20000410000 */
[-C--:B------:R-:W-:Y:S01]  /*9ab0*/  FFMA.FTZ R56, R41, R44.reuse, -R56 ;  /* 0x0000002c29387223 */ /* 0x080fe20000010838 */
[C---:B------:R-:W-:Y:S01]  /*9ac0*/  FMUL.FTZ R47, R40.reuse, R47 ;  /* 0x0000002f282f7220 */ /* 0x040fe20000410000 */
[----:B------:R-:W-:Y:S02]  /*9ad0*/  HADD2.F32 R41, -RZ, R55.H0_H0 ;  /* 0x20000037ff297230 */ /* 0x000fe40000004100 */
[-C--:B------:R-:W-:Y:S01]  /*9ae0*/  FFMA.FTZ R57, R40, R45.reuse, -R57 ;  /* 0x0000002d28397223 */ /* 0x080fe20000010839 */
[----:B------:R-:W-:Y:S02]  /*9af0*/  HADD2.F32 R154, -RZ, R154.H0_H0 ;  /* 0x2000009aff9a7230 */ /* 0x000fe40000004100 */
[----:B------:R-:W-:Y:S01]  /*9b00*/  FFMA.FTZ R46, R43, R44, R46 ;  /* 0x0000002c2b2e7223 */ /* 0x000fe2000001002e */
[----:B------:R-:W-:Y:S02]  /*9b10*/  HADD2.F32 R52, -RZ, R52.H0_H0 ;  /* 0x20000034ff347230 */ /* 0x000fe40000004100 */
[----:B------:R-:W-:Y:S01]  /*9b20*/  FFMA.FTZ R47, R54, R45, R47 ;  /* 0x0000002d362f7223 */ /* 0x000fe2000001002f */
[----:B------:R-:W-:-:S02]  /*9b30*/  HADD2.F32 R40, -RZ, R42.H0_H0 ;  /* 0x2000002aff287230 */ /* 0x000fc40000004100 */
[-C--:B------:R-:W-:Y:S01]  /*9b40*/  FMUL.FTZ R43, R41, R154.reuse ;  /* 0x0000009a292b7220 */ /* 0x080fe20000410000 */
[----:B------:R-:W-:Y:S02]  /*9b50*/  HADD2.F32 R55, -RZ, R55.H1_H1 ;  /* 0x30000037ff377230 */ /* 0x000fe40000004100 */
[----:B------:R-:W-:Y:S02]  /*9b60*/  HADD2.F32 R42, -RZ, R42.H1_H1 ;  /* 0x3000002aff2a7230 */ /* 0x000fe40000004100 */
[----:B------:R-:W-:Y:S01]  /*9b70*/  FMUL.FTZ R154, R40, R154 ;  /* 0x0000009a289a7220 */ /* 0x000fe20000410000 */
[----:B------:R-:W-:Y:S02]  /*9b80*/  HADD2.F32 R152, -RZ, R152.H0_H0 ;  /* 0x20000098ff987230 */ /* 0x000fe40000004100 */
[-C--:B------:R-:W-:Y:S01]  /*9b90*/  FMUL.FTZ R45, R55, R52.reuse ;  /* 0x00000034372d7220 */ /* 0x080fe20000410000 */
[----:B------:R-:W-:Y:S02]  /*9ba0*/  HADD2.F32 R50, -RZ, R50.H0_H0 ;  /* 0x20000032ff327230 */ /* 0x000fe40000004100 */
        /* <DEDUP_REMOVED lines=8> */
[----:B------:R-:W-:-:S02]  /*9c30*/  F2FP.F16.F32.PACK_AB R45, R60, R59 ;  /* 0x0000003b3c2d723e */ /* 0x000fc400000000ff */
[----:B------:R-:W-:Y:S02]  /*9c40*/  F2FP.F16.F32.PACK_AB R42, R42, R43 ;  /* 0x0000002b2a2a723e */ /* 0x000fe400000000ff */
[----:B------:R-:W-:Y:S02]  /*9c50*/  F2FP.F16.F32.PACK_AB R40, R57, R56 ;  /* 0x000000383928723e */ /* 0x000fe400000000ff */
[----:B------:R-:W-:Y:S02]  /*9c60*/  F2FP.F16.F32.PACK_AB R46, R55, R154 ;  /* 0x0000009a372e723e */ /* 0x000fe400000000ff */
[----:B------:R-:W-:-:S07]  /*9c70*/  MOV R43, R58 ;  /* 0x0000003a002b7202 */ /* 0x000fce0000000f00 */
.L_x_2956:
[----:B------:R-:W-:Y:S05]  /*9c80*/  BSYNC B1 ;  /* 0x0000000000017941 */ /* 0x000fea0003800000 */
.L_x_2955:
        /* <DEDUP_REMOVED lines=12> */
.L_x_2868:
[----:B------:R-:W2:Y:S02]  /*9d50*/  LDL R40, [R1+0x58] ;  /* 0x0000580001287983 */ /* 0x000ea40000100800 */
[----:B--2---:R-:W-:-:S13]  /*9d60*/  R2UR UR4, R40 ;  /* 0x00000000280472ca */ /* 0x004fda00000e0000 */
[----:B------:R-:W-:-:S06]  /*9d70*/  UISETP.NE.AND UP0, UPT, UR4, 0x3, UPT ;  /* 0x000000030400788c */ /* 0x000fcc000bf05270 */
[----:B------:R-:W-:-:S13]  /*9d80*/  PLOP3.LUT P2, PT, PT, PT, UP0, 0x80, 0x0 ;  /* 0x000000000000781c */ /* 0x000fda0003f4f008 */
[----:B------:R-:W-:Y:S05]  /*9d90*/  @!P2 BRA `(.L_x_2957) ;  /* 0x000000000004a947 */ /* 0x000fea0003800000 */
[----:B------:R-:W-:Y:S01]  /*9da0*/  BPT.TRAP 0x1 ;  /* 0x000000040000795c */ /* 0x000fe20000300000 */
.L_x_2957:
[----:B------:R-:W-:Y:S01]  /*9db0*/  IMAD R0, R19, 0x8, R18 ;  /* 0x0000000813007824 */ /* 0x000fe200078e0212 */
[----:B------:R-:W-:Y:S01]  /*9dc0*/  SHF.L.U32 R115, R219, 0x1f, RZ ;  /* 0x0000001fdb737819 */ /* 0x000fe200000006ff */
[----:B------:R-:W-:Y:S01]  /*9dd0*/  IMAD R3, R24, -0x50, R2 ;  /* 0xffffffb018037824 */ /* 0x000fe200078e0202 */
[----:B------:R-:W-:Y:S02]  /*9de0*/  BSSY B1, `(.L_x_2958) ;  /* 0x0000005000017945 */ /* 0x000fe40003800000 */
[----:B------:R-:W0:Y:S02]  /*9df0*/  SYNCS.PHASECHK.TRANS64.TRYWAIT P3, [R0+URZ+0x38890], R115 ;  /* 0x03889073000075a7 */ /* 0x000e24000806017f */
[----:B------:R-:W-:-:S04]  /*9e00*/  VIMNMX R3, R3, 0x50, PT ;  /* 0x0000005003037848 */ /* 0x000fc80003fe0100 */
[----:B------:R-:W-:Y:S01]  /*9e10*/  ISETP.GE.AND P4, PT, R212, R3, PT ;  /* 0x00000003d400720c */ /* 0x000fe20003f86270 */
[----:B0-----:R-:W-:-:S12]  /*9e20*/  @!P3 BRA `(.L_x_2959) ;  /* 0x0000026c002cb947 */ /* 0x001fd80003800000 */
.L_x_3294:
[----:B------:R-:W-:Y:S05]  /*9e30*/  BSYNC B1 ;  /* 0x0000000000017941 */ /* 0x000fea0003800000 */
.L_x_2958:
[----:B------:R-:W-:Y:S04]  /*9e40*/  BSSY B1, `(.L_x_2960) ;  /* 0x000000f000017945 */ /* 0x000fe80003800000 */
[----:B------:R-:W-:Y:S05]  /*9e50*/  @P4 BRA `(.L_x_2961) ;  /* 0x0000000000344947 */ /* 0x000fea0003800000 */
[----:B------:R-:W-:Y:S01]  /*9e60*/  ISETP.NE.AND P5, PT, R26, RZ, PT ;  /* 0x000000ff1a00720c */ /* 0x000fe20003fa5270 */
[----:B------:R-:W-:Y:S01]  /*9e70*/  ULDC.64 UR4, c[0x0][0x208] ;  /* 0x0000820000047ab9 */ /* 0x000fe20000000a00 */
        /* <DEDUP_REMOVED lines=11> */
.L_x_2961:
[----:B------:R-:W-:Y:S05]  /*9f30*/  BSYNC B1 ;  /* 0x0000000000017941 */ /* 0x000fea0003800000 */
.L_x_2960:
[----:B-1----:R-:W-:Y:S01]  /*9f40*/  VIADD R40, R212, 0x20 ;  /* 0x00000020d4287836 */ /* 0x002fe20000000000 */
[----:B------:R-:W-:Y:S04]  /*9f50*/  BSSY B1, `(.L_x_2962) ;  /* 0x0000010000017945 */ /* 0x000fe80003800000 */
[----:B------:R-:W-:-:S13]  /*9f60*/  ISETP.GE.AND P3, PT, R40, R3, PT ;  /* 0x000000032800720c */ /* 0x000fda0003f66270 */
        /* <DEDUP_REMOVED lines=14> */
.L_x_2963:
[----:B------:R-:W-:Y:S05]  /*a050*/  BSYNC B1 ;  /* 0x0000000000017941 */ /* 0x000fea0003800000 */
.L_x_2962:
[----:B-1----:R-:W-:-:S05]  /*a060*/  VIADD R40, R212, 0x40 ;  /* 0x00000040d4287836 */ /* 0x002fca0000000000 */
        /* <DEDUP_REMOVED lines=15> */
.L_x_2911:
[----:B------:R-:W-:Y:S05]  /*a160*/  BSYNC B0 ;  /* 0x0000000000007941 */ /* 0x000fea0003800000 */
.L_x_2867:
        /* <DEDUP_REMOVED lines=12> */
[----:B------:R-:W-:-:S04]  /*a230*/  @!P3 IADD3 R40, R0, 0x388a0, RZ ;  /* 0x000388a00028b810 */ /* 0x000fc80007ffe0ff */
[----:B------:R-:W-:-:S04]  /*a240*/  @!P3 PRMT R40, RZ, 0x654, R40 ;  /* 0x00000654ff28b816 */ /* 0x000fc80000000028 */
[----:B------:R1:W-:Y:S01]  /*a250*/  @!P3 SYNCS.ARRIVE.TRANS64.RED.A1T0 RZ, [R40+URZ], RZ ;  /* 0x000000ff28ffb9a7 */ /* 0x0003e2000810043f */
[----:B------:R-:W-:Y:S05]  /*a260*/  @!P2 BRA `(.L_x_2965) ;  /* 0x000000000004a947 */ /* 0x000fea0003800000 */
[----:B------:R-:W-:Y:S01]  /*a270*/  BPT.TRAP 0x1 ;  /* 0x000000040000795c */ /* 0x000fe20000300000 */
.L_x_2965:
[----:B------:R-:W-:Y:S05]  /*a280*/  BSYNC B0 ;  /* 0x0000000000007941 */ /* 0x000fea0003800000 */
.L_x_2964:
[----:B------:R-:W2:Y:S01]  /*a290*/  SYNCS.PHASECHK.TRANS64.TRYWAIT P2, [R0+URZ+0x388b0], R115 ;  /* 0x0388b073000075a7 */ /* 0x000ea2000804017f */
[----:B------:R-:W-:Y:S01]  /*a2a0*/  ULDC.64 UR4, c[0x0][0x318] ;  /* 0x0000c60000047ab9 */ /* 0x000fe20000000a00 */
[----:B------:R-:W-:Y:S01]  /*a2b0*/  ULDC.64 UR60, c[0x0][0x328] ;  /* 0x0000ca00003c7ab9 */ /* 0x000fe20000000a00 */
[----:B-1----:R-:W-:Y:S01]  /*a2c0*/  IMAD.U32 R40, RZ, RZ, UR5 ;  /* 0x00000005ff287e24 */ /* 0x002fe2000f8e00ff */
[----:B------:R-:W-:Y:S01]  /*a2d0*/  BSSY B0, `(.L_x_2966) ;  /* 0x0000007000007945 */ /* 0x000fe20003800000 */
[----:B------:R-:W-:Y:S01]  /*a2e0*/  IMAD.U32 R41, RZ, RZ, UR4 ;  /* 0x00000004ff297e24 */ /* 0x000fe2000f8e00ff */
[----:B------:R-:W-:Y:S01]  /*a2f0*/  ISETP.GE.AND P4, PT, R212, R3, PT ;  /* 0x00000003d400720c */ /* 0x000fe20003f86270 */
[----:B------:R-:W-:Y:S01]  /*a300*/  IMAD.WIDE R52, R24, 0x50, R112 ;  /* 0x0000005018347825 */ /* 0x000fe200078e0270 */
[----:B------:R1:W-:Y:S04]  /*a310*/  STL [R1+0x50], R40 ;  /* 0x0000502801007387 */ /* 0x0003e80000100800 */
[----:B------:R1:W-:Y:S02]  /*a320*/  STL [R1+0x54], R41 ;  /* 0x0000542901007387 */ /* 0x0003e40000100800 */
[----:B-12---:R-:W-:Y:S05]  /*a330*/  @!P2 BRA `(.L_x_2967) ;  /* 0x0000026400fca947 */ /* 0x006fea0003800000 */
.L_x_3295:
[----:B------:R-:W-:Y:S05]  /*a340*/  BSYNC B0 ;  /* 0x0000000000007941 */ /* 0x000fea0003800000 */
.L_x_2966:
[----:B------:R-:W-:Y:S04]  /*a350*/  BSSY B0, `(.L_x_2968) ;  /* 0x000001c000007945 */ /* 0x000fe80003800000 */
[----:B------:R-:W-:Y:S05]  /*a360*/  @P4 BRA `(.L_x_2969) ;  /* 0x0000000000684947 */ /* 0x000fea0003800000 */
[----:B------:R-:W2:Y:S01]  /*a370*/  LDL R41, [R1+0x54] ;  /* 0x0000540001297983 */ /* 0x000ea20000100800 */
[----:B------:R-:W-:-:S03]  /*a380*/  ULDC UR6, c[0x0][0x2f4] ;  /* 0x0000bd0000067ab9 */ /* 0x000fc60000000800 */
[----:B------:R-:W3:Y:S01]  /*a390*/  LDL R40, [R1+0x50] ;  /* 0x0000500001287983 */ /* 0x000ee20000100800 */
[----:B------:R-:W-:Y:S01]  /*a3a0*/  ISETP.GE.AND P5, PT, R16, UR6, PT ;  /* 0x0000000610007c0c */ /* 0x000fe2000bfa6270 */
[----:B------:R-:W-:Y:S01]  /*a3b0*/  IMAD R47, R53, UR60, RZ ;  /* 0x0000003c352f7c24 */ /* 0x000fe2000f8e02ff */
[----:B------:R-:W-:Y:S01]  /*a3c0*/  ISETP.GE.AND P4, PT, R213, UR6, PT ;  /* 0x00000006d5007c0c */ /* 0x000fe2000bf86270 */
[----:B------:R-:W-:Y:S02]  /*a3d0*/  IMAD.MOV.U32 R44, RZ, RZ, R38 ;  /* 0x000000ffff2c7224 */ /* 0x000fe400078e0026 */
[----:B------:R-:W-:Y:S02]  /*a3e0*/  IMAD.MOV.U32 R45, RZ, RZ, R5 ;  /* 0x000000ffff2d7224 */ /* 0x000fe400078e0005 */
[C---:B------:R-:W-:Y:S02]  /*a3f0*/  IMAD R47, R52.reuse, UR61, R47 ;  /* 0x0000003d342f7c24 */ /* 0x040fe4000f8e022f */
[----:B------:R-:W-:-:S05]  /*a400*/  IMAD.WIDE.U32 R44, R52, UR60, R44 ;  /* 0x0000003c342c7c25 */ /* 0x000fca000f8e002c */
[----:B------:R-:W-:Y:S02]  /*a410*/  IADD3 R45, R45, R47, RZ ;  /* 0x0000002f2d2d7210 */ /* 0x000fe40007ffe0ff */
[----:B--2---:R-:W-:Y:S02]  /*a420*/  R2UR UR4, R41 ;  /* 0x00000000290472ca */ /* 0x004fe400000e0000 */
[----:B---3--:R-:W-:Y:S02]  /*a430*/  R2UR UR7, R40 ;  /* 0x00000000280772ca */ /* 0x008fe400000e0000 */
[----:B------:R-:W2:Y:S09]  /*a440*/  @!P5 LDS.128 R40, [R4+0x400] ;  /* 0x000400000428d984 */ /* 0x000eb20000000c00 */
[----:B------:R-:W-:Y:S01]  /*a450*/  LEA R54, P2, R44, UR4, 0x1 ;  /* 0x000000042c367c11 */ /* 0x000fe2000f8408ff */
[----:B------:R-:W-:-:S03]  /*a460*/  ULDC.64 UR4, c[0x0][0x208] ;  /* 0x0000820000047ab9 */ /* 0x000fc60000000a00 */
[----:B------:R-:W-:Y:S02]  /*a470*/  LEA.HI.X R55, R44, UR7, R45, 0x1, P2 ;  /* 0x000000072c377c11 */ /* 0x000fe400090f0c2d */
[----:B------:R-:W-:-:S13]  /*a480*/  ISETP.GE.AND P2, PT, R220, UR6, PT ;  /* 0x00000006dc007c0c */ /* 0x000fda000bf46270 */
[----:B------:R-:W3:Y:S04]  /*a490*/  @!P2 LDS.128 R44, [R4+0x5400] ;  /* 0x00540000042ca984 */ /* 0x000ee80000000c00 */
[----:B--2---:R-:W-:Y:S01]  /*a4a0*/  @!P5 STG.E.128 desc[UR4][R54.64], R40 ;  /* 0x000000283600d986 */ /* 0x004fe2000c101d04 */
[----:B------:R-:W-:-:S03]  /*a4b0*/  ISETP.GE.AND P5, PT, R221, UR6, PT ;  /* 0x00000006dd007c0c */ /* 0x000fc6000bfa6270 */
[----:B------:R-:W2:Y:S10]  /*a4c0*/  @!P4 LDS.128 R40, [R4+0x2c00] ;  /* 0x002c00000428c984 */ /* 0x000eb40000000c00 */
[----:B------:R-:W4:Y:S04]  /*a4d0*/  @!P5 LDS.128 R48, [R4+0x7c00] ;  /* 0x007c00000430d984 */ /* 0x000f280000000c00 */
[----:B---3--:R3:W-:Y:S04]  /*a4e0*/  @!P2 STG.E.128 desc[UR4][R54.64+0x100], R44 ;  /* 0x0001002c3600a986 */ /* 0x0087e8000c101d04 */
[----:B--2---:R3:W-:Y:S04]  /*a4f0*/  @!P4 STG.E.128 desc[UR4][R54.64+0x80], R40 ;  /* 0x000080283600c986 */ /* 0x0047e8000c101d04 */
[----:B----4-:R3:W-:Y:S02]  /*a500*/  @!P5 STG.E.128 desc[UR4][R54.64+0x180], R48 ;  /* 0x000180303600d986 */ /* 0x0107e4000c101d04 */
.L_x_2969:
[----:B------:R-:W-:Y:S05]  /*a510*/  BSYNC B0 ;  /* 0x0000000000007941 */ /* 0x000fea0003800000 */
.L_x_2968:
[----:B---3--:R-:W2:Y:S04]  /*a520*/  LDL R42, [R1+0x54] ;  /* 0x00005400012a7983 */ /* 0x008ea80000100800 */
[----:B------:R-:W3:Y:S01]  /*a530*/  LDL R41, [R1+0x50] ;  /* 0x0000500001297983 */ /* 0x000ee20000100800 */
[----:B------:R-:W-:Y:S01]  /*a540*/  VIADD R40, R212, 0x20 ;  /* 0x00000020d4287836 */ /* 0x000fe20000000000 */
[----:B------:R-:W-:Y:S04]  /*a550*/  BSSY B0, `(.L_x_2970) ;  /* 0x000001f000007945 */ /* 0x000fe80003800000 */
[----:B------:R-:W-:Y:S01]  /*a560*/  ISETP.GE.AND P2, PT, R40, R3, PT ;  /* 0x000000032800720c */ /* 0x000fe20003f46270 */
[----:B--2---:R-:W-:-:S02]  /*a570*/  IMAD.MOV.U32 R57, RZ, RZ, R42 ;  /* 0x000000ffff397224 */ /* 0x004fc400078e002a */
[----:B---3--:R-:W-:-:S10]  /*a580*/  IMAD.MOV.U32 R56, RZ, RZ, R41 ;  /* 0x000000ffff387224 */ /* 0x008fd400078e0029 */
[----:B------:R-:W-:Y:S05]  /*a590*/  @P2 BRA `(.L_x_2971) ;  /* 0x0000000000682947 */ /* 0x000fea0003800000 */
[----:B------:R-:W-:Y:S01]  /*a5a0*/  ULDC UR6, c[0x0][0x2f4] ;  /* 0x0000bd0000067ab9 */ /* 0x000fe20000000800 */
[----:B------:R-:W-:Y:S01]  /*a5b0*/  IADD3 R47, P4, R52, 0x20, RZ ;  /* 0x00000020342f7810 */ /* 0x000fe20007f9e0ff */
[----:B------:R-:W-:Y:S01]  /*a5c0*/  IMAD.MOV.U32 R45, RZ, RZ, R5 ;  /* 0x000000ffff2d7224 */ /* 0x000fe200078e0005 */
[----:B------:R-:W-:Y:S02]  /*a5d0*/  ISETP.GE.AND P2, PT, R16, UR6, PT ;  /* 0x0000000610007c0c */ /* 0x000fe4000bf46270 */
[----:B------:R-:W-:Y:S01]  /*a5e0*/  R2UR UR4, R57 ;  /* 0x00000000390472ca */ /* 0x000fe200000e0000 */
[----:B------:R-:W-:Y:S01]  /*a5f0*/  IMAD.X R44, RZ, RZ, R53, P4 ;  /* 0x000000ffff2c7224 */ /* 0x000fe200020e0635 */
[----:B------:R-:W-:Y:S02]  /*a600*/  R2UR UR7, R56 ;  /* 0x00000000380772ca */ /* 0x000fe400000e0000 */
[----:B------:R-:W-:Y:S01]  /*a610*/  ISETP.GE.AND P5, PT, R213, UR6, PT ;  /* 0x00000006d5007c0c */ /* 0x000fe2000bfa6270 */
[----:B------:R-:W-:Y:S01]  /*a620*/  IMAD R46, R44, UR60, RZ ;  /* 0x0000003c2c2e7c24 */ /* 0x000fe2000f8e02ff */
[----:B------:R-:W-:-:S05]  /*a630*/  MOV R44, R38 ;  /* 0x00000026002c7202 */ /* 0x000fca0000000f00 */
[----:B------:R-:W2:Y:S01]  /*a640*/  @!P2 LDS.128 R40, [R4+0x1400] ;  /* 0x001400000428a984 */ /* 0x000ea20000000c00 */
[----:B------:R-:W-:-:S04]  /*a650*/  IMAD.WIDE.U32 R44, R47, UR60, R44 ;  /* 0x0000003c2f2c7c25 */ /* 0x000fc8000f8e002c */
[----:B------:R-:W-:Y:S01]  /*a660*/  IMAD R47, R47, UR61, R46 ;  /* 0x0000003d2f2f7c24 */ /* 0x000fe2000f8e022e */
[----:B------:R-:W-:Y:S01]  /*a670*/  LEA R54, P4, R44, UR4, 0x1 ;  /* 0x000000042c367c11 */ /* 0x000fe2000f8808ff */
[----:B------:R-:W-:Y:S02]  /*a680*/  ULDC.64 UR4, c[0x0][0x208] ;  /* 0x0000820000047ab9 */ /* 0x000fe40000000a00 */
[----:B------:R-:W-:-:S05]  /*a690*/  IMAD.IADD R45, R45, 0x1, R47 ;  /* 0x000000012d2d7824 */ /* 0x000fca00078e022f */
        /* <DEDUP_REMOVED lines=10> */
.L_x_2971:
[----:B------:R-:W-:Y:S05]  /*a740*/  BSYNC B0 ;  /* 0x0000000000007941 */ /* 0x000fea0003800000 */
.L_x_2970:
[----:B---3--:R-:W-:Y:S01]  /*a750*/  VIADD R40, R212, 0x40 ;  /* 0x00000040d4287836 */ /* 0x008fe20000000000 */
[----:B------:R-:W-:Y:S04]  /*a760*/  BSSY B0, `(.L_x_2972) ;  /* 0x000001d000007945 */ /* 0x000fe80003800000 */
[----:B------:R-:W-:-:S13]  /*a770*/  ISETP.GE.AND P2, PT, R40, R3, PT ;  /* 0x000000032800720c */ /* 0x000fda0003f46270 */
[----:B------:R-:W-:Y:S05]  /*a780*/  @P2 BRA `(.L_x_2973) ;  /* 0x0000000000682947 */ /* 0x000fea0003800000 */
[----:B------:R-:W-:Y:S01]  /*a790*/  ULDC UR6, c[0x0][0x2f4] ;  /* 0x0000bd0000067ab9 */ /* 0x000fe20000000800 */
[----:B------:R-:W-:Y:S01]  /*a7a0*/  IADD3 R3, P4, R52, 0x40, RZ ;  /* 0x0000004034037810 */ /* 0x000fe20007f9e0ff */
[----:B------:R-:W-:Y:S01]  /*a7b0*/  IMAD.MOV.U32 R45, RZ, RZ, R5 ;  /* 0x000000ffff2d7224 */ /* 0x000fe200078e0005 */
[----:B------:R-:W-:Y:S02]  /*a7c0*/  ISETP.GE.AND P2, PT, R16, UR6, PT ;  /* 0x0000000610007c0c */ /* 0x000fe4000bf46270 */
[----:B------:R-:W-:Y:S01]  /*a7d0*/  R2UR UR4, R57 ;  /* 0x00000000390472ca */ /* 0x000fe200000e0000 */
[----:B------:R-:W-:Y:S01]  /*a7e0*/  IMAD.X R52, RZ, RZ, R53, P4 ;  /* 0x000000ffff347224 */ /* 0x000fe200020e0635 */
[----:B------:R-:W-:Y:S02]  /*a7f0*/  MOV R44, R38 ;  /* 0x00000026002c7202 */ /* 0x000fe40000000f00 */
[----:B------:R-:W-:Y:S01]  /*a800*/  R2UR UR7, R56 ;  /* 0x00000000380772ca */ /* 0x000fe200000e0000 */
[----:B------:R-:W-:Y:S01]  /*a810*/  IMAD R52, R52, UR60, RZ ;  /* 0x0000003c34347c24 */ /* 0x000fe2000f8e02ff */
[----:B------:R-:W-:Y:S01]  /*a820*/  ISETP.GE.AND P5, PT, R213, UR6, PT ;  /* 0x00000006d5007c0c */ /* 0x000fe2000bfa6270 */
[----:B------:R-:W-:-:S04]  /*a830*/  IMAD.WIDE.U32 R44, R3, UR60, R44 ;  /* 0x0000003c032c7c25 */ /* 0x000fc8000f8e002c */
[----:B------:R-:W2:Y:S01]  /*a840*/  @!P2 LDS.128 R40, [R4+0x2400] ;  /* 0x002400000428a984 */ /* 0x000ea20000000c00 */
[----:B------:R-:W-:Y:S01]  /*a850*/  IMAD R3, R3, UR61, R52 ;  /* 0x0000003d03037c24 */ /* 0x000fe2000f8e0234 */
[----:B------:R-:W-:Y:S01]  /*a860*/  LEA R52, P4, R44, UR4, 0x1 ;  /* 0x000000042c347c11 */ /* 0x000fe2000f8808ff */
[----:B------:R-:W-:Y:S02]  /*a870*/  ULDC.64 UR4, c[0x0][0x208] ;  /* 0x0000820000047ab9 */ /* 0x000fe40000000a00 */
[----:B------:R-:W-:-:S05]  /*a880*/  IMAD.IADD R3, R45, 0x1, R3 ;  /* 0x000000012d037824 */ /* 0x000fca00078e0203 */
[----:B------:R-:W-:Y:S02]  /*a890*/  LEA.HI.X R53, R44, UR7, R3, 0x1, P4 ;  /* 0x000000072c357c11 */ /* 0x000fe4000a0f0c03 */
[----:B------:R-:W-:Y:S01]  /*a8a0*/  ISETP.GE.AND P4, PT, R220, UR6, PT ;  /* 0x00000006dc007c0c */ /* 0x000fe2000bf86270 */
[----:B------:R-:W3:Y:S04]  /*a8b0*/  @!P5 LDS.128 R44, [R4+0x4c00] ;  /* 0x004c0000042cd984 */ /* 0x000ee80000000c00 */
[----:B--2---:R-:W-:Y:S01]  /*a8c0*/  @!P2 STG.E.128 desc[UR4][R52.64], R40 ;  /* 0x000000283400a986 */ /* 0x004fe2000c101d04 */
[----:B------:R-:W-:-:S07]  /*a8d0*/  ISETP.GE.AND P2, PT, R221, UR6, PT ;  /* 0x00000006dd007c0c */ /* 0x000fce000bf46270 */
[----:B------:R-:W2:Y:S04]  /*a8e0*/  @!P4 LDS.128 R40, [R4+0x7400] ;  /* 0x007400000428c984 */ /* 0x000ea80000000c00 */
[----:B---3--:R-:W-:Y:S04]  /*a8f0*/  @!P5 STG.E.128 desc[UR4][R52.64+0x80], R44 ;  /* 0x0000802c3400d986 */ /* 0x008fe8000c101d04 */
[----:B------:R-:W3:Y:S04]  /*a900*/  @!P2 LDS.128 R48, [R4+0x9c00] ;  /* 0x009c00000430a984 */ /* 0x000ee80000000c00 */
[----:B--2---:R2:W-:Y:S04]  /*a910*/  @!P4 STG.E.128 desc[UR4][R52.64+0x100], R40 ;  /* 0x000100283400c986 */ /* 0x0045e8000c101d04 */
[----:B---3--:R2:W-:Y:S02]  /*a920*/  @!P2 STG.E.128 desc[UR4][R52.64+0x180], R48 ;  /* 0x000180303400a986 */ /* 0x0085e4000c101d04 */
.L_x_2973:
[----:B------:R-:W-:Y:S05]  /*a930*/  BSYNC B0 ;  /* 0x0000000000007941 */ /* 0x000fea0003800000 */
.L_x_2972:
[----:B------:R-:W-:Y:S01]  /*a940*/  @!PT LDS RZ, [RZ] ;  /* 0x00000000fffff984 */ /* 0x000fe20000000800 */
[----:B------:R-:W-:Y:S01]  /*a950*/  @!PT LDS RZ, [RZ] ;  /* 0x00000000fffff984 */ /* 0x000fe20000000800 */
[----:B------:R-:W-:Y:S01]  /*a960*/  @!PT LDS RZ, [RZ] ;  /* 0x00000000fffff984 */ /* 0x000fe20000000800 */
[----:B------:R-:W-:Y:S01]  /*a970*/  @!PT LDS RZ, [RZ] ;  /* 0x00000000fffff984 */ /* 0x000fe20000000800 */
[----:B------:R3:W-:Y:S06]  /*a980*/  MEMBAR.ALL.CTA ;  /* 0x0000000000007992 */ /* 0x0007ec0000008000 */
[----:B---3--:R-:W3:Y:S01]  /*a990*/  FENCE.VIEW.ASYNC.S ;  /* 0x00000000000073c6 */ /* 0x008ee20000000000 */
[----:B01----:R-:W-:Y:S01]  /*a9a0*/  @!P3 VIADD R0, R0, 0x388c0 ;  /* 0x000388c00000b836 */ /* 0x003fe20000000000 */
[----:B---3--:R0:W-:Y:S01]  /*a9b0*/  BAR.SYNC.DEFER_BLOCKING R151, 0x80 ;  /* 0x000200970000751d */ /* 0x0081e20000010000 */
[----:B------:R-:W-:Y:S01]  /*a9c0*/  ISETP.NE.AND P4, PT, R114, RZ, PT ;  /* 0x000000ff7200720c */ /* 0x000fe20003f85270 */
[----:B------:R-:W-:-:S02]  /*a9d0*/  VIADD R19, R19, 0x1 ;  /* 0x0000000113137836 */ /* 0x000fc40000000000 */
[----:B------:R-:W-:Y:S02]  /*a9e0*/  @!P3 PRMT R0, RZ, 0x654, R0 ;  /* 0x00000654ff00b816 */ /* 0x000fe40000000000 */
[----:B------:R-:W-:Y:S02]  /*a9f0*/  PLOP3.LUT P2, PT, PT, PT, PT, 0x8, 0x0 ;  /* 0x000000000000781c */ /* 0x000fe40003f4e170 */
[----:B------:R1:W-:Y:S01]  /*aa00*/  @!P3 SYNCS.ARRIVE.TRANS64.RED.A1T0 RZ, [R0+URZ], RZ ;  /* 0x000000ff00ffb9a7 */ /* 0x0003e2000810043f */
[----:B------:R-:W-:-:S04]  /*aa10*/  ISETP.NE.AND P3, PT, R19, 0x2, PT ;  /* 0x000000021300780c */ /* 0x000fc80003f65270 */
[----:B------:R-:W-:Y:S02]  /*aa20*/  SEL R19, R19, RZ, P3 ;  /* 0x000000ff13137207 */ /* 0x000fe40001800000 */
[----:B-1----:R-:W-:-:S04]  /*aa30*/  SEL R0, RZ, 0x1, P3 ;  /* 0x00000001ff007807 */ /* 0x002fc80001800000 */
[----:B------:R-:W-:Y:S01]  /*aa40*/  LOP3.LUT R219, R219, R0, RZ, 0x3c, !PT ;  /* 0x00000000dbdb7212 */ /* 0x000fe200078e3cff */
[----:B0-----:R-:W-:Y:S06]  /*aa50*/  @P4 BRA `(.L_x_2974) ;  /* 0xffffff7c00444947 */ /* 0x001fec000383ffff */
.L_x_2862:
[----:B------:R-:W0:Y:S01]  /*aa60*/  LDC R0, c[0x0][0x448] ;  /* 0x00011200ff007b82 */ /* 0x000e220000000800 */
[----:B------:R-:W-:Y:S01]  /*aa70*/  BSSY B0, `(.L_x_2975) ;  /* 0x0000055000007945 */ /* 0x000fe20003800000 */
        /* <DEDUP_REMOVED lines=14> */
[----:B------:R-:W-:Y:S02]  /*ab60*/  MOV R178, RZ ;  /* 0x000000ff00b27202 */ /* 0x000fe40000000f00 */
[----:B------:R-:W-:Y:S02]  /*ab70*/  CS2R R80, SRZ ;  /* 0x0000000000507805 */ /* 0x000fe4000001ff00 */
[----:B------:R-:W-:Y:S02]  /*ab80*/  CS2R R158, SRZ ;  /* 0x00000000009e7805 */ /* 0x000fe4000001ff00 */
[----:B------:R-:W-:-:S02]  /*ab90*/  CS2R R176, SRZ ;  /* 0x0000000000b07805 */ /* 0x000fc4000001ff00 */
[----:B------:R-:W-:Y:S02]  /*aba0*/  CS2R R76, SRZ ;  /* 0x00000000004c7805 */ /* 0x000fe4000001ff00 */
[----:B------:R-:W-:Y:S02]  /*abb0*/  CS2R R72, SRZ ;  /* 0x0000000000487805 */ /* 0x000fe4000001ff00 */
[----:B------:R-:W-:Y:S02]  /*abc0*/  CS2R R68, SRZ ;  /* 0x0000000000447805 */ /* 0x000fe4000001ff00 */
[----:B------:R-:W-:Y:S02]  /*abd0*/  CS2R R60, SRZ ;  /* 0x00000000003c7805 */ /* 0x000fe4000001ff00 */
[----:B0-----:R-:W-:Y:S02]  /*abe0*/  ISETP.NE.AND P0, PT, R0, 0x1, PT ;  /* 0x000000010000780c */ /* 0x001fe40003f05270 */
[----:B------:R-:W-:-:S02]  /*abf0*/  CS2R R156, SRZ ;  /* 0x00000000009c7805 */ /* 0x000fc4000001ff00 */
[----:B------:R-:W-:Y:S02]  /*ac00*/  IADD3 R0, R230, 0x7f, RZ ;  /* 0x0000007fe6007810 */ /* 0x000fe40007ffe0ff */
[----:B------:R-:W-:Y:S02]  /*ac10*/  CS2R R174, SRZ ;  /* 0x0000000000ae7805 */ /* 0x000fe4000001ff00 */
[----:B------:R-:W-:Y:S02]  /*ac20*/  CS2R R56, SRZ ;  /* 0x0000000000387805 */ /* 0x000fe4000001ff00 */
[----:B------:R-:W-:Y:S02]  /*ac30*/  CS2R R46, SRZ ;  /* 0x00000000002e7805 */ /* 0x000fe4000001ff00 */
[----:B------:R-:W-:Y:S02]  /*ac40*/  CS2R R44, SRZ ;  /* 0x00000000002c7805 */ /* 0x000fe4000001ff00 */
[----:B--2---:R-:W-:-:S02]  /*ac50*/  CS2R R42, SRZ ;  /* 0x00000000002a7805 */ /* 0x004fc4000001ff00 */
[----:B------:R-:W-:Y:S02]  /*ac60*/  CS2R R154, SRZ ;  /* 0x00000000009a7805 */ /* 0x000fe4000001ff00 */
[----:B------:R-:W-:Y:S02]  /*ac70*/  CS2R R172, SRZ ;  /* 0x0000000000ac7805 */ /* 0x000fe4000001ff00 */
[----:B------:R-:W-:Y:S02]  /*ac80*/  CS2R R40, SRZ ;  /* 0x0000000000287805 */ /* 0x000fe4000001ff00 */
[----:B------:R-:W-:Y:S02]  /*ac90*/  CS2R R36, SRZ ;  /* 0x0000000000247805 */ /* 0x000fe4000001ff00 */
[----:B------:R-:W-:Y:S01]  /*aca0*/  CS2R R98, SRZ ;  /* 0x0000000000627805 */ /* 0x000fe2000001ff00 */
[----:B------:R-:W0:Y:S01]  /*acb0*/  @P0 LDC R3, c[0x0][0x44c] ;  /* 0x00011300ff030b82 */ /* 0x000e220000000800 */
[----:B------:R-:W-:-:S02]  /*acc0*/  CS2R R152, SRZ ;  /* 0x0000000000987805 */ /* 0x000fc4000001ff00 */
[----:B------:R-:W-:Y:S02]  /*acd0*/  CS2R R170, SRZ ;  /* 0x0000000000aa7805 */ /* 0x000fe4000001ff00 */
[----:B------:R-:W-:Y:S02]  /*ace0*/  CS2R R94, SRZ ;  /* 0x00000000005e7805 */ /* 0x000fe4000001ff00 */
[----:B------:R-:W-:Y:S02]  /*acf0*/  CS2R R90, SRZ ;  /* 0x00000000005a7805 */ /* 0x000fe4000001ff00 */
[----:B------:R-:W-:Y:S02]  /*ad00*/  CS2R R64, SRZ ;  /* 0x0000000000407805 */ /* 0x000fe4000001ff00 */
[----:B------:R-:W-:Y:S02]  /*ad10*/  CS2R R168, SRZ ;  /* 0x0000000000a87805 */ /* 0x000fe4000001ff00 */
[----:B------:R-:W-:Y:S01]  /*ad20*/  CS2R R86, SRZ ;  /* 0x0000000000567805 */ /* 0x000fe2000001ff00 */
[----:B------:R-:W1:Y:S01]  /*ad30*/  @P0 LDC R2, c[0x0][0x450] ;  /* 0x00011400ff020b82 */ /* 0x000e620000000800 */
        /* <DEDUP_REMOVED lines=14> */
[----:B------:R-:W-:Y:S01]  /*ae20*/  CS2R R28, SRZ ;  /* 0x00000000001c7805 */ /* 0x000fe2000001ff00 */
[----:B0-----:R-:W-:Y:S01]  /*ae30*/  @P0 IMAD.HI.U32 R3, R0, R3, RZ ;  /* 0x0000000300030227 */ /* 0x001fe200078e00ff */
[----:B------:R-:W-:Y:S02]  /*ae40*/  CS2R R14, SRZ ;  /* 0x00000000000e7805 */ /* 0x000fe4000001ff00 */
[----:B------:R-:W-:Y:S02]  /*ae50*/  CS2R R12, SRZ ;  /* 0x00000000000c7805 */ /* 0x000fe4000001ff00 */
[----:B------:R-:W-:Y:S01]  /*ae60*/  CS2R R38, SRZ ;  /* 0x0000000000267805 */ /* 0x000fe2000001ff00 */
[----:B------:R-:W-:Y:S01]  /*ae70*/  IMAD.MOV.U32 R24, RZ, RZ, RZ ;  /* 0x000000ffff187224 */ /* 0x000fe200078e00ff */
[----:B------:R-:W-:Y:S02]  /*ae80*/  CS2R R34, SRZ ;  /* 0x0000000000227805 */ /* 0x000fe4000001ff00 */
[----:B------:R-:W-:Y:S01]  /*ae90*/  CS2R R32, SRZ ;  /* 0x0000000000207805 */ /* 0x000fe2000001ff00 */
[----:B------:R-:W-:Y:S01]  /*aea0*/  IMAD.MOV.U32 R31, RZ, RZ, RZ ;  /* 0x000000ffff1f7224 */ /* 0x000fe200078e00ff */
[----:B-1----:R-:W-:-:S02]  /*aeb0*/  @P0 SHF.R.U32.HI R0, RZ, R2, R3 ;  /* 0x00000002ff000219 */ /* 0x002fc40000011603 */
[----:B------:R-:W-:Y:S02]  /*aec0*/  CS2R R10, SRZ ;  /* 0x00000000000a7805 */ /* 0x000fe4000001ff00 */
[----:B------:R-:W-:Y:S01]  /*aed0*/  PLOP3.LUT P0, PT, PT, PT, PT, 0x80, 0x0 ;  /* 0x000000000000781c */ /* 0x000fe20003f0f070 */
[----:B------:R-:W-:Y:S02]  /*aee0*/  IMAD.MOV.U32 R9, RZ, RZ, RZ ;  /* 0x000000ffff097224 */ /* 0x000fe400078e00ff */
[----:B------:R-:W-:Y:S01]  /*aef0*/  IMAD.IADD R0, R149, 0x1, R0 ;  /* 0x0000000195007824 */ /* 0x000fe200078e0200 */
[----:B------:R-:W-:-:S03]  /*af00*/  CS2R R148, SRZ ;  /* 0x0000000000947805 */ /* 0x000fc6000001ff00 */
[----:B------:R-:W-:-:S05]  /*af10*/  IMAD.HI R0, R0, 0x66666667, RZ ;  /* 0x6666666700007827 */ /* 0x000fca00078e02ff */
[----:B------:R-:W-:-:S04]  /*af20*/  SHF.R.U32.HI R3, RZ, 0x1f, R0 ;  /* 0x0000001fff037819 */ /* 0x000fc80000011600 */
[----:B------:R-:W-:Y:S01]  /*af30*/  LEA.HI.SX32 R3, R0, R3, 0x1b ;  /* 0x0000000300037211 */ /* 0x000fe200078fdaff */
[----:B------:R-:W-:-:S03]  /*af40*/  IMAD.MOV.U32 R0, RZ, RZ, RZ ;  /* 0x000000ffff007224 */ /* 0x000fc600078e00ff */
[----:B------:R-:W-:Y:S01]  /*af50*/  VIMNMX R84, R150, R3, PT ;  /* 0x0000000396547248 */ /* 0x000fe20003fe0100 */
[----:B------:R-:W-:Y:S01]  /*af60*/  IMAD.MOV.U32 R150, RZ, RZ, RZ ;  /* 0x000000ffff967224 */ /* 0x000fe200078e00ff */
[----:B------:R-:W-:Y:S02]  /*af70*/  CS2R R2, SRZ ;  /* 0x0000000000027805 */ /* 0x000fe4000001ff00 */
[----:B------:R-:W-:Y:S01]  /*af80*/  ISETP.GE.AND P1, PT, R84, 0x1, PT ;  /* 0x000000015400780c */ /* 0x000fe20003f26270 */
[----:B------:R-:W-:-:S12]  /*af90*/  @P2 BRA `(.L_x_2976) ;  /* 0x0000000000082947 */ /* 0x000fd80003800000 */
[----:B------:R-:W0:Y:S02]  /*afa0*/  FENCE.VIEW.ASYNC.G ;  /* 0x00000000000073c6 */ /* 0x000e240000000100 */
[----:B0-----:R-:W-:Y:S06]  /*afb0*/  BAR.ARV 0xc, 0x180 ;  /* 0x0306000000007b1d */ /* 0x001fec0000002000 */
.L_x_2976:
[----:B------:R-:W-:Y:S05]  /*afc0*/  BSYNC B0 ;  /* 0x0000000000007941 */ /* 0x000fea0003800000 */
.L_x_2975:
[----:B------:R-:W-:Y:S01]  /*afd0*/  MOV R25, RZ ;  /* 0x000000ff00197202 */ /* 0x000fe20000000f00 */
[----:B------:R-:W-:Y:S01]  /*afe0*/  IMAD.MOV.U32 R8, RZ, RZ, RZ ;  /* 0x000000ffff087224 */ /* 0x000fe200078e00ff */
[----:B------:R-:W-:Y:S06]  /*aff0*/  @!P1 BRA `(.L_x_2977) ;  /* 0x0000019800f09947 */ /* 0x000fec0003800000 */
[----:B------:R-:W2:Y:S04]  /*b000*/  LDL R20, [R1+0x7c] ;  /* 0x00007c0001147983 */ /* 0x000ea80000100800 */
[----:B------:R-:W3:Y:S04]  /*b010*/  LDL R21, [R1+0x64] ;  /* 0x0000640001157983 */ /* 0x000ee80000100800 */
[----:B--2---:R-:W0:Y:S01]  /*b020*/  SHFL.IDX PT, R0, R20, RZ, 0x1f ;  /* 0x00001fff14007589 */ /* 0x004e2200000e0000 */
[----:B---3--:R-:W-:-:S13]  /*b030*/  R2UR UR4, R21 ;  /* 0x00000000150472ca */ /* 0x008fda00000e0000 */
[----:B------:R-:W-:Y:S01]  /*b040*/  ULOP3.LUT UP0, URZ, UR4, 0x9f, URZ, 0xc0, !UPT ;  /* 0x0000009f043f7892 */ /* 0x000fe2000f80c03f */
[----:B0-----:R-:W-:-:S04]  /*b050*/  LEA.HI R2, R0, R0, RZ, 0x1 ;  /* 0x0000000000027211 */ /* 0x001fc800078f08ff */
[----:B------:R-:W-:Y:S02]  /*b060*/  LOP3.LUT R3, R2, 0x1e, RZ, 0xc0, !PT ;  /* 0x0000001e02037812 */ /* 0x000fe400078ec0ff */
[----:B------:R-:W-:-:S03]  /*b070*/  PLOP3.LUT P0, PT, PT, PT, UP0, 0x80, 0x0 ;  /* 0x000000000000781c */ /* 0x000fc60003f0f008 */
[----:B------:R-:W-:-:S05]  /*b080*/  IMAD.IADD R3, R0, 0x1, -R3 ;  /* 0x0000000100037824 */ /* 0x000fca00078e0a03 */
[----:B------:R-:W-:-:S04]  /*b090*/  LEA R3, R3, UR4, 0xd ;  /* 0x0000000403037c11 */ /* 0x000fc8000f8e68ff */
        /* <DEDUP_REMOVED lines=19> */
.L_x_2978:
[----:B------:R-:W-:Y:S02]  /*b1d0*/  ULDC UR4, c[0x0][0x3f4] ;  /* 0x0000fd0000047ab9 */ /* 0x000fe40000000800 */
[----:B------:R-:W-:-:S13]  /*b1e0*/  ISETP.LT.AND P0, PT, RZ, UR4, PT ;  /* 0x00000004ff007c0c */ /* 0x000fda000bf01270 */
[----:B------:R-:W-:Y:S05]  /*b1f0*/  @P0 BRA `(.L_x_2979) ;  /* 0x0000000000400947 */ /* 0x000fea0003800000 */
[----:B------:R-:W2:Y:S02]  /*b200*/  LDL R20, [R1+0x60] ;  /* 0x0000600001147983 */ /* 0x000ea40000100800 */
[----:B--2---:R-:W-:-:S04]  /*b210*/  LEA.HI R0, R20, R20, RZ, 0x1 ;  /* 0x0000001414007211 */ /* 0x004fc800078f08ff */
        /* <DEDUP_REMOVED lines=8> */
.L_x_2982:
[----:B-1----:R1:W2:Y:S02]  /*b2a0*/  SYNCS.PHASECHK.TRANS64.TRYWAIT P0, [R18+URZ+0x38800], R3 ;  /* 0x03880003120075a7 */ /* 0x0022a4000800017f */
[----:B--2---:R-:W-:Y:S05]  /*b2b0*/  @!P0 NANOSLEEP.SYNCS 0x989680 ;  /* 0x009896800000895d */ /* 0x004fea0003900000 */
[----:B------:R-:W2:Y:S02]  /*b2c0*/  @!P0 SYNCS.PHASECHK.TRANS64 P0, [R18+URZ+0x38800], R3 ;  /* 0x03880003120085a7 */ /* 0x000ea4000800007f */
[----:B--2---:R-:W-:Y:S05]  /*b2d0*/  @!P0 BRA `(.L_x_2982) ;  /* 0xfffffffc00f08947 */ /* 0x004fea000383ffff */
.L_x_2981:
[----:B------:R-:W-:Y:S05]  /*b2e0*/  BSYNC B0 ;  /* 0x0000000000007941 */ /* 0x000fea0003800000 */
.L_x_2980:
[----:B------:R-:W-:Y:S05]  /*b2f0*/  BRA `(.L_x_2983) ;  /* 0x0000009000e07947 */ /* 0x000fea0003800000 */
.L_x_2979:
[----:B------:R-:W2:Y:S01]  /*b300*/  LDL R26, [R1+0x64] ;  /* 0x00006400011a7983 */ /* 0x000ea20000100800 */
[----:B-----5:R-:W-:Y:S01]  /*b310*/  SHF.R.S32.HI R0, RZ, 0x1f, R144 ;  /* 0x0000001fff007819 */ /* 0x020fe20000011490 */
[----:B------:R-:W-:-:S04]  /*b320*/  ULDC.64 UR6, c[0x0][0x408] ;  /* 0x0001020000067ab9 */ /* 0x000fc80000000a00 */
[----:B------:R-:W-:-:S04]  /*b330*/  IMAD R5, R0, UR6, RZ ;  /* 0x0000000600057c24 */ /* 0x000fc8000f8e02ff */
[----:B------:R-:W-:Y:S01]  /*b340*/  IMAD R5, R144, UR7, R5 ;  /* 0x0000000790057c24 */ /* 0x000fe2000f8e0205 */
[----:B--2---:R-:W-:-:S13]  /*b350*/  R2UR UR4, R26 ;  /* 0x000000001a0472ca */ /* 0x004fda00000e0000 */
[----:B------:R-:W-:-:S03]  /*b360*/  ULOP3.LUT UP0, URZ, UR4, 0x3ff, URZ, 0xc0, !UPT ;  /* 0x000003ff043f7892 */ /* 0x000fc6000f80c03f */
[----:B------:R-:W-:Y:S02]  /*b370*/  ULDC.64 UR4, c[0x0][0x3f8] ;  /* 0x0000fe0000047ab9 */ /* 0x000fe40000000a00 */
[----:B------:R-:W-:Y:S01]  /*b380*/  IMAD R3, R0, UR4, RZ ;  /* 0x0000000400037c24 */ /* 0x000fe2000f8e02ff */
[----:B------:R-:W-:Y:S01]  /*b390*/  PLOP3.LUT P0, PT, PT, PT, UP0, 0x80, 0x0 ;  /* 0x000000000000781c */ /* 0x000fe20003f0f008 */
[----:B------:R-:W-:-:S04]  /*b3a0*/  IMAD.WIDE.U32 R24, R144, UR4, RZ ;  /* 0x0000000490187c25 */ /* 0x000fc8000f8e00ff */
        /* <DEDUP_REMOVED lines=20> */
[----:B-1----:R-:W-:Y:S05]  /*b4f0*/  CALL.ABS.NOINC R14 ;  /* 0x000000000e007343 */ /* 0x002fea0003c00000 */
.L_x_2984:
[----:B------:R-:W-:Y:S01]  /*b500*/  ULDC.U8 UR4, c[0x0][0x410] ;  /* 0x0001040000047ab9 */ /* 0x000fe20000000000 */
[----:B------:R-:W-:Y:S01]  /*b510*/  R2UR UR5, R26 ;  /* 0x000000001a0572ca */ /* 0x000fe200000e0000 */
[----:B------:R-:W-:Y:S01]  /*b520*/  IMAD.IADD R74, R212, 0x1, R230 ;  /* 0x00000001d44a7824 */ /* 0x000fe200078e02e6 */
[----:B------:R-:W-:Y:S01]  /*b530*/  ISETP.NE.AND P0, PT, RZ, UR4, PT ;  /* 0x00000004ff007c0c */ /* 0x000fe2000bf05270 */
[----:B------:R-:W-:Y:S03]  /*b540*/  BSSY B0, `(.L_x_2985) ;  /* 0x000090b000007945 */ /* 0x000fe60003800000 */
[----:B------:R-:W-:-:S07]  /*b550*/  LEA R7, R237, R74, 0x5 ;  /* 0x0000004aed077211 */ /* 0x000fce00078e28ff */
[----:B------:R-:W-:Y:S02]  /*b560*/  LEA R3, R233, UR5, 0x1 ;  /* 0x00000005e9037c11 */ /* 0x000fe4000f8e08ff */
[----:B------:R-:W-:Y:S05]  /*b570*/  @!P0 BRA `(.L_x_2986) ;  /* 0x0000004400f48947 */ /* 0x000fea0003800000 */
[----:B------:R-:W0:Y:S01]  /*b580*/  LDC R10, c[0x0][0x448] ;  /* 0x00011200ff0a7b82 */ /* 0x000e220000000800 */
[----:B------:R-:W-:Y:S01]  /*b590*/  ULDC.64 UR4, c[0x0][0x3f8] ;  /* 0x0000fe0000047ab9 */ /* 0x000fe20000000a00 */
[----:B------:R-:W-:Y:S01]  /*b5a0*/  IMAD.MOV.U32 R4, RZ, RZ, R24 ;  /* 0x000000ffff047224 */ /* 0x000fe200078e0018 */
[----:B------:R-:W-:Y:S01]  /*b5b0*/  ULDC.64 UR6, c[0x0][0x408] ;  /* 0x0001020000067ab9 */ /* 0x000fe20000000a00 */
[----:B------:R-:W-:Y:S01]  /*b5c0*/  IMAD.MOV.U32 R8, RZ, RZ, R144 ;  /* 0x000000ffff087224 */ /* 0x000fe200078e0090 */
[----:B------:R-:W-:Y:S01]  /*b5d0*/  SHF.R.S32.HI R75, RZ, 0x1f, R216 ;  /* 0x0000001fff4b7819 */ /* 0x000fe200000114d8 */
[----:B------:R-:W-:Y:S01]  /*b5e0*/  IMAD.MOV.U32 R9, RZ, RZ, R29 ;  /* 0x000000ffff097224 */ /* 0x000fe200078e001d */
[----:B------:R-:W-:Y:S02]  /*b5f0*/  SHF.R.S32.HI R83, RZ, 0x1f, R22 ;  /* 0x0000001fff537819 */ /* 0x000fe40000011416 */
[----:B------:R-:W-:Y:S02]  /*b600*/  SHF.R.S32.HI R87, RZ, 0x1f, R214 ;  /* 0x0000001fff577819 */ /* 0x000fe400000114d6 */
[----:B------:R-:W-:-:S02]  /*b610*/  SHF.R.S32.HI R82, RZ, 0x1f, R215 ;  /* 0x0000001fff527819 */ /* 0x000fc400000114d7 */
        /* <DEDUP_REMOVED lines=12> */
[C---:B------:R-:W-:Y:S01]  /*b6e0*/  IMAD.WIDE.U32 R8, R7.reuse, UR6, R8 ;  /* 0x0000000607087c25 */ /* 0x040fe2000f8e0008 */
[----:B------:R-:W-:Y:S01]  /*b6f0*/  LEA R6, P0, R4, UR4, 0x1 ;  /* 0x0000000404067c11 */ /* 0x000fe2000f8008ff */
[----:B------:R-:W-:Y:S02]  /*b700*/  UMOV UR4, 0xffffffff ;  /* 0xffffffff00047882 */ /* 0x000fe40000000000 */
[----:B------:R-:W-:Y:S01]  /*b710*/  IMAD R13, R7, UR7, R0 ;  /* 0x00000007070d7c24 */ /* 0x000fe2000f8e0200 */
[----:B------:R-:W-:Y:S01]  /*b720*/  ULDC.64 UR6, c[0x0][0x400] ;  /* 0x0001000000067ab9 */ /* 0x000fe20000000a00 */
[----:B------:R-:W-:-:S02]  /*b730*/  IADD3 R7, R5, R11, RZ ;  /* 0x0000000b05077210 */ /* 0x000fc40007ffe0ff */
[----:B------:R-:W-:Y:S01]  /*b740*/  IMAD.IADD R5, R9, 0x1, R13 ;  /* 0x0000000109057824 */ /* 0x000fe200078e020d */
[----:B------:R-:W-:Y:S02]  /*b750*/  LEA R0, P1, R8, UR6, 0x1 ;  /* 0x0000000608007c11 */ /* 0x000fe4000f8208ff */
[----:B------:R-:W-:Y:S02]  /*b760*/  LEA.HI.X R7, R4, UR5, R7, 0x1, P0 ;  /* 0x0000000504077c11 */ /* 0x000fe400080f0c07 */
[----:B------:R-:W-:Y:S01]  /*b770*/  LEA.HI.X R8, R8, UR7, R5, 0x1, P1 ;  /* 0x0000000708087c11 */ /* 0x000fe200088f0c05 */
[----:B------:R-:W-:Y:S08]  /*b780*/  BRA.DIV UR4, `(.L_x_2987) ;  /* 0x0000025204fc7947 */ /* 0x000ff0000b800000 */
[----:B------:R0:W1:Y:S04]  /*b790*/  SHFL.IDX PT, R4, R7, RZ, 0x181f ;  /* 0x00181fff07047589 */ /* 0x00006800000e0000 */
[----:B------:R0:W2:Y:S04]  /*b7a0*/  SHFL.IDX PT, R5, R6, RZ, 0x181f ;  /* 0x00181fff06057589 */ /* 0x0000a800000e0000 */
[----:B------:R0:W3:Y:S04]  /*b7b0*/  SHFL.IDX PT, R9, R8, RZ, 0x181f ;  /* 0x00181fff08097589 */ /* 0x0000e800000e0000 */
[----:B------:R0:W4:Y:S02]  /*b7c0*/  SHFL.IDX PT, R14, R0, RZ, 0x181f ;  /* 0x00181fff000e7589 */ /* 0x00012400000e0000 */
.L_x_3301:
        /* <DEDUP_REMOVED lines=16> */
[----:B------:R-:W-:Y:S01]  /*b8d0*/  ISETP.GE.AND P2, PT, R215, UR4, PT ;  /* 0x00000004d7007c0c */ /* 0x000fe2000bf46270 */
[----:B------:R-:W-:Y:S01]  /*b8e0*/  ULDC.64 UR6, c[0x0][0x208] ;  /* 0x0000820000067ab9 */ /* 0x000fe20000000a00 */
[----:B------:R-:W-:Y:S02]  /*b8f0*/  ISETP.GE.AND P1, PT, R214, UR4, PT ;  /* 0x00000004d6007c0c */ /* 0x000fe4000bf26270 */
[----:B------:R-:W-:-:S05]  /*b900*/  ISETP.GE.AND P0, PT, R216, UR4, PT ;  /* 0x00000004d8007c0c */ /* 0x000fca000bf06270 */
[C---:B------:R-:W-:Y:S01]  /*b910*/  @!P3 IMAD.SHL.U32 R12, R22.reuse, 0x2, RZ ;  /* 0x00000002160cb824 */ /* 0x040fe200078e00ff */
[----:B------:R-:W-:-:S03]  /*b920*/  @!P3 SHF.L.U64.HI R13, R22, 0x1, R83 ;  /* 0x00000001160db819 */ /* 0x000fc60000010253 */
[C---:B------:R-:W-:Y:S01]  /*b930*/  @!P2 IMAD.SHL.U32 R24, R215.reuse, 0x2, RZ ;  /* 0x00000002d718a824 */ /* 0x040fe200078e00ff */
[----:B------:R-:W-:Y:S01]  /*b940*/  @!P2 SHF.L.U64.HI R25, R215, 0x1, R82 ;  /* 0x00000001d719a819 */ /* 0x000fe20000010252 */
[----:B------:R-:W-:Y:S01]  /*b950*/  @!P1 IMAD.SHL.U32 R28, R214, 0x2, RZ ;  /* 0x00000002d61c9824 */ /* 0x000fe200078e00ff */
[CC--:B--2---:R-:W-:Y:S02]  /*b960*/  @!P3 IADD3 R10, P5, R5.reuse, R12.reuse, RZ ;  /* 0x0000000c050ab210 */ /* 0x0c4fe40007fbe0ff */
[----:B----4-:R-:W-:Y:S02]  /*b970*/  @!P3 IADD3 R12, P4, R14, R12, RZ ;  /* 0x0000000c0e0cb210 */ /* 0x010fe40007f9e0ff */
[-C--:B------:R-:W-:Y:S01]  /*b980*/  @!P2 IADD3 R20, P6, R5, R24.reuse, RZ ;  /* 0x000000180514a210 */ /* 0x080fe20007fde0ff */
[--C-:B-1----:R-:W-:Y:S01]  /*b990*/  @!P3 IMAD.X R11, R4, 0x1, R13.reuse, P5 ;  /* 0x00000001040bb824 */ /* 0x102fe200028e060d */
[----:B------:R-:W-:Y:S01]  /*b9a0*/  @!P2 IADD3 R24, P5, R14, R24, RZ ;  /* 0x000000180e18a210 */ /* 0x000fe20007fbe0ff */
[----:B---3--:R-:W-:Y:S01]  /*b9b0*/  @!P3 IMAD.X R13, R9, 0x1, R13, P4 ;  /* 0x00000001090db824 */ /* 0x008fe200020e060d */
[----:B------:R-:W-:Y:S01]  /*b9c0*/  @!P1 SHF.L.U64.HI R29, R214, 0x1, R87 ;  /* 0x00000001d61d9819 */ /* 0x000fe20000010257 */
[--C-:B------:R-:W-:Y:S01]  /*b9d0*/  @!P2 IMAD.X R21, R4, 0x1, R25.reuse, P6 ;  /* 0x000000010415a824 */ /* 0x100fe200030e0619 */
[----:B------:R-:W-:Y:S01]  /*b9e0*/  @!P1 IADD3 R26, P4, R5, R28, RZ ;  /* 0x0000001c051a9210 */ /* 0x000fe20007f9e0ff */
[----:B------:R-:W-:Y:S01]  /*b9f0*/  @!P2 IMAD.X R25, R9, 0x1, R25, P5 ;  /* 0x000000010919a824 */ /* 0x000fe200028e0619 */
[----:B------:R-:W-:-:S02]  /*ba00*/  @!P0 SHF.L.U32 R15, R216, 0x1, RZ ;  /* 0x00000001d80f8819 */ /* 0x000fc400000006ff */
[----:B------:R-:W-:Y:S02]  /*ba10*/  CS2R R72, SRZ ;  /* 0x0000000000487805 */ /* 0x000fe4000001ff00 */
[----:B------:R-:W-:Y:S02]  /*ba20*/  @!P1 IADD3 R28, P6, R14, R28, RZ ;  /* 0x0000001c0e1c9210 */ /* 0x000fe40007fde0ff */
[----:B------:R-:W-:Y:S02]  /*ba30*/  CS2R R70, SRZ ;  /* 0x0000000000467805 */ /* 0x000fe4000001ff00 */
[----:B------:R-:W-:Y:S02]  /*ba40*/  @!P1 IADD3.X R27, R4, R29, RZ, P4, !PT ;  /* 0x0000001d041b9210 */ /* 0x000fe400027fe4ff */
[----:B------:R-:W-:Y:S02]  /*ba50*/  CS2R R68, SRZ ;  /* 0x0000000000447805 */ /* 0x000fe4000001ff00 */
[----:B------:R-:W-:-:S02]  /*ba60*/  @!P0 SHF.L.U64.HI R32, R216, 0x1, R75 ;  /* 0x00000001d8208819 */ /* 0x000fc4000001024b */
[----:B------:R-:W-:Y:S02]  /*ba70*/  CS2R R66, SRZ ;  /* 0x0000000000427805 */ /* 0x000fe4000001ff00 */
[-C--:B------:R-:W-:Y:S02]  /*ba80*/  @!P0 IADD3 R30, P5, R5, R15.reuse, RZ ;  /* 0x0000000f051e8210 */ /* 0x080fe40007fbe0ff */
[----:B------:R-:W-:Y:S02]  /*ba90*/  CS2R R62, SRZ ;  /* 0x00000000003e7805 */ /* 0x000fe4000001ff00 */
[----:B------:R-:W-:Y:S02]  /*baa0*/  @!P0 IADD3 R14, P4, R14, R15, RZ ;  /* 0x0000000f0e0e8210 */ /* 0x000fe40007f9e0ff */
[----:B------:R-:W-:Y:S01]  /*bab0*/  CS2R R64, SRZ ;  /* 0x0000000000407805 */ /* 0x000fe2000001ff00 */
[----:B------:R-:W-:Y:S01]  /*bac0*/  @!P1 IMAD.X R29, R9, 0x1, R29, P6 ;  /* 0x00000001091d9824 */ /* 0x000fe200030e061d */
[----:B------:R1:W5:Y:S01]  /*bad0*/  @!P3 LD.E.64 R78, desc[UR6][R10.64] ;  /* 0x000000060a4eb980 */ /* 0x000362000c101b00 */
[----:B------:R-:W-:-:S02]  /*bae0*/  @!P0 IMAD.X R31, R4, 0x1, R32, P5 ;  /* 0x00000001041f8824 */ /* 0x000fc400028e0620 */
        /* <DEDUP_REMOVED lines=8> */
.L_x_2989:
[----:B------:R-:W-:Y:S05]  /*bb70*/  BSYNC B1 ;  /* 0x0000000000017941 */ /* 0x000fea0003800000 */
.L_x_2988:
[----:B-1---5:R-:W-:Y:S01]  /*bb80*/  IMAD.MOV.U32 R4, RZ, RZ, R62 ;  /* 0x000000ffff047224 */ /* 0x022fe200078e003e */
[----:B--2---:R-:W-:Y:S01]  /*bb90*/  MOV R5, R63 ;  /* 0x0000003f00057202 */ /* 0x004fe20000000f00 */
[----:B---3--:R-:W-:Y:S01]  /*bba0*/  IMAD.MOV.U32 R9, RZ, RZ, R68 ;  /* 0x000000ffff097224 */ /* 0x008fe200078e0044 */
[----:B------:R-:W-:Y:S01]  /*bbb0*/  UMOV UR4, 0xffffffff ;  /* 0xffffffff00047882 */ /* 0x000fe20000000000 */
[----:B------:R-:W-:Y:S01]  /*bbc0*/  IMAD.MOV.U32 R10, RZ, RZ, R69 ;  /* 0x000000ffff0a7224 */ /* 0x000fe200078e0045 */
[----:B------:R-:W-:Y:S01]  /*bbd0*/  PRMT R110, R5, 0x5410, R4 ;  /* 0x00005410056e7816 */ /* 0x000fe20000000004 */
[----:B------:R-:W-:Y:S01]  /*bbe0*/  IMAD.MOV.U32 R4, RZ, RZ, R72 ;  /* 0x000000ffff047224 */ /* 0x000fe200078e0048 */
[----:B------:R-:W-:Y:S01]  /*bbf0*/  CS2R R58, SRZ ;  /* 0x00000000003a7805 */ /* 0x000fe2000001ff00 */
        /* <DEDUP_REMOVED lines=16> */
[----:B------:R-:W-:-:S04]  /*bd00*/  PRMT R115, R4, 0x5410, R5 ;  /* 0x0000541004737816 */ /* 0x000fc80000000005 */
[----:B------:R-:W-:Y:S01]  /*bd10*/  PRMT R117, R9, 0x5410, R10 ;  /* 0x0000541009757816 */ /* 0x000fe2000000000a */
[----:B------:R-:W-:Y:S06]  /*bd20*/  BRA.DIV UR4, `(.L_x_2990) ;  /* 0x0000025204047947 */ /* 0x000fec000b800000 */
[----:B------:R1:W2:Y:S04]  /*bd30*/  SHFL.IDX PT, R4, R7, 0x1, 0x181f ;  /* 0x00381f0007047f89 */ /* 0x0002a800000e0000 */
[----:B------:R1:W3:Y:S04]  /*bd40*/  SHFL.IDX PT, R5, R6, 0x1, 0x181f ;  /* 0x00381f0006057f89 */ /* 0x0002e800000e0000 */
[----:B------:R1:W0:Y:S04]  /*bd50*/  SHFL.IDX PT, R9, R8, 0x1, 0x181f ;  /* 0x00381f0008097f89 */ /* 0x00022800000e0000 */
[----:B----4-:R1:W4:Y:S02]  /*bd60*/  SHFL.IDX PT, R14, R0, 0x1, 0x181f ;  /* 0x00381f00000e7f89 */ /* 0x01032400000e0000 */
.L_x_3307:
        /* <DEDUP_REMOVED lines=24> */
[CC--:B---3--:R-:W-:Y:S01]  /*bef0*/  @!P3 IADD3 R28, P5, R5.reuse, R30.reuse, RZ ;  /* 0x0000001e051cb210 */ /* 0x0c8fe20007fbe0ff */
[----:B------:R-:W-:Y:S01]  /*bf00*/  @!P0 IMAD.SHL.U32 R32, R216, 0x2, RZ ;  /* 0x00000002d8208824 */ /* 0x000fe200078e00ff */
[----:B----4-:R-:W-:Y:S02]  /*bf10*/  @!P3 IADD3 R30, P4, R14, R30, RZ ;  /* 0x0000001e0e1eb210 */ /* 0x010fe40007f9e0ff */
[----:B------:R-:W-:Y:S02]  /*bf20*/  @!P2 IADD3 R26, P6, R5, R20, RZ ;  /* 0x00000014051aa210 */ /* 0x000fe40007fde0ff */
[----:B--2---:R-:W-:Y:S01]  /*bf30*/  @!P3 IADD3.X R29, R4, R10, RZ, P5, !PT ;  /* 0x0000000a041db210 */ /* 0x004fe20002ffe4ff */
[----:B0-----:R-:W-:Y:S01]  /*bf40*/  @!P3 IMAD.X R31, R9, 0x1, R10, P4 ;  /* 0x00000001091fb824 */ /* 0x001fe200020e060a */
[----:B------:R-:W-:Y:S01]  /*bf50*/  @!P2 IADD3 R20, P5, R14, R20, RZ ;  /* 0x000000140e14a210 */ /* 0x000fe20007fbe0ff */
[----:B------:R-:W-:Y:S01]  /*bf60*/  @!P2 IMAD.X R27, R4, 0x1, R11, P6 ;  /* 0x00000001041ba824 */ /* 0x000fe200030e060b */
[----:B------:R-:W-:-:S02]  /*bf70*/  @!P1 SHF.L.U64.HI R13, R214, 0x1, R87 ;  /* 0x00000001d60d9819 */ /* 0x000fc40000010257 */
[----:B------:R-:W-:Y:S02]  /*bf80*/  CS2R R56, SRZ ;  /* 0x0000000000387805 */ /* 0x000fe4000001ff00 */
[-C--:B------:R-:W-:Y:S01]  /*bf90*/  @!P1 IADD3 R24, P4, R5, R12.reuse, RZ ;  /* 0x0000000c05189210 */ /* 0x080fe20007f9e0ff */
[----:B------:R-:W-:Y:S01]  /*bfa0*/  @!P2 IMAD.X R21, R9, 0x1, R11, P5 ;  /* 0x000000010915a824 */ /* 0x000fe200028e060b */
[----:B------:R-:W-:Y:S02]  /*bfb0*/  @!P1 IADD3 R10, P6, R14, R12, RZ ;  /* 0x0000000c0e0a9210 */ /* 0x000fe40007fde0ff */
[----:B------:R-:W-:Y:S02]  /*bfc0*/  CS2R R54, SRZ ;  /* 0x0000000000367805 */ /* 0x000fe4000001ff00 */
[----:B------:R-:W-:Y:S01]  /*bfd0*/  @!P0 SHF.L.U64.HI R15, R216, 0x1, R75 ;  /* 0x00000001d80f8819 */ /* 0x000fe2000001024b */
[----:B------:R-:W-:Y:S01]  /*bfe0*/  @!P1 IMAD.X R25, R4, 0x1, R13, P4 ;  /* 0x0000000104199824 */ /* 0x000fe200020e060d */
[----:B------:R-:W-:-:S02]  /*bff0*/  @!P0 IADD3 R12, P5, R5, R32, RZ ;  /* 0x00000020050c8210 */ /* 0x000fc40007fbe0ff */
[----:B------:R-:W-:Y:S02]  /*c000*/  CS2R R52, SRZ ;  /* 0x0000000000347805 */ /* 0x000fe4000001ff00 */
[----:B------:R-:W-:Y:S02]  /*c010*/  @!P0 IADD3 R14, P4, R14, R32, RZ ;  /* 0x000000200e0e8210 */ /* 0x000fe40007f9e0ff */
[----:B------:R-:W-:Y:S02]  /*c020*/  CS2R R50, SRZ ;  /* 0x0000000000327805 */ /* 0x000fe4000001ff00 */
[C---:B------:R-:W-:Y:S01]  /*c030*/  @!P1 IADD3.X R11, R9.reuse, R13, RZ, P6, !PT ;  /* 0x0000000d090b9210 */ /* 0x040fe200037fe4ff */
[--C-:B------:R-:W-:Y:S01]  /*c040*/  @!P0 IMAD.X R13, R4, 0x1, R15.reuse, P5 ;  /* 0x00000001040d8824 */ /* 0x100fe200028e060f */
[----:B------:R-:W-:Y:S02]  /*c050*/  CS2R R48, SRZ ;  /* 0x0000000000307805 */ /* 0x000fe4000001ff00 */
[----:B------:R-:W-:Y:S01]  /*c060*/  CS2R R46, SRZ ;  /* 0x00000000002e7805 */ /* 0x000fe2000001ff00 */
        /* <DEDUP_REMOVED lines=9> */
.L_x_2992:
[----:B------:R-:W-:Y:S05]  /*c100*/  BSYNC B1 ;  /* 0x0000000000017941 */ /* 0x000fea0003800000 */
.L_x_2991:
[----:B--2--5:R-:W-:Y:S01]  /*c110*/  IMAD.MOV.U32 R4, RZ, RZ, R58 ;  /* 0x000000ffff047224 */ /* 0x024fe200078e003a */
[----:B0-----:R-:W-:Y:S01]  /*c120*/  MOV R9, R46 ;  /* 0x0000002e00097202 */ /* 0x001fe20000000f00 */
[----:B---3--:R-:W-:Y:S01]  /*c130*/  IMAD.MOV.U32 R5, RZ, RZ, R59 ;  /* 0x000000ffff057224 */ /* 0x008fe200078e003b */
[----:B------:R-:W-:Y:S01]  /*c140*/  UMOV UR4, 0xffffffff ;  /* 0xffffffff00047882 */ /* 0x000fe20000000000 */
        /* <DEDUP_REMOVED lines=26> */
.L_x_3313:
        /* <DEDUP_REMOVED lines=20> */
[----:B------:R-:W-:-:S04]  /*c430*/  @!P3 SHF.L.U32 R32, R22, 0x1, RZ ;  /* 0x000000011620b819 */ /* 0x000fc800000006ff */
[----:B------:R-:W-:Y:S01]  /*c440*/  @!P2 IMAD.SHL.U32 R24, R215, 0x2, RZ ;  /* 0x00000002d718a824 */ /* 0x000fe200078e00ff */
[----:B------:R-:W-:Y:S01]  /*c450*/  @!P3 SHF.L.U64.HI R10, R22, 0x1, R83 ;  /* 0x00000001160ab819 */ /* 0x000fe20000010253 */
[----:B------:R-:W-:Y:S01]  /*c460*/  @!P1 IMAD.SHL.U32 R12, R214, 0x2, RZ ;  /* 0x00000002d60c9824 */ /* 0x000fe200078e00ff */
[-C--:B---3--:R-:W-:Y:S01]  /*c470*/  @!P3 IADD3 R80, P5, R5, R32.reuse, RZ ;  /* 0x000000200550b210 */ /* 0x088fe20007fbe0ff */
[----:B------:R-:W-:Y:S01]  /*c480*/  @!P0 IMAD.SHL.U32 R26, R216, 0x2, RZ ;  /* 0x00000002d81a8824 */ /* 0x000fe200078e00ff */
[----:B0-----:R-:W-:Y:S02]  /*c490*/  @!P3 IADD3 R32, P4, R14, R32, RZ ;  /* 0x000000200e20b210 */ /* 0x001fe40007f9e0ff */
[----:B------:R-:W-:Y:S01]  /*c4a0*/  @!P2 SHF.L.U64.HI R11, R215, 0x1, R82 ;  /* 0x00000001d70ba819 */ /* 0x000fe20000010252 */
[----:B--2---:R-:W-:Y:S01]  /*c4b0*/  @!P3 IMAD.X R81, R4, 0x1, R10, P5 ;  /* 0x000000010451b824 */ /* 0x004fe200028e060a */
[----:B------:R-:W-:Y:S02]  /*c4c0*/  @!P2 IADD3 R30, P6, R5, R24, RZ ;  /* 0x00000018051ea210 */ /* 0x000fe40007fde0ff */
[----:B------:R-:W-:-:S02]  /*c4d0*/  @!P3 IADD3.X R33, R9, R10, RZ, P4, !PT ;  /* 0x0000000a0921b210 */ /* 0x000fc400027fe4ff */
[----:B------:R-:W-:Y:S01]  /*c4e0*/  @!P1 SHF.L.U64.HI R13, R214, 0x1, R87 ;  /* 0x00000001d60d9819 */ /* 0x000fe20000010257 */
[--C-:B------:R-:W-:Y:S01]  /*c4f0*/  @!P2 IMAD.X R31, R4, 0x1, R11.reuse, P6 ;  /* 0x00000001041fa824 */ /* 0x100fe200030e060b */
[C---:B------:R-:W-:Y:S02]  /*c500*/  @!P2 IADD3 R24, P5, R14.reuse, R24, RZ ;  /* 0x000000180e18a210 */ /* 0x040fe40007fbe0ff */
[----:B------:R-:W-:Y:S02]  /*c510*/  CS2R R40, SRZ ;  /* 0x0000000000287805 */ /* 0x000fe4000001ff00 */
[-C--:B------:R-:W-:Y:S02]  /*c520*/  @!P1 IADD3 R20, P4, R5, R12.reuse, RZ ;  /* 0x0000000c05149210 */ /* 0x080fe40007f9e0ff */
[----:B------:R-:W-:Y:S02]  /*c530*/  CS2R R38, SRZ ;  /* 0x0000000000267805 */ /* 0x000fe4000001ff00 */
[----:B------:R-:W-:Y:S01]  /*c540*/  @!P1 IADD3 R10, P6, R14, R12, RZ ;  /* 0x0000000c0e0a9210 */ /* 0x000fe20007fde0ff */
[----:B------:R-:W-:Y:S01]  /*c550*/  @!P2 IMAD.X R25, R9, 0x1, R11, P5 ;  /* 0x000000010919a824 */ /* 0x000fe200028e060b */
[----:B------:R-:W-:Y:S01]  /*c560*/  @!P0 SHF.L.U64.HI R15, R216, 0x1, R75 ;  /* 0x00000001d80f8819 */ /* 0x000fe2000001024b */
[--C-:B------:R-:W-:Y:S01]  /*c570*/  @!P1 IMAD.X R21, R4, 0x1, R13.reuse, P4 ;  /* 0x0000000104159824 */ /* 0x100fe200020e060d */
[-C--:B------:R-:W-:Y:S01]  /*c580*/  @!P0 IADD3 R12, P5, R5, R26.reuse, RZ ;  /* 0x0000001a050c8210 */ /* 0x080fe20007fbe0ff */
[----:B------:R-:W-:Y:S01]  /*c590*/  @!P1 IMAD.X R11, R9, 0x1, R13, P6 ;  /* 0x00000001090b9824 */ /* 0x000fe200030e060d */
[----:B------:R-:W-:-:S02]  /*c5a0*/  @!P0 IADD3 R14, P4, R14, R26, RZ ;  /* 0x0000001a0e0e8210 */ /* 0x000fc40007f9e0ff */
[----:B------:R-:W-:Y:S02]  /*c5b0*/  CS2R R36, SRZ ;  /* 0x0000000000247805 */ /* 0x000fe4000001ff00 */
[----:B------:R-:W-:Y:S02]  /*c5c0*/  @!P0 IADD3.X R13, R4, R15, RZ, P5, !PT ;  /* 0x0000000f040d8210 */ /* 0x000fe40002ffe4ff */
[----:B------:R-:W-:Y:S02]  /*c5d0*/  CS2R R34, SRZ ;  /* 0x0000000000227805 */ /* 0x000fe4000001ff00 */
        /* <DEDUP_REMOVED lines=11> */
.L_x_2995:
[----:B------:R-:W-:Y:S05]  /*c690*/  BSYNC B1 ;  /* 0x0000000000017941 */ /* 0x000fea0003800000 */
.L_x_2994:
        /* <DEDUP_REMOVED lines=24> */
[----:B------:R-:W-:-:S04]  /*c820*/  CS2R R4, SRZ ;  /* 0x0000000000047805 */ /* 0x000fc8000001ff00 */
[----:B------:R-:W-:Y:S01]  /*c830*/  PRMT R81, R9, 0x5410, R10 ;  /* 0x0000541009517816 */ /* 0x000fe2000000000a */
[----:B------:R-:W-:Y:S06]  /*c840*/  BRA.DIV UR4, `(.L_x_2996) ;  /* 0x0000024a041c7947 */ /* 0x000fec000b800000 */
[----:B------:R0:W2:Y:S04]  /*c850*/  SHFL.IDX PT, R9, R7, 0x3, 0x181f ;  /* 0x00781f0007097f89 */ /* 0x0000a800000e0000 */
[----:B------:R0:W3:Y:S04]  /*c860*/  SHFL.IDX PT, R10, R6, 0x3, 0x181f ;  /* 0x00781f00060a7f89 */ /* 0x0000e800000e0000 */
[----:B-1----:R-:W1:Y:S04]  /*c870*/  SHFL.IDX PT, R8, R8, 0x3, 0x181f ;  /* 0x00781f0008087f89 */ /* 0x002e6800000e0000 */
[----:B0---4-:R-:W4:Y:S02]  /*c880*/  SHFL.IDX PT, R0, R0, 0x3, 0x181f ;  /* 0x00781f0000007f89 */ /* 0x011f2400000e0000 */
.L_x_3319:
[----:B------:R-:W5:Y:S01]  /*c890*/  LDL R7, [R1+0x60] ;  /* 0x0000600001077983 */ /* 0x000f620000100800 */
        /* <DEDUP_REMOVED lines=9> */
[----:B-----5:R-:W-:-:S04]  /*c930*/  LEA.HI R6, R7, R7, RZ, 0x1 ;  /* 0x0000000707067211 */ /* 0x020fc800078f08ff */
[----:B------:R-:W-:-:S05]  /*c940*/  LOP3.LUT R6, R6, 0xfffffffe, RZ, 0xc0, !PT ;  /* 0xfffffffe06067812 */ /* 0x000fca00078ec0ff */
[----:B------:R-:W-:-:S05]  /*c950*/  IMAD.IADD R6, R7, 0x1, -R6 ;  /* 0x0000000107067824 */ /* 0x000fca00078e0a06 */
[----:B------:R-:W-:Y:S02]  /*c960*/  SHF.L.U32 R119, R6, 0x1f, RZ ;  /* 0x0000001f06777819 */ /* 0x000fe400000006ff */
[----:B------:R-:W-:Y:S01]  /*c970*/  CS2R R6, SRZ ;  /* 0x0000000000067805 */ /* 0x000fe2000001ff00 */
[----:B------:R-:W-:Y:S06]  /*c980*/  @P0 BRA `(.L_x_2998) ;  /* 0x0000000000b80947 */ /* 0x000fec0003800000 */
        /* <DEDUP_REMOVED lines=9> */
[C---:B------:R-:W-:Y:S01]  /*ca20*/  @!P2 IMAD.SHL.U32 R91, R215.reuse, 0x2, RZ ;  /* 0x00000002d75ba824 */ /* 0x040fe200078e00ff */
[----:B------:R-:W-:Y:S01]  /*ca30*/  @!P3 SHF.L.U64.HI R83, R22, 0x1, R83 ;  /* 0x000000011653b819 */ /* 0x000fe20000010253 */
[C---:B------:R-:W-:Y:S01]  /*ca40*/  @!P0 IMAD.SHL.U32 R7, R216.reuse, 0x2, RZ ;  /* 0x00000002d8078824 */ /* 0x040fe200078e00ff */
[----:B------:R-:W-:Y:S01]  /*ca50*/  @!P0 SHF.L.U64.HI R5, R216, 0x1, R75 ;  /* 0x00000001d8058819 */ /* 0x000fe2000001024b */
[----:B------:R-:W-:Y:S01]  /*ca60*/  @!P1 IMAD.SHL.U32 R75, R214, 0x2, RZ ;  /* 0x00000002d64b9824 */ /* 0x000fe200078e00ff */
[-C--:B---3--:R-:W-:Y:S02]  /*ca70*/  @!P3 IADD3 R98, P5, R10, R95.reuse, RZ ;  /* 0x0000005f0a62b210 */ /* 0x088fe40007fbe0ff */
[----:B----4-:R-:W-:Y:S02]  /*ca80*/  @!P3 IADD3 R94, P4, R0, R95, RZ ;  /* 0x0000005f005eb210 */ /* 0x010fe40007f9e0ff */
[----:B------:R-:W-:Y:S01]  /*ca90*/  @!P2 SHF.L.U64.HI R4, R215, 0x1, R82 ;  /* 0x00000001d704a819 */ /* 0x000fe20000010252 */
[----:B--2---:R-:W-:Y:S01]  /*caa0*/  @!P3 IMAD.X R99, R9, 0x1, R83, P5 ;  /* 0x000000010963b824 */ /* 0x004fe200028e0653 */
[----:B------:R-:W-:-:S02]  /*cab0*/  @!P2 IADD3 R92, P6, R10, R91, RZ ;  /* 0x0000005b0a5ca210 */ /* 0x000fc40007fde0ff */
[----:B-1----:R-:W-:Y:S02]  /*cac0*/  @!P3 IADD3.X R95, R8, R83, RZ, P4, !PT ;  /* 0x00000053085fb210 */ /* 0x002fe400027fe4ff */
[----:B------:R-:W-:Y:S01]  /*cad0*/  @!P1 SHF.L.U64.HI R87, R214, 0x1, R87 ;  /* 0x00000001d6579819 */ /* 0x000fe20000010257 */
[----:B------:R-:W-:Y:S01]  /*cae0*/  @!P2 IMAD.X R93, R9, 0x1, R4, P6 ;  /* 0x00000001095da824 */ /* 0x000fe200030e0604 */
[----:B------:R-:W-:Y:S02]  /*caf0*/  @!P1 IADD3 R82, P4, R10, R75, RZ ;  /* 0x0000004b0a529210 */ /* 0x000fe40007f9e0ff */
[----:B------:R-:W-:Y:S02]  /*cb00*/  CS2R R24, SRZ ;  /* 0x0000000000187805 */ /* 0x000fe4000001ff00 */
[----:B------:R-:W-:Y:S02]  /*cb10*/  @!P2 IADD3 R90, P5, R0, R91, RZ ;  /* 0x0000005b005aa210 */ /* 0x000fe40007fbe0ff */
[----:B------:R-:W-:-:S02]  /*cb20*/  CS2R R20, SRZ ;  /* 0x0000000000147805 */ /* 0x000fc4000001ff00 */
[C---:B------:R-:W-:Y:S01]  /*cb30*/  @!P1 IADD3 R74, P6, R0.reuse, R75, RZ ;  /* 0x0000004b004a9210 */ /* 0x040fe20007fde0ff */
[C-C-:B------:R-:W-:Y:S01]  /*cb40*/  @!P1 IMAD.X R83, R9.reuse, 0x1, R87.reuse, P4 ;  /* 0x0000000109539824 */ /* 0x140fe200020e0657 */
[-C--:B------:R-:W-:Y:S01]  /*cb50*/  @!P0 IADD3 R86, P4, R0, R7.reuse, RZ ;  /* 0x0000000700568210 */ /* 0x080fe20007f9e0ff */
[----:B------:R-:W-:Y:S01]  /*cb60*/  @!P2 IMAD.X R91, R8, 0x1, R4, P5 ;  /* 0x00000001085ba824 */ /* 0x000fe200028e0604 */
[----:B------:R-:W-:Y:S01]  /*cb70*/  @!P0 IADD3 R10, P5, R10, R7, RZ ;  /* 0x000000070a0a8210 */ /* 0x000fe20007fbe0ff */
[C---:B------:R-:W-:Y:S01]  /*cb80*/  @!P1 IMAD.X R75, R8.reuse, 0x1, R87, P6 ;  /* 0x00000001084b9824 */ /* 0x040fe200030e0657 */
[----:B------:R-:W-:Y:S01]  /*cb90*/  CS2R R14, SRZ ;  /* 0x00000000000e7805 */ /* 0x000fe2000001ff00 */
[----:B------:R-:W-:Y:S01]  /*cba0*/  @!P0 IMAD.X R87, R8, 0x1, R5, P4 ;  /* 0x0000000108578824 */ /* 0x000fe200020e0605 */
[----:B------:R-:W-:Y:S02]  /*cbb0*/  @!P0 IADD3.X R11, R9, R5, RZ, P5, !PT ;  /* 0x00000005090b8210 */ /* 0x000fe40002ffe4ff */
[----:B------:R-:W-:-:S02]  /*cbc0*/  CS2R R12, SRZ ;  /* 0x00000000000c7805 */ /* 0x000fc4000001ff00 */
[----:B------:R-:W-:Y:S02]  /*cbd0*/  CS2R R6, SRZ ;  /* 0x0000000000067805 */ /* 0x000fe4000001ff00 */
[----:B------:R-:W-:Y:S01]  /*cbe0*/  CS2R R4, SRZ ;  /* 0x0000000000047805 */ /* 0x000fe2000001ff00 */
        /* <DEDUP_REMOVED lines=8> */
.L_x_2998:
[----:B------:R-:W-:Y:S05]  /*cc70*/  BSYNC B1 ;  /* 0x0000000000017941 */ /* 0x000fea0003800000 */
.L_x_2997:
[----:B------:R-:W3:Y:S01]  /*cc80*/  SYNCS.PHASECHK.TRANS64.TRYWAIT P0, [R18+URZ+0x38800], R119 ;  /* 0x03880077120075a7 */ /* 0x000ee2000800017f */
[----:B--2--5:R-:W-:Y:S01]  /*cc90*/  IMAD.MOV.U32 R9, RZ, RZ, R12 ;  /* 0x000000ffff097224 */ /* 0x024fe200078e000c */
[----:B0-----:R-:W-:Y:S01]  /*cca0*/  VIADDMNMX R75, R107, -R230, 0x80, PT ;  /* 0x000000806b4b7446 */ /* 0x001fe200038009e6 */
[----:B----4-:R-:W-:Y:S01]  /*ccb0*/  IMAD.MOV.U32 R0, RZ, RZ, R4 ;  /* 0x000000ffff007224 */ /* 0x010fe200078e0004 */
[----:B------:R-:W-:Y:S01]  /*ccc0*/  BSSY B1, `(.L_x_2999) ;  /* 0x000001a000017945 */ /* 0x000fe20003800000 */
[----:B-1----:R-:W-:Y:S01]  /*ccd0*/  IMAD.MOV.U32 R8, RZ, RZ, R5 ;  /* 0x000000ffff087224 */ /* 0x002fe200078e0005 */
[----:B------:R-:W-:Y:S01]  /*cce0*/  PRMT R82, R9, 0x7610, R82 ;  /* 0x0000761009527816 */ /* 0x000fe20000000052 */
[----:B------:R-:W-:Y:S01]  /*ccf0*/  IMAD.MOV.U32 R9, RZ, RZ, R20 ;  /* 0x000000ffff097224 */ /* 0x000fe200078e0014 */
[----:B------:R-:W-:Y:S01]  /*cd00*/  ISETP.GE.AND P1, PT, R212, R75, PT ;  /* 0x0000004bd400720c */ /* 0x000fe20003f26270 */
[----:B---3--:R-:W-:Y:S01]  /*cd10*/  IMAD.MOV.U32 R10, RZ, RZ, R21 ;  /* 0x000000ffff0a7224 */ /* 0x008fe200078e0015 */
[----:B------:R-:W-:Y:S01]  /*cd20*/  PRMT R0, R0, 0x5410, R8 ;  /* 0x0000541000007816 */ /* 0x000fe20000000008 */
[----:B------:R-:W-:Y:S01]  /*cd30*/  IMAD.MOV.U32 R11, RZ, RZ, R30 ;  /* 0x000000ffff0b7224 */ /* 0x000fe200078e001e */
[----:B------:R-:W-:-:S02]  /*cd40*/  MOV R8, R13 ;  /* 0x0000000d00087202 */ /* 0x000fc40000000f00 */
        /* <DEDUP_REMOVED lines=16> */
[----:B------:R-:W-:Y:S06]  /*ce50*/  @!P0 BRA `(.L_x_3000) ;  /* 0x00000244000c8947 */ /* 0x000fec0003800000 */
.L_x_3320:
[----:B------:R-:W-:Y:S05]  /*ce60*/  BSYNC B1 ;  /* 0x0000000000017941 */ /* 0x000fea0003800000 */
.L_x_2999:
[----:B------:R-:W-:Y:S01]  /*ce70*/  BSSY B1, `(.L_x_3001) ;  /* 0x00000ba000017945 */ /* 0x000fe20003800000 */
[----:B------:R-:W-:-:S03]  /*ce80*/  PRMT R74, R8, 0x5410, R9 ;  /* 0x00005410084a7816 */ /* 0x000fc60000000009 */
[----:B------:R-:W-:Y:S05]  /*ce90*/  @P1 BRA `(.L_x_3002) ;  /* 0x0000000800dc1947 */ /* 0x000fea0003800000 */
[----:B------:R-:W1:Y:S01]  /*cea0*/  LDC R9, c[0x0][0x3f4] ;  /* 0x0000fd00ff097b82 */ /* 0x000e620000000800 */
[----:B------:R-:W-:Y:S01]  /*ceb0*/  BSSY B2, `(.L_x_3003) ;  /* 0x0000030000027945 */ /* 0x000fe20003800000 */
[-C--:B-1----:R-:W-:Y:S02]  /*cec0*/  ISETP.GE.AND P0, PT, R22, R9.reuse, PT ;  /* 0x000000091600720c */ /* 0x082fe40003f06270 */
[-C--:B------:R-:W-:Y:S02]  /*ced0*/  ISETP.GE.AND P1, PT, R215, R9.reuse, PT ;  /* 0x00000009d700720c */ /* 0x080fe40003f26270 */
[-C--:B------:R-:W-:Y:S02]  /*cee0*/  ISETP.GE.AND P2, PT, R214, R9.reuse, PT ;  /* 0x00000009d600720c */ /* 0x080fe40003f46270 */
[----:B------:R-:W-:-:S07]  /*cef0*/  ISETP.GE.AND P3, PT, R216, R9, PT ;  /* 0x00000009d800720c */ /* 0x000fce0003f66270 */
[----:B------:R-:W-:Y:S06]  /*cf00*/  @P0 BRA `(.L_x_3004) ;  /* 0x0000000000a80947 */ /* 0x000fec0003800000 */
[----:B------:R-:W1:Y:S01]  /*cf10*/  LDS.128 R8, [R3] ;  /* 0x0000000003087984 */ /* 0x000e620000000c00 */
[----:B------:R-:W-:Y:S01]  /*cf20*/  SHF.R.U32.HI R93, RZ, 0x10, R79 ;  /* 0x00000010ff5d7819 */ /* 0x000fe2000001164f */
[----:B------:R-:W-:Y:S01]  /*cf30*/  HADD2.F32 R92, -RZ, R116.H0_H0 ;  /* 0x20000074ff5c7230 */ /* 0x000fe20000004100 */
[----:B------:R-:W-:Y:S01]  /*cf40*/  SHF.R.U32.HI R95, RZ, 0x10, R77 ;  /* 0x00000010ff5f7819 */ /* 0x000fe2000001164d */
[----:B------:R-:W-:Y:S01]  /*cf50*/  HADD2.F32 R94, -RZ, R117.H0_H0 ;  /* 0x20000075ff5e7230 */ /* 0x000fe20000004100 */
[----:B0-----:R-:W-:Y:S01]  /*cf60*/  SHF.R.U64 R119, R78, 0x10, R79 ;  /* 0x000000104e777819 */ /* 0x001fe2000000124f */
        /* <DEDUP_REMOVED lines=35> */
[----:B------:R1:W-:Y:S02]  /*d1a0*/  STS.128 [R3], R8 ;  /* 0x0000000803007388 */ /* 0x0003e40000000c00 */
.L_x_3004:
[----:B------:R-:W-:Y:S05]  /*d1b0*/  BSYNC B2 ;  /* 0x0000000000027941 */ /* 0x000fea0003800000 */
.L_x_3003:
[----:B------:R-:W-:Y:S04]  /*d1c0*/  BSSY B2, `(.L_x_3005) ;  /* 0x000002c000027945 */ /* 0x000fe80003800000 */
[----:B------:R-:W-:Y:S05]  /*d1d0*/  @P1 BRA `(.L_x_3006) ;  /* 0x0000000000a81947 */ /* 0x000fea0003800000 */
[----:B-1----:R-:W1:Y:S01]  /*d1e0*/  LDS.128 R8, [R3+0x4000] ;  /* 0x0040000003087984 */ /* 0x002e620000000c00 */
        /* <DEDUP_REMOVED lines=41> */
.L_x_3006:
[----:B------:R-:W-:Y:S05]  /*d480*/  BSYNC B2 ;  /* 0x0000000000027941 */ /* 0x000fea0003800000 */
.L_x_3005:
[----:B------:R-:W-:Y:S04]  /*d490*/  BSSY B2, `(.L_x_3007) ;  /* 0x000002c000027945 */ /* 0x000fe80003800000 */
[----:B------:R-:W-:Y:S05]  /*d4a0*/  @P2 BRA `(.L_x_3008) ;  /* 0x0000000000a82947 */ /* 0x000fea0003800000 */
[----:B-12---:R-:W1:Y:S01]  /*d4b0*/  LDS.128 R8, [R3+0x8000] ;  /* 0x0080000003087984 */ /* 0x006e620000000c00 */
[----:B------:R-:W-:Y:S01]  /*d4c0*/  SHF.R.U32.HI R71, RZ, 0x10, R69 ;  /* 0x00000010ff477819 */ /* 0x000fe20000011645 */
[----:B------:R-:W-:Y:S01]  /*d4d0*/  HADD2.F32 R70, -RZ, R112.H1_H1 ;  /* 0x30000070ff467230 */ /* 0x000fe20000004100 */
[----:B------:R-:W-:Y:S01]  /*d4e0*/  SHF.R.U32.HI R73, RZ, 0x10, R67 ;  /* 0x00000010ff497819 */ /* 0x000fe20000011643 */
[----:B------:R-:W-:Y:S01]  /*d4f0*/  HADD2.F32 R72, -RZ, R113.H0_H0 ;  /* 0x20000071ff487230 */ /* 0x000fe20000004100 */
[----:B------:R-:W-:Y:S01]  /*d500*/  SHF.R.U64 R93, R68, 0x10, R69 ;  /* 0x00000010445d7819 */ /* 0x000fe20000001245 */
[----:B------:R-:W-:Y:S01]  /*d510*/  HADD2.F32 R71, -RZ, R71.H0_H0 ;  /* 0x20000047ff477230 */ /* 0x000fe20000004100 */
[----:B------:R-:W-:Y:S01]  /*d520*/  SHF.R.U64 R79, R66, 0x10, R67 ;  /* 0x00000010424f7819 */ /* 0x000fe20000001243 */
[----:B------:R-:W-:Y:S02]  /*d530*/  HADD2.F32 R73, -RZ, R73.H0_H0 ;  /* 0x20000049ff497230 */ /* 0x000fe40000004100 */
[----:B------:R-:W-:-:S02]  /*d540*/  HADD2.F32 R113, -RZ, R113.H1_H1 ;  /* 0x30000071ff717230 */ /* 0x000fc40000004100 */
[----:B------:R-:W-:Y:S02]  /*d550*/  HADD2.F32 R112, -RZ, R112.H0_H0 ;  /* 0x20000070ff707230 */ /* 0x000fe40000004100 */
        /* <DEDUP_REMOVED lines=31> */
.L_x_3008:
[----:B------:R-:W-:Y:S05]  /*d750*/  BSYNC B2 ;  /* 0x0000000000027941 */ /* 0x000fea0003800000 */
.L_x_3007:
[----:B------:R-:W-:Y:S05]  /*d760*/  @P3 BRA `(.L_x_3002) ;  /* 0x0000000000a83947 */ /* 0x000fea0003800000 */
[----:B-123--:R-:W1:Y:S01]  /*d770*/  LDS.128 R8, [R3+0xc000] ;  /* 0x00c0000003087984 */ /* 0x00ee620000000c00 */
[----:B------:R-:W-:Y:S01]  /*d780*/  SHF.R.U32.HI R67, RZ, 0x10, R63 ;  /* 0x00000010ff437819 */ /* 0x000fe2000001163f */
[----:B------:R-:W-:Y:S01]  /*d790*/  HADD2.F32 R66, -RZ, R110.H1_H1 ;  /* 0x3000006eff427230 */ /* 0x000fe20000004100 */
[--C-:B------:R-:W-:Y:S01]  /*d7a0*/  SHF.R.U32.HI R69, RZ, 0x10, R65.reuse ;  /* 0x00000010ff457819 */ /* 0x100fe20000011641 */
        /* <DEDUP_REMOVED lines=38> */
.L_x_3002:
[----:B------:R-:W-:Y:S05]  /*da10*/  BSYNC B1 ;  /* 0x0000000000017941 */ /* 0x000fea0003800000 */
.L_x_3001:
[----:B-1234-:R-:W-:Y:S01]  /*da20*/  VIADD R8, R212, 0x20 ;  /* 0x00000020d4087836 */ /* 0x01efe20000000000 */
[----:B------:R-:W-:Y:S04]  /*da30*/  BSSY B1, `(.L_x_3009) ;  /* 0x00000ba000017945 */ /* 0x000fe80003800000 */
[----:B------:R-:W-:-:S13]  /*da40*/  ISETP.GE.AND P0, PT, R8, R75, PT ;  /* 0x0000004b0800720c */ /* 0x000fda0003f06270 */
        /* <DEDUP_REMOVED lines=8> */
[----:B------:R-:W1:Y:S01]  /*dad0*/  LDS.128 R8, [R3+0x1000] ;  /* 0x0010000003087984 */ /* 0x000e620000000c00 */
[----:B------:R-:W-:Y:S01]  /*dae0*/  SHF.R.U32.HI R63, RZ, 0x10, R59 ;  /* 0x00000010ff3f7819 */ /* 0x000fe2000001163b */
[----:B------:R-:W-:Y:S01]  /*daf0*/  HADD2.F32 R62, -RZ, R108.H0_H0 ;  /* 0x2000006cff3e7230 */ /* 0x000fe20000004100 */
[--C-:B------:R-:W-:Y:S01]  /*db00*/  SHF.R.U32.HI R65, RZ, 0x10, R61.reuse ;  /* 0x00000010ff417819 */ /* 0x100fe2000001163d */
        /* <DEDUP_REMOVED lines=38> */
.L_x_3012:
[----:B------:R-:W-:Y:S05]  /*dd70*/  BSYNC B2 ;  /* 0x0000000000027941 */ /* 0x000fea0003800000 */
.L_x_3011:
        /* <DEDUP_REMOVED lines=44> */
.L_x_3014:
[----:B------:R-:W-:Y:S05]  /*e040*/  BSYNC B2 ;  /* 0x0000000000027941 */ /* 0x000fea0003800000 */
.L_x_3013:
[----:B------:R-:W-:Y:S04]  /*e050*/  BSSY B2, `(.L_x_3015) ;  /* 0x000002c000027945 */ /* 0x000fe80003800000 */
[----:B------:R-:W-:Y:S05]  /*e060*/  @P2 BRA `(.L_x_3016) ;  /* 0x0000000000a82947 */ /* 0x000fea0003800000 */
[----:B-12---:R-:W1:Y:S01]  /*e070*/  LDS.128 R8, [R3+0x9000] ;  /* 0x0090000003087984 */ /* 0x006e620000000c00 */
        /* <DEDUP_REMOVED lines=41> */
.L_x_3016:
[----:B------:R-:W-:Y:S05]  /*e310*/  BSYNC B2 ;  /* 0x0000000000027941 */ /* 0x000fea0003800000 */
.L_x_3015:
[----:B------:R-:W-:Y:S05]  /*e320*/  @P3 BRA `(.L_x_3010) ;  /* 0x0000000000a83947 */ /* 0x000fea0003800000 */
[----:B-123--:R-:W1:Y:S01]  /*e330*/  LDS.128 R8, [R3+0xd000] ;  /* 0x00d0000003087984 */ /* 0x00ee620000000c00 */
[----:B------:R-:W-:Y:S01]  /*e340*/  SHF.R.U32.HI R51, RZ, 0x10, R49 ;  /* 0x00000010ff337819 */ /* 0x000fe20000011631 */
[----:B------:R-:W-:Y:S01]  /*e350*/  HADD2.F32 R50, -RZ, R102.H0_H0 ;  /* 0x20000066ff327230 */ /* 0x000fe20000004100 */
[----:B------:R-:W-:Y:S01]  /*e360*/  SHF.R.U32.HI R53, RZ, 0x10, R47 ;  /* 0x00000010ff357819 */ /* 0x000fe2000001162f */
        /* <DEDUP_REMOVED lines=38> */
.L_x_3010:
[----:B------:R-:W-:Y:S05]  /*e5d0*/  BSYNC B1 ;  /* 0x0000000000017941 */ /* 0x000fea0003800000 */
.L_x_3009:
        /* <DEDUP_REMOVED lines=53> */
.L_x_3020:
[----:B------:R-:W-:Y:S05]  /*e930*/  BSYNC B2 ;  /* 0x0000000000027941 */ /* 0x000fea0003800000 */
.L_x_3019:
[----:B------:R-:W-:Y:S04]  /*e940*/  BSSY B2, `(.L_x_3021) ;  /* 0x000002c000027945 */ /* 0x000fe80003800000 */
[----:B------:R-:W-:Y:S05]  /*e950*/  @P1 BRA `(.L_x_3022) ;  /* 0x0000000000a81947 */ /* 0x000fea0003800000 */
[----:B-1----:R-:W1:Y:S01]  /*e960*/  LDS.128 R8, [R3+0x6000] ;  /* 0x0060000003087984 */ /* 0x002e620000000c00 */
        /* <DEDUP_REMOVED lines=41> */
.L_x_3022:
[----:B------:R-:W-:Y:S05]  /*ec00*/  BSYNC B2 ;  /* 0x0000000000027941 */ /* 0x000fea0003800000 */
.L_x_3021:
        /* <DEDUP_REMOVED lines=44> */
.L_x_3024:
[----:B------:R-:W-:Y:S05]  /*eed0*/  BSYNC B2 ;  /* 0x0000000000027941 */ /* 0x000fea0003800000 */
.L_x_3023:
[----:B------:R-:W-:Y:S05]  /*eee0*/  @P3 BRA `(.L_x_3018) ;  /* 0x0000000000a83947 */ /* 0x000fea0003800000 */
[----:B-123--:R-:W1:Y:S01]  /*eef0*/  LDS.128 R8, [R3+0xe000] ;  /* 0x00e0000003087984 */ /* 0x00ee620000000c00 */
        /* <DEDUP_REMOVED lines=41> */
.L_x_3018:
[----:B------:R-:W-:Y:S05]  /*f190*/  BSYNC B1 ;  /* 0x0000000000017941 */ /* 0x000fea0003800000 */
.L_x_3017:
[----:B-1234-:R-:W-:-:S04]  /*f1a0*/  IADD3 R8, R212, 0x60, RZ ;  /* 0x00000060d4087810 */ /* 0x01efc80007ffe0ff */
        /* <DEDUP_REMOVED lines=10> */
[--C-:B------:R-:W-:Y:S01]  /*f250*/  SHF.R.U64 R39, R32, 0x10, R33.reuse ;  /* 0x0000001020277819 */ /* 0x100fe20000001221 */
[--C-:B------:R-:W-:Y:S01]  /*f260*/  HADD2.F32 R32, -RZ, R90.reuse.H0_H0 ;  /* 0x2000005aff207230 */ /* 0x100fe20000004100 */
[----:B------:R-:W-:Y:S01]  /*f270*/  SHF.R.U32.HI R26, RZ, 0x10, R33 ;  /* 0x00000010ff1a7819 */ /* 0x000fe20000011621 */
[----:B------:R-:W-:Y:S01]  /*f280*/  HADD2.F32 R90, -RZ, R90.H1_H1 ;  /* 0x3000005aff5a7230 */ /* 0x000fe20000004100 */
[--C-:B------:R-:W-:Y:S02]  /*f290*/  SHF.R.U32.HI R33, RZ, 0x10, R31.reuse ;  /* 0x00000010ff217819 */ /* 0x100fe4000001161f */
[----:B------:R-:W-:Y:S01]  /*f2a0*/  SHF.R.U64 R37, R30, 0x10, R31 ;  /* 0x000000101e257819 */ /* 0x000fe2000000121f */
[----:B------:R-:W-:Y:S02]  /*f2b0*/  HADD2.F32 R31, -RZ, R26.H0_H0 ;  /* 0x2000001aff1f7230 */ /* 0x000fe40000004100 */
[----:B------:R-:W-:-:S02]  /*f2c0*/  HADD2.F32 R33, -RZ, R33.H0_H0 ;  /* 0x20000021ff217230 */ /* 0x000fc40000004100 */
[--C-:B------:R-:W-:Y:S02]  /*f2d0*/  HADD2.F32 R30, -RZ, R91.reuse.H0_H0 ;  /* 0x2000005bff1e7230 */ /* 0x100fe40000004100 */
[----:B------:R-:W-:Y:S02]  /*f2e0*/  HADD2.F32 R91, -RZ, R91.H1_H1 ;  /* 0x3000005bff5b7230 */ /* 0x000fe40000004100 */
[--C-:B-1----:R-:W-:Y:S02]  /*f2f0*/  HADD2.F32 R29, -RZ, R11.reuse.H1_H1 ;  /* 0x3000000bff1d7230 */ /* 0x102fe40000004100 */
[----:B------:R-:W-:Y:S02]  /*f300*/  HADD2.F32 R28, -RZ, R11.H0_H0 ;  /* 0x2000000bff1c7230 */ /* 0x000fe40000004100 */
[--C-:B------:R-:W-:Y:S02]  /*f310*/  HADD2.F32 R11, -RZ, R8.reuse.H0_H0 ;  /* 0x20000008ff0b7230 */ /* 0x100fe40000004100 */
[----:B------:R-:W-:Y:S01]  /*f320*/  FMUL.FTZ R36, R29, R31 ;  /* 0x0000001f1d247220 */ /* 0x000fe20000410000 */
[----:B------:R-:W-:-:S02]  /*f330*/  HADD2.F32 R8, -RZ, R8.H1_H1 ;  /* 0x30000008ff087230 */ /* 0x000fc40000004100 */
[-C--:B------:R-:W-:Y:S01]  /*f340*/  FMUL.FTZ R35, R29, R33.reuse ;  /* 0x000000211d237220 */ /* 0x080fe20000410000 */
[--C-:B------:R-:W-:Y:S02]  /*f350*/  HADD2.F32 R26, -RZ, R10.reuse.H0_H0 ;  /* 0x2000000aff1a7230 */ /* 0x100fe40000004100 */
[----:B------:R-:W-:Y:S01]  /*f360*/  FFMA.FTZ R38, R28, R33, R36 ;  /* 0x000000211c267223 */ /* 0x000fe20000010024 */
[----:B------:R-:W-:Y:S02]  /*f370*/  HADD2.F32 R27, -RZ, R10.H1_H1 ;  /* 0x3000000aff1b7230 */ /* 0x000fe40000004100 */
[----:B------:R-:W-:Y:S01]  /*f380*/  FMUL.FTZ R34, R8, R32 ;  /* 0x0000002008227220 */ /* 0x000fe20000410000 */
[--C-:B------:R-:W-:Y:S02]  /*f390*/  HADD2.F32 R10, -RZ, R9.reuse.H0_H0 ;  /* 0x20000009ff0a7230 */ /* 0x100fe40000004100 */
[----:B------:R-:W-:Y:S01]  /*f3a0*/  FFMA.FTZ R35, R28, R31, -R35 ;  /* 0x0000001f1c237223 */ /* 0x000fe20000010823 */
[----:B------:R-:W-:Y:S01]  /*f3b0*/  FMUL.FTZ R36, R8, R30 ;  /* 0x0000001e08247220 */ /* 0x000fe20000410000 */
[----:B------:R-:W-:-:S02]  /*f3c0*/  HADD2.F32 R9, -RZ, R9.H1_H1 ;  /* 0x30000009ff097230 */ /* 0x000fc40000004100 */
[C---:B------:R-:W-:Y:S01]  /*f3d0*/  FFMA.FTZ R34, R11.reuse, R30, -R34 ;  /* 0x0000001e0b227223 */ /* 0x040fe20000010822 */
[----:B------:R-:W-:Y:S02]  /*f3e0*/  HADD2.F32 R28, -RZ, R37.H0_H0 ;  /* 0x20000025ff1c7230 */ /* 0x000fe40000004100 */
        /* <DEDUP_REMOVED lines=15> */
.L_x_3027:
[----:B------:R-:W-:Y:S05]  /*f4e0*/  BSYNC B1 ;  /* 0x0000000000017941 */ /* 0x000fea0003800000 */
.L_x_3026:
[----:B------:R-:W-:Y:S04]  /*f4f0*/  BSSY B1, `(.L_x_3028) ;  /* 0x000002c000017945 */ /* 0x000fe80003800000 */
[----:B------:R-:W-:Y:S05]  /*f500*/  @P1 BRA `(.L_x_3029) ;  /* 0x0000000000a81947 */ /* 0x000fea0003800000 */
[----:B-1----:R-:W1:Y:S01]  /*f510*/  LDS.128 R8, [R3+0x7000] ;  /* 0x0070000003087984 */ /* 0x002e620000000c00 */
        /* <DEDUP_REMOVED lines=41> */
.L_x_3029:
[----:B------:R-:W-:Y:S05]  /*f7b0*/  BSYNC B1 ;  /* 0x0000000000017941 */ /* 0x000fea0003800000 */
.L_x_3028:
[----:B------:R-:W-:Y:S04]  /*f7c0*/  BSSY B1, `(.L_x_3030) ;  /* 0x000002c000017945 */ /* 0x000fe80003800000 */
[----:B------:R-:W-:Y:S05]  /*f7d0*/  @P2 BRA `(.L_x_3031) ;  /* 0x0000000000a82947 */ /* 0x000fea0003800000 */
[----:B-12---:R-:W1:Y:S01]  /*f7e0*/  LDS.128 R8, [R3+0xb000] ;  /* 0x00b0000003087984 */ /* 0x006e620000000c00 */
        /* <DEDUP_REMOVED lines=41> */
.L_x_3031:
[----:B------:R-:W-:Y:S05]  /*fa80*/  BSYNC B1 ;  /* 0x0000000000017941 */ /* 0x000fea0003800000 */
.L_x_3030:
[----:B------:R-:W-:Y:S05]  /*fa90*/  @P3 BRA `(.L_x_3025) ;  /* 0x0000004800d43947 */ /* 0x000fea0003800000 */
[----:B-123--:R-:W1:Y:S01]  /*faa0*/  LDS.128 R8, [R3+0xf000] ;  /* 0x00f0000003087984 */ /* 0x00ee620000000c00 */
        /* <DEDUP_REMOVED lines=8> */
[----:B-1----:R-:W-:-:S02]  /*fb30*/  HADD2.F32 R7, -RZ, R11.H0_H0 ;  /* 0x2000000bff077230 */ /* 0x002fc40000004100 */
[----:B------:R-:W-:Y:S02]  /*fb40*/  HADD2.F32 R11, -RZ, R11.H1_H1 ;  /* 0x3000000bff0b7230 */ /* 0x000fe40000004100 */
[--C-:B------:R-:W-:Y:S02]  /*fb50*/  HADD2.F32 R4, -RZ, R8.reuse.H0_H0 ;  /* 0x20000008ff047230 */ /* 0x100fe40000004100 */
[----:B------:R-:W-:Y:S02]  /*fb60*/  HADD2.F32 R8, -RZ, R8.H1_H1 ;  /* 0x30000008ff087230 */ /* 0x000fe40000004100 */
[C---:B------:R-:W-:Y:S01]  /*fb70*/  FMUL.FTZ R21, R11.reuse, R12 ;  /* 0x0000000c0b157220 */ /* 0x040fe20000410000 */
[-C--:B------:R-:W-:Y:S01]  /*fb80*/  FMUL.FTZ R20, R11, R14.reuse ;  /* 0x0000000e0b147220 */ /* 0x080fe20000410000 */
[--C-:B------:R-:W-:Y:S02]  /*fb90*/  HADD2.F32 R6, -RZ, R10.reuse.H0_H0 ;  /* 0x2000000aff067230 */ /* 0x100fe40000004100 */
[C---:B------:R-:W-:Y:S01]  /*fba0*/  FMUL.FTZ R11, R8.reuse, R15 ;  /* 0x0000000f080b7220 */ /* 0x040fe20000410000 */
[C---:B------:R-:W-:Y:S01]  /*fbb0*/  FFMA.FTZ R25, R7.reuse, R14, R21 ;  /* 0x0000000e07197223 */ /* 0x040fe20000010015 */
[-C--:B------:R-:W-:Y:S01]  /*fbc0*/  FMUL.FTZ R21, R8, R13.reuse ;  /* 0x0000000d08157220 */ /* 0x080fe20000410000 */
[----:B------:R-:W-:Y:S01]  /*fbd0*/  FFMA.FTZ R20, R7, R12, -R20 ;  /* 0x0000000c07147223 */ /* 0x000fe20000010814 */
[----:B------:R-:W-:Y:S01]  /*fbe0*/  FFMA.FTZ R13, R4, R13, -R11 ;  /* 0x0000000d040d7223 */ /* 0x000fe2000001080b */
[----:B------:R-:W-:-:S02]  /*fbf0*/  HADD2.F32 R10, -RZ, R10.H1_H1 ;  /* 0x3000000aff0a7230 */ /* 0x000fc40000004100 */
[----:B------:R-:W-:Y:S01]  /*fc00*/  FFMA.FTZ R4, R4, R15, R21 ;  /* 0x0000000f04047223 */ /* 0x000fe20000010015 */
[--C-:B------:R-:W-:Y:S02]  /*fc10*/  HADD2.F32 R5, -RZ, R9.reuse.H0_H0 ;  /* 0x20000009ff057230 */ /* 0x100fe40000004100 */
[----:B------:R-:W-:Y:S02]  /*fc20*/  HADD2.F32 R11, -RZ, R0.H1_H1 ;  /* 0x30000000ff0b7230 */ /* 0x000fe40000004100 */
[----:B------:R-:W-:Y:S01]  /*fc30*/  HADD2.F32 R7, -RZ, R74.H1_H1 ;  /* 0x3000004aff077230 */ /* 0x000fe20000004100 */
[----:B------:R-:W-:Y:S01]  /*fc40*/  F2FP.F16.F32.PACK_AB R4, R4, R13 ;  /* 0x0000000d0404723e */ /* 0x000fe200000000ff */
[----:B------:R-:W-:Y:S02]  /*fc50*/  HADD2.F32 R9, -RZ, R9.H1_H1 ;  /* 0x30000009ff097230 */ /* 0x000fe40000004100 */
[----:B------:R-:W-:Y:S01]  /*fc60*/  FMUL.FTZ R15, R10, R11 ;  /* 0x0000000b0a0f7220 */ /* 0x000fe20000410000 */
[----:B------:R-:W-:-:S02]  /*fc70*/  HADD2.F32 R8, -RZ, R24.H0_H0 ;  /* 0x20000018ff087230 */ /* 0x000fc40000004100 */
[-C--:B------:R-:W-:Y:S01]  /*fc80*/  FMUL.FTZ R12, R10, R7.reuse ;  /* 0x000000070a0c7220 */ /* 0x080fe20000410000 */
[----:B------:R-:W-:Y:S02]  /*fc90*/  HADD2.F32 R0, -RZ, R26.H0_H0 ;  /* 0x2000001aff007230 */ /* 0x000fe40000004100 */
[C---:B------:R-:W-:Y:S01]  /*fca0*/  FFMA.FTZ R15, R6.reuse, R7, -R15 ;  /* 0x00000007060f7223 */ /* 0x040fe2000001080f */
[----:B------:R-:W-:Y:S01]  /*fcb0*/  F2FP.F16.F32.PACK_AB R7, R25, R20 ;  /* 0x000000141907723e */ /* 0x000fe200000000ff */
[C---:B------:R-:W-:Y:S01]  /*fcc0*/  FMUL.FTZ R10, R9.reuse, R8 ;  /* 0x00000008090a7220 */ /* 0x040fe20000410000 */
[----:B------:R-:W-:Y:S01]  /*fcd0*/  FFMA.FTZ R6, R6, R11, R12 ;  /* 0x0000000b06067223 */ /* 0x000fe2000001000c */
[-C--:B------:R-:W-:Y:S02]  /*fce0*/  FMUL.FTZ R9, R9, R0.reuse ;  /* 0x0000000009097220 */ /* 0x080fe40000410000 */
[C---:B------:R-:W-:Y:S02]  /*fcf0*/  FFMA.FTZ R10, R5.reuse, R0, -R10 ;  /* 0x00000000050a7223 */ /* 0x040fe4000001080a */
[----:B------:R-:W-:Y:S01]  /*fd00*/  FFMA.FTZ R5, R5, R8, R9 ;  /* 0x0000000805057223 */ /* 0x000fe20000010009 */
[----:B------:R-:W-:-:S04]  /*fd10*/  F2FP.F16.F32.PACK_AB R6, R6, R15 ;  /* 0x0000000f0606723e */ /* 0x000fc800000000ff */
[----:B------:R-:W-:-:S05]  /*fd20*/  F2FP.F16.F32.PACK_AB R5, R5, R10 ;  /* 0x0000000a0505723e */ /* 0x000fca00000000ff */
[----:B------:R4:W-:Y:S01]  /*fd30*/  STS.128 [R3+0xf000], R4 ;  /* 0x00f0000403007388 */ /* 0x0009e20000000c00 */
[----:B------:R-:W-:Y:S05]  /*fd40*/  BRA `(.L_x_3025) ;  /* 0x0000004800287947 */ /* 0x000fea0003800000 */
.L_x_2986:
[----:B------:R-:W0:Y:S01]  /*fd50*/  LDC R10, c[0x0][0x448] ;  /* 0x00011200ff0a7b82 */ /* 0x000e220000000800 */
[----:B------:R-:W-:Y:S01]  /*fd60*/  ULDC.64 UR4, c[0x0][0x3f8] ;  /* 0x0000fe0000047ab9 */ /* 0x000fe20000000a00 */
[----:B------:R-:W-:Y:S01]  /*fd70*/  ULDC.64 UR6, c[0x0][0x408] ;  /* 0x0001020000067ab9 */ /* 0x000fe20000000a00 */
[----:B------:R-:W-:Y:S01]  /*fd80*/  IMAD.MOV.U32 R25, RZ, RZ, R27 ;  /* 0x000000ffff197224 */ /* 0x000fe200078e001b */
[----:B------:R-:W-:Y:S01]  /*fd90*/  SHF.R.S32.HI R88, RZ, 0x1f, R213 ;  /* 0x0000001fff587819 */ /* 0x000fe200000114d5 */
[----:B------:R-:W-:Y:S01]  /*fda0*/  IMAD.MOV.U32 R145, RZ, RZ, R29 ;  /* 0x000000ffff917224 */ /* 0x000fe200078e001d */
[----:B------:R-:W-:Y:S02]  /*fdb0*/  SHF.R.S32.HI R79, RZ, 0x1f, R16 ;  /* 0x0000001fff4f7819 */ /* 0x000fe40000011410 */
[----:B------:R-:W-:Y:S02]  /*fdc0*/  LEA.HI R90, R88, R213, RZ, 0x3 ;  /* 0x000000d5585a7211 */ /* 0x000fe400078f18ff */
        /* <DEDUP_REMOVED lines=20> */
[----:B------:R-:W-:Y:S02]  /*ff10*/  LEA.HI.X R8, R144, UR7, R11, 0x1, P1 ;  /* 0x0000000790087c11 */ /* 0x000fe400088f0c0b */
[----:B------:R-:W-:Y:S01]  /*ff20*/  SHF.R.S32.HI R0, RZ, 0x3, R90 ;  /* 0x00000003ff007819 */ /* 0x000fe2000001145a */
[----:B------:R-:W-:Y:S06]  /*ff30*/  BRA.DIV UR4, `(.L_x_3032) ;  /* 0x0000021204e87947 */ /* 0x000fec000b800000 */
[----:B------:R0:W1:Y:S04]  /*ff40*/  SHFL.IDX PT, R5, R9, RZ, 0x181f ;  /* 0x00181fff09057589 */ /* 0x00006800000e0000 */
[----:B------:R0:W2:Y:S04]  /*ff50*/  SHFL.IDX PT, R4, R7, RZ, 0x181f ;  /* 0x00181fff07047589 */ /* 0x0000a800000e0000 */
[----:B------:R0:W3:Y:S04]  /*ff60*/  SHFL.IDX PT, R21, R8, RZ, 0x181f ;  /* 0x00181fff08157589 */ /* 0x0000e800000e0000 */
[----:B------:R0:W4:Y:S02]  /*ff70*/  SHFL.IDX PT, R14, R6, RZ, 0x181f ;  /* 0x00181fff060e7589 */ /* 0x00012400000e0000 */
.L_x_3326:
        /* <DEDUP_REMOVED lines=13> */
[----:B--2---:R-:W-:Y:S01]  /*10050*/  MOV R10, R4 ;  /* 0x00000004000a7202 */ /* 0x004fe20000000f00 */
[----:B-1----:R-:W-:Y:S01]  /*10060*/  IMAD.MOV.U32 R11, RZ, RZ, R5 ;  /* 0x000000ffff0b7224 */ /* 0x002fe200078e0005 */
[----:B------:R-:W-:Y:S02]  /*10070*/  ISETP.GE.AND P2, PT, R16, UR4, PT ;  /* 0x0000000410007c0c */ /* 0x000fe4000bf46270 */
[----:B------:R-:W-:Y:S02]  /*10080*/  CS2R R56, SRZ ;  /* 0x0000000000387805 */ /* 0x000fe4000001ff00 */
[----:B------:R-:W-:Y:S02]  /*10090*/  ISETP.GE.AND P3, PT, R213, UR4, PT ;  /* 0x00000004d5007c0c */ /* 0x000fe4000bf66270 */
[----:B------:R-:W-:Y:S02]  /*100a0*/  CS2R R58, SRZ ;  /* 0x00000000003a7805 */ /* 0x000fe4000001ff00 */
[----:B------:R-:W-:Y:S01]  /*100b0*/  CS2R R64, SRZ ;  /* 0x0000000000407805 */ /* 0x000fe2000001ff00 */
[----:B------:R-:W-:-:S04]  /*100c0*/  ULDC.64 UR6, c[0x0][0x208] ;  /* 0x0000820000067ab9 */ /* 0x000fc80000000a00 */
        /* <DEDUP_REMOVED lines=8> */
[----:B---3--:R-:W-:Y:S01]  /*10150*/  IMAD.MOV.U32 R15, RZ, RZ, R21 ;  /* 0x000000ffff0f7224 */ /* 0x008fe200078e0015 */
[----:B------:R-:W-:Y:S02]  /*10160*/  CS2R R62, SRZ ;  /* 0x00000000003e7805 */ /* 0x000fe4000001ff00 */
[----:B------:R-:W-:Y:S02]  /*10170*/  CS2R R68, SRZ ;  /* 0x0000000000447805 */ /* 0x000fe4000001ff00 */
[----:B------:R-:W-:Y:S01]  /*10180*/  CS2R R70, SRZ ;  /* 0x0000000000467805 */ /* 0x000fe2000001ff00 */
[----:B------:R-:W-:Y:S01]  /*10190*/  @!P3 IMAD.WIDE R12, R13, 0x2, R14 ;  /* 0x000000020d0cb825 */ /* 0x000fe200078e020e */
[----:B------:R-:W-:Y:S01]  /*101a0*/  @!P2 IADD3.X R5, R5, R24, RZ, P0, !PT ;  /* 0x000000180505a210 */ /* 0x000fe200007fe4ff */
[----:B------:R1:W5:Y:S02]  /*101b0*/  @!P3 LD.E.128 R56, desc[UR6][R10.64] ;  /* 0x000000060a38b980 */ /* 0x000364000c101d00 */
[----:B------:R-:W-:-:S02]  /*101c0*/  @!P2 IMAD.X R21, R21, 0x1, R24, P1 ;  /* 0x000000011515a824 */ /* 0x000fc400008e0618 */
[----:B------:R1:W5:Y:S04]  /*101d0*/  @!P3 LD.E.128 R64, desc[UR6][R12.64] ;  /* 0x000000060c40b980 */ /* 0x000368000c101d00 */
[----:B------:R1:W5:Y:S04]  /*101e0*/  @!P2 LD.E.128 R60, desc[UR6][R4.64] ;  /* 0x00000006043ca980 */ /* 0x000368000c101d00 */
[----:B------:R1:W5:Y:S02]  /*101f0*/  @!P2 LD.E.128 R68, desc[UR6][R20.64] ;  /* 0x000000061444a980 */ /* 0x000364000c101d00 */
.L_x_3034:
[----:B------:R-:W-:Y:S05]  /*10200*/  BSYNC B1 ;  /* 0x0000000000017941 */ /* 0x000fea0003800000 */
.L_x_3033:
[----:B-12--5:R-:W-:Y:S01]  /*10210*/  IMAD.MOV.U32 R4, RZ, RZ, R68 ;  /* 0x000000ffff047224 */ /* 0x026fe200078e0044 */
[----:B------:R-:W-:Y:S01]  /*10220*/  MOV R11, R71 ;  /* 0x00000047000b7202 */ /* 0x000fe20000000f00 */
[----:B------:R-:W-:Y:S01]  /*10230*/  IMAD.MOV.U32 R10, RZ, RZ, R70 ;  /* 0x000000ffff0a7224 */ /* 0x000fe200078e0046 */
[----:B------:R-:W-:Y:S01]  /*10240*/  UMOV UR4, 0xffffffff ;  /* 0xffffffff00047882 */ /* 0x000fe20000000000 */
[----:B------:R-:W-:Y:S01]  /*10250*/  IMAD.MOV.U32 R5, RZ, RZ, R69 ;  /* 0x000000ffff057224 */ /* 0x000fe200078e0045 */
[----:B------:R-:W-:Y:S01]  /*10260*/  PRMT R117, R11, 0x7610, R117 ;  /* 0x000076100b757816 */ /* 0x000fe20000000075 */
[----:B------:R-:W-:Y:S01]  /*10270*/  IMAD.MOV.U32 R11, RZ, RZ, R67 ;  /* 0x000000ffff0b7224 */ /* 0x000fe200078e0043 */
[----:B------:R-:W-:Y:S01]  /*10280*/  PRMT R116, R4, 0x5410, R10 ;  /* 0x0000541004747816 */ /* 0x000fe2000000000a */
[----:B------:R-:W-:Y:S01]  /*10290*/  IMAD.MOV.U32 R10, RZ, RZ, R66 ;  /* 0x000000ffff0a7224 */ /* 0x000fe200078e0042 */
[----:B------:R-:W-:Y:S01]  /*102a0*/  PRMT R119, R5, 0x7610, R119 ;  /* 0x0000761005777816 */ /* 0x000fe20000000077 */
[----:B------:R-:W-:Y:S01]  /*102b0*/  IMAD.MOV.U32 R4, RZ, RZ, R64 ;  /* 0x000000ffff047224 */ /* 0x000fe200078e0040 */
[----:B------:R-:W-:Y:S01]  /*102c0*/  CS2R R52, SRZ ;  /* 0x0000000000347805 */ /* 0x000fe2000001ff00 */
[----:B------:R-:W-:Y:S01]  /*102d0*/  IMAD.MOV.U32 R5, RZ, RZ, R65 ;  /* 0x000000ffff057224 */ /* 0x000fe200078e0041 */
[----:B------:R-:W-:Y:S01]  /*102e0*/  PRMT R110, R11, 0x5410, R10 ;  /* 0x000054100b6e7816 */ /* 0x000fe2000000000a */
[----:B------:R-:W-:-:S02]  /*102f0*/  IMAD.MOV.U32 R10, RZ, RZ, R62 ;  /* 0x000000ffff0a7224 */ /* 0x000fc400078e003e */
        /* <DEDUP_REMOVED lines=10> */
[----:B------:R-:W-:-:S04]  /*103a0*/  MOV R5, R57 ;  /* 0x0000003900057202 */ /* 0x000fc80000000f00 */
[----:B------:R-:W-:Y:S02]  /*103b0*/  PRMT R112, R4, 0x5410, R5 ;  /* 0x0000541004707816 */ /* 0x000fe40000000005 */
[----:B------:R-:W-:Y:S01]  /*103c0*/  PRMT R113, R10, 0x5410, R11 ;  /* 0x000054100a717816 */ /* 0x000fe2000000000b */
[----:B------:R-:W-:Y:S06]  /*103d0*/  BRA.DIV UR4, `(.L_x_3035) ;  /* 0x0000021204307947 */ /* 0x000fec000b800000 */
[----:B------:R1:W2:Y:S04]  /*103e0*/  SHFL.IDX PT, R5, R9, 0x1, 0x181f ;  /* 0x00381f0009057f89 */ /* 0x0002a800000e0000 */
[----:B------:R1:W0:Y:S04]  /*103f0*/  SHFL.IDX PT, R4, R7, 0x1, 0x181f ;  /* 0x00381f0007047f89 */ /* 0x00022800000e0000 */
[----:B---3--:R1:W3:Y:S04]  /*10400*/  SHFL.IDX PT, R21, R8, 0x1, 0x181f ;  /* 0x00381f0008157f89 */ /* 0x0082e800000e0000 */
[----:B----4-:R1:W4:Y:S02]  /*10410*/  SHFL.IDX PT, R14, R6, 0x1, 0x181f ;  /* 0x00381f00060e7f89 */ /* 0x01032400000e0000 */
.L_x_3332:
        /* <DEDUP_REMOVED lines=12> */
[----:B0-----:R-:W-:Y:S01]  /*104e0*/  IMAD.MOV.U32 R12, RZ, RZ, R4 ;  /* 0x000000ffff0c7224 */ /* 0x001fe200078e0004 */
[----:B------:R-:W-:Y:S01]  /*104f0*/  ISETP.GE.AND P2, PT, R16, UR4, PT ;  /* 0x0000000410007c0c */ /* 0x000fe2000bf46270 */
[----:B---3--:R-:W-:Y:S01]  /*10500*/  IMAD.MOV.U32 R15, RZ, RZ, R21 ;  /* 0x000000ffff0f7224 */ /* 0x008fe200078e0015 */
[----:B------:R-:W-:Y:S02]  /*10510*/  ISETP.GE.AND P3, PT, R213, UR4, PT ;  /* 0x00000004d5007c0c */ /* 0x000fe4000bf66270 */
[----:B------:R-:W-:Y:S02]  /*10520*/  CS2R R40, SRZ ;  /* 0x0000000000287805 */ /* 0x000fe4000001ff00 */
[----:B--2---:R-:W-:Y:S02]  /*10530*/  MOV R13, R5 ;  /* 0x00000005000d7202 */ /* 0x004fe40000000f00 */
[----:B------:R-:W-:Y:S01]  /*10540*/  CS2R R42, SRZ ;  /* 0x00000000002a7805 */ /* 0x000fe2000001ff00 */
[----:B------:R-:W-:-:S04]  /*10550*/  ULDC.64 UR6, c[0x0][0x208] ;  /* 0x0000820000067ab9 */ /* 0x000fc80000000a00 */
[C---:B------:R-:W-:Y:S01]  /*10560*/  @!P2 IMAD.SHL.U32 R11, R16.reuse, 0x2, RZ ;  /* 0x00000002100ba824 */ /* 0x040fe200078e00ff */
[----:B------:R-:W-:Y:S01]  /*10570*/  @!P2 SHF.L.U64.HI R20, R16, 0x1, R79 ;  /* 0x000000011014a819 */ /* 0x000fe2000001024f */
[----:B------:R-:W-:-:S03]  /*10580*/  @!P3 IMAD.SHL.U32 R25, R0, 0x8, RZ ;  /* 0x000000080019b824 */ /* 0x000fc600078e00ff */
[-C--:B------:R-:W-:Y:S02]  /*10590*/  @!P2 IADD3 R4, P0, R4, R11.reuse, RZ ;  /* 0x0000000b0404a210 */ /* 0x080fe40007f1e0ff */
[----:B------:R-:W-:Y:S02]  /*105a0*/  CS2R R48, SRZ ;  /* 0x0000000000307805 */ /* 0x000fe4000001ff00 */
[----:B----4-:R-:W-:Y:S02]  /*105b0*/  @!P2 IADD3 R10, P1, R14, R11, RZ ;  /* 0x0000000b0e0aa210 */ /* 0x010fe40007f3e0ff */
[----:B------:R-:W-:Y:S02]  /*105c0*/  CS2R R50, SRZ ;  /* 0x0000000000327805 */ /* 0x000fe4000001ff00 */
[----:B------:R-:W-:Y:S02]  /*105d0*/  CS2R R44, SRZ ;  /* 0x00000000002c7805 */ /* 0x000fe4000001ff00 */
[----:B------:R-:W-:-:S02]  /*105e0*/  CS2R R46, SRZ ;  /* 0x00000000002e7805 */ /* 0x000fc4000001ff00 */
[----:B------:R-:W-:Y:S02]  /*105f0*/  CS2R R52, SRZ ;  /* 0x0000000000347805 */ /* 0x000fe4000001ff00 */
[----:B------:R-:W-:Y:S01]  /*10600*/  CS2R R54, SRZ ;  /* 0x0000000000367805 */ /* 0x000fe2000001ff00 */
[----:B------:R-:W-:Y:S01]  /*10610*/  @!P3 IMAD.WIDE R12, R25, 0x2, R12 ;  /* 0x00000002190cb825 */ /* 0x000fe200078e020c */
[----:B------:R-:W-:-:S03]  /*10620*/  @!P2 IADD3.X R11, R21, R20, RZ, P1, !PT ;  /* 0x00000014150ba210 */ /* 0x000fc60000ffe4ff */
[----:B------:R-:W-:Y:S01]  /*10630*/  @!P3 IMAD.WIDE R14, R25, 0x2, R14 ;  /* 0x00000002190eb825 */ /* 0x000fe200078e020e */
[----:B------:R0:W5:Y:S03]  /*10640*/  @!P3 LD.E.128 R40, desc[UR6][R12.64] ;  /* 0x000000060c28b980 */ /* 0x000166000c101d00 */
[----:B------:R-:W-:Y:S01]  /*10650*/  @!P2 IMAD.X R5, R5, 0x1, R20, P0 ;  /* 0x000000010505a824 */ /* 0x000fe200000e0614 */
[----:B------:R0:W5:Y:S04]  /*10660*/  @!P3 LD.E.128 R48, desc[UR6][R14.64] ;  /* 0x000000060e30b980 */ /* 0x000168000c101d00 */
[----:B------:R0:W5:Y:S04]  /*10670*/  @!P2 LD.E.128 R44, desc[UR6][R4.64] ;  /* 0x00000006042ca980 */ /* 0x000168000c101d00 */
[----:B------:R0:W5:Y:S02]  /*10680*/  @!P2 LD.E.128 R52, desc[UR6][R10.64] ;  /* 0x000000060a34a980 */ /* 0x000164000c101d00 */
.L_x_3037:
[----:B------:R-:W-:Y:S05]  /*10690*/  BSYNC B1 ;  /* 0x0000000000017941 */ /* 0x000fea0003800000 */
.L_x_3036:
[----:B0----5:R-:W-:Y:S01]  /*106a0*/  IMAD.MOV.U32 R4, RZ, RZ, R52 ;  /* 0x000000ffff047224 */ /* 0x021fe200078e0034 */
        /* <DEDUP_REMOVED lines=24> */
[----:B------:R-:W-:Y:S06]  /*10830*/  BRA.DIV UR4, `(.L_x_3038) ;  /* 0x0000020e04887947 */ /* 0x000fec000b800000 */
[----:B------:R0:W2:Y:S04]  /*10840*/  SHFL.IDX PT, R5, R9, 0x2, 0x181f ;  /* 0x00581f0009057f89 */ /* 0x0000a800000e0000 */
[----:B------:R0:W0:Y:S04]  /*10850*/  SHFL.IDX PT, R4, R7, 0x2, 0x181f ;  /* 0x00581f0007047f89 */ /* 0x00002800000e0000 */
[----:B---3--:R3:W0:Y:S04]  /*10860*/  SHFL.IDX PT, R21, R8, 0x2, 0x181f ;  /* 0x00581f0008157f89 */ /* 0x00862800000e0000 */
[----:B----4-:R3:W4:Y:S02]  /*10870*/  SHFL.IDX PT, R14, R6, 0x2, 0x181f ;  /* 0x00581f00060e7f89 */ /* 0x01072400000e0000 */
.L_x_3338:
        /* <DEDUP_REMOVED lines=13> */
[----:B0-----:R-:W-:Y:S01]  /*10950*/  IMAD.MOV.U32 R12, RZ, RZ, R4 ;  /* 0x000000ffff0c7224 */ /* 0x001fe200078e0004 */
[----:B------:R-:W-:Y:S01]  /*10960*/  ISETP.GE.AND P2, PT, R16, UR4, PT ;  /* 0x0000000410007c0c */ /* 0x000fe2000bf46270 */
[----:B--2---:R-:W-:Y:S01]  /*10970*/  IMAD.MOV.U32 R13, RZ, RZ, R5 ;  /* 0x000000ffff0d7224 */ /* 0x004fe200078e0005 */
[----:B------:R-:W-:Y:S01]  /*10980*/  ISETP.GE.AND P3, PT, R213, UR4, PT ;  /* 0x00000004d5007c0c */ /* 0x000fe2000bf66270 */
[----:B------:R-:W-:Y:S01]  /*10990*/  IMAD.MOV.U32 R15, RZ, RZ, R21 ;  /* 0x000000ffff0f7224 */ /* 0x000fe200078e0015 */
[----:B------:R-:W-:Y:S02]  /*109a0*/  CS2R R24, SRZ ;  /* 0x0000000000187805 */ /* 0x000fe4000001ff00 */
[----:B------:R-:W-:Y:S01]  /*109b0*/  CS2R R26, SRZ ;  /* 0x00000000001a7805 */ /* 0x000fe2000001ff00 */
[----:B------:R-:W-:-:S06]  /*109c0*/  ULDC.64 UR6, c[0x0][0x208] ;  /* 0x0000820000067ab9 */ /* 0x000fcc0000000a00 */
[----:B------:R-:W-:Y:S02]  /*109d0*/  @!P2 SHF.L.U32 R11, R16, 0x1, RZ ;  /* 0x00000001100ba819 */ /* 0x000fe400000006ff */
[----:B------:R-:W-:Y:S01]  /*109e0*/  @!P3 IMAD.SHL.U32 R29, R0, 0x8, RZ ;  /* 0x00000008001db824 */ /* 0x000fe200078e00ff */
[----:B------:R-:W-:Y:S02]  /*109f0*/  @!P2 SHF.L.U64.HI R20, R16, 0x1, R79 ;  /* 0x000000011014a819 */ /* 0x000fe4000001024f */
[-C--:B------:R-:W-:Y:S01]  /*10a00*/  @!P2 IADD3 R4, P0, R4, R11.reuse, RZ ;  /* 0x0000000b0404a210 */ /* 0x080fe20007f1e0ff */
[C---:B------:R-:W-:Y:S01]  /*10a10*/  @!P3 IMAD.WIDE R72, R29.reuse, 0x2, R12 ;  /* 0x000000021d48b825 */ /* 0x040fe200078e020c */
[----:B----4-:R-:W-:Y:S02]  /*10a20*/  @!P2 IADD3 R10, P1, R14, R11, RZ ;  /* 0x0000000b0e0aa210 */ /* 0x010fe40007f3e0ff */
[----:B------:R-:W-:Y:S02]  /*10a30*/  CS2R R32, SRZ ;  /* 0x0000000000207805 */ /* 0x000fe4000001ff00 */
[----:B------:R-:W-:Y:S01]  /*10a40*/  CS2R R34, SRZ ;  /* 0x0000000000227805 */ /* 0x000fe2000001ff00 */
[----:B------:R-:W-:Y:S01]  /*10a50*/  @!P3 IMAD.WIDE R12, R29, 0x2, R14 ;  /* 0x000000021d0cb825 */ /* 0x000fe200078e020e */
[----:B------:R-:W-:-:S02]  /*10a60*/  CS2R R28, SRZ ;  /* 0x00000000001c7805 */ /* 0x000fc4000001ff00 */
[----:B------:R-:W-:Y:S02]  /*10a70*/  CS2R R30, SRZ ;  /* 0x00000000001e7805 */ /* 0x000fe4000001ff00 */
[----:B------:R-:W-:Y:S02]  /*10a80*/  CS2R R36, SRZ ;  /* 0x0000000000247805 */ /* 0x000fe4000001ff00 */
[----:B------:R-:W-:Y:S01]  /*10a90*/  CS2R R38, SRZ ;  /* 0x0000000000267805 */ /* 0x000fe2000001ff00 */
[--C-:B------:R-:W-:Y:S01]  /*10aa0*/  @!P2 IMAD.X R5, R5, 0x1, R20.reuse, P0 ;  /* 0x000000010505a824 */ /* 0x100fe200000e0614 */
[----:B------:R0:W5:Y:S01]  /*10ab0*/  @!P3 LD.E.128 R24, desc[UR6][R72.64] ;  /* 0x000000064818b980 */ /* 0x000162000c101d00 */
[----:B------:R-:W-:-:S03]  /*10ac0*/  @!P2 IMAD.X R11, R21, 0x1, R20, P1 ;  /* 0x00000001150ba824 */ /* 0x000fc600008e0614 */
[----:B------:R0:W5:Y:S04]  /*10ad0*/  @!P3 LD.E.128 R32, desc[UR6][R12.64] ;  /* 0x000000060c20b980 */ /* 0x000168000c101d00 */
[----:B------:R0:W5:Y:S04]  /*10ae0*/  @!P2 LD.E.128 R28, desc[UR6][R4.64] ;  /* 0x00000006041ca980 */ /* 0x000168000c101d00 */
[----:B------:R0:W5:Y:S02]  /*10af0*/  @!P2 LD.E.128 R36, desc[UR6][R10.64] ;  /* 0x000000060a24a980 */ /* 0x000164000c101d00 */
.L_x_3040:
[----:B------:R-:W-:Y:S05]  /*10b00*/  BSYNC B1 ;  /* 0x0000000000017941 */ /* 0x000fea0003800000 */
.L_x_3039:
[----:B0-2--5:R-:W-:Y:S01]  /*10b10*/  IMAD.MOV.U32 R5, RZ, RZ, R37 ;  /* 0x000000ffff057224 */ /* 0x025fe200078e0025 */
[----:B------:R-:W-:Y:S01]  /*10b20*/  MOV R4, R36 ;  /* 0x0000002400047202 */ /* 0x000fe20000000f00 */
[----:B------:R-:W-:Y:S01]  /*10b30*/  IMAD.MOV.U32 R10, RZ, RZ, R38 ;  /* 0x000000ffff0a7224 */ /* 0x000fe200078e0026 */
[----:B------:R-:W-:Y:S01]  /*10b40*/  UMOV UR4, 0xffffffff ;  /* 0xffffffff00047882 */ /* 0x000fe20000000000 */
[----:B------:R-:W-:Y:S01]  /*10b50*/  IMAD.MOV.U32 R11, RZ, RZ, R39 ;  /* 0x000000ffff0b7224 */ /* 0x000fe200078e0027 */
[----:B------:R-:W-:Y:S01]  /*10b60*/  PRMT R98, R4, 0x5410, R5 ;  /* 0x0000541004627816 */ /* 0x000fe20000000005 */
[----:B------:R-:W-:Y:S01]  /*10b70*/  IMAD.MOV.U32 R4, RZ, RZ, R32 ;  /* 0x000000ffff047224 */ /* 0x000fe200078e0020 */
[----:B------:R-:W-:Y:S02]  /*10b80*/  MOV R5, R33 ;  /* 0x0000002100057202 */ /* 0x000fe40000000f00 */
[----:B------:R-:W-:Y:S01]  /*10b90*/  PRMT R99, R10, 0x5410, R11 ;  /* 0x000054100a637816 */ /* 0x000fe2000000000b */
[----:B------:R-:W-:Y:S01]  /*10ba0*/  IMAD.MOV.U32 R10, RZ, RZ, R34 ;  /* 0x000000ffff0a7224 */ /* 0x000fe200078e0022 */
        /* <DEDUP_REMOVED lines=14> */
[----:B------:R-:W-:Y:S02]  /*10c90*/  CS2R R4, SRZ ;  /* 0x0000000000047805 */ /* 0x000fe4000001ff00 */
[----:B------:R-:W-:Y:S01]  /*10ca0*/  PRMT R93, R10, 0x5410, R11 ;  /* 0x000054100a5d7816 */ /* 0x000fe2000000000b */
[----:B------:R-:W-:Y:S06]  /*10cb0*/  BRA.DIV UR4, `(.L_x_3041) ;  /* 0x0000020a04d87947 */ /* 0x000fec000b800000 */
[----:B------:R0:W2:Y:S04]  /*10cc0*/  SHFL.IDX PT, R21, R9, 0x3, 0x181f ;  /* 0x00781f0009157f89 */ /* 0x0000a800000e0000 */
[----:B------:R0:W0:Y:S04]  /*10cd0*/  SHFL.IDX PT, R20, R7, 0x3, 0x181f ;  /* 0x00781f0007147f89 */ /* 0x00002800000e0000 */
[----:B------:R0:W0:Y:S04]  /*10ce0*/  SHFL.IDX PT, R77, R8, 0x3, 0x181f ;  /* 0x00781f00084d7f89 */ /* 0x00002800000e0000 */
[----:B------:R0:W0:Y:S02]  /*10cf0*/  SHFL.IDX PT, R76, R6, 0x3, 0x181f ;  /* 0x00781f00064c7f89 */ /* 0x00002400000e0000 */
.L_x_3344:
[----:B------:R-:W5:Y:S01]  /*10d00*/  LDL R13, [R1+0x60] ;  /* 0x00006000010d7983 */ /* 0x000f620000100800 */
[----:B------:R-:W-:Y:S01]  /*10d10*/  VIADD R74, R74, 0x60 ;  /* 0x000000604a4a7836 */ /* 0x000fe20000000000 */
[----:B------:R-:W-:Y:S01]  /*10d20*/  BSSY B1, `(.L_x_3042) ;  /* 0x0000029000017945 */ /* 0x000fe20003800000 */
[----:B01-3--:R-:W-:Y:S02]  /*10d30*/  CS2R R6, SRZ ;  /* 0x0000000000067805 */ /* 0x00bfe4000001ff00 */
[----:B------:R-:W-:Y:S02]  /*10d40*/  CS2R R10, SRZ ;  /* 0x00000000000a7805 */ /* 0x000fe4000001ff00 */
[----:B----4-:R-:W-:Y:S02]  /*10d50*/  CS2R R14, SRZ ;  /* 0x00000000000e7805 */ /* 0x010fe4000001ff00 */
[----:B------:R-:W-:Y:S02]  /*10d60*/  ISETP.GE.AND P0, PT, R74, R87, PT ;  /* 0x000000574a00720c */ /* 0x000fe40003f06270 */
[----:B------:R-:W-:-:S02]  /*10d70*/  CS2R R72, SRZ ;  /* 0x0000000000487805 */ /* 0x000fc4000001ff00 */
[----:B------:R-:W-:Y:S02]  /*10d80*/  CS2R R74, SRZ ;  /* 0x00000000004a7805 */ /* 0x000fe4000001ff00 */
[----:B-----5:R-:W-:-:S04]  /*10d90*/  LEA.HI R8, R13, R13, RZ, 0x1 ;  /* 0x0000000d0d087211 */ /* 0x020fc800078f08ff */
[----:B------:R-:W-:Y:S02]  /*10da0*/  LOP3.LUT R12, R8, 0xfffffffe, RZ, 0xc0, !PT ;  /* 0xfffffffe080c7812 */ /* 0x000fe400078ec0ff */
[----:B------:R-:W-:-:S03]  /*10db0*/  CS2R R8, SRZ ;  /* 0x0000000000087805 */ /* 0x000fc6000001ff00 */
[----:B------:R-:W-:Y:S01]  /*10dc0*/  IMAD.IADD R115, R13, 0x1, -R12 ;  /* 0x000000010d737824 */ /* 0x000fe200078e0a0c */
[----:B------:R-:W-:-:S04]  /*10dd0*/  CS2R R12, SRZ ;  /* 0x00000000000c7805 */ /* 0x000fc8000001ff00 */
[----:B------:R-:W-:Y:S01]  /*10de0*/  SHF.L.U32 R115, R115, 0x1f, RZ ;  /* 0x0000001f73737819 */ /* 0x000fe200000006ff */
[----:B------:R-:W-:Y:S06]  /*10df0*/  @P0 BRA `(.L_x_3043) ;  /* 0x00000000006c0947 */ /* 0x000fec0003800000 */
[----:B------:R-:W-:Y:S01]  /*10e00*/  ULDC UR4, c[0x0][0x3f4] ;  /* 0x0000fd0000047ab9 */ /* 0x000fe20000000800 */
[----:B------:R-:W-:Y:S01]  /*10e10*/  IMAD.MOV.U32 R4, RZ, RZ, R20 ;  /* 0x000000ffff047224 */ /* 0x000fe200078e0014 */
[----:B------:R-:W-:Y:S01]  /*10e20*/  ISETP.GE.AND P2, PT, R16, UR4, PT ;  /* 0x0000000410007c0c */ /* 0x000fe2000bf46270 */
[----:B--2---:R-:W-:Y:S01]  /*10e30*/  IMAD.MOV.U32 R5, RZ, RZ, R21 ;  /* 0x000000ffff057224 */ /* 0x004fe200078e0015 */
[----:B------:R-:W-:Y:S02]  /*10e40*/  ISETP.GE.AND P3, PT, R213, UR4, PT ;  /* 0x00000004d5007c0c */ /* 0x000fe4000bf66270 */
[----:B------:R-:W-:Y:S02]  /*10e50*/  CS2R R72, SRZ ;  /* 0x0000000000487805 */ /* 0x000fe4000001ff00 */
[----:B------:R-:W-:Y:S01]  /*10e60*/  CS2R R74, SRZ ;  /* 0x00000000004a7805 */ /* 0x000fe2000001ff00 */
[----:B------:R-:W-:-:S06]  /*10e70*/  ULDC.64 UR6, c[0x0][0x208] ;  /* 0x0000820000067ab9 */ /* 0x000fcc0000000a00 */
[C---:B------:R-:W-:Y:S02]  /*10e80*/  @!P2 SHF.L.U32 R7, R16.reuse, 0x1, RZ ;  /* 0x000000011007a819 */ /* 0x040fe400000006ff */
[----:B------:R-:W-:Y:S01]  /*10e90*/  @!P2 SHF.L.U64.HI R6, R16, 0x1, R79 ;  /* 0x000000011006a819 */ /* 0x000fe2000001024f */
[----:B------:R-:W-:Y:S01]  /*10ea0*/  @!P3 IMAD.SHL.U32 R81, R0, 0x8, RZ ;  /* 0x000000080051b824 */ /* 0x000fe200078e00ff */
[-C--:B------:R-:W-:Y:S02]  /*10eb0*/  @!P2 IADD3 R20, P0, R20, R7.reuse, RZ ;  /* 0x000000071414a210 */ /* 0x080fe40007f1e0ff */
[----:B------:R-:W-:Y:S01]  /*10ec0*/  @!P2 IADD3 R78, P1, R76, R7, RZ ;  /* 0x000000074c4ea210 */ /* 0x000fe20007f3e0ff */
[----:B------:R-:W-:Y:S01]  /*10ed0*/  @!P3 IMAD.WIDE R82, R81, 0x2, R4 ;  /* 0x000000025152b825 */ /* 0x000fe200078e0204 */
[----:B------:R-:W-:Y:S02]  /*10ee0*/  CS2R R8, SRZ ;  /* 0x0000000000087805 */ /* 0x000fe4000001ff00 */
[----:B------:R-:W-:-:S02]  /*10ef0*/  CS2R R10, SRZ ;  /* 0x00000000000a7805 */ /* 0x000fc4000001ff00 */
[----:B------:R-:W-:Y:S01]  /*10f00*/  CS2R R12, SRZ ;  /* 0x00000000000c7805 */ /* 0x000fe2000001ff00 */
[--C-:B------:R-:W-:Y:S01]  /*10f10*/  @!P2 IMAD.X R21, R21, 0x1, R6.reuse, P0 ;  /* 0x000000011515a824 */ /* 0x100fe200000e0606 */
[----:B------:R-:W-:Y:S01]  /*10f20*/  CS2R R14, SRZ ;  /* 0x00000000000e7805 */ /* 0x000fe2000001ff00 */
[----:B------:R-:W-:Y:S01]  /*10f30*/  @!P2 IMAD.X R79, R77, 0x1, R6, P1 ;  /* 0x000000014d4fa824 */ /* 0x000fe200008e0606 */
[----:B------:R-:W-:Y:S02]  /*10f40*/  CS2R R4, SRZ ;  /* 0x0000000000047805 */ /* 0x000fe4000001ff00 */
[----:B------:R-:W-:Y:S01]  /*10f50*/  CS2R R6, SRZ ;  /* 0x0000000000067805 */ /* 0x000fe2000001ff00 */
[----:B------:R-:W-:Y:S01]  /*10f60*/  @!P3 IMAD.WIDE R80, R81, 0x2, R76 ;  /* 0x000000025150b825 */ /* 0x000fe200078e024c */
[----:B------:R0:W5:Y:S04]  /*10f70*/  @!P3 LD.E.128 R72, desc[UR6][R82.64] ;  /* 0x000000065248b980 */ /* 0x000168000c101d00 */
[----:B------:R0:W5:Y:S04]  /*10f80*/  @!P3 LD.E.128 R8, desc[UR6][R80.64] ;  /* 0x000000065008b980 */ /* 0x000168000c101d00 */
[----:B------:R0:W5:Y:S04]  /*10f90*/  @!P2 LD.E.128 R12, desc[UR6][R20.64] ;  /* 0x00000006140ca980 */ /* 0x000168000c101d00 */
[----:B------:R0:W5:Y:S02]  /*10fa0*/  @!P2 LD.E.128 R4, desc[UR6][R78.64] ;  /* 0x000000064e04a980 */ /* 0x000164000c101d00 */
.L_x_3043:
[----:B------:R-:W-:Y:S05]  /*10fb0*/  BSYNC B1 ;  /* 0x0000000000017941 */ /* 0x000fea0003800000 */
.L_x_3042:
[----:B------:R-:W1:Y:S01]  /*10fc0*/  SYNCS.PHASECHK.TRANS64.TRYWAIT P0, [R18+URZ+0x38800], R115 ;  /* 0x03880073120075a7 */ /* 0x000e62000800017f */
[----:B-----5:R-:W-:Y:S01]  /*10fd0*/  IMAD.MOV.U32 R76, RZ, RZ, R6 ;  /* 0x000000ffff4c7224 */ /* 0x020fe200078e0006 */
[----:B0-----:R-:W-:Y:S01]  /*10fe0*/  MOV R20, R4 ;  /* 0x0000000400147202 */ /* 0x001fe20000000f00 */
[----:B--2---:R-:W-:Y:S01]  /*10ff0*/  IMAD.MOV.U32 R21, RZ, RZ, R5 ;  /* 0x000000ffff157224 */ /* 0x004fe200078e0005 */
[----:B------:R-:W-:Y:S01]  /*11000*/  BSSY B1, `(.L_x_3044) ;  /* 0x000001a000017945 */ /* 0x000fe20003800000 */
[----:B------:R-:W-:Y:S01]  /*11010*/  IMAD.MOV.U32 R77, RZ, RZ, R10 ;  /* 0x000000ffff4d7224 */ /* 0x000fe200078e000a */
        /* <DEDUP_REMOVED lines=16> */
[----:B------:R-:W-:Y:S02]  /*11120*/  VIADDMNMX R20, R87, -R230, 0x80, PT ;  /* 0x0000008057147446 */ /* 0x000fe400038009e6 */
[----:B------:R-:W-:Y:S02]  /*11130*/  MOV R78, R72 ;  /* 0x00000048004e7202 */ /* 0x000fe40000000f00 */
[----:B------:R-:W-:Y:S01]  /*11140*/  PRMT R97, R76, 0x5410, R77 ;  /* 0x000054104c617816 */ /* 0x000fe2000000004d */
[----:B------:R-:W-:Y:S01]  /*11150*/  IMAD.MOV.U32 R76, RZ, RZ, R74 ;  /* 0x000000ffff4c7224 */ /* 0x000fe200078e004a */
[----:B------:R-:W-:Y:S01]  /*11160*/  ISETP.GE.AND P1, PT, R212, R20, PT ;  /* 0x00000014d400720c */ /* 0x000fe20003f26270 */
[----:B------:R-:W-:Y:S01]  /*11170*/  IMAD.MOV.U32 R77, RZ, RZ, R75 ;  /* 0x000000ffff4d7224 */ /* 0x000fe200078e004b */
[----:B------:R-:W-:Y:S01]  /*11180*/  PRMT R86, R78, 0x5410, R79 ;  /* 0x000054104e567816 */ /* 0x000fe2000000004f */
[----:B-1----:R-:W-:Y:S10]  /*11190*/  @!P0 BRA `(.L_x_3045) ;  /* 0x0000020800148947 */ /* 0x002ff40003800000 */
.L_x_3345:
[----:B------:R-:W-:Y:S05]  /*111a0*/  BSYNC B1 ;  /* 0x0000000000017941 */ /* 0x000fea0003800000 */
.L_x_3044:
[----:B------:R-:W-:Y:S01]  /*111b0*/  BSSY B1, `(.L_x_3046) ;  /* 0x00000ca000017945 */ /* 0x000fe20003800000 */
[----:B------:R-:W-:-:S03]  /*111c0*/  PRMT R87, R76, 0x5410, R77 ;  /* 0x000054104c577816 */ /* 0x000fc6000000004d */
[----:B------:R-:W-:Y:S05]  /*111d0*/  @P1 BRA `(.L_x_3047) ;  /* 0x0000000c001c1947 */ /* 0x000fea0003800000 */
[----:B------:R-:W1:Y:S01]  /*111e0*/  LDC R114, c[0x0][0x3f4] ;  /* 0x0000fd00ff727b82 */ /* 0x000e620000000800 */
[----:B------:R-:W-:Y:S01]  /*111f0*/  BSSY B2, `(.L_x_3048) ;  /* 0x0000064000027945 */ /* 0x000fe20003800000 */
[----:B------:R-:W-:Y:S02]  /*11200*/  SHF.L.U32 R135, R212, 0x6, RZ ;  /* 0x00000006d4877819 */ /* 0x000fe400000006ff */
[-C--:B-1----:R-:W-:Y:S02]  /*11210*/  ISETP.GE.AND P0, PT, R16, R114.reuse, PT ;  /* 0x000000721000720c */ /* 0x082fe40003f06270 */
[----:B------:R-:W-:-:S11]  /*11220*/  ISETP.GE.AND P1, PT, R213, R114, PT ;  /* 0x00000072d500720c */ /* 0x000fd60003f26270 */
[----:B------:R-:W-:Y:S05]  /*11230*/  @P0 BRA `(.L_x_3049) ;  /* 0x00000004007c0947 */ /* 0x000fea0003800000 */
[----:B------:R-:W-:Y:S01]  /*11240*/  LEA.HI R76, R114, R237, RZ, 0x1d ;  /* 0x000000ed724c7211 */ /* 0x000fe200078fe8ff */
[--C-:B------:R-:W-:Y:S01]  /*11250*/  HADD2.F32 R128, -RZ, R119.reuse.H0_H0 ;  /* 0x20000077ff807230 */ /* 0x100fe20000004100 */
[--C-:B------:R-:W-:Y:S01]  /*11260*/  SHF.R.U64 R60, R60, 0x10, R61.reuse ;  /* 0x000000103c3c7819 */ /* 0x100fe2000000123d */
[----:B------:R-:W-:Y:S01]  /*11270*/  HADD2.F32 R130, -RZ, R119.H1_H1 ;  /* 0x30000077ff827230 */ /* 0x000fe20000004100 */
[----:B------:R-:W-:Y:S01]  /*11280*/  SHF.R.S32.HI R79, RZ, 0x1f, R76 ;  /* 0x0000001fff4f7819 */ /* 0x000fe2000001144c */
[----:B------:R-:W-:Y:S01]  /*11290*/  IMAD.SHL.U32 R77, R76, 0x8, RZ ;  /* 0x000000084c4d7824 */ /* 0x000fe200078e00ff */
[----:B------:R-:W-:Y:S02]  /*112a0*/  SHF.R.U32.HI R120, RZ, 0x10, R61 ;  /* 0x00000010ff787819 */ /* 0x000fe4000001163d */
[----:B------:R-:W-:Y:S02]  /*112b0*/  LEA.HI R79, R79, R76, RZ, 0x3 ;  /* 0x0000004c4f4f7211 */ /* 0x000fe400078f18ff */
[----:B------:R-:W-:Y:S01]  /*112c0*/  LOP3.LUT R77, R77, 0x38, RZ, 0xc0, !PT ;  /* 0x000000384d4d7812 */ /* 0x000fe200078ec0ff */
[----:B------:R-:W-:Y:S01]  /*112d0*/  HADD2.F32 R129, -RZ, R120.H0_H0 ;  /* 0x20000078ff817230 */ /* 0x000fe20000004100 */
[----:B------:R-:W-:Y:S01]  /*112e0*/  SHF.R.U64 R61, R68, 0x10, R69 ;  /* 0x00000010443d7819 */ /* 0x000fe20000001245 */
[----:B------:R-:W-:Y:S01]  /*112f0*/  IMAD.SHL.U32 R79, R79, 0x400, RZ ;  /* 0x000004004f4f7824 */ /* 0x000fe200078e00ff */
[----:B------:R-:W-:Y:S01]  /*11300*/  LOP3.LUT R76, R77, 0x1c0, R135, 0xf8, !PT ;  /* 0x000001c04d4c7812 */ /* 0x000fe200078ef887 */
[----:B------:R-:W-:Y:S01]  /*11310*/  HADD2.F32 R120, -RZ, R116.H0_H0 ;  /* 0x20000074ff787230 */ /* 0x000fe20000004100 */
[----:B------:R-:W-:-:S02]  /*11320*/  SHF.R.U32.HI R68, RZ, 0x10, R69 ;  /* 0x00000010ff447819 */ /* 0x000fc40000011645 */
[----:B------:R-:W-:Y:S02]  /*11330*/  LOP3.LUT R80, R76, R229, RZ, 0x3c, !PT ;  /* 0x000000e54c507212 */ /* 0x000fe400078e3cff */
[----:B------:R-:W-:Y:S01]  /*11340*/  LOP3.LUT R81, R79, 0x7fffe000, RZ, 0xc0, !PT ;  /* 0x7fffe0004f517812 */ /* 0x000fe200078ec0ff */
[----:B------:R-:W-:Y:S01]  /*11350*/  HADD2.F32 R126, -RZ, R68.H0_H0 ;  /* 0x20000044ff7e7230 */ /* 0x000fe20000004100 */
[----:B------:R-:W1:Y:S01]  /*11360*/  LDS.128 R76, [R3] ;  /* 0x00000000034c7984 */ /* 0x000e620000000c00 */
[--C-:B------:R-:W-:Y:S02]  /*11370*/  SHF.R.U64 R62, R62, 0x10, R63.reuse ;  /* 0x000000103e3e7819 */ /* 0x100fe4000000123f */
[----:B------:R-:W-:Y:S02]  /*11380*/  IADD3 R81, R80, R81, R228 ;  /* 0x0000005150517210 */ /* 0x000fe40007ffe0e4 */
[----:B------:R-:W-:Y:S02]  /*11390*/  SHF.R.U32.HI R69, RZ, 0x10, R63 ;  /* 0x00000010ff457819 */ /* 0x000fe4000001163f */
[--C-:B------:R-:W-:Y:S01]  /*113a0*/  SHF.R.U64 R63, R70, 0x10, R71.reuse ;  /* 0x00000010463f7819 */ /* 0x100fe20000001247 */
[----:B0-----:R-:W-:Y:S01]  /*113b0*/  IMAD R115, R81, 0x2, R18 ;  /* 0x0000000251737824 */ /* 0x001fe200078e0212 */
[----:B------:R-:W-:-:S04]  /*113c0*/  SHF.R.U32.HI R70, RZ, 0x10, R71 ;  /* 0x00000010ff467819 */ /* 0x000fc80000011647 */
[----:B------:R-:W0:Y:S01]  /*113d0*/  LDS.128 R80, [R115+0x14400] ;  /* 0x0144000073507984 */ /* 0x000e220000000c00 */
[--C-:B-1----:R-:W-:Y:S02]  /*113e0*/  HADD2.F32 R123, -RZ, R77.reuse.H0_H0 ;  /* 0x2000004dff7b7230 */ /* 0x102fe40000004100 */
[----:B------:R-:W-:Y:S02]  /*113f0*/  HADD2.F32 R122, -RZ, R77.H1_H1 ;  /* 0x3000004dff7a7230 */ /* 0x000fe40000004100 */
[----:B------:R-:W-:Y:S02]  /*11400*/  HADD2.F32 R71, -RZ, R76.H0_H0 ;  /* 0x2000004cff477230 */ /* 0x000fe40000004100 */
[----:B------:R-:W-:Y:S02]  /*11410*/  HADD2.F32 R77, -RZ, R78.H0_H0 ;  /* 0x2000004eff4d7230 */ /* 0x000fe40000004100 */
[----:B------:R-:W-:Y:S02]  /*11420*/  HADD2.F32 R121, -RZ, R79.H0_H0 ;  /* 0x2000004fff797230 */ /* 0x000fe40000004100 */
[----:B------:R-:W-:-:S02]  /*11430*/  HADD2.F32 R76, -RZ, R76.H1_H1 ;  /* 0x3000004cff4c7230 */ /* 0x000fc40000004100 */
[----:B------:R-:W-:Y:S02]  /*11440*/  HADD2.F32 R78, -RZ, R78.H1_H1 ;  /* 0x3000004eff4e7230 */ /* 0x000fe40000004100 */
[--C-:B0-----:R-:W-:Y:S02]  /*11450*/  HADD2.F32 R127, -RZ, R81.reuse.H0_H0 ;  /* 0x20000051ff7f7230 */ /* 0x101fe40000004100 */
[----:B------:R-:W-:Y:S02]  /*11460*/  HADD2.F32 R125, -RZ, R81.H1_H1 ;  /* 0x30000051ff7d7230 */ /* 0x000fe40000004100 */
[----:B------:R-:W-:Y:S02]  /*11470*/  HADD2.F32 R124, -RZ, R80.H0_H0 ;  /* 0x20000050ff7c7230 */ /* 0x000fe40000004100 */
[C---:B------:R-:W-:Y:S01]  /*11480*/  FMUL.FTZ R132, R127.reuse, R128 ;  /* 0x000000807f847220 */ /* 0x040fe20000410000 */
[----:B------:R-:W-:Y:S01]  /*11490*/  FMUL.FTZ R134, R127, R130 ;  /* 0x000000827f867220 */ /* 0x000fe20000410000 */
[----:B------:R-:W-:Y:S01]  /*114a0*/  FMUL.FTZ R131, R125, R126 ;  /* 0x0000007e7d837220 */ /* 0x000fe20000410000 */
[----:B------:R-:W-:-:S02]  /*114b0*/  HADD2.F32 R127, -RZ, R118.H0_H0 ;  /* 0x20000076ff7f7230 */ /* 0x000fc40000004100 */
[C---:B------:R-:W-:Y:S01]  /*114c0*/  FFMA.FTZ R68, R123.reuse, R130, -R132 ;  /* 0x000000827b447223 */ /* 0x040fe20000010884 */
[----:B------:R-:W-:Y:S01]  /*114d0*/  FFMA.FTZ R123, R123, R128, R134 ;  /* 0x000000807b7b7223 */ /* 0x000fe20000010086 */
[----:B------:R-:W-:Y:S02]  /*114e0*/  HADD2.F32 R81, -RZ, R82.H0_H0 ;  /* 0x20000052ff517230 */ /* 0x000fe40000004100 */
[-C--:B------:R-:W-:Y:S01]  /*114f0*/  FMUL.FTZ R133, R125, R129.reuse ;  /* 0x000000817d857220 */ /* 0x080fe20000410000 */
[----:B------:R-:W-:Y:S01]  /*11500*/  FMUL.FTZ R130, R124, R120 ;  /* 0x000000787c827220 */ /* 0x000fe20000410000 */
[----:B------:R-:W-:Y:S02]  /*11510*/  HADD2.F32 R128, -RZ, R116.H1_H1 ;  /* 0x30000074ff807230 */ /* 0x000fe40000004100 */
[----:B------:R-:W-:Y:S01]  /*11520*/  FFMA.FTZ R125, R122, R129, -R131 ;  /* 0x000000817a7d7223 */ /* 0x000fe20000010883 */
[----:B------:R-:W-:Y:S01]  /*11530*/  FMUL.FTZ R129, R124, R127 ;  /* 0x0000007f7c817220 */ /* 0x000fe20000410000 */
[----:B------:R-:W-:-:S02]  /*11540*/  HADD2.F32 R124, -RZ, R117.H1_H1 ;  /* 0x30000075ff7c7230 */ /* 0x000fc40000004100 */
[----:B------:R-:W-:Y:S01]  /*11550*/  FFMA.FTZ R122, R122, R126, R133 ;  /* 0x0000007e7a7a7223 */ /* 0x000fe20000010085 */
[----:B------:R-:W-:Y:S01]  /*11560*/  FFMA.FTZ R116, R71, R127, -R130 ;  /* 0x0000007f47747223 */ /* 0x000fe20000010882 */
[----:B------:R-:W-:Y:S02]  /*11570*/  HADD2.F32 R119, -RZ, R83.H0_H0 ;  /* 0x20000053ff777230 */ /* 0x000fe40000004100 */
[C---:B------:R-:W-:Y:S01]  /*11580*/  FMUL.FTZ R130, R81.reuse, R128 ;  /* 0x0000008051827220 */ /* 0x040fe20000410000 */
[----:B------:R-:W-:Y:S02]  /*11590*/  HADD2.F32 R126, -RZ, R117.H0_H0 ;  /* 0x20000075ff7e7230 */ /* 0x000fe40000004100 */
[-C--:B------:R-:W-:Y:S01]  /*115a0*/  FMUL.FTZ R132, R81, R124.reuse ;  /* 0x0000007c51847220 */ /* 0x080fe20000410000 */
[----:B------:R-:W-:Y:S02]  /*115b0*/  HADD2.F32 R118, -RZ, R118.H1_H1 ;  /* 0x30000076ff767230 */ /* 0x000fe40000004100 */
[----:B------:R-:W-:Y:S01]  /*115c0*/  FFMA.FTZ R81, R77, R124, -R130 ;  /* 0x0000007c4d517223 */ /* 0x000fe20000010882 */
[----:B------:R-:W-:-:S02]  /*115d0*/  HADD2.F32 R83, -RZ, R83.H1_H1 ;  /* 0x30000053ff537230 */ /* 0x000fc40000004100 */
[----:B------:R-:W-:Y:S01]  /*115e0*/  FFMA.FTZ R120, R71, R120, R129 ;  /* 0x0000007847787223 */ /* 0x000fe20000010081 */
[----:B------:R-:W-:Y:S02]  /*115f0*/  HADD2.F32 R130, -RZ, R70.H0_H0 ;  /* 0x20000046ff827230 */ /* 0x000fe40000004100 */
[C---:B------:R-:W-:Y:S01]  /*11600*/  FMUL.FTZ R134, R119.reuse, R126 ;  /* 0x0000007e77867220 */ /* 0x040fe20000410000 */
[----:B------:R-:W-:Y:S02]  /*11610*/  HADD2.F32 R124, -RZ, R69.H0_H0 ;  /* 0x20000045ff7c7230 */ /* 0x000fe40000004100 */
[----:B------:R-:W-:Y:S01]  /*11620*/  FMUL.FTZ R119, R119, R118 ;  /* 0x0000007677777220 */ /* 0x000fe20000410000 */
[----:B------:R-:W-:Y:S02]  /*11630*/  HADD2.F32 R80, -RZ, R80.H1_H1 ;  /* 0x30000050ff507230 */ /* 0x000fe40000004100 */
[----:B------:R-:W-:Y:S01]  /*11640*/  FFMA.FTZ R70, R77, R128, R132 ;  /* 0x000000804d467223 */ /* 0x000fe20000010084 */
[----:B------:R-:W-:-:S02]  /*11650*/  HADD2.F32 R82, -RZ, R82.H1_H1 ;  /* 0x30000052ff527230 */ /* 0x000fc40000004100 */
[----:B------:R-:W-:Y:S01]  /*11660*/  FFMA.FTZ R134, R121, R118, -R134 ;  /* 0x0000007679867223 */ /* 0x000fe20000010886 */
[----:B------:R-:W-:Y:S02]  /*11670*/  HADD2.F32 R69, -RZ, R61.H0_H0 ;  /* 0x2000003dff457230 */ /* 0x000fe40000004100 */
[C---:B------:R-:W-:Y:S01]  /*11680*/  FMUL.FTZ R128, R83.reuse, R130 ;  /* 0x0000008253807220 */ /* 0x040fe20000410000 */
[----:B------:R-:W-:Y:S02]  /*11690*/  HADD2.F32 R71, -RZ, R63.H0_H0 ;  /* 0x2000003fff477230 */ /* 0x000fe40000004100 */
[----:B------:R-:W-:Y:S01]  /*116a0*/  FMUL.FTZ R118, R83, R124 ;  /* 0x0000007c53767220 */ /* 0x000fe20000410000 */
[----:B------:R-:W-:Y:S02]  /*116b0*/  HADD2.F32 R61, -RZ, R60.H0_H0 ;  /* 0x2000003cff3d7230 */ /* 0x000fe40000004100 */
[----:B------:R-:W-:Y:S01]  /*116c0*/  FMUL.FTZ R77, R80, R69 ;  /* 0x00000045504d7220 */ /* 0x000fe20000410000 */
[----:B------:R-:W-:-:S02]  /*116d0*/  HADD2.F32 R63, -RZ, R62.H0_H0 ;  /* 0x2000003eff3f7230 */ /* 0x000fc40000004100 */
[----:B------:R-:W-:Y:S01]  /*116e0*/  FMUL.FTZ R83, R82, R71 ;  /* 0x0000004752537220 */ /* 0x000fe20000410000 */
[----:B------:R-:W-:Y:S02]  /*116f0*/  HADD2.F32 R79, -RZ, R79.H1_H1 ;  /* 0x3000004fff4f7230 */ /* 0x000fe40000004100 */
[-C--:B------:R-:W-:Y:S01]  /*11700*/  FMUL.FTZ R80, R80, R61.reuse ;  /* 0x0000003d50507220 */ /* 0x080fe20000410000 */
[----:B------:R-:W-:Y:S01]  /*11710*/  FFMA.FTZ R77, R76, R61, -R77 ;  /* 0x0000003d4c4d7223 */ /* 0x000fe2000001084d */
[-C--:B------:R-:W-:Y:S01]  /*11720*/  FMUL.FTZ R82, R82, R63.reuse ;  /* 0x0000003f52527220 */ /* 0x080fe20000410000 */
[----:B------:R-:W-:Y:S01]  /*11730*/  FFMA.FTZ R62, R78, R63, -R83 ;  /* 0x0000003f4e3e7223 */ /* 0x000fe20000010853 */
[C---:B------:R-:W-:Y:S01]  /*11740*/  FFMA.FTZ R117, R79.reuse, R124, -R128 ;  /* 0x0000007c4f757223 */ /* 0x040fe20000010880 */
[----:B------:R-:W-:Y:S01]  /*11750*/  FFMA.FTZ R118, R79, R130, R118 ;  /* 0x000000824f767223 */ /* 0x000fe20000010076 */
[----:B------:R-:W-:Y:S01]  /*11760*/  FFMA.FTZ R119, R121, R126, R119 ;  /* 0x0000007e79777223 */ /* 0x000fe20000010077 */
        /* <DEDUP_REMOVED lines=12> */
.L_x_3049:
[----:B------:R-:W-:Y:S05]  /*11830*/  BSYNC B2 ;  /* 0x0000000000027941 */ /* 0x000fea0003800000 */
.L_x_3048:
[----:B------:R-:W-:Y:S05]  /*11840*/  @P1 BRA `(.L_x_3047) ;  /* 0x0000000400801947 */ /* 0x000fea0003800000 */
[----:B------:R-:W2:Y:S01]  /*11850*/  LDL R120, [R1+0x78] ;  /* 0x0000780001787983 */ /* 0x000ea20000100800 */
[----:B------:R-:W-:Y:S01]  /*11860*/  LEA.HI R114, R114, R0, RZ, 0x1d ;  /* 0x0000000072727211 */ /* 0x000fe200078fe8ff */
[----:B01----:R-:W-:Y:S01]  /*11870*/  HADD2.F32 R115, -RZ, R111.H0_H0 ;  /* 0x2000006fff737230 */ /* 0x003fe20000004100 */
[----:B------:R-:W-:Y:S01]  /*11880*/  SHF.R.U64 R56, R56, 0x10, R57 ;  /* 0x0000001038387819 */ /* 0x000fe20000001239 */
[--C-:B------:R-:W-:Y:S01]  /*11890*/  HADD2.F32 R83, -RZ, R112.reuse.H1_H1 ;  /* 0x30000070ff537230 */ /* 0x100fe20000004100 */
[----:B------:R-:W-:Y:S01]  /*118a0*/  SHF.R.S32.HI R61, RZ, 0x1f, R114 ;  /* 0x0000001fff3d7819 */ /* 0x000fe20000011472 */
[----:B------:R-:W-:Y:S01]  /*118b0*/  HADD2.F32 R112, -RZ, R112.H0_H0 ;  /* 0x20000070ff707230 */ /* 0x000fe20000004100 */
[----:B------:R-:W-:Y:S01]  /*118c0*/  SHF.L.U32 R3, R114, 0x3, RZ ;  /* 0x0000000372037819 */ /* 0x000fe200000006ff */
[--C-:B------:R-:W-:Y:S01]  /*118d0*/  HADD2.F32 R116, -RZ, R110.reuse.H1_H1 ;  /* 0x3000006eff747230 */ /* 0x100fe20000004100 */
[----:B------:R-:W-:Y:S01]  /*118e0*/  LEA.HI R61, R61, R114, RZ, 0x3 ;  /* 0x000000723d3d7211 */ /* 0x000fe200078f18ff */
[----:B------:R-:W-:Y:S01]  /*118f0*/  HADD2.F32 R110, -RZ, R110.H0_H0 ;  /* 0x2000006eff6e7230 */ /* 0x000fe20000004100 */
[----:B------:R-:W-:-:S02]  /*11900*/  LOP3.LUT R3, R3, 0x38, RZ, 0xc0, !PT ;  /* 0x0000003803037812 */ /* 0x000fc400078ec0ff */
[----:B------:R-:W-:Y:S01]  /*11910*/  SHF.R.U32.HI R114, RZ, 0x10, R57 ;  /* 0x00000010ff727819 */ /* 0x000fe20000011639 */
[----:B------:R-:W-:Y:S01]  /*11920*/  IMAD.SHL.U32 R61, R61, 0x400, RZ ;  /* 0x000004003d3d7824 */ /* 0x000fe200078e00ff */
[----:B------:R-:W-:Y:S02]  /*11930*/  LOP3.LUT R60, R3, 0x1c0, R135, 0xf8, !PT ;  /* 0x000001c0033c7812 */ /* 0x000fe400078ef887 */
[----:B------:R-:W-:Y:S02]  /*11940*/  SHF.R.U64 R57, R58, 0x10, R59 ;  /* 0x000000103a397819 */ /* 0x000fe4000000123b */
[----:B------:R-:W-:Y:S02]  /*11950*/  LOP3.LUT R68, R60, R229, RZ, 0x3c, !PT ;  /* 0x000000e53c447212 */ /* 0x000fe400078e3cff */
[----:B------:R-:W-:Y:S01]  /*11960*/  LOP3.LUT R3, R61, 0x7fffe000, RZ, 0xc0, !PT ;  /* 0x7fffe0003d037812 */ /* 0x000fe200078ec0ff */
[----:B------:R-:W-:Y:S01]  /*11970*/  HADD2.F32 R57, -RZ, R57.H0_H0 ;  /* 0x20000039ff397230 */ /* 0x000fe20000004100 */
[----:B------:R-:W-:-:S02]  /*11980*/  SHF.R.U64 R58, R66, 0x10, R67 ;  /* 0x00000010423a7819 */ /* 0x000fc40000001243 */
[----:B------:R-:W-:Y:S02]  /*11990*/  IADD3 R3, R68, R3, R228 ;  /* 0x0000000344037210 */ /* 0x000fe40007ffe0e4 */
[----:B------:R-:W-:Y:S02]  /*119a0*/  SHF.R.U32.HI R66, RZ, 0x10, R67 ;  /* 0x00000010ff427819 */ /* 0x000fe40000011643 */
[----:B------:R-:W-:Y:S01]  /*119b0*/  SHF.R.U32.HI R117, RZ, 0x10, R65 ;  /* 0x00000010ff757819 */ /* 0x000fe20000011641 */
[----:B------:R-:W-:Y:S01]  /*119c0*/  IMAD R3, R3, 0x2, R18 ;  /* 0x0000000203037824 */ /* 0x000fe200078e0212 */
[----:B------:R-:W-:Y:S02]  /*119d0*/  SHF.R.U32.HI R59, RZ, 0x10, R59 ;  /* 0x00000010ff3b7819 */ /* 0x000fe4000001163b */
[----:B------:R-:W-:Y:S01]  /*119e0*/  SHF.R.U64 R64, R64, 0x10, R65 ;  /* 0x0000001040407819 */ /* 0x000fe20000001241 */
[----:B------:R-:W-:Y:S01]  /*119f0*/  HADD2.F32 R117, -RZ, R117.H0_H0 ;  /* 0x20000075ff757230 */ /* 0x000fe20000004100 */
[----:B------:R-:W0:Y:S02]  /*11a00*/  LDS.128 R68, [R3+0x14400] ;  /* 0x0144000003447984 */ /* 0x000e240000000c00 */
[----:B0-----:R-:W-:-:S02]  /*11a10*/  HADD2.F32 R67, -RZ, R69.H0_H0 ;  /* 0x20000045ff437230 */ /* 0x001fc40000004100 */
[----:B------:R-:W-:Y:S02]  /*11a20*/  HADD2.F32 R80, -RZ, R69.H1_H1 ;  /* 0x30000045ff507230 */ /* 0x000fe40000004100 */
[----:B------:R-:W-:Y:S02]  /*11a30*/  HADD2.F32 R77, -RZ, R68.H0_H0 ;  /* 0x20000044ff4d7230 */ /* 0x000fe40000004100 */
[C---:B------:R-:W-:Y:S01]  /*11a40*/  FMUL.FTZ R69, R67.reuse, R115 ;  /* 0x0000007343457220 */ /* 0x040fe20000410000 */
[----:B------:R-:W-:Y:S01]  /*11a50*/  FMUL.FTZ R119, R67, R83 ;  /* 0x0000005343777220 */ /* 0x000fe20000410000 */
[----:B------:R-:W-:Y:S02]  /*11a60*/  HADD2.F32 R81, -RZ, R70.H0_H0 ;  /* 0x20000046ff517230 */ /* 0x000fe40000004100 */
[--C-:B------:R-:W-:Y:S02]  /*11a70*/  HADD2.F32 R82, -RZ, R71.reuse.H0_H0 ;  /* 0x20000047ff527230 */ /* 0x100fe40000004100 */
[----:B------:R-:W-:-:S02]  /*11a80*/  HADD2.F32 R71, -RZ, R71.H1_H1 ;  /* 0x30000047ff477230 */ /* 0x000fc40000004100 */
[----:B------:R-:W-:Y:S02]  /*11a90*/  HADD2.F32 R68, -RZ, R68.H1_H1 ;  /* 0x30000044ff447230 */ /* 0x000fe40000004100 */
[----:B------:R-:W-:Y:S01]  /*11aa0*/  FMUL.FTZ R118, R82, R110 ;  /* 0x0000006e52767220 */ /* 0x000fe20000410000 */
[----:B------:R-:W-:Y:S01]  /*11ab0*/  HADD2.F32 R70, -RZ, R70.H1_H1 ;  /* 0x30000046ff467230 */ /* 0x000fe20000004100 */
[----:B--2---:R-:W0:Y:S02]  /*11ac0*/  LDS.128 R60, [R120] ;  /* 0x00000000783c7984 */ /* 0x004e240000000c00 */
[--C-:B0-----:R-:W-:Y:S02]  /*11ad0*/  HADD2.F32 R76, -RZ, R61.reuse.H0_H0 ;  /* 0x2000003dff4c7230 */ /* 0x101fe40000004100 */
[----:B------:R-:W-:Y:S02]  /*11ae0*/  HADD2.F32 R78, -RZ, R61.H1_H1 ;  /* 0x3000003dff4e7230 */ /* 0x000fe40000004100 */
[----:B------:R-:W-:-:S02]  /*11af0*/  HADD2.F32 R79, -RZ, R60.H0_H0 ;  /* 0x2000003cff4f7230 */ /* 0x000fc40000004100 */
[C---:B------:R-:W-:Y:S01]  /*11b00*/  FFMA.FTZ R67, R76.reuse, R83, -R69 ;  /* 0x000000534c437223 */ /* 0x040fe20000010845 */
[----:B------:R-:W-:Y:S02]  /*11b10*/  HADD2.F32 R83, -RZ, R114.H0_H0 ;  /* 0x20000072ff537230 */ /* 0x000fe40000004100 */
[----:B------:R-:W-:Y:S01]  /*11b20*/  FFMA.FTZ R69, R76, R115, R119 ;  /* 0x000000734c457223 */ /* 0x000fe20000010077 */
[----:B------:R-:W-:Y:S02]  /*11b30*/  HADD2.F32 R114, -RZ, R111.H1_H1 ;  /* 0x3000006fff727230 */ /* 0x000fe40000004100 */
[C---:B------:R-:W-:Y:S01]  /*11b40*/  FMUL.FTZ R111, R80.reuse, R117 ;  /* 0x00000075506f7220 */ /* 0x040fe20000410000 */
[----:B------:R-:W-:Y:S02]  /*11b50*/  HADD2.F32 R61, -RZ, R62.H0_H0 ;  /* 0x2000003eff3d7230 */ /* 0x000fe40000004100 */
[----:B------:R-:W-:Y:S01]  /*11b60*/  FMUL.FTZ R115, R80, R83 ;  /* 0x0000005350737220 */ /* 0x000fe20000410000 */
[----:B------:R-:W-:-:S02]  /*11b70*/  HADD2.F32 R65, -RZ, R63.H0_H0 ;  /* 0x2000003fff417230 */ /* 0x000fc40000004100 */
[C---:B------:R-:W-:Y:S01]  /*11b80*/  FMUL.FTZ R80, R77.reuse, R114 ;  /* 0x000000724d507220 */ /* 0x040fe20000410000 */
[----:B------:R-:W-:Y:S01]  /*11b90*/  FFMA.FTZ R76, R78, R83, -R111 ;  /* 0x000000534e4c7223 */ /* 0x000fe2000001086f */
[-C--:B------:R-:W-:Y:S01]  /*11ba0*/  FMUL.FTZ R83, R77, R112.reuse ;  /* 0x000000704d537220 */ /* 0x080fe20000410000 */
[----:B------:R-:W-:Y:S02]  /*11bb0*/  HADD2.F32 R63, -RZ, R63.H1_H1 ;  /* 0x3000003fff3f7230 */ /* 0x000fe40000004100 */
[----:B------:R-:W-:Y:S01]  /*11bc0*/  FFMA.FTZ R77, R79, R112, -R80 ;  /* 0x000000704f4d7223 */ /* 0x000fe20000010850 */
[--C-:B------:R-:W-:Y:S02]  /*11bd0*/  HADD2.F32 R80, -RZ, R113.reuse.H0_H0 ;  /* 0x20000071ff507230 */ /* 0x100fe40000004100 */
[----:B------:R-:W-:Y:S01]  /*11be0*/  FMUL.FTZ R112, R81, R116 ;  /* 0x0000007451707220 */ /* 0x000fe20000410000 */
[----:B------:R-:W-:Y:S02]  /*11bf0*/  HADD2.F32 R113, -RZ, R113.H1_H1 ;  /* 0x30000071ff717230 */ /* 0x000fe40000004100 */
[----:B------:R-:W-:Y:S01]  /*11c00*/  FFMA.FTZ R83, R79, R114, R83 ;  /* 0x000000724f537223 */ /* 0x000fe20000010053 */
[----:B------:R-:W-:-:S02]  /*11c10*/  HADD2.F32 R60, -RZ, R60.H1_H1 ;  /* 0x3000003cff3c7230 */ /* 0x000fc40000004100 */
[-C--:B------:R-:W-:Y:S01]  /*11c20*/  FMUL.FTZ R114, R81, R80.reuse ;  /* 0x0000005051727220 */ /* 0x080fe20000410000 */
[----:B------:R-:W-:Y:S01]  /*11c30*/  FFMA.FTZ R112, R61, R80, -R112 ;  /* 0x000000503d707223 */ /* 0x000fe20000010870 */
[----:B------:R-:W-:Y:S02]  /*11c40*/  HADD2.F32 R80, -RZ, R66.H0_H0 ;  /* 0x20000042ff507230 */ /* 0x000fe40000004100 */
[-C--:B------:R-:W-:Y:S01]  /*11c50*/  FFMA.FTZ R118, R65, R113.reuse, -R118 ;  /* 0x0000007141767223 */ /* 0x080fe20000010876 */
[----:B------:R-:W-:Y:S02]  /*11c60*/  HADD2.F32 R66, -RZ, R59.H0_H0 ;  /* 0x2000003bff427230 */ /* 0x000fe40000004100 */
[----:B------:R-:W-:Y:S01]  /*11c70*/  FMUL.FTZ R59, R82, R113 ;  /* 0x00000071523b7220 */ /* 0x000fe20000410000 */
[----:B------:R-:W-:Y:S01]  /*11c80*/  FFMA.FTZ R114, R61, R116, R114 ;  /* 0x000000743d727223 */ /* 0x000fe20000010072 */
[----:B------:R-:W-:Y:S01]  /*11c90*/  FMUL.FTZ R82, R71, R80 ;  /* 0x0000005047527220 */ /* 0x000fe20000410000 */
[----:B------:R-:W-:-:S02]  /*11ca0*/  HADD2.F32 R61, -RZ, R64.H0_H0 ;  /* 0x20000040ff3d7230 */ /* 0x000fc40000004100 */
[----:B------:R-:W-:Y:S01]  /*11cb0*/  FFMA.FTZ R110, R65, R110, R59 ;  /* 0x0000006e416e7223 */ /* 0x000fe2000001003b */
[-C--:B------:R-:W-:Y:S01]  /*11cc0*/  FMUL.FTZ R116, R71, R66.reuse ;  /* 0x0000004247747220 */ /* 0x080fe20000410000 */
[----:B------:R-:W-:Y:S02]  /*11cd0*/  HADD2.F32 R65, -RZ, R58.H0_H0 ;  /* 0x2000003aff417230 */ /* 0x000fe40000004100 */
[C---:B------:R-:W-:Y:S01]  /*11ce0*/  FFMA.FTZ R79, R63.reuse, R66, -R82 ;  /* 0x000000423f4f7223 */ /* 0x040fe20000010852 */
[----:B------:R-:W-:Y:S02]  /*11cf0*/  HADD2.F32 R59, -RZ, R56.H0_H0 ;  /* 0x20000038ff3b7230 */ /* 0x000fe40000004100 */
[----:B------:R-:W-:Y:S01]  /*11d00*/  FFMA.FTZ R81, R63, R80, R116 ;  /* 0x000000503f517223 */ /* 0x000fe20000010074 */
[----:B------:R-:W-:Y:S02]  /*11d10*/  HADD2.F32 R62, -RZ, R62.H1_H1 ;  /* 0x3000003eff3e7230 */ /* 0x000fe40000004100 */
[----:B------:R-:W-:Y:S01]  /*11d20*/  FMUL.FTZ R63, R68, R61 ;  /* 0x0000003d443f7220 */ /* 0x000fe20000410000 */
[----:B------:R-:W-:Y:S01]  /*11d30*/  FMUL.FTZ R71, R70, R65 ;  /* 0x0000004146477220 */ /* 0x000fe20000410000 */
[----:B------:R-:W-:Y:S01]  /*11d40*/  FMUL.FTZ R68, R68, R59 ;  /* 0x0000003b44447220 */ /* 0x000fe20000410000 */
[----:B------:R-:W-:Y:S01]  /*11d50*/  FMUL.FTZ R70, R70, R57 ;  /* 0x0000003946467220 */ /* 0x000fe20000410000 */
[----:B------:R-:W-:Y:S01]  /*11d60*/  FFMA.FTZ R56, R60, R59, -R63 ;  /* 0x0000003b3c387223 */ /* 0x000fe2000001083f */
[----:B------:R-:W-:Y:S01]  /*11d70*/  FFMA.FTZ R71, R62, R57, -R71 ;  /* 0x000000393e477223 */ /* 0x000fe20000010847 */
        /* <DEDUP_REMOVED lines=13> */
.L_x_3047:
[----:B------:R-:W-:Y:S05]  /*11e50*/  BSYNC B1 ;  /* 0x0000000000017941 */ /* 0x000fea0003800000 */
.L_x_3046:
[----:B-12---:R-:W-:Y:S01]  /*11e60*/  VIADD R3, R212, 0x20 ;  /* 0x00000020d4037836 */ /* 0x006fe20000000000 */
[----:B------:R-:W-:Y:S04]  /*11e70*/  BSSY B1, `(.L_x_3050) ;  /* 0x00000d4000017945 */ /* 0x000fe80003800000 */
[----:B------:R-:W-:-:S13]  /*11e80*/  ISETP.GE.AND P0, PT, R3, R20, PT ;  /* 0x000000140300720c */ /* 0x000fda0003f06270 */
[----:B------:R-:W-:Y:S05]  /*11e90*/  @P0 BRA `(.L_x_3051) ;  /* 0x0000000c00440947 */ /* 0x000fea0003800000 */
[----:B------:R1:W5:Y:S01]  /*11ea0*/  LDL R110, [R1+0x64] ;  /* 0x00006400016e7983 */ /* 0x0003620000100800 */
[----:B------:R-:W2:Y:S01]  /*11eb0*/  LDC R3, c[0x0][0x3f4] ;  /* 0x0000fd00ff037b82 */ /* 0x000ea20000000800 */
[----:B------:R-:W-:Y:S01]  /*11ec0*/  BSSY B2, `(.L_x_3052) ;  /* 0x0000067000027945 */ /* 0x000fe20003800000 */
[----:B------:R-:W-:Y:S02]  /*11ed0*/  SHF.R.U32.HI R83, RZ, 0x3, R223 ;  /* 0x00000003ff537819 */ /* 0x000fe400000116df */
[-C--:B--2---:R-:W-:Y:S02]  /*11ee0*/  ISETP.GE.AND P0, PT, R16, R3.reuse, PT ;  /* 0x000000031000720c */ /* 0x084fe40003f06270 */
[----:B------:R-:W-:-:S11]  /*11ef0*/  ISETP.GE.AND P1, PT, R213, R3, PT ;  /* 0x00000003d500720c */ /* 0x000fd60003f26270 */
[----:B-1----:R-:W-:Y:S05]  /*11f00*/  @P0 BRA `(.L_x_3053) ;  /* 0x0000000400880947 */ /* 0x002fea0003800000 */
[----:B------:R-:W-:Y:S01]  /*11f10*/  LEA.HI R56, R3, R237, RZ, 0x1d ;  /* 0x000000ed03387211 */ /* 0x000fe200078fe8ff */
[----:B------:R-:W-:Y:S01]  /*11f20*/  HADD2.F32 R71, -RZ, R106.H1_H1 ;  /* 0x3000006aff477230 */ /* 0x000fe20000004100 */
[----:B-----5:R-:W-:Y:S01]  /*11f30*/  R2UR UR4, R110 ;  /* 0x000000006e0472ca */ /* 0x020fe200000e0000 */
[----:B------:R-:W-:Y:S01]  /*11f40*/  HADD2.F32 R70, -RZ, R108.H1_H1 ;  /* 0x3000006cff467230 */ /* 0x000fe20000004100 */
[----:B------:R-:W-:Y:S01]  /*11f50*/  SHF.R.S32.HI R57, RZ, 0x1f, R56 ;  /* 0x0000001fff397819 */ /* 0x000fe20000011438 */
[----:B------:R-:W-:Y:S01]  /*11f60*/  HADD2.F32 R106, -RZ, R106.H0_H0 ;  /* 0x2000006aff6a7230 */ /* 0x000fe20000004100 */
[----:B------:R-:W-:Y:S01]  /*11f70*/  SHF.L.U32 R58, R56, 0x3, RZ ;  /* 0x00000003383a7819 */ /* 0x000fe200000006ff */
[----:B------:R-:W-:Y:S01]  /*11f80*/  HADD2.F32 R108, -RZ, R108.H0_H0 ;  /* 0x2000006cff6c7230 */ /* 0x000fe20000004100 */
[----:B------:R-:W-:Y:S02]  /*11f90*/  LEA.HI R57, R57, R56, RZ, 0x3 ;  /* 0x0000003839397211 */ /* 0x000fe400078f18ff */
[----:B------:R-:W-:-:S02]  /*11fa0*/  LOP3.LUT R56, R223, 0x38, R58, 0xf8, !PT ;  /* 0x00000038df387812 */ /* 0x000fc400078ef83a */
[----:B------:R-:W-:Y:S01]  /*11fb0*/  LOP3.LUT R59, R223, 0x38, R16, 0xf8, !PT ;  /* 0x00000038df3b7812 */ /* 0x000fe200078ef810 */
[----:B------:R-:W-:Y:S01]  /*11fc0*/  IMAD.SHL.U32 R57, R57, 0x400, RZ ;  /* 0x0000040039397824 */ /* 0x000fe200078e00ff */
[----:B------:R-:W-:Y:S02]  /*11fd0*/  LOP3.LUT R61, R56, R83, RZ, 0x3c, !PT ;  /* 0x00000053383d7212 */ /* 0x000fe400078e3cff */
[----:B------:R-:W-:Y:S02]  /*11fe0*/  LOP3.LUT R59, R226, R59, R83, 0xf6, !PT ;  /* 0x0000003be23b7212 */ /* 0x000fe400078ef653 */
[----:B------:R-:W-:Y:S02]  /*11ff0*/  LOP3.LUT R60, R57, 0x7fffe000, RZ, 0xc0, !PT ;  /* 0x7fffe000393c7812 */ /* 0x000fe400078ec0ff */
[----:B------:R-:W-:Y:S02]  /*12000*/  LEA R64, R59, UR4, 0x1 ;  /* 0x000000043b407c11 */ /* 0x000fe4000f8e08ff */
[----:B------:R-:W-:-:S02]  /*12010*/  IADD3 R61, R61, R60, R226 ;  /* 0x0000003c3d3d7210 */ /* 0x000fc40007ffe0e2 */
[--C-:B------:R-:W-:Y:S01]  /*12020*/  SHF.R.U64 R52, R52, 0x10, R53.reuse ;  /* 0x0000001034347819 */ /* 0x100fe20000001235 */
[----:B------:R-:W1:Y:S01]  /*12030*/  LDS.128 R56, [R64] ;  /* 0x0000000040387984 */ /* 0x000e620000000c00 */
[----:B------:R-:W-:Y:S01]  /*12040*/  SHF.R.U32.HI R76, RZ, 0x10, R53 ;  /* 0x00000010ff4c7819 */ /* 0x000fe20000011635 */
[----:B------:R-:W-:Y:S01]  /*12050*/  IMAD R65, R61, 0x2, R18 ;  /* 0x000000023d417824 */ /* 0x000fe200078e0212 */
[--C-:B------:R-:W-:Y:S02]  /*12060*/  SHF.R.U64 R44, R44, 0x10, R45.reuse ;  /* 0x000000102c2c7819 */ /* 0x100fe4000000122d */
[----:B------:R-:W-:Y:S01]  /*12070*/  SHF.R.U32.HI R78, RZ, 0x10, R45 ;  /* 0x00000010ff4e7819 */ /* 0x000fe2000001162d */
[----:B------:R-:W-:Y:S01]  /*12080*/  HADD2.F32 R76, -RZ, R76.H0_H0 ;  /* 0x2000004cff4c7230 */ /* 0x000fe20000004100 */
[----:B------:R-:W2:Y:S01]  /*12090*/  LDS.128 R60, [R65+0x14400] ;  /* 0x01440000413c7984 */ /* 0x000ea20000000c00 */
[----:B------:R-:W-:Y:S02]  /*120a0*/  SHF.R.U64 R45, R46, 0x10, R47 ;  /* 0x000000102e2d7819 */ /* 0x000fe4000000122f */
[----:B------:R-:W-:-:S02]  /*120b0*/  SHF.R.U64 R46, R54, 0x10, R55 ;  /* 0x00000010362e7819 */ /* 0x000fc40000001237 */
[----:B------:R-:W-:Y:S01]  /*120c0*/  SHF.R.U32.HI R82, RZ, 0x10, R47 ;  /* 0x00000010ff527819 */ /* 0x000fe2000001162f */
[----:B------:R-:W-:Y:S01]  /*120d0*/  HADD2.F32 R45, -RZ, R45.H0_H0 ;  /* 0x2000002dff2d7230 */ /* 0x000fe20000004100 */
[----:B------:R-:W-:Y:S01]  /*120e0*/  SHF.R.U32.HI R81, RZ, 0x10, R55 ;  /* 0x00000010ff517819 */ /* 0x000fe20000011637 */
[--C-:B-1----:R-:W-:Y:S02]  /*120f0*/  HADD2.F32 R54, -RZ, R57.reuse.H0_H0 ;  /* 0x20000039ff367230 */ /* 0x102fe40000004100 */
[----:B------:R-:W-:Y:S02]  /*12100*/  HADD2.F32 R47, -RZ, R56.H0_H0 ;  /* 0x20000038ff2f7230 */ /* 0x000fe40000004100 */
[----:B------:R-:W-:Y:S02]  /*12110*/  HADD2.F32 R57, -RZ, R57.H1_H1 ;  /* 0x30000039ff397230 */ /* 0x000fe40000004100 */
[----:B------:R-:W-:Y:S02]  /*12120*/  HADD2.F32 R55, -RZ, R58.H0_H0 ;  /* 0x2000003aff377230 */ /* 0x000fe40000004100 */
[----:B--2---:R-:W-:-:S02]  /*12130*/  HADD2.F32 R53, -RZ, R61.H0_H0 ;  /* 0x2000003dff357230 */ /* 0x004fc40000004100 */
[----:B------:R-:W-:Y:S02]  /*12140*/  HADD2.F32 R67, -RZ, R61.H1_H1 ;  /* 0x3000003dff437230 */ /* 0x000fe40000004100 */
[----:B------:R-:W-:Y:S02]  /*12150*/  HADD2.F32 R61, -RZ, R60.H0_H0 ;  /* 0x2000003cff3d7230 */ /* 0x000fe40000004100 */
[CC--:B------:R-:W-:Y:S01]  /*12160*/  FMUL.FTZ R77, R53.reuse, R71.reuse ;  /* 0x00000047354d7220 */ /* 0x0c0fe20000410000 */
[-C--:B------:R-:W-:Y:S01]  /*12170*/  FMUL.FTZ R79, R53, R70.reuse ;  /* 0x00000046354f7220 */ /* 0x080fe20000410000 */
[----:B------:R-:W-:Y:S02]  /*12180*/  HADD2.F32 R68, -RZ, R62.H0_H0 ;  /* 0x2000003eff447230 */ /* 0x000fe40000004100 */
[C---:B------:R-:W-:Y:S01]  /*12190*/  FFMA.FTZ R53, R54.reuse, R70, -R77 ;  /* 0x0000004636357223 */ /* 0x040fe2000001084d */
[----:B------:R-:W-:Y:S02]  /*121a0*/  HADD2.F32 R70, -RZ, R78.H0_H0 ;  /* 0x2000004eff467230 */ /* 0x000fe40000004100 */
[----:B------:R-:W-:Y:S01]  /*121b0*/  FFMA.FTZ R79, R54, R71, R79 ;  /* 0x00000047364f7223 */ /* 0x000fe2000001004f */
[----:B------:R-:W-:Y:S01]  /*121c0*/  FMUL.FTZ R78, R67, R76 ;  /* 0x0000004c434e7220 */ /* 0x000fe20000410000 */
[C---:B------:R-:W-:Y:S01]  /*121d0*/  FMUL.FTZ R54, R61.reuse, R106 ;  /* 0x0000006a3d367220 */ /* 0x040fe20000410000 */
[----:B------:R-:W-:Y:S01]  /*121e0*/  FMUL.FTZ R61, R61, R108 ;  /* 0x0000006c3d3d7220 */ /* 0x000fe20000410000 */
[----:B------:R-:W-:Y:S01]  /*121f0*/  FMUL.FTZ R80, R67, R70 ;  /* 0x0000004643507220 */ /* 0x000fe20000410000 */
[----:B------:R-:W-:-:S02]  /*12200*/  HADD2.F32 R67, -RZ, R107.H0_H0 ;  /* 0x2000006bff437230 */ /* 0x000fc40000004100 */
[----:B------:R-:W-:Y:S01]  /*12210*/  FFMA.FTZ R108, R47, R108, -R54 ;  /* 0x0000006c2f6c7223 */ /* 0x000fe20000010836 */
[C---:B------:R-:W-:Y:S01]  /*12220*/  FFMA.FTZ R78, R57.reuse, R70, -R78 ;  /* 0x00000046394e7223 */ /* 0x040fe2000001084e */
[----:B------:R-:W-:Y:S02]  /*12230*/  HADD2.F32 R54, -RZ, R109.H0_H0 ;  /* 0x2000006dff367230 */ /* 0x000fe40000004100 */
[----:B------:R-:W-:Y:S01]  /*12240*/  FFMA.FTZ R80, R57, R76, R80 ;  /* 0x0000004c39507223 */ /* 0x000fe20000010050 */
[C---:B------:R-:W-:Y:S01]  /*12250*/  FMUL.FTZ R70, R68.reuse, R67 ;  /* 0x0000004344467220 */ /* 0x040fe20000410000 */
[----:B------:R-:W-:Y:S02]  /*12260*/  HADD2.F32 R69, -RZ, R63.H0_H0 ;  /* 0x2000003fff457230 */ /* 0x000fe40000004100 */
[----:B------:R-:W-:Y:S01]  /*12270*/  FFMA.FTZ R61, R47, R106, R61 ;  /* 0x0000006a2f3d7223 */ /* 0x000fe2000001003d */
        /* <DEDUP_REMOVED lines=10> */
[----:B------:R-:W-:-:S02]  /*12320*/  HADD2.F32 R68, -RZ, R81.H0_H0 ;  /* 0x20000051ff447230 */ /* 0x000fc40000004100 */
[C---:B------:R-:W-:Y:S01]  /*12330*/  FFMA.FTZ R109, R66.reuse, R109, -R47 ;  /* 0x0000006d426d7223 */ /* 0x040fe2000001082f */
[----:B------:R-:W-:Y:S02]  /*12340*/  HADD2.F32 R59, -RZ, R59.H1_H1 ;  /* 0x3000003bff3b7230 */ /* 0x000fe40000004100 */
[----:B------:R-:W-:Y:S01]  /*12350*/  FFMA.FTZ R82, R66, R107, R82 ;  /* 0x0000006b42527223 */ /* 0x000fe20000010052 */
[----:B------:R-:W-:Y:S02]  /*12360*/  HADD2.F32 R60, -RZ, R60.H1_H1 ;  /* 0x3000003cff3c7230 */ /* 0x000fe40000004100 */
[C---:B------:R-:W-:Y:S01]  /*12370*/  FMUL.FTZ R106, R63.reuse, R68 ;  /* 0x000000443f6a7220 */ /* 0x040fe20000410000 */
[----:B------:R-:W-:Y:S02]  /*12380*/  HADD2.F32 R62, -RZ, R62.H1_H1 ;  /* 0x3000003eff3e7230 */ /* 0x000fe40000004100 */
[----:B------:R-:W-:Y:S01]  /*12390*/  FMUL.FTZ R66, R63, R54 ;  /* 0x000000363f427220 */ /* 0x000fe20000410000 */
[----:B------:R-:W-:-:S02]  /*123a0*/  HADD2.F32 R55, -RZ, R52.H0_H0 ;  /* 0x20000034ff377230 */ /* 0x000fc40000004100 */
[C---:B------:R-:W-:Y:S01]  /*123b0*/  FFMA.FTZ R106, R59.reuse, R54, -R106 ;  /* 0x000000363b6a7223 */ /* 0x040fe2000001086a */
[----:B------:R-:W-:Y:S02]  /*123c0*/  HADD2.F32 R57, -RZ, R46.H0_H0 ;  /* 0x2000002eff397230 */ /* 0x000fe40000004100 */
[----:B------:R-:W-:Y:S01]  /*123d0*/  FFMA.FTZ R67, R59, R68, R66 ;  /* 0x000000443b437223 */ /* 0x000fe20000010042 */
[----:B------:R-:W-:Y:S02]  /*123e0*/  HADD2.F32 R47, -RZ, R44.H0_H0 ;  /* 0x2000002cff2f7230 */ /* 0x000fe40000004100 */
[----:B------:R-:W-:Y:S01]  /*123f0*/  FMUL.FTZ R59, R60, R55 ;  /* 0x000000373c3b7220 */ /* 0x000fe20000410000 */
[----:B------:R-:W-:Y:S02]  /*12400*/  HADD2.F32 R56, -RZ, R56.H1_H1 ;  /* 0x30000038ff387230 */ /* 0x000fe40000004100 */
[----:B------:R-:W-:Y:S01]  /*12410*/  FMUL.FTZ R63, R62, R57 ;  /* 0x000000393e3f7220 */ /* 0x000fe20000410000 */
[----:B------:R-:W-:-:S02]  /*12420*/  HADD2.F32 R58, -RZ, R58.H1_H1 ;  /* 0x3000003aff3a7230 */ /* 0x000fc40000004100 */
[----:B------:R-:W-:Y:S01]  /*12430*/  FMUL.FTZ R60, R60, R47 ;  /* 0x0000002f3c3c7220 */ /* 0x000fe20000410000 */
[----:B------:R-:W-:Y:S01]  /*12440*/  FMUL.FTZ R62, R62, R45 ;  /* 0x0000002d3e3e7220 */ /* 0x000fe20000410000 */
[----:B------:R-:W-:Y:S01]  /*12450*/  FFMA.FTZ R59, R56, R47, -R59 ;  /* 0x0000002f383b7223 */ /* 0x000fe2000001083b */
[----:B------:R-:W-:Y:S01]  /*12460*/  F2FP.F16.F32.PACK_AB R47, R106, R109 ;  /* 0x0000006d6a2f723e */ /* 0x000fe200000000ff */
[----:B------:R-:W-:Y:S01]  /*12470*/  FFMA.FTZ R63, R58, R45, -R63 ;  /* 0x0000002d3a3f7223 */ /* 0x000fe2000001083f */
[----:B------:R-:W-:Y:S01]  /*12480*/  FFMA.FTZ R52, R56, R55, R60 ;  /* 0x0000003738347223 */ /* 0x000fe2000001003c */
[----:B------:R-:W-:Y:S01]  /*12490*/  FFMA.FTZ R57, R58, R57, R62 ;  /* 0x000000393a397223 */ /* 0x000fe2000001003e */
[----:B------:R-:W-:Y:S02]  /*124a0*/  F2FP.F16.F32.PACK_AB R45, R78, R53 ;  /* 0x000000354e2d723e */ /* 0x000fe400000000ff */
[----:B------:R-:W-:Y:S02]  /*124b0*/  F2FP.F16.F32.PACK_AB R44, R59, R108 ;  /* 0x0000006c3b2c723e */ /* 0x000fe400000000ff */
[----:B------:R-:W-:-:S02]  /*124c0*/  F2FP.F16.F32.PACK_AB R46, R63, R70 ;  /* 0x000000463f2e723e */ /* 0x000fc400000000ff */
[----:B------:R-:W-:Y:S02]  /*124d0*/  F2FP.F16.F32.PACK_AB R55, R67, R82 ;  /* 0x000000524337723e */ /* 0x000fe400000000ff */
[----:B------:R-:W-:Y:S01]  /*124e0*/  F2FP.F16.F32.PACK_AB R53, R80, R79 ;  /* 0x0000004f5035723e */ /* 0x000fe200000000ff */
[----:B------:R1:W-:Y:S01]  /*124f0*/  STS.128 [R64], R44 ;  /* 0x0000002c40007388 */ /* 0x0003e20000000c00 */
[----:B------:R-:W-:Y:S02]  /*12500*/  F2FP.F16.F32.PACK_AB R52, R52, R61 ;  /* 0x0000003d3434723e */ /* 0x000fe400000000ff */
[----:B------:R-:W-:-:S05]  /*12510*/  F2FP.F16.F32.PACK_AB R54, R57, R76 ;  /* 0x0000004c3936723e */ /* 0x000fca00000000ff */
[----:B------:R1:W-:Y:S02]  /*12520*/  STS.128 [R65+0x14400], R52 ;  /* 0x0144003441007388 */ /* 0x0003e40000000c00 */
.L_x_3053:
[----:B------:R-:W-:Y:S05]  /*12530*/  BSYNC B2 ;  /* 0x0000000000027941 */ /* 0x000fea0003800000 */
.L_x_3052:
[----:B------:R-:W-:Y:S05]  /*12540*/  @P1 BRA `(.L_x_3051) ;  /* 0x0000000400981947 */ /* 0x000fea0003800000 */
[----:B------:R-:W-:Y:S01]  /*12550*/  LEA.HI R3, R3, R0, RZ, 0x1d ;  /* 0x0000000003037211 */ /* 0x000fe200078fe8ff */
[----:B------:R-:W-:Y:S01]  /*12560*/  HADD2.F32 R58, -RZ, R104.H1_H1 ;  /* 0x30000068ff3a7230 */ /* 0x000fe20000004100 */
[----:B------:R-:W-:Y:S01]  /*12570*/  LEA.HI R88, R88, R213, RZ, 0x6 ;  /* 0x000000d558587211 */ /* 0x000fe200078f30ff */
[----:B------:R-:W-:Y:S01]  /*12580*/  HADD2.F32 R60, -RZ, R102.H1_H1 ;  /* 0x30000066ff3c7230 */ /* 0x000fe20000004100 */
[----:B-1----:R-:W-:Y:S02]  /*12590*/  SHF.R.S32.HI R46, RZ, 0x1f, R3 ;  /* 0x0000001fff2e7819 */ /* 0x002fe40000011403 */
[----:B------:R-:W-:Y:S01]  /*125a0*/  SHF.L.U32 R44, R3, 0x3, RZ ;  /* 0x00000003032c7819 */ /* 0x000fe200000006ff */
[----:B------:R-:W-:Y:S01]  /*125b0*/  IMAD.SHL.U32 R88, R88, 0x80, RZ ;  /* 0x0000008058587824 */ /* 0x000fe200078e00ff */
[----:B------:R-:W-:Y:S02]  /*125c0*/  LEA.HI R46, R46, R3, RZ, 0x3 ;  /* 0x000000032e2e7211 */ /* 0x000fe400078f18ff */
[----:B------:R-:W-:-:S02]  /*125d0*/  LOP3.LUT R44, R223, 0x38, R44, 0xf8, !PT ;  /* 0x00000038df2c7812 */ /* 0x000fc400078ef82c */
[----:B-----5:R-:W-:Y:S01]  /*125e0*/  R2UR UR4, R110 ;  /* 0x000000006e0472ca */ /* 0x020fe200000e0000 */
[----:B------:R-:W-:Y:S01]  /*125f0*/  IMAD.SHL.U32 R46, R46, 0x400, RZ ;  /* 0x000004002e2e7824 */ /* 0x000fe200078e00ff */
[-C--:B------:R-:W-:Y:S02]  /*12600*/  LOP3.LUT R53, R44, R83.reuse, RZ, 0x3c, !PT ;  /* 0x000000532c357212 */ /* 0x080fe400078e3cff */
[----:B------:R-:W-:Y:S02]  /*12610*/  LOP3.LUT R90, R223, 0x38, R90, 0xf8, !PT ;  /* 0x00000038df5a7812 */ /* 0x000fe400078ef85a */
[----:B------:R-:W-:Y:S02]  /*12620*/  LOP3.LUT R52, R46, 0x7fffe000, RZ, 0xc0, !PT ;  /* 0x7fffe0002e347812 */ /* 0x000fe400078ec0ff */
[----:B------:R-:W-:Y:S02]  /*12630*/  LOP3.LUT R90, R90, R83, RZ, 0x3c, !PT ;  /* 0x000000535a5a7212 */ /* 0x000fe400078e3cff */
[----:B------:R-:W-:-:S02]  /*12640*/  IADD3 R53, R53, R52, R226 ;  /* 0x0000003435357210 */ /* 0x000fc40007ffe0e2 */
[----:B------:R-:W-:Y:S02]  /*12650*/  LOP3.LUT R45, R88, 0xffffe000, RZ, 0xc0, !PT ;  /* 0xffffe000582d7812 */ /* 0x000fe400078ec0ff */
[--C-:B------:R-:W-:Y:S01]  /*12660*/  SHF.R.U64 R69, R48, 0x10, R49.reuse ;  /* 0x0000001030457819 */ /* 0x100fe20000001231 */
[----:B------:R-:W-:Y:S01]  /*12670*/  IMAD R56, R53, 0x2, R18 ;  /* 0x0000000235387824 */ /* 0x000fe200078e0212 */
[----:B------:R-:W-:Y:S02]  /*12680*/  IADD3 R3, R90, R45, R226 ;  /* 0x0000002d5a037210 */ /* 0x000fe40007ffe0e2 */
[----:B------:R-:W-:Y:S02]  /*12690*/  SHF.R.U32.HI R62, RZ, 0x10, R49 ;  /* 0x00000010ff3e7819 */ /* 0x000fe40000011631 */
[----:B------:R-:W-:Y:S01]  /*126a0*/  LEA R3, R3, UR4, 0x1 ;  /* 0x0000000403037c11 */ /* 0x000fe2000f8e08ff */
[----:B------:R-:W1:Y:S01]  /*126b0*/  LDS.128 R52, [R56+0x14400] ;  /* 0x0144000038347984 */ /* 0x000e620000000c00 */
[--C-:B------:R-:W-:Y:S01]  /*126c0*/  SHF.R.U64 R76, R40, 0x10, R41.reuse ;  /* 0x00000010284c7819 */ /* 0x100fe20000001229 */
[----:B------:R-:W-:Y:S01]  /*126d0*/  HADD2.F32 R62, -RZ, R62.H0_H0 ;  /* 0x2000003eff3e7230 */ /* 0x000fe20000004100 */
[----:B------:R-:W-:Y:S01]  /*126e0*/  SHF.R.U32.HI R57, RZ, 0x10, R41 ;  /* 0x00000010ff397819 */ /* 0x000fe20000011629 */
[----:B------:R-:W2:Y:S01]  /*126f0*/  LDS.128 R44, [R3] ;  /* 0x00000000032c7984 */ /* 0x000ea20000000c00 */
[----:B------:R-:W-:-:S02]  /*12700*/  SHF.R.U64 R67, R50, 0x10, R51 ;  /* 0x0000001032437819 */ /* 0x000fc40000001233 */
[----:B------:R-:W-:Y:S02]  /*12710*/  SHF.R.U32.HI R65, RZ, 0x10, R51 ;  /* 0x00000010ff417819 */ /* 0x000fe40000011633 */
[--C-:B------:R-:W-:Y:S02]  /*12720*/  SHF.R.U32.HI R70, RZ, 0x10, R43.reuse ;  /* 0x00000010ff467819 */ /* 0x100fe4000001162b */
[----:B------:R-:W-:Y:S01]  /*12730*/  SHF.R.U64 R71, R42, 0x10, R43 ;  /* 0x000000102a477819 */ /* 0x000fe2000000122b */
[----:B-1----:R-:W-:Y:S02]  /*12740*/  HADD2.F32 R49, -RZ, R53.H0_H0 ;  /* 0x20000035ff317230 */ /* 0x002fe40000004100 */
[----:B------:R-:W-:Y:S02]  /*12750*/  HADD2.F32 R48, -RZ, R52.H0_H0 ;  /* 0x20000034ff307230 */ /* 0x000fe40000004100 */
[----:B--2---:R-:W-:Y:S02]  /*12760*/  HADD2.F32 R41, -RZ, R45.H0_H0 ;  /* 0x2000002dff297230 */ /* 0x004fe40000004100 */
[C---:B------:R-:W-:Y:S01]  /*12770*/  FMUL.FTZ R64, R49.reuse, R60 ;  /* 0x0000003c31407220 */ /* 0x040fe20000410000 */
[----:B------:R-:W-:Y:S01]  /*12780*/  FMUL.FTZ R66, R49, R58 ;  /* 0x0000003a31427220 */ /* 0x000fe20000410000 */
[----:B------:R-:W-:-:S02]  /*12790*/  HADD2.F32 R49, -RZ, R102.H0_H0 ;  /* 0x20000066ff317230 */ /* 0x000fc40000004100 */
[----:B------:R-:W-:Y:S02]  /*127a0*/  HADD2.F32 R53, -RZ, R53.H1_H1 ;  /* 0x30000035ff357230 */ /* 0x000fe40000004100 */
[C---:B------:R-:W-:Y:S01]  /*127b0*/  FFMA.FTZ R64, R41.reuse, R58, -R64 ;  /* 0x0000003a29407223 */ /* 0x040fe20000010840 */
[----:B------:R-:W-:Y:S01]  /*127c0*/  FFMA.FTZ R66, R41, R60, R66 ;  /* 0x0000003c29427223 */ /* 0x000fe20000010042 */
[----:B------:R-:W-:Y:S02]  /*127d0*/  HADD2.F32 R41, -RZ, R104.H0_H0 ;  /* 0x20000068ff297230 */ /* 0x000fe40000004100 */
[----:B------:R-:W-:Y:S02]  /*127e0*/  HADD2.F32 R40, -RZ, R44.H0_H0 ;  /* 0x2000002cff287230 */ /* 0x000fe40000004100 */
[----:B------:R-:W-:Y:S01]  /*127f0*/  FMUL.FTZ R68, R53, R62 ;  /* 0x0000003e35447220 */ /* 0x000fe20000410000 */
[----:B------:R-:W-:Y:S02]  /*12800*/  HADD2.F32 R58, -RZ, R57.H0_H0 ;  /* 0x20000039ff3a7230 */ /* 0x000fe40000004100 */
[----:B------:R-:W-:Y:S01]  /*12810*/  FMUL.FTZ R57, R48, R49 ;  /* 0x0000003130397220 */ /* 0x000fe20000410000 */
[----:B------:R-:W-:-:S02]  /*12820*/  HADD2.F32 R45, -RZ, R45.H1_H1 ;  /* 0x3000002dff2d7230 */ /* 0x000fc40000004100 */
[-C--:B------:R-:W-:Y:S01]  /*12830*/  FMUL.FTZ R48, R48, R41.reuse ;  /* 0x0000002930307220 */ /* 0x080fe20000410000 */
[----:B------:R-:W-:Y:S02]  /*12840*/  HADD2.F32 R50, -RZ, R54.H0_H0 ;  /* 0x20000036ff327230 */ /* 0x000fe40000004100 */
[-C--:B------:R-:W-:Y:S01]  /*12850*/  FMUL.FTZ R60, R53, R58.reuse ;  /* 0x0000003a353c7220 */ /* 0x080fe20000410000 */
[C---:B------:R-:W-:Y:S01]  /*12860*/  FFMA.FTZ R57, R40.reuse, R41, -R57 ;  /* 0x0000002928397223 */ /* 0x040fe20000010839 */
[C---:B------:R-:W-:Y:S01]  /*12870*/  FFMA.FTZ R61, R45.reuse, R58, -R68 ;  /* 0x0000003a2d3d7223 */ /* 0x040fe20000010844 */
[----:B------:R-:W-:Y:S02]  /*12880*/  HADD2.F32 R53, -RZ, R103.H0_H0 ;  /* 0x20000067ff357230 */ /* 0x000fe40000004100 */
[----:B------:R-:W-:Y:S01]  /*12890*/  FFMA.FTZ R59, R40, R49, R48 ;  /* 0x00000031283b7223 */ /* 0x000fe20000010030 */
[----:B------:R-:W-:Y:S02]  /*128a0*/  HADD2.F32 R41, -RZ, R105.H0_H0 ;  /* 0x20000069ff297230 */ /* 0x000fe40000004100 */
[----:B------:R-:W-:Y:S01]  /*128b0*/  FFMA.FTZ R63, R45, R62, R60 ;  /* 0x0000003e2d3f7223 */ /* 0x000fe2000001003c */
[----:B------:R-:W-:-:S02]  /*128c0*/  HADD2.F32 R51, -RZ, R55.H0_H0 ;  /* 0x20000037ff337230 */ /* 0x000fc40000004100 */
[C---:B------:R-:W-:Y:S01]  /*128d0*/  FMUL.FTZ R45, R50.reuse, R53 ;  /* 0x00000035322d7220 */ /* 0x040fe20000410000 */
[----:B------:R-:W-:Y:S02]  /*128e0*/  HADD2.F32 R58, -RZ, R103.H1_H1 ;  /* 0x30000067ff3a7230 */ /* 0x000fe40000004100 */
[----:B------:R-:W-:Y:S01]  /*128f0*/  FMUL.FTZ R49, R50, R41 ;  /* 0x0000002932317220 */ /* 0x000fe20000410000 */
[----:B------:R-:W-:Y:S02]  /*12900*/  HADD2.F32 R40, -RZ, R105.H1_H1 ;  /* 0x30000069ff287230 */ /* 0x000fe40000004100 */
[----:B------:R-:W-:Y:S02]  /*12910*/  HADD2.F32 R42, -RZ, R46.H0_H0 ;  /* 0x2000002eff2a7230 */ /* 0x000fe40000004100 */
[C---:B------:R-:W-:Y:S01]  /*12920*/  FMUL.FTZ R62, R51.reuse, R58 ;  /* 0x0000003a333e7220 */ /* 0x040fe20000410000 */
[----:B------:R-:W-:Y:S02]  /*12930*/  HADD2.F32 R43, -RZ, R47.H0_H0 ;  /* 0x2000002fff2b7230 */ /* 0x000fe40000004100 */
[----:B------:R-:W-:Y:S01]  /*12940*/  FMUL.FTZ R51, R51, R40 ;  /* 0x0000002833337220 */ /* 0x000fe20000410000 */
[----:B------:R-:W-:-:S02]  /*12950*/  HADD2.F32 R55, -RZ, R55.H1_H1 ;  /* 0x30000037ff377230 */ /* 0x000fc40000004100 */
[C---:B------:R-:W-:Y:S01]  /*12960*/  FFMA.FTZ R60, R42.reuse, R41, -R45 ;  /* 0x000000292a3c7223 */ /* 0x040fe2000001082d */
[----:B------:R-:W-:Y:S02]  /*12970*/  HADD2.F32 R50, -RZ, R65.H0_H0 ;  /* 0x20000041ff327230 */ /* 0x000fe40000004100 */
[----:B------:R-:W-:Y:S01]  /*12980*/  FFMA.FTZ R53, R42, R53, R49 ;  /* 0x000000352a357223 */ /* 0x000fe20000010031 */
[----:B------:R-:W-:Y:S02]  /*12990*/  HADD2.F32 R48, -RZ, R70.H0_H0 ;  /* 0x20000046ff307230 */ /* 0x000fe40000004100 */
[----:B------:R-:W-:Y:S01]  /*129a0*/  FFMA.FTZ R62, R43, R40, -R62 ;  /* 0x000000282b3e7223 */ /* 0x000fe2000001083e */
[----:B------:R-:W-:Y:S02]  /*129b0*/  HADD2.F32 R47, -RZ, R47.H1_H1 ;  /* 0x3000002fff2f7230 */ /* 0x000fe40000004100 */
[----:B------:R-:W-:Y:S01]  /*129c0*/  FMUL.FTZ R42, R55, R50 ;  /* 0x00000032372a7220 */ /* 0x000fe20000410000 */
[----:B------:R-:W-:-:S02]  /*129d0*/  HADD2.F32 R52, -RZ, R52.H1_H1 ;  /* 0x30000034ff347230 */ /* 0x000fc40000004100 */
[----:B------:R-:W-:Y:S01]  /*129e0*/  FFMA.FTZ R58, R43, R58, R51 ;  /* 0x0000003a2b3a7223 */ /* 0x000fe20000010033 */
        /* <DEDUP_REMOVED lines=28> */
.L_x_3051:
[----:B------:R-:W-:Y:S05]  /*12bb0*/  BSYNC B1 ;  /* 0x0000000000017941 */ /* 0x000fea0003800000 */
.L_x_3050:
[----:B--2---:R-:W-:Y:S01]  /*12bc0*/  VIADD R3, R212, 0x40 ;  /* 0x00000040d4037836 */ /* 0x004fe20000000000 */
[----:B------:R-:W-:Y:S04]  /*12bd0*/  BSSY B1, `(.L_x_3054) ;  /* 0x00000cd000017945 */ /* 0x000fe80003800000 */
[----:B------:R-:W-:-:S13]  /*12be0*/  ISETP.GE.AND P0, PT, R3, R20, PT ;  /* 0x000000140300720c */ /* 0x000fda0003f06270 */
[----:B------:R-:W-:Y:S05]  /*12bf0*/  @P0 BRA `(.L_x_3055) ;  /* 0x0000000c00280947 */ /* 0x000fea0003800000 */
[----:B------:R-:W2:Y:S01]  /*12c00*/  LDC R3, c[0x0][0x3f4] ;  /* 0x0000fd00ff037b82 */ /* 0x000ea20000000800 */
[----:B------:R-:W-:Y:S01]  /*12c10*/  BSSY B2, `(.L_x_3056) ;  /* 0x0000068000027945 */ /* 0x000fe20003800000 */
[----:B------:R-:W-:Y:S02]  /*12c20*/  SHF.R.U32.HI R66, RZ, 0x3, R224 ;  /* 0x00000003ff427819 */ /* 0x000fe400000116e0 */
[-C--:B--2---:R-:W-:Y:S02]  /*12c30*/  ISETP.GE.AND P0, PT, R16, R3.reuse, PT ;  /* 0x000000031000720c */ /* 0x084fe40003f06270 */
[----:B------:R-:W-:-:S11]  /*12c40*/  ISETP.GE.AND P1, PT, R213, R3, PT ;  /* 0x00000003d500720c */ /* 0x000fd60003f26270 */
[----:B------:R-:W-:Y:S05]  /*12c50*/  @P0 BRA `(.L_x_3057) ;  /* 0x00000004008c0947 */ /* 0x000fea0003800000 */
[----:B------:R-:W2:Y:S01]  /*12c60*/  LDL R40, [R1+0x64] ;  /* 0x0000640001287983 */ /* 0x000ea20000100800 */
[----:B------:R-:W-:Y:S01]  /*12c70*/  LOP3.LUT R42, R224, 0x38, R16, 0xf8, !PT ;  /* 0x00000038e02a7812 */ /* 0x000fe200078ef810 */
[----:B-1----:R-:W-:Y:S01]  /*12c80*/  HADD2.F32 R52, -RZ, R98.H1_H1 ;  /* 0x30000062ff347230 */ /* 0x002fe20000004100 */
[--C-:B------:R-:W-:Y:S01]  /*12c90*/  SHF.R.U64 R62, R36, 0x10, R37.reuse ;  /* 0x00000010243e7819 */ /* 0x100fe20000001225 */
[----:B------:R-:W-:Y:S01]  /*12ca0*/  HADD2.F32 R50, -RZ, R100.H1_H1 ;  /* 0x30000064ff327230 */ /* 0x000fe20000004100 */
[----:B------:R-:W-:Y:S02]  /*12cb0*/  LOP3.LUT R42, R227, R42, R66, 0xf6, !PT ;  /* 0x0000002ae32a7212 */ /* 0x000fe400078ef642 */
[----:B------:R-:W-:Y:S02]  /*12cc0*/  SHF.R.U32.HI R54, RZ, 0x10, R37 ;  /* 0x00000010ff367819 */ /* 0x000fe40000011625 */
[--C-:B------:R-:W-:Y:S02]  /*12cd0*/  SHF.R.U64 R65, R28, 0x10, R29.reuse ;  /* 0x000000101c417819 */ /* 0x100fe4000000121d */
[----:B------:R-:W-:Y:S01]  /*12ce0*/  SHF.R.U32.HI R51, RZ, 0x10, R29 ;  /* 0x00000010ff337819 */ /* 0x000fe2000001161d */
[----:B------:R-:W-:Y:S01]  /*12cf0*/  HADD2.F32 R54, -RZ, R54.H0_H0 ;  /* 0x20000036ff367230 */ /* 0x000fe20000004100 */
[----:B------:R-:W-:-:S02]  /*12d00*/  SHF.R.U64 R61, R38, 0x10, R39 ;  /* 0x00000010263d7819 */ /* 0x000fc40000001227 */
[----:B------:R-:W-:Y:S02]  /*12d10*/  SHF.R.U32.HI R59, RZ, 0x10, R39 ;  /* 0x00000010ff3b7819 */ /* 0x000fe40000011627 */
[--C-:B------:R-:W-:Y:S02]  /*12d20*/  SHF.R.U32.HI R63, RZ, 0x10, R31.reuse ;  /* 0x00000010ff3f7819 */ /* 0x100fe4000001161f */
[----:B------:R-:W-:Y:S02]  /*12d30*/  SHF.R.U64 R64, R30, 0x10, R31 ;  /* 0x000000101e407819 */ /* 0x000fe4000000121f */
[----:B--2---:R-:W-:Y:S02]  /*12d40*/  R2UR UR4, R40 ;  /* 0x00000000280472ca */ /* 0x004fe400000e0000 */
[----:B------:R-:W-:-:S04]  /*12d50*/  LEA.HI R40, R3, R237, RZ, 0x1d ;  /* 0x000000ed03287211 */ /* 0x000fc800078fe8ff */
[----:B------:R-:W-:Y:S02]  /*12d60*/  SHF.R.S32.HI R43, RZ, 0x1f, R40 ;  /* 0x0000001fff2b7819 */ /* 0x000fe40000011428 */
[----:B------:R-:W-:Y:S02]  /*12d70*/  SHF.L.U32 R41, R40, 0x3, RZ ;  /* 0x0000000328297819 */ /* 0x000fe400000006ff */
[----:B------:R-:W-:Y:S02]  /*12d80*/  LEA.HI R43, R43, R40, RZ, 0x3 ;  /* 0x000000282b2b7211 */ /* 0x000fe400078f18ff */
[----:B------:R-:W-:Y:S02]  /*12d90*/  LOP3.LUT R40, R224, 0x38, R41, 0xf8, !PT ;  /* 0x00000038e0287812 */ /* 0x000fe400078ef829 */
[----:B------:R-:W-:Y:S01]  /*12da0*/  LEA R48, R42, UR4, 0x1 ;  /* 0x000000042a307c11 */ /* 0x000fe2000f8e08ff */
[----:B------:R-:W-:Y:S01]  /*12db0*/  IMAD.SHL.U32 R43, R43, 0x400, RZ ;  /* 0x000004002b2b7824 */ /* 0x000fe200078e00ff */
[----:B------:R-:W-:-:S04]  /*12dc0*/  LOP3.LUT R44, R40, R66, RZ, 0x3c, !PT ;  /* 0x00000042282c7212 */ /* 0x000fc800078e3cff */
[----:B------:R-:W-:Y:S02]  /*12dd0*/  LOP3.LUT R45, R43, 0x7fffe000, RZ, 0xc0, !PT ;  /* 0x7fffe0002b2d7812 */ /* 0x000fe400078ec0ff */
[----:B------:R-:W1:Y:S02]  /*12de0*/  LDS.128 R40, [R48] ;  /* 0x0000000030287984 */ /* 0x000e640000000c00 */
[----:B------:R-:W-:-:S05]  /*12df0*/  IADD3 R45, R44, R45, R227 ;  /* 0x0000002d2c2d7210 */ /* 0x000fca0007ffe0e3 */
[----:B------:R-:W-:-:S05]  /*12e00*/  IMAD R49, R45, 0x2, R18 ;  /* 0x000000022d317824 */ /* 0x000fca00078e0212 */
[----:B------:R-:W2:Y:S01]  /*12e10*/  LDS.128 R44, [R49+0x14400] ;  /* 0x01440000312c7984 */ /* 0x000ea20000000c00 */
[--C-:B-1----:R-:W-:Y:S02]  /*12e20*/  HADD2.F32 R29, -RZ, R41.reuse.H0_H0 ;  /* 0x20000029ff1d7230 */ /* 0x102fe40000004100 */
[----:B------:R-:W-:Y:S02]  /*12e30*/  HADD2.F32 R41, -RZ, R41.H1_H1 ;  /* 0x30000029ff297230 */ /* 0x000fe40000004100 */
[----:B------:R-:W-:Y:S02]  /*12e40*/  HADD2.F32 R28, -RZ, R40.H0_H0 ;  /* 0x20000028ff1c7230 */ /* 0x000fe40000004100 */
[----:B------:R-:W-:Y:S02]  /*12e50*/  HADD2.F32 R30, -RZ, R42.H0_H0 ;  /* 0x2000002aff1e7230 */ /* 0x000fe40000004100 */
[--C-:B------:R-:W-:Y:S02]  /*12e60*/  HADD2.F32 R31, -RZ, R43.reuse.H0_H0 ;  /* 0x2000002bff1f7230 */ /* 0x100fe40000004100 */
[----:B------:R-:W-:-:S02]  /*12e70*/  HADD2.F32 R43, -RZ, R43.H1_H1 ;  /* 0x3000002bff2b7230 */ /* 0x000fc40000004100 */
[--C-:B--2---:R-:W-:Y:S02]  /*12e80*/  HADD2.F32 R37, -RZ, R45.reuse.H0_H0 ;  /* 0x2000002dff257230 */ /* 0x104fe40000004100 */
        /* <DEDUP_REMOVED lines=64> */
.L_x_3057:
[----:B------:R-:W-:Y:S05]  /*13290*/  BSYNC B2 ;  /* 0x0000000000027941 */ /* 0x000fea0003800000 */
.L_x_3056:
[----:B------:R-:W-:Y:S05]  /*132a0*/  @P1 BRA `(.L_x_3055) ;  /* 0x00000004007c1947 */ /* 0x000fea0003800000 */
[----:B-1----:R-:W3:Y:S01]  /*132b0*/  LDL R55, [R1+0x74] ;  /* 0x0000740001377983 */ /* 0x002ee20000100800 */
[----:B------:R-:W-:Y:S01]  /*132c0*/  LEA.HI R3, R3, R0, RZ, 0x1d ;  /* 0x0000000003037211 */ /* 0x000fe200078fe8ff */
[--C-:B------:R-:W-:Y:S01]  /*132d0*/  HADD2.F32 R42, -RZ, R89.reuse.H1_H1 ;  /* 0x30000059ff2a7230 */ /* 0x100fe20000004100 */
[----:B------:R-:W-:Y:S01]  /*132e0*/  SHF.R.U64 R51, R32, 0x10, R33 ;  /* 0x0000001020337819 */ /* 0x000fe20000001221 */
[----:B------:R-:W-:Y:S01]  /*132f0*/  HADD2.F32 R40, -RZ, R92.H1_H1 ;  /* 0x3000005cff287230 */ /* 0x000fe20000004100 */
[----:B--2---:R-:W-:Y:S01]  /*13300*/  SHF.R.S32.HI R28, RZ, 0x1f, R3 ;  /* 0x0000001fff1c7819 */ /* 0x004fe20000011403 */
[----:B------:R-:W-:Y:S01]  /*13310*/  IMAD.SHL.U32 R29, R3, 0x8, RZ ;  /* 0x00000008031d7824 */ /* 0x000fe200078e00ff */
[----:B------:R-:W-:Y:S01]  /*13320*/  SHF.R.U32.HI R44, RZ, 0x10, R33 ;  /* 0x00000010ff2c7819 */ /* 0x000fe20000011621 */
[----:B------:R-:W-:Y:S01]  /*13330*/  HADD2.F32 R89, -RZ, R89.H0_H0 ;  /* 0x20000059ff597230 */ /* 0x000fe20000004100 */
[----:B------:R-:W-:Y:S02]  /*13340*/  LEA.HI R28, R28, R3, RZ, 0x3 ;  /* 0x000000031c1c7211 */ /* 0x000fe400078f18ff */
[----:B------:R-:W-:Y:S01]  /*13350*/  LOP3.LUT R3, R224, 0x38, R29, 0xf8, !PT ;  /* 0x00000038e0037812 */ /* 0x000fe200078ef81d */
[----:B------:R-:W-:Y:S01]  /*13360*/  HADD2.F32 R44, -RZ, R44.H0_H0 ;  /* 0x2000002cff2c7230 */ /* 0x000fe20000004100 */
[----:B------:R-:W-:-:S02]  /*13370*/  SHF.L.U32 R28, R28, 0xa, RZ ;  /* 0x0000000a1c1c7819 */ /* 0x000fc400000006ff */
[----:B------:R-:W-:Y:S02]  /*13380*/  LOP3.LUT R36, R3, R66, RZ, 0x3c, !PT ;  /* 0x0000004203247212 */ /* 0x000fe400078e3cff */
[----:B------:R-:W-:Y:S02]  /*13390*/  LOP3.LUT R3, R28, 0x7fffe000, RZ, 0xc0, !PT ;  /* 0x7fffe0001c037812 */ /* 0x000fe400078ec0ff */
[----:B------:R-:W-:Y:S02]  /*133a0*/  SHF.R.U64 R54, R24, 0x10, R25 ;  /* 0x0000001018367819 */ /* 0x000fe40000001219 */
[----:B------:R-:W-:Y:S02]  /*133b0*/  IADD3 R3, R36, R3, R227 ;  /* 0x0000000324037210 */ /* 0x000fe40007ffe0e3 */
[----:B------:R-:W-:Y:S02]  /*133c0*/  SHF.R.U32.HI R41, RZ, 0x10, R25 ;  /* 0x00000010ff297819 */ /* 0x000fe40000011619 */
[--C-:B------:R-:W-:Y:S01]  /*133d0*/  SHF.R.U64 R49, R34, 0x10, R35.reuse ;  /* 0x0000001022317819 */ /* 0x100fe20000001223 */
[----:B------:R-:W-:Y:S01]  /*133e0*/  IMAD R3, R3, 0x2, R18 ;  /* 0x0000000203037824 */ /* 0x000fe200078e0212 */
[----:B------:R-:W-:-:S02]  /*133f0*/  SHF.R.U32.HI R47, RZ, 0x10, R35 ;  /* 0x00000010ff2f7819 */ /* 0x000fc40000011623 */
[--C-:B------:R-:W-:Y:S02]  /*13400*/  SHF.R.U32.HI R52, RZ, 0x10, R27.reuse ;  /* 0x00000010ff347819 */ /* 0x100fe4000001161b */
[----:B------:R-:W1:Y:S01]  /*13410*/  LDS.128 R36, [R3+0x14400] ;  /* 0x0144000003247984 */ /* 0x000e620000000c00 */
[----:B------:R-:W-:Y:S01]  /*13420*/  SHF.R.U64 R53, R26, 0x10, R27 ;  /* 0x000000101a357819 */ /* 0x000fe2000000121b */
[--C-:B-1----:R-:W-:Y:S02]  /*13430*/  HADD2.F32 R33, -RZ, R37.reuse.H0_H0 ;  /* 0x20000025ff217230 */ /* 0x102fe40000004100 */
[----:B------:R-:W-:Y:S02]  /*13440*/  HADD2.F32 R37, -RZ, R37.H1_H1 ;  /* 0x30000025ff257230 */ /* 0x000fe40000004100 */
[----:B------:R-:W-:Y:S02]  /*13450*/  HADD2.F32 R32, -RZ, R36.H0_H0 ;  /* 0x20000024ff207230 */ /* 0x000fe40000004100 */
[C---:B------:R-:W-:Y:S01]  /*13460*/  FMUL.FTZ R46, R33.reuse, R42 ;  /* 0x0000002a212e7220 */ /* 0x040fe20000410000 */
[----:B------:R-:W-:Y:S01]  /*13470*/  FMUL.FTZ R48, R33, R40 ;  /* 0x0000002821307220 */ /* 0x000fe20000410000 */
[----:B------:R-:W-:Y:S01]  /*13480*/  FMUL.FTZ R50, R37, R44 ;  /* 0x0000002c25327220 */ /* 0x000fe20000410000 */
[----:B------:R-:W-:-:S02]  /*13490*/  HADD2.F32 R34, -RZ, R38.H0_H0 ;  /* 0x20000026ff227230 */ /* 0x000fc40000004100 */
[----:B------:R-:W-:Y:S02]  /*134a0*/  HADD2.F32 R33, -RZ, R91.H0_H0 ;  /* 0x2000005bff217230 */ /* 0x000fe40000004100 */
[--C-:B------:R-:W-:Y:S02]  /*134b0*/  HADD2.F32 R35, -RZ, R39.reuse.H0_H0 ;  /* 0x20000027ff237230 */ /* 0x100fe40000004100 */
[----:B------:R-:W-:Y:S02]  /*134c0*/  HADD2.F32 R39, -RZ, R39.H1_H1 ;  /* 0x30000027ff277230 */ /* 0x000fe40000004100 */
[----:B------:R-:W-:Y:S02]  /*134d0*/  HADD2.F32 R36, -RZ, R36.H1_H1 ;  /* 0x30000024ff247230 */ /* 0x000fe40000004100 */
[----:B------:R-:W-:Y:S01]  /*134e0*/  HADD2.F32 R38, -RZ, R38.H1_H1 ;  /* 0x30000026ff267230 */ /* 0x000fe20000004100 */
[----:B---3--:R-:W1:Y:S02]  /*134f0*/  LDS.128 R28, [R55] ;  /* 0x00000000371c7984 */ /* 0x008e640000000c00 */
[----:B-1----:R-:W-:-:S02]  /*13500*/  HADD2.F32 R25, -RZ, R29.H0_H0 ;  /* 0x2000001dff197230 */ /* 0x002fc40000004100 */
[----:B------:R-:W-:Y:S02]  /*13510*/  HADD2.F32 R24, -RZ, R28.H0_H0 ;  /* 0x2000001cff187230 */ /* 0x000fe40000004100 */
[----:B------:R-:W-:Y:S02]  /*13520*/  HADD2.F32 R29, -RZ, R29.H1_H1 ;  /* 0x3000001dff1d7230 */ /* 0x000fe40000004100 */
[C---:B------:R-:W-:Y:S01]  /*13530*/  FFMA.FTZ R46, R25.reuse, R40, -R46 ;  /* 0x00000028192e7223 */ /* 0x040fe2000001082e */
[----:B------:R-:W-:Y:S02]  /*13540*/  HADD2.F32 R40, -RZ, R41.H0_H0 ;  /* 0x20000029ff287230 */ /* 0x000fe40000004100 */
[----:B------:R-:W-:Y:S01]  /*13550*/  FFMA.FTZ R48, R25, R42, R48 ;  /* 0x0000002a19307223 */ /* 0x000fe20000010030 */
[----:B------:R-:W-:Y:S02]  /*13560*/  HADD2.F32 R25, -RZ, R92.H0_H0 ;  /* 0x2000005cff197230 */ /* 0x000fe40000004100 */
[----:B------:R-:W-:-:S02]  /*13570*/  HADD2.F32 R26, -RZ, R30.H0_H0 ;  /* 0x2000001eff1a7230 */ /* 0x000fc40000004100 */
[-C--:B------:R-:W-:Y:S01]  /*13580*/  FMUL.FTZ R42, R37, R40.reuse ;  /* 0x00000028252a7220 */ /* 0x080fe20000410000 */
[C---:B------:R-:W-:Y:S01]  /*13590*/  FMUL.FTZ R37, R32.reuse, R89 ;  /* 0x0000005920257220 */ /* 0x040fe20000410000 */
[-C--:B------:R-:W-:Y:S01]  /*135a0*/  FMUL.FTZ R32, R32, R25.reuse ;  /* 0x0000001920207220 */ /* 0x080fe20000410000 */
[----:B------:R-:W-:Y:S01]  /*135b0*/  FFMA.FTZ R41, R29, R40, -R50 ;  /* 0x000000281d297223 */ /* 0x000fe20000010832 */
[----:B------:R-:W-:Y:S02]  /*135c0*/  HADD2.F32 R40, -RZ, R91.H1_H1 ;  /* 0x3000005bff287230 */ /* 0x000fe40000004100 */
[C---:B------:R-:W-:Y:S01]  /*135d0*/  FFMA.FTZ R37, R24.reuse, R25, -R37 ;  /* 0x0000001918257223 */ /* 0x040fe20000010825 */
[--C-:B------:R-:W-:Y:S02]  /*135e0*/  HADD2.F32 R25, -RZ, R93.reuse.H0_H0 ;  /* 0x2000005dff197230 */ /* 0x100fe40000004100 */
[----:B------:R-:W-:Y:S01]  /*135f0*/  FFMA.FTZ R89, R24, R89, R32 ;  /* 0x0000005918597223 */ /* 0x000fe20000010020 */
[----:B------:R-:W-:-:S02]  /*13600*/  HADD2.F32 R24, -RZ, R93.H1_H1 ;  /* 0x3000005dff187230 */ /* 0x000fc40000004100 */
[----:B------:R-:W-:Y:S01]  /*13610*/  FFMA.FTZ R43, R29, R44, R42 ;  /* 0x0000002c1d2b7223 */ /* 0x000fe2000001002a */
[----:B------:R-:W-:Y:S02]  /*13620*/  HADD2.F32 R27, -RZ, R31.H0_H0 ;  /* 0x2000001fff1b7230 */ /* 0x000fe40000004100 */
[C---:B------:R-:W-:Y:S01]  /*13630*/  FMUL.FTZ R29, R34.reuse, R33 ;  /* 0x00000021221d7220 */ /* 0x040fe20000410000 */
[----:B------:R-:W-:Y:S01]  /*13640*/  FMUL.FTZ R45, R34, R25 ;  /* 0x00000019222d7220 */ /* 0x000fe20000410000 */
[----:B------:R-:W-:Y:S02]  /*13650*/  HADD2.F32 R34, -RZ, R47.H0_H0 ;  /* 0x2000002fff227230 */ /* 0x000fe40000004100 */
[C---:B------:R-:W-:Y:S01]  /*13660*/  FMUL.FTZ R44, R35.reuse, R40 ;  /* 0x00000028232c7220 */ /* 0x040fe20000410000 */
[----:B------:R-:W-:Y:S02]  /*13670*/  HADD2.F32 R32, -RZ, R52.H0_H0 ;  /* 0x20000034ff207230 */ /* 0x000fe40000004100 */
[----:B------:R-:W-:Y:S01]  /*13680*/  FMUL.FTZ R35, R35, R24 ;  /* 0x0000001823237220 */ /* 0x000fe20000410000 */
[----:B------:R-:W-:-:S02]  /*13690*/  HADD2.F32 R31, -RZ, R31.H1_H1 ;  /* 0x3000001fff1f7230 */ /* 0x000fc40000004100 */
[C---:B------:R-:W-:Y:S01]  /*136a0*/  FFMA.FTZ R42, R26.reuse, R25, -R29 ;  /* 0x000000191a2a7223 */ /* 0x040fe2000001081d */
[----:B------:R-:W-:Y:S01]  /*136b0*/  FFMA.FTZ R45, R26, R33, R45 ;  /* 0x000000211a2d7223 */ /* 0x000fe2000001002d */
[----:B------:R-:W-:Y:S01]  /*136c0*/  FFMA.FTZ R44, R27, R24, -R44 ;  /* 0x000000181b2c7223 */ /* 0x000fe2000001082c */
[----:B------:R-:W-:Y:S01]  /*136d0*/  FMUL.FTZ R26, R39, R34 ;  /* 0x00000022271a7220 */ /* 0x000fe20000410000 */
        /* <DEDUP_REMOVED lines=28> */
.L_x_3055:
[----:B------:R-:W-:Y:S05]  /*138a0*/  BSYNC B1 ;  /* 0x0000000000017941 */ /* 0x000fea0003800000 */
.L_x_3054:
[----:B---3--:R-:W-:-:S05]  /*138b0*/  VIADD R3, R212, 0x60 ;  /* 0x00000060d4037836 */ /* 0x008fca0000000000 */
[----:B------:R-:W-:-:S13]  /*138c0*/  ISETP.GE.AND P0, PT, R3, R20, PT ;  /* 0x000000140300720c */ /* 0x000fda0003f06270 */
[----:B------:R-:W-:Y:S05]  /*138d0*/  @P0 BRA `(.L_x_3025) ;  /* 0x0000000c00440947 */ /* 0x000fea0003800000 */
[----:B--2---:R2:W5:Y:S01]  /*138e0*/  LDL R49, [R1+0x68] ;  /* 0x0000680001317983 */ /* 0x0045620000100800 */
[----:B-1----:R-:W1:Y:S01]  /*138f0*/  LDC R47, c[0x0][0x3f4] ;  /* 0x0000fd00ff2f7b82 */ /* 0x002e620000000800 */
[C---:B------:R-:W-:Y:S01]  /*13900*/  VIADD R50, R212.reuse, 0x60 ;  /* 0x00000060d4327836 */ /* 0x040fe20000000000 */
[----:B------:R-:W-:Y:S01]  /*13910*/  BSSY B1, `(.L_x_3058) ;  /* 0x000006d000017945 */ /* 0x000fe20003800000 */
[----:B------:R-:W-:-:S03]  /*13920*/  VIADD R51, R212, 0x60 ;  /* 0x00000060d4337836 */ /* 0x000fc60000000000 */
[----:B------:R-:W-:Y:S01]  /*13930*/  SHF.L.U32 R50, R50, 0x6, RZ ;  /* 0x0000000632327819 */ /* 0x000fe200000006ff */
[----:B------:R-:W-:-:S03]  /*13940*/  IMAD.SHL.U32 R51, R51, 0x40, RZ ;  /* 0x0000004033337824 */ /* 0x000fc600078e00ff */
[----:B------:R-:W-:Y:S02]  /*13950*/  LOP3.LUT R50, R50, 0x1c0, RZ, 0xc0, !PT ;  /* 0x000001c032327812 */ /* 0x000fe400078ec0ff */
[----:B------:R-:W-:Y:S02]  /*13960*/  LOP3.LUT R51, R51, 0x1c0, RZ, 0xc0, !PT ;  /* 0x000001c033337812 */ /* 0x000fe400078ec0ff */
[----:B------:R-:W-:Y:S02]  /*13970*/  SHF.R.U32.HI R50, RZ, 0x3, R50 ;  /* 0x00000003ff327819 */ /* 0x000fe40000011632 */
[-C--:B-1----:R-:W-:Y:S02]  /*13980*/  ISETP.GE.AND P0, PT, R16, R47.reuse, PT ;  /* 0x0000002f1000720c */ /* 0x082fe40003f06270 */
[----:B------:R-:W-:-:S11]  /*13990*/  ISETP.GE.AND P1, PT, R213, R47, PT ;  /* 0x0000002fd500720c */ /* 0x000fd60003f26270 */
[----:B--2---:R-:W-:Y:S05]  /*139a0*/  @P0 BRA `(.L_x_3059) ;  /* 0x00000004008c0947 */ /* 0x004fea0003800000 */
[----:B------:R-:W2:Y:S01]  /*139b0*/  LDL R3, [R1+0x64] ;  /* 0x0000640001037983 */ /* 0x000ea20000100800 */
[----:B------:R-:W-:Y:S01]  /*139c0*/  LOP3.LUT R25, R51, 0x38, R16, 0xf8, !PT ;  /* 0x0000003833197812 */ /* 0x000fe200078ef810 */
[----:B------:R-:W-:Y:S01]  /*139d0*/  HADD2.F32 R32, -RZ, R94.H1_H1 ;  /* 0x3000005eff207230 */ /* 0x000fe20000004100 */
[--C-:B------:R-:W-:Y:S02]  /*139e0*/  SHF.R.U64 R46, R12, 0x10, R13.reuse ;  /* 0x000000100c2e7819 */ /* 0x100fe4000000120d */
[----:B-----5:R-:W-:Y:S02]  /*139f0*/  LOP3.LUT R25, R49, R25, R50, 0xf6, !PT ;  /* 0x0000001931197212 */ /* 0x020fe400078ef632 */
[----:B------:R-:W-:Y:S02]  /*13a00*/  SHF.R.U32.HI R33, RZ, 0x10, R13 ;  /* 0x00000010ff217819 */ /* 0x000fe4000001160d */
[--C-:B------:R-:W-:Y:S02]  /*13a10*/  SHF.R.U64 R43, R4, 0x10, R5.reuse ;  /* 0x00000010042b7819 */ /* 0x100fe40000001205 */
[----:B------:R-:W-:-:S02]  /*13a20*/  SHF.R.U32.HI R34, RZ, 0x10, R5 ;  /* 0x00000010ff227819 */ /* 0x000fc40000011605 */
[--C-:B------:R-:W-:Y:S02]  /*13a30*/  SHF.R.U64 R45, R14, 0x10, R15.reuse ;  /* 0x000000100e2d7819 */ /* 0x100fe4000000120f */
[----:B------:R-:W-:Y:S01]  /*13a40*/  SHF.R.U32.HI R44, RZ, 0x10, R15 ;  /* 0x00000010ff2c7819 */ /* 0x000fe2000001160f */
[----:B------:R-:W-:Y:S01]  /*13a50*/  HADD2.F32 R34, -RZ, R34.H0_H0 ;  /* 0x20000022ff227230 */ /* 0x000fe20000004100 */
[--C-:B------:R-:W-:Y:S02]  /*13a60*/  SHF.R.U32.HI R41, RZ, 0x10, R7.reuse ;  /* 0x00000010ff297819 */ /* 0x100fe40000011607 */
[----:B------:R-:W-:Y:S02]  /*13a70*/  SHF.R.U64 R42, R6, 0x10, R7 ;  /* 0x00000010062a7819 */ /* 0x000fe40000001207 */
[----:B--2---:R-:W-:Y:S02]  /*13a80*/  R2UR UR4, R3 ;  /* 0x00000000030472ca */ /* 0x004fe400000e0000 */
[----:B------:R-:W-:-:S04]  /*13a90*/  LEA.HI R3, R47, R237, RZ, 0x1d ;  /* 0x000000ed2f037211 */ /* 0x000fc800078fe8ff */
[----:B------:R-:W-:Y:S01]  /*13aa0*/  SHF.R.S32.HI R24, RZ, 0x1f, R3 ;  /* 0x0000001fff187819 */ /* 0x000fe20000011403 */
[----:B------:R-:W-:-:S03]  /*13ab0*/  IMAD.SHL.U32 R20, R3, 0x8, RZ ;  /* 0x0000000803147824 */ /* 0x000fc600078e00ff */
[----:B------:R-:W-:Y:S02]  /*13ac0*/  LEA.HI R24, R24, R3, RZ, 0x3 ;  /* 0x0000000318187211 */ /* 0x000fe400078f18ff */
[----:B------:R-:W-:Y:S02]  /*13ad0*/  LOP3.LUT R3, R51, 0x38, R20, 0xf8, !PT ;  /* 0x0000003833037812 */ /* 0x000fe400078ef814 */
[----:B------:R-:W-:Y:S02]  /*13ae0*/  SHF.L.U32 R24, R24, 0xa, RZ ;  /* 0x0000000a18187819 */ /* 0x000fe400000006ff */
[----:B------:R-:W-:Y:S02]  /*13af0*/  LOP3.LUT R3, R3, R50, RZ, 0x3c, !PT ;  /* 0x0000003203037212 */ /* 0x000fe400078e3cff */
[----:B------:R-:W-:Y:S02]  /*13b00*/  LOP3.LUT R20, R24, 0x7fffe000, RZ, 0xc0, !PT ;  /* 0x7fffe00018147812 */ /* 0x000fe400078ec0ff */
[----:B------:R-:W-:-:S02]  /*13b10*/  LEA R48, R25, UR4, 0x1 ;  /* 0x0000000419307c11 */ /* 0x000fc4000f8e08ff */
[----:B------:R-:W-:Y:S01]  /*13b20*/  IADD3 R3, R3, R20, R49 ;  /* 0x0000001403037210 */ /* 0x000fe20007ffe031 */
[----:B------:R-:W-:Y:S02]  /*13b30*/  HADD2.F32 R20, -RZ, R96.H1_H1 ;  /* 0x30000060ff147230 */ /* 0x000fe40000004100 */
[----:B------:R-:W1:Y:S02]  /*13b40*/  LDS.128 R24, [R48] ;  /* 0x0000000030187984 */ /* 0x000e640000000c00 */
[----:B------:R-:W-:-:S05]  /*13b50*/  IMAD R3, R3, 0x2, R18 ;  /* 0x0000000203037824 */ /* 0x000fca00078e0212 */
[----:B------:R-:W2:Y:S01]  /*13b60*/  LDS.128 R28, [R3+0x14400] ;  /* 0x01440000031c7984 */ /* 0x000ea20000000c00 */
[--C-:B-1----:R-:W-:Y:S02]  /*13b70*/  HADD2.F32 R5, -RZ, R25.reuse.H0_H0 ;  /* 0x20000019ff057230 */ /* 0x102fe40000004100 */
[----:B------:R-:W-:Y:S02]  /*13b80*/  HADD2.F32 R25, -RZ, R25.H1_H1 ;  /* 0x30000019ff197230 */ /* 0x000fe40000004100 */
[----:B------:R-:W-:Y:S02]  /*13b90*/  HADD2.F32 R4, -RZ, R24.H0_H0 ;  /* 0x20000018ff047230 */ /* 0x000fe40000004100 */
[----:B------:R-:W-:Y:S02]  /*13ba0*/  HADD2.F32 R6, -RZ, R26.H0_H0 ;  /* 0x2000001aff067230 */ /* 0x000fe40000004100 */
[--C-:B--2---:R-:W-:Y:S02]  /*13bb0*/  HADD2.F32 R13, -RZ, R29.reuse.H0_H0 ;  /* 0x2000001dff0d7230 */ /* 0x104fe40000004100 */
[----:B------:R-:W-:-:S02]  /*13bc0*/  HADD2.F32 R29, -RZ, R29.H1_H1 ;  /* 0x3000001dff1d7230 */ /* 0x000fc40000004100 */
[----:B------:R-:W-:Y:S02]  /*13bd0*/  HADD2.F32 R12, -RZ, R28.H0_H0 ;  /* 0x2000001cff0c7230 */ /* 0x000fe40000004100 */
[C---:B------:R-:W-:Y:S01]  /*13be0*/  FMUL.FTZ R36, R13.reuse, R32 ;  /* 0x000000200d247220 */ /* 0x040fe20000410000 */
[----:B------:R-:W-:Y:S01]  /*13bf0*/  FMUL.FTZ R38, R13, R20 ;  /* 0x000000140d267220 */ /* 0x000fe20000410000 */
[----:B------:R-:W-:Y:S02]  /*13c00*/  HADD2.F32 R13, -RZ, R94.H0_H0 ;  /* 0x2000005eff0d7230 */ /* 0x000fe40000004100 */
[----:B------:R-:W-:Y:S01]  /*13c10*/  FMUL.FTZ R40, R29, R34 ;  /* 0x000000221d287220 */ /* 0x000fe20000410000 */
[C---:B------:R-:W-:Y:S01]  /*13c20*/  FFMA.FTZ R36, R5.reuse, R20, -R36 ;  /* 0x0000001405247223 */ /* 0x040fe20000010824 */
[----:B------:R-:W-:Y:S02]  /*13c30*/  HADD2.F32 R20, -RZ, R33.H0_H0 ;  /* 0x20000021ff147230 */ /* 0x000fe40000004100 */
[----:B------:R-:W-:Y:S01]  /*13c40*/  FFMA.FTZ R38, R5, R32, R38 ;  /* 0x0000002005267223 */ /* 0x000fe20000010026 */
[----:B------:R-:W-:-:S02]  /*13c50*/  HADD2.F32 R5, -RZ, R96.H0_H0 ;  /* 0x20000060ff057230 */ /* 0x000fc40000004100 */
[C---:B------:R-:W-:Y:S01]  /*13c60*/  FMUL.FTZ R33, R12.reuse, R13 ;  /* 0x0000000d0c217220 */ /* 0x040fe20000410000 */
[----:B------:R-:W-:Y:S02]  /*13c70*/  HADD2.F32 R14, -RZ, R30.H0_H0 ;  /* 0x2000001eff0e7230 */ /* 0x000fe40000004100 */
[-C--:B------:R-:W-:Y:S01]  /*13c80*/  FMUL.FTZ R32, R29, R20.reuse ;  /* 0x000000141d207220 */ /* 0x080fe20000410000 */
[C---:B------:R-:W-:Y:S01]  /*13c90*/  FFMA.FTZ R35, R25.reuse, R20, -R40 ;  /* 0x0000001419237223 */ /* 0x040fe20000010828 */
[-C--:B------:R-:W-:Y:S01]  /*13ca0*/  FMUL.FTZ R12, R12, R5.reuse ;  /* 0x000000050c0c7220 */ /* 0x080fe20000410000 */
[C---:B------:R-:W-:Y:S01]  /*13cb0*/  FFMA.FTZ R33, R4.reuse, R5, -R33 ;  /* 0x0000000504217223 */ /* 0x040fe20000010821 */
[----:B------:R-:W-:Y:S01]  /*13cc0*/  FFMA.FTZ R37, R25, R34, R32 ;  /* 0x0000002219257223 */ /* 0x000fe20000010020 */
[----:B------:R-:W-:Y:S02]  /*13cd0*/  HADD2.F32 R15, -RZ, R31.H0_H0 ;  /* 0x2000001fff0f7230 */ /* 0x000fe40000004100 */
[----:B------:R-:W-:Y:S01]  /*13ce0*/  FFMA.FTZ R25, R4, R13, R12 ;  /* 0x0000000d04197223 */ /* 0x000fe2000001000c */
[----:B------:R-:W-:-:S02]  /*13cf0*/  HADD2.F32 R29, -RZ, R95.H0_H0 ;  /* 0x2000005fff1d7230 */ /* 0x000fc40000004100 */
[----:B------:R-:W-:Y:S02]  /*13d00*/  HADD2.F32 R5, -RZ, R97.H0_H0 ;  /* 0x20000061ff057230 */ /* 0x000fe40000004100 */
[----:B------:R-:W-:Y:S02]  /*13d10*/  HADD2.F32 R20, -RZ, R95.H1_H1 ;  /* 0x3000005fff147230 */ /* 0x000fe40000004100 */
[C---:B------:R-:W-:Y:S01]  /*13d20*/  FMUL.FTZ R13, R14.reuse, R29 ;  /* 0x0000001d0e0d7220 */ /* 0x040fe20000410000 */
[----:B------:R-:W-:Y:S02]  /*13d30*/  HADD2.F32 R4, -RZ, R97.H1_H1 ;  /* 0x30000061ff047230 */ /* 0x000fe40000004100 */
[----:B------:R-:W-:Y:S01]  /*13d40*/  FMUL.FTZ R39, R14, R5 ;  /* 0x000000050e277220 */ /* 0x000fe20000410000 */
[----:B------:R-:W-:Y:S02]  /*13d50*/  HADD2.F32 R7, -RZ, R27.H0_H0 ;  /* 0x2000001bff077230 */ /* 0x000fe40000004100 */
        /* <DEDUP_REMOVED lines=40> */
.L_x_3059:
[----:B------:R-:W-:Y:S05]  /*13fe0*/  BSYNC B1 ;  /* 0x0000000000017941 */ /* 0x000fea0003800000 */
.L_x_3058:
[----:B------:R-:W-:Y:S05]  /*13ff0*/  @P1 BRA `(.L_x_3025) ;  /* 0x00000004007c1947 */ /* 0x000fea0003800000 */
[----:B------:R-:W2:Y:S01]  /*14000*/  LDL R38, [R1+0x70] ;  /* 0x0000700001267983 */ /* 0x000ea20000100800 */
[----:B------:R-:W-:Y:S01]  /*14010*/  LEA.HI R0, R47, R0, RZ, 0x1d ;  /* 0x000000002f007211 */ /* 0x000fe200078fe8ff */
[----:B------:R-:W-:Y:S01]  /*14020*/  HADD2.F32 R27, -RZ, R86.H1_H1 ;  /* 0x30000056ff1b7230 */ /* 0x000fe20000004100 */
[----:B------:R-:W-:Y:S01]  /*14030*/  SHF.R.U32.HI R26, RZ, 0x10, R9 ;  /* 0x00000010ff1a7819 */ /* 0x000fe20000011609 */
[--C-:B------:R-:W-:Y:S01]  /*14040*/  HADD2.F32 R29, -RZ, R21.reuse.H1_H1 ;  /* 0x30000015ff1d7230 */ /* 0x100fe20000004100 */
[----:B-1----:R-:W-:Y:S01]  /*14050*/  SHF.R.S32.HI R5, RZ, 0x1f, R0 ;  /* 0x0000001fff057819 */ /* 0x002fe20000011400 */
[----:B------:R-:W-:Y:S01]  /*14060*/  IMAD.SHL.U32 R3, R0, 0x8, RZ ;  /* 0x0000000800037824 */ /* 0x000fe200078e00ff */
[----:B------:R-:W-:Y:S01]  /*14070*/  SHF.R.U64 R37, R72, 0x10, R73 ;  /* 0x0000001048257819 */ /* 0x000fe20000001249 */
[----:B------:R-:W-:Y:S01]  /*14080*/  HADD2.F32 R26, -RZ, R26.H0_H0 ;  /* 0x2000001aff1a7230 */ /* 0x000fe20000004100 */
[----:B------:R-:W-:Y:S01]  /*14090*/  LEA.HI R5, R5, R0, RZ, 0x3 ;  /* 0x0000000005057211 */ /* 0x000fe200078f18ff */
[----:B------:R-:W-:Y:S01]  /*140a0*/  HADD2.F32 R21, -RZ, R21.H0_H0 ;  /* 0x20000015ff157230 */ /* 0x000fe20000004100 */
[----:B------:R-:W-:Y:S01]  /*140b0*/  LOP3.LUT R0, R51, 0x38, R3, 0xf8, !PT ;  /* 0x0000003833007812 */ /* 0x000fe200078ef803 */
[----:B------:R-:W-:Y:S01]  /*140c0*/  HADD2.F32 R86, -RZ, R86.H0_H0 ;  /* 0x20000056ff567230 */ /* 0x000fe20000004100 */
[----:B------:R-:W-:Y:S01]  /*140d0*/  SHF.R.U32.HI R72, RZ, 0x10, R73 ;  /* 0x00000010ff487819 */ /* 0x000fe20000011649 */
[----:B------:R-:W-:Y:S01]  /*140e0*/  IMAD.SHL.U32 R5, R5, 0x400, RZ ;  /* 0x0000040005057824 */ /* 0x000fe200078e00ff */
[----:B------:R-:W-:-:S02]  /*140f0*/  LOP3.LUT R0, R0, R50, RZ, 0x3c, !PT ;  /* 0x0000003200007212 */ /* 0x000fc400078e3cff */
[----:B------:R-:W-:Y:S02]  /*14100*/  SHF.R.U64 R35, R8, 0x10, R9 ;  /* 0x0000001008237819 */ /* 0x000fe40000001209 */
[----:B------:R-:W-:Y:S02]  /*14110*/  LOP3.LUT R3, R5, 0x7fffe000, RZ, 0xc0, !PT ;  /* 0x7fffe00005037812 */ /* 0x000fe400078ec0ff */
[----:B------:R-:W-:Y:S02]  /*14120*/  SHF.R.U64 R34, R10, 0x10, R11 ;  /* 0x000000100a227819 */ /* 0x000fe4000000120b */
[----:B-----5:R-:W-:Y:S02]  /*14130*/  IADD3 R3, R0, R3, R49 ;  /* 0x0000000300037210 */ /* 0x020fe40007ffe031 */
[----:B------:R-:W-:Y:S02]  /*14140*/  SHF.R.U32.HI R32, RZ, 0x10, R11 ;  /* 0x00000010ff207819 */ /* 0x000fe4000001160b */
[----:B------:R-:W-:-:S02]  /*14150*/  LEA R3, R3, R18, 0x1 ;  /* 0x0000001203037211 */ /* 0x000fc400078e08ff */
[--C-:B------:R-:W-:Y:S02]  /*14160*/  SHF.R.U64 R36, R74, 0x10, R75.reuse ;  /* 0x000000104a247819 */ /* 0x100fe4000000124b */
[----:B------:R-:W-:Y:S01]  /*14170*/  SHF.R.U32.HI R74, RZ, 0x10, R75 ;  /* 0x00000010ff4a7819 */ /* 0x000fe2000001164b */
[----:B------:R-:W1:Y:S02]  /*14180*/  LDS.128 R12, [R3+0x14400] ;  /* 0x01440000030c7984 */ /* 0x000e640000000c00 */
[--C-:B-1----:R-:W-:Y:S02]  /*14190*/  HADD2.F32 R20, -RZ, R13.reuse.H0_H0 ;  /* 0x2000000dff147230 */ /* 0x102fe40000004100 */
[----:B------:R-:W-:Y:S02]  /*141a0*/  HADD2.F32 R13, -RZ, R13.H1_H1 ;  /* 0x3000000dff0d7230 */ /* 0x000fe40000004100 */
[----:B------:R-:W-:Y:S02]  /*141b0*/  HADD2.F32 R11, -RZ, R12.H0_H0 ;  /* 0x2000000cff0b7230 */ /* 0x000fe40000004100 */
[C---:B------:R-:W-:Y:S01]  /*141c0*/  FMUL.FTZ R31, R20.reuse, R29 ;  /* 0x0000001d141f7220 */ /* 0x040fe20000410000 */
[----:B------:R-:W-:Y:S01]  /*141d0*/  FMUL.FTZ R33, R20, R27 ;  /* 0x0000001b14217220 */ /* 0x000fe20000410000 */
[----:B------:R-:W-:-:S02]  /*141e0*/  HADD2.F32 R20, -RZ, R72.H0_H0 ;  /* 0x20000048ff147230 */ /* 0x000fc40000004100 */
[C---:B------:R-:W-:Y:S01]  /*141f0*/  FMUL.FTZ R28, R13.reuse, R26 ;  /* 0x0000001a0d1c7220 */ /* 0x040fe20000410000 */
[----:B------:R-:W-:Y:S02]  /*14200*/  HADD2.F32 R24, -RZ, R14.H0_H0 ;  /* 0x2000000eff187230 */ /* 0x000fe40000004100 */
[--C-:B------:R-:W-:Y:S02]  /*14210*/  HADD2.F32 R25, -RZ, R15.reuse.H0_H0 ;  /* 0x2000000fff197230 */ /* 0x100fe40000004100 */
[----:B------:R-:W-:Y:S01]  /*14220*/  FMUL.FTZ R30, R13, R20 ;  /* 0x000000140d1e7220 */ /* 0x000fe20000410000 */
[----:B------:R-:W-:Y:S01]  /*14230*/  FMUL.FTZ R13, R11, R21 ;  /* 0x000000150b0d7220 */ /* 0x000fe20000410000 */
[----:B------:R-:W-:Y:S02]  /*14240*/  HADD2.F32 R15, -RZ, R15.H1_H1 ;  /* 0x3000000fff0f7230 */ /* 0x000fe40000004100 */
[----:B------:R-:W-:Y:S02]  /*14250*/  HADD2.F32 R12, -RZ, R12.H1_H1 ;  /* 0x3000000cff0c7230 */ /* 0x000fe40000004100 */
[----:B------:R-:W-:Y:S01]  /*14260*/  HADD2.F32 R14, -RZ, R14.H1_H1 ;  /* 0x3000000eff0e7230 */ /* 0x000fe20000004100 */
[----:B--2---:R-:W1:Y:S02]  /*14270*/  LDS.128 R4, [R38] ;  /* 0x0000000026047984 */ /* 0x004e640000000c00 */
[----:B-1----:R-:W-:-:S02]  /*14280*/  HADD2.F32 R8, -RZ, R5.H0_H0 ;  /* 0x20000005ff087230 */ /* 0x002fc40000004100 */
[----:B------:R-:W-:Y:S02]  /*14290*/  HADD2.F32 R5, -RZ, R5.H1_H1 ;  /* 0x30000005ff057230 */ /* 0x000fe40000004100 */
[----:B------:R-:W-:Y:S02]  /*142a0*/  HADD2.F32 R0, -RZ, R4.H0_H0 ;  /* 0x20000004ff007230 */ /* 0x000fe40000004100 */
[C---:B------:R-:W-:Y:S01]  /*142b0*/  FFMA.FTZ R31, R8.reuse, R27, -R31 ;  /* 0x0000001b081f7223 */ /* 0x040fe2000001081f */
[----:B------:R-:W-:Y:S01]  /*142c0*/  FFMA.FTZ R33, R8, R29, R33 ;  /* 0x0000001d08217223 */ /* 0x000fe20000010021 */
[----:B------:R-:W-:Y:S01]  /*142d0*/  FFMA.FTZ R28, R5, R20, -R28 ;  /* 0x00000014051c7223 */ /* 0x000fe2000001081c */
[----:B------:R-:W-:Y:S02]  /*142e0*/  HADD2.F32 R8, -RZ, R85.H0_H0 ;  /* 0x20000055ff087230 */ /* 0x000fe40000004100 */
[----:B------:R-:W-:Y:S01]  /*142f0*/  FMUL.FTZ R20, R11, R86 ;  /* 0x000000560b147220 */ /* 0x000fe20000410000 */
[----:B------:R-:W-:Y:S01]  /*14300*/  FFMA.FTZ R30, R5, R26, R30 ;  /* 0x0000001a051e7223 */ /* 0x000fe2000001001e */
[----:B------:R-:W-:-:S02]  /*14310*/  HADD2.F32 R5, -RZ, R87.H0_H0 ;  /* 0x20000057ff057230 */ /* 0x000fc40000004100 */
[C---:B------:R-:W-:Y:S01]  /*14320*/  FFMA.FTZ R86, R0.reuse, R86, -R13 ;  /* 0x0000005600567223 */ /* 0x040fe2000001080d */
[----:B------:R-:W-:Y:S02]  /*14330*/  HADD2.F32 R9, -RZ, R6.H0_H0 ;  /* 0x20000006ff097230 */ /* 0x000fe40000004100 */
[----:B------:R-:W-:Y:S01]  /*14340*/  FFMA.FTZ R21, R0, R21, R20 ;  /* 0x0000001500157223 */ /* 0x000fe20000010014 */
[C---:B------:R-:W-:Y:S01]  /*14350*/  FMUL.FTZ R0, R24.reuse, R8 ;  /* 0x0000000818007220 */ /* 0x040fe20000410000 */
[----:B------:R-:W-:Y:S02]  /*14360*/  HADD2.F32 R87, -RZ, R87.H1_H1 ;  /* 0x30000057ff577230 */ /* 0x000fe40000004100 */
[-C--:B------:R-:W-:Y:S01]  /*14370*/  FMUL.FTZ R26, R24, R5.reuse ;  /* 0x00000005181a7220 */ /* 0x080fe20000410000 */
[----:B------:R-:W-:Y:S02]  /*14380*/  HADD2.F32 R85, -RZ, R85.H1_H1 ;  /* 0x30000055ff557230 */ /* 0x000fe40000004100 */
[----:B------:R-:W-:Y:S01]  /*14390*/  FFMA.FTZ R24, R9, R5, -R0 ;  /* 0x0000000509187223 */ /* 0x000fe20000010800 */
[----:B------:R-:W-:-:S02]  /*143a0*/  HADD2.F32 R10, -RZ, R7.H0_H0 ;  /* 0x20000007ff0a7230 */ /* 0x000fc40000004100 */
[----:B------:R-:W-:Y:S01]  /*143b0*/  FFMA.FTZ R26, R9, R8, R26 ;  /* 0x00000008091a7223 */ /* 0x000fe2000001001a */
[----:B------:R-:W-:Y:S02]  /*143c0*/  HADD2.F32 R20, -RZ, R32.H0_H0 ;  /* 0x20000020ff147230 */ /* 0x000fe40000004100 */
[C---:B------:R-:W-:Y:S01]  /*143d0*/  FMUL.FTZ R5, R25.reuse, R85 ;  /* 0x0000005519057220 */ /* 0x040fe20000410000 */
[----:B------:R-:W-:Y:S02]  /*143e0*/  HADD2.F32 R0, -RZ, R74.H0_H0 ;  /* 0x2000004aff007230 */ /* 0x000fe40000004100 */
[-C--:B------:R-:W-:Y:S01]  /*143f0*/  FMUL.FTZ R32, R25, R87.reuse ;  /* 0x0000005719207220 */ /* 0x080fe20000410000 */
[----:B------:R-:W-:Y:S02]  /*14400*/  HADD2.F32 R7, -RZ, R7.H1_H1 ;  /* 0x30000007ff077230 */ /* 0x000fe40000004100 */
[C---:B------:R-:W-:Y:S01]  /*14410*/  FFMA.FTZ R87, R10.reuse, R87, -R5 ;  /* 0x000000570a577223 */ /* 0x040fe20000010805 */
[C---:B------:R-:W-:Y:S01]  /*14420*/  FMUL.FTZ R8, R15.reuse, R20 ;  /* 0x000000140f087220 */ /* 0x040fe20000410000 */
[----:B------:R-:W-:Y:S01]  /*14430*/  FFMA.FTZ R32, R10, R85, R32 ;  /* 0x000000550a207223 */ /* 0x000fe20000010020 */
[----:B------:R-:W-:Y:S01]  /*14440*/  FMUL.FTZ R10, R15, R0 ;  /* 0x000000000f0a7220 */ /* 0x000fe20000410000 */
[----:B------:R-:W-:-:S02]  /*14450*/  HADD2.F32 R11, -RZ, R35.H0_H0 ;  /* 0x20000023ff0b7230 */ /* 0x000fc40000004100 */
[C---:B------:R-:W-:Y:S01]  /*14460*/  FFMA.FTZ R0, R7.reuse, R0, -R8 ;  /* 0x0000000007007223 */ /* 0x040fe20000010808 */
[----:B------:R-:W-:Y:S02]  /*14470*/  HADD2.F32 R13, -RZ, R34.H0_H0 ;  /* 0x20000022ff0d7230 */ /* 0x000fe40000004100 */
[----:B------:R-:W-:Y:S01]  /*14480*/  FFMA.FTZ R27, R7, R20, R10 ;  /* 0x00000014071b7223 */ /* 0x000fe2000001000a */
[----:B------:R-:W-:Y:S02]  /*14490*/  HADD2.F32 R5, -RZ, R37.H0_H0 ;  /* 0x20000025ff057230 */ /* 0x000fe40000004100 */
[----:B------:R-:W-:Y:S01]  /*144a0*/  FMUL.FTZ R7, R12, R11 ;  /* 0x0000000b0c077220 */ /* 0x000fe20000410000 */
[----:B------:R-:W-:Y:S02]  /*144b0*/  HADD2.F32 R9, -RZ, R36.H0_H0 ;  /* 0x20000024ff097230 */ /* 0x000fe40000004100 */
[----:B------:R-:W-:Y:S01]  /*144c0*/  FMUL.FTZ R25, R14, R13 ;  /* 0x0000000d0e197220 */ /* 0x000fe20000410000 */
[----:B------:R-:W-:-:S02]  /*144d0*/  HADD2.F32 R4, -RZ, R4.H1_H1 ;  /* 0x30000004ff047230 */ /* 0x000fc40000004100 */
[----:B------:R-:W-:Y:S01]  /*144e0*/  FMUL.FTZ R12, R12, R5 ;  /* 0x000000050c0c7220 */ /* 0x000fe20000410000 */
[----:B------:R-:W-:Y:S02]  /*144f0*/  HADD2.F32 R6, -RZ, R6.H1_H1 ;  /* 0x30000006ff067230 */ /* 0x000fe40000004100 */
[----:B------:R-:W-:Y:S01]  /*14500*/  FMUL.FTZ R14, R14, R9 ;  /* 0x000000090e0e7220 */ /* 0x000fe20000410000 */
        /* <DEDUP_REMOVED lines=14> */
.L_x_3025:
[----:B------:R-:W-:Y:S05]  /*145f0*/  BSYNC B0 ;  /* 0x0000000000007941 */ /* 0x000fea0003800000 */
.L_x_2985:
        /* <DEDUP_REMOVED lines=8> */
.L_x_2983:
[----:B------:R-:W2:Y:S02]  /*14680*/  LDL R0, [R1+0x58] ;  /* 0x0000580001007983 */ /* 0x000ea40000100800 */
[----:B--2---:R-:W-:-:S13]  /*14690*/  R2UR UR4, R0 ;  /* 0x00000000000472ca */ /* 0x004fda00000e0000 */
[----:B------:R-:W-:-:S05]  /*146a0*/  IMAD.U32 R0, RZ, RZ, UR4 ;  /* 0x00000004ff007e24 */ /* 0x000fca000f8e00ff */
[----:B------:R-:W-:-:S13]  /*146b0*/  ISETP.NE.AND P0, PT, R0, 0x3, PT ;  /* 0x000000030000780c */ /* 0x000fda0003f05270 */
[----:B------:R-:W-:Y:S05]  /*146c0*/  @!P0 BRA `(.L_x_3060) ;  /* 0x0000000000048947 */ /* 0x000fea0003800000 */
[----:B------:R-:W-:Y:S01]  /*146d0*/  BPT.TRAP 0x1 ;  /* 0x000000040000795c */ /* 0x000fe20000300000 */
.L_x_3060:
[----:B------:R-:W-:Y:S01]  /*146e0*/  IMAD R0, R217, 0x8, R18 ;  /* 0x00000008d9007824 */ /* 0x000fe200078e0212 */
[----:B01-34-:R-:W-:-:S04]  /*146f0*/  SHF.L.U32 R3, R218, 0x1f, RZ ;  /* 0x0000001fda037819 */ /* 0x01bfc800000006ff */
[----:B------:R0:W1:Y:S01]  /*14700*/  SYNCS.PHASECHK.TRANS64.TRYWAIT P2, [R0+URZ+0x38830], R3 ;  /* 0x03883003000075a7 */ /* 0x000062000804017f */
[----:B------:R-:W-:Y:S05]  /*14710*/  @!P0 BRA `(.L_x_3061) ;  /* 0x0000000000048947 */ /* 0x000fea0003800000 */
[----:B------:R-:W-:Y:S01]  /*14720*/  BPT.TRAP 0x1 ;  /* 0x000000040000795c */ /* 0x000fe20000300000 */
.L_x_3061:
[----:B------:R-:W2:Y:S02]  /*14730*/  S2R R4, SR_TID.X ;  /* 0x0000000000047919 */ /* 0x000ea40000002100 */
[----:B--2---:R-:W-:-:S04]  /*14740*/  LOP3.LUT R4, R4, 0x7f, RZ, 0xc0, !PT ;  /* 0x0000007f04047812 */ /* 0x004fc800078ec0ff */
[----:B------:R-:W-:Y:S01]  /*14750*/  ISETP.NE.AND P1, PT, R4, RZ, PT ;  /* 0x000000ff0400720c */ /* 0x000fe20003f25270 */
[----:B-1----:R-:W-:-:S12]  /*14760*/  @P2 BRA `(.L_x_3062) ;  /* 0x0000000000082947 */ /* 0x002fd80003800000 */
[----:B------:R-:W1:Y:S02]  /*14770*/  SYNCS.PHASECHK.TRANS64.TRYWAIT P2, [R0+URZ+0x38830], R3 ;  /* 0x03883003000075a7 */ /* 0x000e64000804017f */
[----:B-1----:R-:W-:Y:S05]  /*14780*/  @!P2 BRA `(.L_x_3063) ;  /* 0x000001d000aca947 */ /* 0x002fea0003800000 */
.L_x_3062:
[----:B------:R-:W-:Y:S05]  /*14790*/  WARPSYNC.ALL ;  /* 0x0000000000007948 */ /* 0x000fea0003800000 */
[----:B01----:R-:W-:Y:S01]  /*147a0*/  VIADD R3, R18, 0x24400 ;  /* 0x0002440012037836 */ /* 0x003fe20000000000 */
[----:B------:R-:W-:Y:S01]  /*147b0*/  R2UR UR20, R2 ;  /* 0x00000000021472ca */ /* 0x000fe200000e0000 */
[----:B------:R-:W-:Y:S01]  /*147c0*/  WARPGROUP.ARRIVE ;  /* 0x00000000000079c5 */ /* 0x000fe20000000000 */
[----:B------:R-:W-:Y:S01]  /*147d0*/  MOV R5, 0x40000040 ;  /* 0x4000004000057802 */ /* 0x000fe20000000f00 */
[----:B------:R-:W-:Y:S01]  /*147e0*/  UMOV UR5, 0x40000040 ;  /* 0x4000004000057882 */ /* 0x000fe20000000000 */
[----:B------:R-:W-:Y:S01]  /*147f0*/  SHF.R.U32.HI R3, RZ, 0x4, R3 ;  /* 0x00000004ff037819 */ /* 0x000fe20000011603 */
[----:B------:R-:W-:Y:S01]  /*14800*/  UMOV UR17, UR5 ;  /* 0x0000000500117c82 */ /* 0x000fe20008000000 */
[----:B------:R-:W-:Y:S01]  /*14810*/  R2UR UR7, R5 ;  /* 0x00000000050772ca */ /* 0x000fe200000e0000 */
[----:B------:R-:W-:Y:S01]  /*14820*/  IMAD.U32 R11, RZ, RZ, UR5 ;  /* 0x00000005ff0b7e24 */ /* 0x000fe2000f8e00ff */
[----:B------:R-:W-:Y:S01]  /*14830*/  LOP3.LUT R3, R3, 0x3fff, RZ, 0xc0, !PT ;  /* 0x00003fff03037812 */ /* 0x000fe200078ec0ff */
[----:B------:R-:W-:Y:S01]  /*14840*/  IMAD.MOV.U32 R7, RZ, RZ, 0x40000040 ;  /* 0x40000040ff077424 */ /* 0x000fe200078e00ff */
[----:B------:R-:W-:Y:S01]  /*14850*/  UMOV UR9, UR17 ;  /* 0x0000001100097c82 */ /* 0x000fe20008000000 */
[----:B------:R-:W-:Y:S01]  /*14860*/  UMOV UR13, UR17 ;  /* 0x00000011000d7c82 */ /* 0x000fe20008000000 */
[----:B------:R-:W-:Y:S01]  /*14870*/  LOP3.LUT R222, R3, 0x10000, RZ, 0xfc, !PT ;  /* 0x0001000003de7812 */ /* 0x000fe200078efcff */
[----:B------:R-:W-:Y:S01]  /*14880*/  ULOP3.LUT UR20, UR20, 0x10000, URZ, 0xfc, !UPT ;  /* 0x0001000014147892 */ /* 0x000fe2000f8efc3f */
[----:B------:R-:W-:Y:S01]  /*14890*/  IMAD.MOV.U32 R3, RZ, RZ, 0x40000040 ;  /* 0x40000040ff037424 */ /* 0x000fe200078e00ff */
[----:B------:R-:W-:Y:S01]  /*148a0*/  R2UR UR11, R7 ;  /* 0x00000000070b72ca */ /* 0x000fe200000e0000 */
[----:B------:R-:W-:Y:S01]  /*148b0*/  IMAD.MOV.U32 R7, RZ, RZ, 0x40000040 ;  /* 0x40000040ff077424 */ /* 0x000fe200078e00ff */
[----:B------:R-:W-:Y:S01]  /*148c0*/  MOV R9, 0x40000040 ;  /* 0x4000004000097802 */ /* 0x000fe20000000f00 */
[----:B------:R-:W-:Y:S01]  /*148d0*/  IMAD R4, R217, 0xa00, R222 ;  /* 0x00000a00d9047824 */ /* 0x000fe200078e02de */
[----:B------:R-:W-:Y:S01]  /*148e0*/  UMOV UR25, 0x40000040 ;  /* 0x4000004000197882 */ /* 0x000fe20000000000 */
[----:B------:R-:W-:Y:S01]  /*148f0*/  UMOV UR4, UR20 ;  /* 0x0000001400047c82 */ /* 0x000fe20008000000 */
[----:B------:R-:W-:Y:S01]  /*14900*/  R2UR UR19, R7 ;  /* 0x00000000071372ca */ /* 0x000fe200000e0000 */
[C---:B------:R-:W-:Y:S01]  /*14910*/  VIADD R2, R4.reuse, 0x80 ;  /* 0x0000008004027836 */ /* 0x040fe20000000000 */
[C---:B------:R-:W-:Y:S01]  /*14920*/  R2UR UR6, R4.reuse ;  /* 0x00000000040672ca */ /* 0x040fe200000e0000 */
[----:B------:R-:W-:Y:S01]  /*14930*/  UMOV UR16, UR4 ;  /* 0x0000000400107c82 */ /* 0x000fe20008000000 */
[----:B------:R-:W-:Y:S01]  /*14940*/  IMAD.U32 R10, RZ, RZ, UR4 ;  /* 0x00000004ff0a7e24 */ /* 0x000fe2000f8e00ff */
[C---:B------:R-:W-:Y:S01]  /*14950*/  IADD3 R6, R4.reuse, 0x100, RZ ;  /* 0x0000010004067810 */ /* 0x040fe20007ffe0ff */
[----:B------:R-:W-:Y:S01]  /*14960*/  UMOV UR8, UR16 ;  /* 0x0000001000087c82 */ /* 0x000fe20008000000 */
[----:B------:R-:W-:Y:S01]  /*14970*/  UMOV UR12, UR16 ;  /* 0x00000010000c7c82 */ /* 0x000fe20008000000 */
[----:B------:R-:W-:Y:S01]  /*14980*/  VIADD R8, R4, 0x2 ;  /* 0x0000000204087836 */ /* 0x000fe20000000000 */
[----:B------:R-:W-:Y:S01]  /*14990*/  R2UR UR10, R6 ;  /* 0x00000000060a72ca */ /* 0x000fe200000e0000 */
[----:B------:R-:W-:Y:S01]  /*149a0*/  IMAD.MOV.U32 R7, RZ, RZ, 0x40000040 ;  /* 0x40000040ff077424 */ /* 0x000fe200078e00ff */
[----:B------:R-:W-:Y:S01]  /*149b0*/  IADD3 R6, R4, 0x200, RZ ;  /* 0x0000020004067810 */ /* 0x000fe20007ffe0ff */
[----:B------:R0:W-:Y:S01]  /*149c0*/  STL.64 [R1+0x48], R10 ;  /* 0x0000480a01007387 */ /* 0x0001e20000100a00 */
[----:B------:R-:W-:Y:S01]  /*149d0*/  R2UR UR26, R8 ;  /* 0x00000000081a72ca */ /* 0x000fe200000e0000 */
[----:B------:R-:W-:Y:S01]  /*149e0*/  VIADD R8, R4, 0x4 ;  /* 0x0000000404087836 */ /* 0x000fe20000000000 */
        /* <DEDUP_REMOVED lines=9> */
[----:B0-----:R-:W-:Y:S01]  /*14a80*/  IMAD.U32 R11, RZ, RZ, UR25 ;  /* 0x00000019ff0b7e24 */ /* 0x001fe2000f8e00ff */
[----:B------:R-:W-:Y:S01]  /*14a90*/  R2UR UR14, R2 ;  /* 0x00000000020e72ca */ /* 0x000fe200000e0000 */
[C---:B------:R-:W-:Y:S01]  /*14aa0*/  VIADD R2, R4.reuse, 0x82 ;  /* 0x0000008204027836 */ /* 0x040fe20000000000 */
[----:B------:R-:W-:Y:S01]  /*14ab0*/  R2UR UR15, R3 ;  /* 0x00000000030f72ca */ /* 0x000fe200000e0000 */
[----:B------:R-:W-:Y:S01]  /*14ac0*/  IMAD.MOV.U32 R3, RZ, RZ, 0x40000040 ;  /* 0x40000040ff037424 */ /* 0x000fe200078e00ff */
[----:B------:R-:W-:Y:S01]  /*14ad0*/  IADD3 R6, R4, 0x102, RZ ;  /* 0x0000010204067810 */ /* 0x000fe20007ffe0ff */
[----:B------:R-:W-:Y:S01]  /*14ae0*/  UIADD3 UR56, UR20, 0x804, URZ ;  /* 0x0000080414387890 */ /* 0x000fe2000fffe03f */
[----:B------:R-:W-:Y:S01]  /*14af0*/  MOV R9, 0x40000040 ;  /* 0x4000004000097802 */ /* 0x000fe20000000f00 */
[----:B------:R-:W-:Y:S01]  /*14b00*/  UMOV UR57, 0x40000040 ;  /* 0x4000004000397882 */ /* 0x000fe20000000000 */
[----:B------:R-:W-:Y:S01]  /*14b10*/  UIADD3 UR52, UR20, 0x806, URZ ;  /* 0x0000080614347890 */ /* 0x000fe2000fffe03f */
[----:B------:R-:W-:Y:S01]  /*14b20*/  @!P1 VIADD R0, R0, 0x38840 ;  /* 0x0003884000009836 */ /* 0x000fe20000000000 */
[----:B------:R-:W-:Y:S01]  /*14b30*/  UMOV UR53, 0x40000040 ;  /* 0x4000004000357882 */ /* 0x000fe20000000000 */
[----:B------:R-:W-:Y:S01]  /*14b40*/  UIADD3 UR48, UR20, 0xc00, URZ ;  /* 0x00000c0014307890 */ /* 0x000fe2000fffe03f */
[----:B------:R-:W-:Y:S01]  /*14b50*/  BSSY B0, `(.L_x_3064) ;  /* 0x00009cd000007945 */ /* 0x000fe20003800000 */
[----:B------:R-:W-:Y:S01]  /*14b60*/  UMOV UR49, 0x40000040 ;  /* 0x4000004000317882 */ /* 0x000fe20000000000 */
[----:B------:R-:W-:Y:S01]  /*14b70*/  UIADD3 UR44, UR20, 0xc02, URZ ;  /* 0x00000c02142c7890 */ /* 0x000fe2000fffe03f */
[----:B------:R-:W-:Y:S01]  /*14b80*/  @!P1 PRMT R0, RZ, 0x654, R0 ;  /* 0x00000654ff009816 */ /* 0x000fe20000000000 */
        /* <DEDUP_REMOVED lines=8> */
[----:B-----5:R-:W-:Y:S02]  /*14c10*/  CS2R R144, SRZ ;  /* 0x0000000000907805 */ /* 0x020fe4000001ff00 */
        /* <DEDUP_REMOVED lines=26> */
[----:B------:R-:W-:-:S02]  /*14dc0*/  CS2R R98, SRZ ;  /* 0x0000000000627805 */ /* 0x000fc4000001ff00 */
[----:B------:R-:W-:Y:S02]  /*14dd0*/  CS2R R96, SRZ ;  /* 0x0000000000607805 */ /* 0x000fe4000001ff00 */
[----:B------:R-:W-:Y:S02]  /*14de0*/  CS2R R94, SRZ ;  /* 0x00000000005e7805 */ /* 0x000fe4000001ff00 */
[----:B------:R-:W-:Y:S02]  /*14df0*/  CS2R R92, SRZ ;  /* 0x00000000005c7805 */ /* 0x000fe4000001ff00 */
[----:B------:R-:W-:Y:S02]  /*14e00*/  CS2R R90, SRZ ;  /* 0x00000000005a7805 */ /* 0x000fe4000001ff00 */
[----:B------:R-:W-:Y:S01]  /*14e10*/  CS2R R88, SRZ ;  /* 0x0000000000587805 */ /* 0x000fe2000001ff00 */
[----:B------:R-:W-:Y:S01]  /*14e20*/  UMOV UR24, UR4 ;  /* 0x0000000400187c82 */ /* 0x000fe20008000000 */
[----:B------:R-:W-:Y:S01]  /*14e30*/  CS2R R86, SRZ ;  /* 0x0000000000567805 */ /* 0x000fe2000001ff00 */
[----:B------:R-:W-:Y:S01]  /*14e40*/  IMAD.U32 R10, RZ, RZ, UR24 ;  /* 0x00000018ff0a7e24 */ /* 0x000fe2000f8e00ff */
[----:B------:R-:W-:-:S04]  /*14e50*/  CS2R R82, SRZ ;  /* 0x0000000000527805 */ /* 0x000fc8000001ff00 */
[----:B------:R0:W-:Y:S01]  /*14e60*/  STL.64 [R1+0x40], R10 ;  /* 0x0000400a01007387 */ /* 0x0001e20000100a00 */
[----:B------:R-:W-:Y:S02]  /*14e70*/  WARPGROUP.DEPBAR.LE gsb0, 0x0 ;  /* 0x00008000000079c5 */ /* 0x000fe40000010000 */
[----:B------:R-:W-:-:S06]  /*14e80*/  WARPGROUP.ARRIVE ;  /* 0x00000000000079c5 */ /* 0x000fcc0000000000 */
[----:B------:R-:W-:Y:S01]  /*14e90*/  HGMMA.64x16x16.F32 R40, gdesc[UR8], RZ, !UPT, gsb0 ;  /* 0x00200000082879f0 */ /* 0x000fe2000c0008ff */
[----:B------:R-:W-:Y:S01]  /*14ea0*/  UMOV UR8, UR24 ;  /* 0x0000001800087c82 */ /* 0x000fe20008000000 */
[----:B------:R-:W-:Y:S01]  /*14eb0*/  UMOV UR9, UR25 ;  /* 0x0000001900097c82 */ /* 0x000fe20008000000 */
[----:B------:R-:W-:Y:S01]  /*14ec0*/  UMOV UR4, UR8 ;  /* 0x0000000800047c82 */ /* 0x000fe20008000000 */
[----:B------:R-:W-:Y:S01]  /*14ed0*/  UMOV UR5, UR9 ;  /* 0x0000000900057c82 */ /* 0x000fe20008000000 */
[----:B------:R-:W-:Y:S02]  /*14ee0*/  WARPGROUP.DEPBAR.LE gsb0, 0x0 ;  /* 0x00008000000079c5 */ /* 0x000fe40000010000 */
[----:B------:R-:W-:-:S06]  /*14ef0*/  WARPGROUP.ARRIVE ;  /* 0x00000000000079c5 */ /* 0x000fcc0000000000 */
[----:B------:R-:W-:Y:S01]  /*14f00*/  HGMMA.64x16x16.F32 R32, gdesc[UR12], RZ, !UPT, gsb0 ;  /* 0x002000000c2079f0 */ /* 0x000fe2000c0008ff */
        /* <DEDUP_REMOVED lines=8> */
[----:B------:R-:W-:Y:S01]  /*14f90*/  R2UR UR7, R3 ;  /* 0x00000000030772ca */ /* 0x000fe200000e0000 */
[----:B------:R-:W-:Y:S01]  /*14fa0*/  IMAD.MOV.U32 R3, RZ, RZ, 0x40000040 ;  /* 0x40000040ff037424 */ /* 0x000fe200078e00ff */
[----:B------:R-:W-:Y:S02]  /*14fb0*/  WARPGROUP.DEPBAR.LE gsb0, 0x0 ;  /* 0x00008000000079c5 */ /* 0x000fe40000010000 */
[----:B------:R-:W-:-:S06]  /*14fc0*/  WARPGROUP.ARRIVE ;  /* 0x00000000000079c5 */ /* 0x000fcc0000000000 */
[----:B------:R-:W-:Y:S01]  /*14fd0*/  HGMMA.64x16x16.F32 R24, gdesc[UR16], RZ, !UPT, gsb0 ;  /* 0x00200000101879f0 */ /* 0x000fe2000c0008ff */
[----:B------:R-:W-:Y:S01]  /*14fe0*/  R2UR UR18, R6 ;  /* 0x00000000061272ca */ /* 0x000fe200000e0000 */
[----:B------:R-:W-:Y:S01]  /*14ff0*/  UMOV UR16, UR8 ;  /* 0x0000000800107c82 */ /* 0x000fe20008000000 */
[----:B------:R-:W-:Y:S01]  /*15000*/  R2UR UR19, R7 ;  /* 0x00000000071372ca */ /* 0x000fe200000e0000 */
[----:B------:R-:W-:Y:S01]  /*15010*/  UMOV UR17, UR9 ;  /* 0x0000000900117c82 */ /* 0x000fe20008000000 */
[----:B------:R-:W-:Y:S01]  /*15020*/  IMAD.MOV.U32 R7, RZ, RZ, 0x40000040 ;  /* 0x40000040ff077424 */ /* 0x000fe200078e00ff */
[----:B------:R-:W-:-:S04]  /*15030*/  IADD3 R6, R4, 0x202, RZ ;  /* 0x0000020204067810 */ /* 0x000fc80007ffe0ff */
[----:B------:R-:W-:Y:S02]  /*15040*/  R2UR UR10, R6 ;  /* 0x00000000060a72ca */ /* 0x000fe400000e0000 */
[----:B------:R-:W-:Y:S01]  /*15050*/  R2UR UR11, R7 ;  /* 0x00000000070b72ca */ /* 0x000fe200000e0000 */
[----:B------:R-:W-:Y:S01]  /*15060*/  IMAD.MOV.U32 R7, RZ, RZ, 0x40000040 ;  /* 0x40000040ff077424 */ /* 0x000fe200078e00ff */
[----:B------:R-:W-:Y:S01]  /*15070*/  IADD3 R6, R4, 0x104, RZ ;  /* 0x0000010404067810 */ /* 0x000fe20007ffe0ff */
[----:B------:R-:W-:Y:S02]  /*15080*/  WARPGROUP.DEPBAR.LE gsb0, 0x0 ;  /* 0x00008000000079c5 */ /* 0x000fe40000010000 */
[----:B------:R-:W-:-:S06]  /*15090*/  WARPGROUP.ARRIVE ;  /* 0x00000000000079c5 */ /* 0x000fcc0000000000 */
[----:B------:R-:W-:Y:S01]  /*150a0*/  HGMMA.64x16x16.F32 R56, gdesc[UR24], R56, gsb0 ;  /* 0x00200000183879f0 */ /* 0x000fe20008000838 */
[----:B------:R-:W-:Y:S01]  /*150b0*/  R2UR UR26, R8 ;  /* 0x00000000081a72ca */ /* 0x000fe200000e0000 */
[----:B------:R-:W-:Y:S01]  /*150c0*/  UMOV UR25, 0x40000040 ;  /* 0x4000004000197882 */ /* 0x000fe20000000000 */
[----:B------:R-:W-:Y:S01]  /*150d0*/  R2UR UR27, R9 ;  /* 0x00000000091b72ca */ /* 0x000fe200000e0000 */
[----:B------:R-:W-:Y:S01]  /*150e0*/  VIADD R8, R4, 0x6 ;  /* 0x0000000604087836 */ /* 0x000fe20000000000 */
[----:B------:R-:W-:Y:S01]  /*150f0*/  MOV R9, 0x40000040 ;  /* 0x4000004000097802 */ /* 0x000fe20000000f00 */
[----:B0-----:R-:W-:Y:S01]  /*15100*/  IMAD.U32 R11, RZ, RZ, UR25 ;  /* 0x00000019ff0b7e24 */ /* 0x001fe2000f8e00ff */
        /* <DEDUP_REMOVED lines=29> */
[----:B------:R-:W-:Y:S01]  /*152e0*/  HGMMA.64x16x16.F32 R24, gdesc[UR8], R24, gsb0 ;  /* 0x00200000081879f0 */ /* 0x000fe20008000818 */
        /* <DEDUP_REMOVED lines=55> */
[----:B------:R-:W-:Y:S02]  /*15660*/  R2UR UR18, R6 ;  /* 0x00000000061272ca */ /* 0x000fe400000e0000 */
[----:B------:R-:W-:Y:S01]  /*15670*/  R2UR UR19, R7 ;  /* 0x00000000071372ca */ /* 0x000fe200000e0000 */
[----:B------:R-:W-:Y:S01]  /*15680*/  IMAD.MOV.U32 R7, RZ, RZ, 0x40000040 ;  /* 0x40000040ff077424 */ /* 0x000fe200078e00ff */
[----:B------:R-:W-:Y:S01]  /*15690*/  IADD3 R6, R4, 0x380, RZ ;  /* 0x0000038004067810 */ /* 0x000fe20007ffe0ff */
[----:B------:R-:W-:-:S02]  /*156a0*/  WARPGROUP.DEPBAR.LE gsb0, 0x0 ;  /* 0x00008000000079c5 */ /* 0x000fc40000010000 */
        /* <DEDUP_REMOVED lines=159> */
[----:B------:R-:W-:Y:S02]  /*160a0*/  R2UR UR6, R6 ;  /* 0x00000000060672ca */ /* 0x000fe400000e0000 */
[----:B------:R-:W-:Y:S01]  /*160b0*/  R2UR UR7, R7 ;  /* 0x00000000070772ca */ /* 0x000fe200000e0000 */
[----:B------:R-:W-:Y:S01]  /*160c0*/  IMAD.MOV.U32 R7, RZ, RZ, 0x40000040 ;  /* 0x40000040ff077424 */ /* 0x000fe200078e00ff */
[----:B------:R-:W-:Y:S02]  /*160d0*/  IADD3 R6, R4, 0x486, RZ ;  /* 0x0000048604067810 */ /* 0x000fe40007ffe0ff */
[----:B------:R-:W-:Y:S02]  /*160e0*/  UMOV UR24, UR4 ;  /* 0x0000000400187c82 */ /* 0x000fe40008000000 */
        /* <DEDUP_REMOVED lines=88> */
[----:B0-----:R-:W-:-:S03]  /*16670*/  IMAD.U32 R11, RZ, RZ, UR25 ;  /* 0x00000019ff0b7e24 */ /* 0x001fc6000f8e00ff */
[----:B------:R-:W-:Y:S01]  /*16680*/  R2UR UR58, R8 ;  /* 0x00000000083a72ca */ /* 0x000fe200000e0000 */
[----:B------:R-:W-:Y:S01]  /*16690*/  VIADD R8, R4, 0x506 ;  /* 0x0000050604087836 */ /* 0x000fe20000000000 */
[----:B------:R-:W-:Y:S01]  /*166a0*/  R2UR UR59, R9 ;  /* 0x00000000093b72ca */ /* 0x000fe200000e0000 */
[----:B------:R-:W-:-:S03]  /*166b0*/  IMAD.MOV.U32 R9, RZ, RZ, 0x40000040 ;  /* 0x40000040ff097424 */ /* 0x000fc600078e00ff */
[----:B------:R-:W-:Y:S01]  /*166c0*/  R2UR UR54, R8 ;  /* 0x00000000083672ca */ /* 0x000fe200000e0000 */
[----:B------:R-:W-:Y:S01]  /*166d0*/  VIADD R8, R4, 0x780 ;  /* 0x0000078004087836 */ /* 0x000fe20000000000 */
[----:B------:R-:W-:Y:S02]  /*166e0*/  R2UR UR55, R9 ;  /* 0x00000000093772ca */ /* 0x000fe400000e0000 */
[----:B------:R-:W-:Y:S02]  /*166f0*/  MOV R9, 0x40000040 ;  /* 0x4000004000097802 */ /* 0x000fe40000000f00 */
        /* <DEDUP_REMOVED lines=33> */
[----:B------:R0:W-:Y:S01]  /*16910*/  STL.64 [R1], R10 ;  /* 0x0000000a01007387 */ /* 0x0001e20000100a00 */
        /* <DEDUP_REMOVED lines=21> */
[----:B------:R-:W-:Y:S01]  /*16a70*/  IMAD.MOV.U32 R3, RZ, RZ, 0x40000040 ;  /* 0x40000040ff037424 */ /* 0x000fe200078e00ff */
[----:B------:R-:W-:Y:S02]  /*16a80*/  WARPGROUP.DEPBAR.LE gsb0, 0x0 ;  /* 0x00008000000079c5 */ /* 0x000fe40000010000 */
[----:B------:R-:W-:-:S06]  /*16a90*/  WARPGROUP.ARRIVE ;  /* 0x00000000000079c5 */ /* 0x000fcc0000000000 */
[----:B------:R-:W-:Y:S03]  /*16aa0*/  HGMMA.64x16x16.F32 R56, gdesc[UR24], R56, gsb0 ;  /* 0x00200000183879f0 */ /* 0x000fe60008000838 */
        /* <DEDUP_REMOVED lines=35> */
[----:B------:R-:W-:Y:S01]  /*16ce0*/  IADD3 R6, R4, 0x606, RZ ;  /* 0x0000060604067810 */ /* 0x000fe20007ffe0ff */
        /* <DEDUP_REMOVED lines=145> */
[----:B------:R-:W-:Y:S01]  /*17600*/  VIADD R2, R4, 0x806 ;  /* 0x0000080604027836 */ /* 0x000fe20000000000 */
        /* <DEDUP_REMOVED lines=13> */
[----:B------:R-:W-:Y:S01]  /*176e0*/  ULDC UR42, c[0x0][0x988] ;  /* 0x00026200002a7ab9 */ /* 0x000fe20000000800 */
[----:B------:R-:W-:Y:S01]  /*176f0*/  ULDC UR43, c[0x0][0x988] ;  /* 0x00026200002b7ab9 */ /* 0x000fe20000000800 */
[----:B------:R-:W-:Y:S02]  /*17700*/  WARPGROUP.DEPBAR.LE gsb0, 0x0 ;  /* 0x00008000000079c5 */ /* 0x000fe40000010000 */
[----:B------:R-:W-:-:S06]  /*17710*/  WARPGROUP.ARRIVE ;  /* 0x00000000000079c5 */ /* 0x000fcc0000000000 */
[----:B------:R-:W-:Y:S03]  /*17720*/  HGMMA.64x16x16.F32 R48, gdesc[UR16], R48, gsb0 ;  /* 0x00200000103079f0 */ /* 0x000fe60008000830 */
[----:B------:R-:W-:Y:S02]  /*17730*/  WARPGROUP.DEPBAR.LE gsb0, 0x0 ;  /* 0x00008000000079c5 */ /* 0x000fe40000010000 */
[----:B------:R-:W-:-:S06]  /*17740*/  WARPGROUP.ARRIVE ;  /* 0x00000000000079c5 */ /* 0x000fcc0000000000 */
[----:B------:R-:W-:Y:S03]  /*17750*/  HGMMA.64x16x16.F32 R40, gdesc[UR12], R40, gsb0 ;  /* 0x002000000c2879f0 */ /* 0x000fe60008000828 */
[----:B------:R-:W-:Y:S02]  /*17760*/  WARPGROUP.DEPBAR.LE gsb0, 0x0 ;  /* 0x00008000000079c5 */ /* 0x000fe40000010000 */
[----:B------:R-:W-:-:S06]  /*17770*/  WARPGROUP.ARRIVE ;  /* 0x00000000000079c5 */ /* 0x000fcc0000000000 */
[----:B------:R-:W-:Y:S01]  /*17780*/  HGMMA.64x16x16.F32 R32, gdesc[UR8], R32, gsb0 ;  /* 0x00200000082079f0 */ /* 0x000fe20008000820 */
[----:B------:R-:W-:Y:S02]  /*17790*/  ULDC UR8, c[0x0][0x9d8] ;  /* 0x0002760000087ab9 */ /* 0x000fe40000000800 */
[----:B------:R-:W-:Y:S02]  /*177a0*/  WARPGROUP.DEPBAR.LE gsb0, 0x0 ;  /* 0x00008000000079c5 */ /* 0x000fe40000010000 */
[----:B------:R-:W-:-:S06]  /*177b0*/  WARPGROUP.ARRIVE ;  /* 0x00000000000079c5 */ /* 0x000fcc0000000000 */
[----:B------:R-:W-:Y:S01]  /*177c0*/  HGMMA.64x16x16.F32 R24, gdesc[UR4], R24, gsb0 ;  /* 0x00200000041879f0 */ /* 0x000fe20008000818 */
[----:B------:R-:W-:Y:S01]  /*177d0*/  R2UR UR6, R2 ;  /* 0x00000000020672ca */ /* 0x000fe200000e0000 */
[----:B------:R-:W-:Y:S01]  /*177e0*/  UMOV UR4, UR36 ;  /* 0x0000002400047c82 */ /* 0x000fe20008000000 */
[----:B------:R-:W-:Y:S01]  /*177f0*/  R2UR UR7, R3 ;  /* 0x00000000030772ca */ /* 0x000fe200000e0000 */
[----:B------:R-:W-:Y:S01]  /*17800*/  UMOV UR5, UR37 ;  /* 0x0000002500057c82 */ /* 0x000fe20008000000 */
[----:B------:R-:W1:Y:S02]  /*17810*/  LDC R3, c[0x0][0x448] ;  /* 0x00011200ff037b82 */ /* 0x000e640000000800 */
[----:B-1----:R-:W-:Y:S01]  /*17820*/  ISETP.NE.AND P2, PT, R3, 0x1, PT ;  /* 0x000000010300780c */ /* 0x002fe20003f45270 */
[----:B------:R-:W-:-:S12]  /*17830*/  IMAD.IADD R3, R235, 0x1, R230 ;  /* 0x00000001eb037824 */ /* 0x000fd800078e02e6 */
[----:B0-----:R-:W0:Y:S08]  /*17840*/  @P2 LDC R10, c[0x0][0x44c] ;  /* 0x00011300ff0a2b82 */ /* 0x001e300000000800 */
[----:B------:R-:W1:Y:S01]  /*17850*/  @P2 LDC R11, c[0x0][0x450] ;  /* 0x00011400ff0b2b82 */ /* 0x000e620000000800 */
[----:B------:R-:W-:Y:S02]  /*17860*/  WARPGROUP.DEPBAR.LE gsb0, 0x0 ;  /* 0x00008000000079c5 */ /* 0x000fe40000010000 */
[----:B------:R-:W-:-:S06]  /*17870*/  WARPGROUP.ARRIVE ;  /* 0x00000000000079c5 */ /* 0x000fcc0000000000 */
[----:B------:R-:W-:Y:S01]  /*17880*/  HGMMA.64x16x16.F32 R56, gdesc[UR36], R56, gsb0 ;  /* 0x00200000243879f0 */ /* 0x000fe20008000838 */
[----:B------:R-:W-:Y:S01]  /*17890*/  ULDC UR38, c[0x0][0x9d8] ;  /* 0x0002760000267ab9 */ /* 0x000fe20000000800 */
[----:B------:R-:W-:Y:S01]  /*178a0*/  ULDC UR39, c[0x0][0x9d8] ;  /* 0x0002760000277ab9 */ /* 0x000fe20000000800 */
[----:B0-----:R-:W-:Y:S01]  /*178b0*/  @P2 IMAD.HI.U32 R10, R3, R10, RZ ;  /* 0x0000000a030a2227 */ /* 0x001fe200078e00ff */
        /* <DEDUP_REMOVED lines=8> */
[----:B------:R-:W-:Y:S01]  /*17940*/  R2UR UR6, R6 ;  /* 0x00000000060672ca */ /* 0x000fe200000e0000 */
[----:B------:R-:W-:Y:S01]  /*17950*/  UMOV UR4, UR36 ;  /* 0x0000002400047c82 */ /* 0x000fe20008000000 */
[----:B------:R-:W-:Y:S01]  /*17960*/  R2UR UR7, R7 ;  /* 0x00000000070772ca */ /* 0x000fe200000e0000 */
[----:B------:R-:W-:Y:S01]  /*17970*/  UMOV UR5, UR37 ;  /* 0x0000002500057c82 */ /* 0x000fe20008000000 */
[----:B------:R-:W0:Y:S01]  /*17980*/  MUFU.TANH R58, R58 ;  /* 0x0000003a003a7308 */ /* 0x000e220000002400 */
[----:B------:R-:W-:Y:S01]  /*17990*/  FMUL.FTZ R7, R60, UR8 ;  /* 0x000000083c077c20 */ /* 0x000fe20008410000 */
[----:B------:R-:W-:Y:S01]  /*179a0*/  FMUL.FTZ R5, R57, UR8 ;  /* 0x0000000839057c20 */ /* 0x000fe20008410000 */
[----:B------:R-:W-:-:S05]  /*179b0*/  FMUL.FTZ R6, R61, UR8 ;  /* 0x000000083d067c20 */ /* 0x000fca0008410000 */
[----:B------:R-:W2:Y:S08]  /*179c0*/  MUFU.TANH R13, R59 ;  /* 0x0000003b000d7308 */ /* 0x000eb00000002400 */
        /* <DEDUP_REMOVED lines=12> */
[----:B------:R-:W-:Y:S01]  /*17a90*/  R2UR UR6, R8 ;  /* 0x00000000080672ca */ /* 0x000fe200000e0000 */
[----:B------:R-:W-:Y:S01]  /*17aa0*/  UMOV UR4, UR36 ;  /* 0x0000002400047c82 */ /* 0x000fe20008000000 */
[----:B------:R-:W-:Y:S01]  /*17ab0*/  R2UR UR7, R9 ;  /* 0x00000000090772ca */ /* 0x000fe200000e0000 */
[----:B------:R-:W-:Y:S01]  /*17ac0*/  UMOV UR5, UR37 ;  /* 0x0000002500057c82 */ /* 0x000fe20008000000 */
[----:B------:R-:W-:Y:S01]  /*17ad0*/  VIADD R8, R4, 0x986 ;  /* 0x0000098604087836 */ /* 0x000fe20000000000 */
[----:B------:R-:W-:Y:S01]  /*17ae0*/  MOV R9, 0x40000040 ;  /* 0x4000004000097802 */ /* 0x000fe20000000f00 */
[----:B------:R-:W-:Y:S01]  /*17af0*/  IMAD.MOV.U32 R4, RZ, RZ, R3 ;  /* 0x000000ffff047224 */ /* 0x000fe200078e0003 */
[----:B-1----:R-:W-:Y:S01]  /*17b00*/  @P2 SHF.R.U32.HI R4, RZ, R11, R10 ;  /* 0x0000000bff042219 */ /* 0x002fe2000001160a */
[----:B------:R-:W-:Y:S01]  /*17b10*/  IMAD R3, R84, -0x50, R232 ;  /* 0xffffffb054037824 */ /* 0x000fe200078e02e8 */
[----:B------:R-:W1:Y:S01]  /*17b20*/  MUFU.TANH R50, R50 ;  /* 0x0000003200327308 */ /* 0x000e620000002400 */
[----:B------:R-:W-:Y:S01]  /*17b30*/  FMUL.FTZ R49, R49, UR8 ;  /* 0x0000000831317c20 */ /* 0x000fe20008410000 */
[----:B------:R-:W-:Y:S01]  /*17b40*/  FMUL.FTZ R52, R52, UR8 ;  /* 0x0000000834347c20 */ /* 0x000fe20008410000 */
[----:B------:R-:W0:Y:S01]  /*17b50*/  SHFL.IDX PT, R10, R4, 0x1, 0x1c1f ;  /* 0x003c1f00040a7f89 */ /* 0x000e2200000e0000 */
[----:B------:R-:W-:-:S02]  /*17b60*/  VIADD R3, R3, 0x50 ;  /* 0x0000005003037836 */ /* 0x000fc40000000000 */
[----:B------:R-:W-:Y:S01]  /*17b70*/  FMUL.FTZ R53, R53, UR8 ;  /* 0x0000000835357c20 */ /* 0x000fe20008410000 */
[----:B------:R-:W2:Y:S01]  /*17b80*/  SHFL.IDX PT, R4, R4, RZ, 0x1c1f ;  /* 0x001c1fff04047589 */ /* 0x000ea200000e0000 */
[----:B------:R-:W-:Y:S08]  /*17b90*/  MUFU.TANH R51, R51 ;  /* 0x0000003300337308 */ /* 0x000ff00000002400 */
[----:B------:R-:W1:Y:S08]  /*17ba0*/  MUFU.TANH R54, R54 ;  /* 0x0000003600367308 */ /* 0x000e700000002400 */
[----:B------:R-:W1:Y:S08]  /*17bb0*/  MUFU.TANH R55, R55 ;  /* 0x0000003700377308 */ /* 0x000e700000002400 */
        /* <DEDUP_REMOVED lines=8> */
[----:B------:R-:W1:Y:S01]  /*17c40*/  MUFU.TANH R12, R42 ;  /* 0x0000002a000c7308 */ /* 0x000e620000002400 */
[----:B------:R-:W-:Y:S01]  /*17c50*/  HGMMA.64x16x16.F32 R32, gdesc[UR4], R32, gsb0 ;  /* 0x00200000042079f0 */ /* 0x000fe20008000820 */
[----:B------:R-:W-:Y:S01]  /*17c60*/  R2UR UR6, R8 ;  /* 0x00000000080672ca */ /* 0x000fe200000e0000 */
[----:B------:R-:W-:Y:S01]  /*17c70*/  UMOV UR4, UR36 ;  /* 0x0000002400047c82 */ /* 0x000fe20008000000 */
[----:B------:R-:W-:Y:S01]  /*17c80*/  R2UR UR7, R9 ;  /* 0x00000000090772ca */ /* 0x000fe200000e0000 */
[----:B------:R-:W-:Y:S01]  /*17c90*/  IMAD.MOV.U32 R9, RZ, RZ, -0x50 ;  /* 0xffffffb0ff097424 */ /* 0x000fe200078e00ff */
[----:B------:R-:W-:Y:S01]  /*17ca0*/  UMOV UR5, UR37 ;  /* 0x0000002500057c82 */ /* 0x000fe20008000000 */
[----:B------:R-:W-:Y:S01]  /*17cb0*/  FMUL.FTZ R40, R40, UR8 ;  /* 0x0000000828287c20 */ /* 0x000fe20008410000 */
[----:B------:R-:W1:Y:S01]  /*17cc0*/  MUFU.TANH R14, R43 ;  /* 0x0000002b000e7308 */ /* 0x000e620000002400 */
[----:B------:R-:W-:-:S02]  /*17cd0*/  IMAD R9, R84, R9, 0x51 ;  /* 0x0000005154097424 */ /* 0x000fc400078e0209 */
[----:B------:R-:W-:Y:S01]  /*17ce0*/  FMUL.FTZ R41, R41, UR8 ;  /* 0x0000000829297c20 */ /* 0x000fe20008410000 */
[----:B------:R-:W-:Y:S01]  /*17cf0*/  FMUL.FTZ R44, R44, UR8 ;  /* 0x000000082c2c7c20 */ /* 0x000fe20008410000 */
[----:B------:R-:W-:Y:S01]  /*17d00*/  FMUL.FTZ R45, R45, UR8 ;  /* 0x000000082d2d7c20 */ /* 0x000fe20008410000 */
[C---:B------:R-:W-:Y:S02]  /*17d10*/  IMAD R8, R234.reuse, -0x2, R9 ;  /* 0xfffffffeea087824 */ /* 0x040fe400078e0209 */
[----:B------:R-:W-:Y:S01]  /*17d20*/  IMAD R9, R234, -0x2, R3 ;  /* 0xfffffffeea097824 */ /* 0x000fe200078e0203 */
[----:B------:R-:W-:Y:S02]  /*17d30*/  MUFU.TANH R46, R46 ;  /* 0x0000002e002e7308 */ /* 0x000fe40000002400 */
[----:B------:R-:W-:-:S04]  /*17d40*/  IADD3 R64, -R231, R8, R232 ;  /* 0x00000008e7407210 */ /* 0x000fc80007ffe1e8 */
[-CC-:B0-----:R-:W-:Y:S02]  /*17d50*/  VIADDMNMX R11, R10, R64.reuse, R9.reuse, PT ;  /* 0x000000400a0b7246 */ /* 0x181fe40003800109 */
[----:B------:R-:W0:Y:S01]  /*17d60*/  MUFU.TANH R47, R47 ;  /* 0x0000002f002f7308 */ /* 0x000e220000002400 */
[----:B--2---:R-:W-:Y:S02]  /*17d70*/  VIADDMNMX R9, R4, R64, R9, PT ;  /* 0x0000004004097246 */ /* 0x004fe40003800109 */
[C---:B------:R-:W-:Y:S02]  /*17d80*/  ISETP.GT.AND P3, PT, R11.reuse, RZ, PT ;  /* 0x000000ff0b00720c */ /* 0x040fe40003f64270 */
[C---:B------:R-:W-:Y:S02]  /*17d90*/  ISETP.GT.AND P4, PT, R11.reuse, 0x1, PT ;  /* 0x000000010b00780c */ /* 0x040fe40003f84270 */
[----:B------:R-:W-:Y:S01]  /*17da0*/  ISETP.GT.AND P5, PT, R11, 0x8, PT ;  /* 0x000000080b00780c */ /* 0x000fe20003fa4270 */
[----:B------:R-:W-:Y:S01]  /*17db0*/  MUFU.TANH R52, R52 ;  /* 0x0000003400347308 */ /* 0x000fe20000002400 */
[----:B------:R-:W-:-:S02]  /*17dc0*/  FSEL R66, R58, -INF , P3 ;  /* 0xff8000003a427808 */ /* 0x000fc40001800000 */
[----:B------:R-:W-:Y:S02]  /*17dd0*/  FSEL R13, R13, -INF , P4 ;  /* 0xff8000000d0d7808 */ /* 0x000fe40002000000 */
[C---:B------:R-:W-:Y:S02]  /*17de0*/  ISETP.GT.AND P3, PT, R11.reuse, 0x9, PT ;  /* 0x000000090b00780c */ /* 0x040fe40003f64270 */
[----:B---3--:R-:W-:Y:S01]  /*17df0*/  FSEL R62, R62, -INF , P5 ;  /* 0xff8000003e3e7808 */ /* 0x008fe20002800000 */
[----:B------:R-:W-:Y:S01]  /*17e00*/  MUFU.TANH R53, R53 ;  /* 0x0000003500357308 */ /* 0x000fe20000002400 */
[----:B------:R-:W-:Y:S02]  /*17e10*/  FMNMX.FTZ R3, R66, R13, !PT ;  /* 0x0000000d42037209 */ /* 0x000fe40007810000 */
[----:B------:R-:W-:Y:S02]  /*17e20*/  ISETP.GT.AND P4, PT, R11, 0x10, PT ;  /* 0x000000100b00780c */ /* 0x000fe40003f84270 */
[----:B----4-:R-:W-:-:S02]  /*17e30*/  FSEL R60, R60, -INF , P3 ;  /* 0xff8000003c3c7808 */ /* 0x010fc40001800000 */
[----:B------:R-:W-:Y:S01]  /*17e40*/  FMNMX.FTZ R3, R62, R3, !PT ;  /* 0x000000033e037209 */ /* 0x000fe20007810000 */
[----:B------:R-:W-:Y:S01]  /*17e50*/  MUFU.TANH R41, R41 ;  /* 0x0000002900297308 */ /* 0x000fe20000002400 */
[----:B------:R-:W-:Y:S02]  /*17e60*/  ISETP.GT.AND P3, PT, R11, 0x11, PT ;  /* 0x000000110b00780c */ /* 0x000fe40003f64270 */
[----:B-1----:R-:W-:Y:S01]  /*17e70*/  FSEL R58, R50, -INF , P4 ;  /* 0xff800000323a7808 */ /* 0x002fe20002000000 */
[----:B------:R-:W-:Y:S02]  /*17e80*/  WARPGROUP.DEPBAR.LE gsb0, 0x0 ;  /* 0x00008000000079c5 */ /* 0x000fe40000010000 */
[----:B------:R-:W-:Y:S01]  /*17e90*/  WARPGROUP.ARRIVE ;  /* 0x00000000000079c5 */ /* 0x000fe20000000000 */
[----:B------:R-:W-:Y:S01]  /*17ea0*/  FMUL.FTZ R34, R34, UR8 ;  /* 0x0000000822227c20 */ /* 0x000fe20008410000 */
[----:B------:R-:W-:Y:S01]  /*17eb0*/  FMNMX.FTZ R3, R60, R3, !PT ;  /* 0x000000033c037209 */ /* 0x000fe20007810000 */
[----:B------:R-:W-:Y:S01]  /*17ec0*/  FMUL.FTZ R35, R35, UR8 ;  /* 0x0000000823237c20 */ /* 0x000fe20008410000 */
[----:B------:R-:W-:Y:S01]  /*17ed0*/  ISETP.GT.AND P4, PT, R11, 0x18, PT ;  /* 0x000000180b00780c */ /* 0x000fe20003f84270 */
[----:B------:R1:W2:Y:S01]  /*17ee0*/  MUFU.TANH R20, R34 ;  /* 0x0000002200147308 */ /* 0x0002a20000002400 */
[----:B------:R-:W-:Y:S01]  /*17ef0*/  HGMMA.64x16x16.F32 R24, gdesc[UR4], R24, gsb0 ;  /* 0x00200000041879f0 */ /* 0x000fe20008000818 */
[----:B------:R-:W-:Y:S01]  /*17f00*/  FMNMX.FTZ R3, R58, R3, !PT ;  /* 0x000000033a037209 */ /* 0x000fe20007810000 */
[----:B------:R-:W-:Y:S01]  /*17f10*/  FMUL.FTZ R38, R38, UR8 ;  /* 0x0000000826267c20 */ /* 0x000fe20008410000 */
[----:B------:R-:W-:Y:S01]  /*17f20*/  FSEL R8, R54, -INF , P4 ;  /* 0xff80000036087808 */ /* 0x000fe20002000000 */
[----:B------:R-:W-:Y:S01]  /*17f30*/  FMUL.FTZ R39, R39, UR8 ;  /* 0x0000000827277c20 */ /* 0x000fe20008410000 */
[----:B------:R-:W-:Y:S01]  /*17f40*/  ISETP.GT.AND P4, PT, R11, 0x20, PT ;  /* 0x000000200b00780c */ /* 0x000fe20003f84270 */
[----:B------:R-:W-:Y:S01]  /*17f50*/  FMUL.FTZ R32, R32, UR8 ;  /* 0x0000000820207c20 */ /* 0x000fe20008410000 */
[----:B------:R-:W3:Y:S01]  /*17f60*/  MUFU.TANH R35, R35 ;  /* 0x0000002300237308 */ /* 0x000ee20000002400 */
[----:B-1----:R-:W-:Y:S01]  /*17f70*/  FSEL R34, R51, -INF , P3 ;  /* 0xff80000033227808 */ /* 0x002fe20001800000 */
[----:B------:R-:W-:Y:S01]  /*17f80*/  FMUL.FTZ R36, R36, UR8 ;  /* 0x0000000824247c20 */ /* 0x000fe20008410000 */
[----:B------:R-:W-:Y:S01]  /*17f90*/  ISETP.GT.AND P3, PT, R11, 0x19, PT ;  /* 0x000000190b00780c */ /* 0x000fe20003f64270 */
[----:B------:R-:W-:Y:S01]  /*17fa0*/  ULDC UR4, c[0x0][0x988] ;  /* 0x0002620000047ab9 */ /* 0x000fe20000000800 */
[----:B------:R-:W-:Y:S01]  /*17fb0*/  FMNMX.FTZ R3, R34, R3, !PT ;  /* 0x0000000322037209 */ /* 0x000fe20007810000 */
[----:B------:R-:W-:Y:S01]  /*17fc0*/  FMUL.FTZ R33, R33, UR8 ;  /* 0x0000000821217c20 */ /* 0x000fe20008410000 */
[----:B------:R-:W-:Y:S01]  /*17fd0*/  FSEL R10, R55, -INF , P3 ;  /* 0xff800000370a7808 */ /* 0x000fe20001800000 */
[----:B------:R-:W1:Y:S01]  /*17fe0*/  MUFU.TANH R38, R38 ;  /* 0x0000002600267308 */ /* 0x000e620000002400 */
[----:B------:R-:W-:Y:S01]  /*17ff0*/  FMNMX.FTZ R15, R8, R3, !PT ;  /* 0x00000003080f7209 */ /* 0x000fe20007810000 */
[----:B------:R-:W-:Y:S01]  /*18000*/  FMUL.FTZ R37, R37, UR8 ;  /* 0x0000000825257c20 */ /* 0x000fe20008410000 */
[----:B------:R-:W-:-:S02]  /*18010*/  ISETP.GT.AND P3, PT, R11, 0x21, PT ;  /* 0x000000210b00780c */ /* 0x000fc40003f64270 */
[----:B------:R-:W-:Y:S02]  /*18020*/  FSEL R12, R12, -INF , P4 ;  /* 0xff8000000c0c7808 */ /* 0x000fe40002000000 */
[----:B------:R-:W-:Y:S01]  /*18030*/  FMNMX.FTZ R15, R10, R15, !PT ;  /* 0x0000000f0a0f7209 */ /* 0x000fe20007810000 */
[----:B------:R-:W4:Y:S01]  /*18040*/  MUFU.TANH R39, R39 ;  /* 0x0000002700277308 */ /* 0x000f220000002400 */
[C---:B------:R-:W-:Y:S02]  /*18050*/  ISETP.GT.AND P4, PT, R11.reuse, 0x28, PT ;  /* 0x000000280b00780c */ /* 0x040fe40003f84270 */
[----:B------:R-:W-:Y:S02]  /*18060*/  FSEL R14, R14, -INF , P3 ;  /* 0xff8000000e0e7808 */ /* 0x000fe40001800000 */
[----:B------:R-:W-:Y:S02]  /*18070*/  FMNMX.FTZ R15, R12, R15, !PT ;  /* 0x0000000f0c0f7209 */ /* 0x000fe40007810000 */
[----:B------:R-:W-:Y:S01]  /*18080*/  ISETP.GT.AND P3, PT, R11, 0x29, PT ;  /* 0x000000290b00780c */ /* 0x000fe20003f64270 */
[----:B------:R-:W-:Y:S01]  /*18090*/  MUFU.TANH R72, R32 ;  /* 0x0000002000487308 */ /* 0x000fe20000002400 */
[----:B------:R-:W-:-:S02]  /*180a0*/  FMNMX.FTZ R15, R14, R15, !PT ;  /* 0x0000000f0e0f7209 */ /* 0x000fc40007810000 */
[----:B0-----:R-:W-:Y:S02]  /*180b0*/  FSEL R56, R47, -INF , P3 ;  /* 0xff8000002f387808 */ /* 0x001fe40001800000 */
[----:B------:R-:W-:Y:S02]  /*180c0*/  ISETP.GT.AND P3, PT, R11, 0x31, PT ;  /* 0x000000310b00780c */ /* 0x000fe40003f64270 */
[C---:B------:R-:W-:Y:S01]  /*180d0*/  ISETP.GT.AND P5, PT, R9.reuse, 0x1, PT ;  /* 0x000000010900780c */ /* 0x040fe20003fa4270 */
[----:B------:R-:W-:Y:S01]  /*180e0*/  MUFU.TANH R74, R36 ;  /* 0x00000024004a7308 */ /* 0x000fe20000002400 */
[----:B------:R-:W-:-:S07]  /*180f0*/  ISETP.GT.AND P6, PT, R9, 0x11, PT ;  /* 0x000000110900780c */ /* 0x000fce0003fc4270 */
[----:B------:R-:W-:Y:S01]  /*18100*/  MUFU.TANH R45, R45 ;  /* 0x0000002d002d7308 */ /* 0x000fe20000002400 */
[----:B------:R-:W-:Y:S02]  /*18110*/  WARPGROUP.DEPBAR.LE gsb0, 0x0 ;  /* 0x00008000000079c5 */ /* 0x000fe40000010000 */
[----:B------:R-:W-:Y:S01]  /*18120*/  FMUL.FTZ R3, R26, UR8 ;  /* 0x000000081a037c20 */ /* 0x000fe20008410000 */
[----:B------:R-:W-:Y:S01]  /*18130*/  FSEL R26, R46, -INF , P4 ;  /* 0xff8000002e1a7808 */ /* 0x000fe20002000000 */
[----:B------:R-:W-:Y:S01]  /*18140*/  FMUL.FTZ R27, R27, UR8 ;  /* 0x000000081b1b7c20 */ /* 0x000fe20008410000 */
[----:B------:R-:W-:Y:S02]  /*18150*/  ISETP.GT.AND P4, PT, R11, 0x30, PT ;  /* 0x000000300b00780c */ /* 0x000fe40003f84270 */
[----:B------:R0:W4:Y:S01]  /*18160*/  MUFU.TANH R21, R3 ;  /* 0x0000000300157308 */ /* 0x0001220000002400 */
[----:B------:R-:W-:Y:S01]  /*18170*/  FMNMX.FTZ R15, R26, R15, !PT ;  /* 0x0000000f1a0f7209 */ /* 0x000fe20007810000 */
[----:B------:R-:W-:Y:S01]  /*18180*/  FMUL.FTZ R31, R31, UR8 ;  /* 0x000000081f1f7c20 */ /* 0x000fe20008410000 */
[----:B--2---:R-:W-:Y:S01]  /*18190*/  FSEL R54, R20, -INF , P4 ;  /* 0xff80000014367808 */ /* 0x004fe20002000000 */
[----:B------:R-:W-:Y:S01]  /*181a0*/  FMUL.FTZ R24, R24, UR8 ;  /* 0x0000000818187c20 */ /* 0x000fe20008410000 */
[----:B------:R-:W-:Y:S01]  /*181b0*/  FMNMX.FTZ R15, R56, R15, !PT ;  /* 0x0000000f380f7209 */ /* 0x000fe20007810000 */
[----:B------:R-:W-:Y:S01]  /*181c0*/  FMUL.FTZ R28, R28, UR8 ;  /* 0x000000081c1c7c20 */ /* 0x000fe20008410000 */
[----:B------:R-:W-:Y:S01]  /*181d0*/  ISETP.GT.AND P4, PT, R11, 0x38, PT ;  /* 0x000000380b00780c */ /* 0x000fe20003f84270 */
[----:B------:R-:W2:Y:S01]  /*181e0*/  MUFU.TANH R27, R27 ;  /* 0x0000001b001b7308 */ /* 0x000ea20000002400 */
[----:B0-----:R-:W-:Y:S01]  /*181f0*/  FMUL.FTZ R3, R30, UR8 ;  /* 0x000000081e037c20 */ /* 0x001fe20008410000 */
[----:B---3--:R-:W-:Y:S01]  /*18200*/  FSEL R30, R35, -INF , P3 ;  /* 0xff800000231e7808 */ /* 0x008fe20001800000 */
[----:B------:R-:W-:Y:S01]  /*18210*/  FMUL.FTZ R25, R25, UR8 ;  /* 0x0000000819197c20 */ /* 0x000fe20008410000 */
[----:B------:R-:W-:Y:S01]  /*18220*/  FMNMX.FTZ R15, R54, R15, !PT ;  /* 0x0000000f360f7209 */ /* 0x000fe20007810000 */
[----:B------:R-:W-:Y:S01]  /*18230*/  FMUL.FTZ R29, R29, UR8 ;  /* 0x000000081d1d7c20 */ /* 0x000fe20008410000 */
[----:B------:R-:W-:Y:S01]  /*18240*/  ISETP.GT.AND P3, PT, R11, 0x39, PT ;  /* 0x000000390b00780c */ /* 0x000fe20003f64270 */
[----:B------:R0:W-:Y:S01]  /*18250*/  @!P1 SYNCS.ARRIVE.TRANS64.RED.A1T0 RZ, [R0+URZ], RZ ;  /* 0x000000ff00ff99a7 */ /* 0x0001e2000810043f */
[----:B------:R3:W0:Y:S01]  /*18260*/  MUFU.TANH R42, R3 ;  /* 0x00000003002a7308 */ /* 0x0006220000002400 */
[----:B-1----:R-:W-:-:S02]  /*18270*/  FSEL R38, R38, -INF , P4 ;  /* 0xff80000026267808 */ /* 0x002fc40002000000 */
[----:B------:R-:W-:Y:S02]  /*18280*/  FMNMX.FTZ R15, R30, R15, !PT ;  /* 0x0000000f1e0f7209 */ /* 0x000fe40007810000 */
[----:B------:R-:W-:Y:S02]  /*18290*/  ISETP.GT.AND P4, PT, R11, 0x40, PT ;  /* 0x000000400b00780c */ /* 0x000fe40003f84270 */
[----:B----4-:R-:W-:Y:S01]  /*182a0*/  FSEL R50, R39, -INF , P3 ;  /* 0xff80000027327808 */ /* 0x010fe20001800000 */
[----:B------:R-:W1:Y:S01]  /*182b0*/  MUFU.TANH R20, R31 ;  /* 0x0000001f00147308 */ /* 0x000e620000002400 */
[----:B------:R-:W-:Y:S01]  /*182c0*/  FMNMX.FTZ R15, R38, R15, !PT ;  /* 0x0000000f260f7209 */ /* 0x000fe20007810000 */
[----:B---3--:R-:W-:Y:S01]  /*182d0*/  FMUL.FTZ R3, R48, UR8 ;  /* 0x0000000830037c20 */ /* 0x008fe20008410000 */
[----:B------:R-:W-:Y:S02]  /*182e0*/  ISETP.GT.AND P3, PT, R11, 0x41, PT ;  /* 0x000000410b00780c */ /* 0x000fe40003f64270 */
[----:B------:R-:W-:-:S02]  /*182f0*/  FSEL R46, R21, -INF , P4 ;  /* 0xff800000152e7808 */ /* 0x000fc40002000000 */
[----:B------:R-:W-:Y:S01]  /*18300*/  FMNMX.FTZ R15, R50, R15, !PT ;  /* 0x0000000f320f7209 */ /* 0x000fe20007810000 */
[----:B------:R-:W3:Y:S01]  /*18310*/  MUFU.TANH R21, R3 ;  /* 0x0000000300157308 */ /* 0x000ee20000002400 */
[----:B------:R-:W-:Y:S02]  /*18320*/  ISETP.GT.AND P4, PT, R11, 0x48, PT ;  /* 0x000000480b00780c */ /* 0x000fe40003f84270 */
[----:B--2---:R-:W-:Y:S02]  /*18330*/  FSEL R48, R27, -INF , P3 ;  /* 0xff8000001b307808 */ /* 0x004fe40001800000 */
[----:B------:R-:W-:Y:S02]  /*18340*/  FMNMX.FTZ R15, R46, R15, !PT ;  /* 0x0000000f2e0f7209 */ /* 0x000fe40007810000 */
[----:B------:R-:W-:Y:S01]  /*18350*/  ISETP.GT.AND P3, PT, R11, 0x49, PT ;  /* 0x000000490b00780c */ /* 0x000fe20003f64270 */
[----:B------:R2:W4:Y:S01]  /*18360*/  MUFU.TANH R27, R40 ;  /* 0x00000028001b7308 */ /* 0x0005220000002400 */
[----:B0-----:R-:W-:-:S02]  /*18370*/  FSEL R42, R42, -INF , P4 ;  /* 0xff8000002a2a7808 */ /* 0x001fc40002000000 */
[----:B------:R-:W-:Y:S02]  /*18380*/  FMNMX.FTZ R15, R48, R15, !PT ;  /* 0x0000000f300f7209 */ /* 0x000fe40007810000 */
[----:B-1----:R-:W-:Y:S02]  /*18390*/  FSEL R20, R20, -INF , P3 ;  /* 0xff80000014147808 */ /* 0x002fe40001800000 */
[----:B------:R-:W-:Y:S01]  /*183a0*/  FMNMX.FTZ R15, R42, R15, !PT ;  /* 0x0000000f2a0f7209 */ /* 0x000fe20007810000 */
[----:B------:R3:W-:Y:S01]  /*183b0*/  MUFU.TANH R76, R24 ;  /* 0x00000018004c7308 */ /* 0x0007e20000002400 */
[C---:B------:R-:W-:Y:S02]  /*183c0*/  ISETP.GT.AND P3, PT, R9.reuse, RZ, PT ;  /* 0x000000ff0900720c */ /* 0x040fe40003f64270 */
[----:B------:R-:W-:Y:S02]  /*183d0*/  FMNMX.FTZ R15, R20, R15, !PT ;  /* 0x0000000f140f7209 */ /* 0x000fe40007810000 */
[----:B------:R-:W-:-:S02]  /*183e0*/  ISETP.GT.AND P4, PT, R9, 0x8, PT ;  /* 0x000000080900780c */ /* 0x000fc40003f84270 */
[----:B------:R-:W-:Y:S01]  /*183f0*/  FSEL R32, R2, -INF , P3 ;  /* 0xff80000002207808 */ /* 0x000fe20001800000 */
[----:B------:R-:W0:Y:S01]  /*18400*/  SHFL.BFLY PT, R68, R15, 0x2, 0x1f ;  /* 0x0c401f000f447f89 */ /* 0x000e2200000e0000 */
[----:B------:R-:W-:Y:S01]  /*18410*/  FSEL R11, R5, -INF , P5 ;  /* 0xff800000050b7808 */ /* 0x000fe20002800000 */
[----:B------:R1:W4:Y:S01]  /*18420*/  MUFU.TANH R31, R44 ;  /* 0x0000002c001f7308 */ /* 0x0003220000002400 */
[----:B------:R-:W-:Y:S02]  /*18430*/  ISETP.GT.AND P5, PT, R9, 0x9, PT ;  /* 0x000000090900780c */ /* 0x000fe40003fa4270 */
[----:B------:R-:W-:Y:S02]  /*18440*/  FSEL R36, R7, -INF , P4 ;  /* 0xff80000007247808 */ /* 0x000fe40002000000 */
[----:B------:R-:W-:Y:S02]  /*18450*/  FMNMX.FTZ R5, R32, R11, !PT ;  /* 0x0000000b20057209 */ /* 0x000fe40007810000 */
[----:B------:R-:W-:Y:S01]  /*18460*/  ISETP.GT.AND P3, PT, R9, 0x10, PT ;  /* 0x000000100900780c */ /* 0x000fe20003f64270 */
[----:B------:R4:W-:Y:S01]  /*18470*/  MUFU.TANH R78, R28 ;  /* 0x0000001c004e7308 */ /* 0x0009e20000002400 */
[----:B--2---:R-:W-:-:S02]  /*18480*/  FSEL R40, R6, -INF , P5 ;  /* 0xff80000006287808 */ /* 0x004fc40002800000 */
[----:B------:R-:W-:Y:S02]  /*18490*/  FMNMX.FTZ R5, R36, R5, !PT ;  /* 0x0000000524057209 */ /* 0x000fe40007810000 */
[----:B---3--:R-:W-:Y:S02]  /*184a0*/  FSEL R24, R21, -INF , P3 ;  /* 0xff80000015187808 */ /* 0x008fe40001800000 */
[----:B------:R-:W-:Y:S01]  /*184b0*/  FMNMX.FTZ R5, R40, R5, !PT ;  /* 0x0000000528057209 */ /* 0x000fe20007810000 */
[----:B------:R-:W2:Y:S01]  /*184c0*/  MUFU.TANH R33, R33 ;  /* 0x0000002100217308 */ /* 0x000ea20000002400 */
[----:B------:R-:W-:Y:S02]  /*184d0*/  ISETP.GT.AND P4, PT, R9, 0x18, PT ;  /* 0x000000180900780c */ /* 0x000fe40003f84270 */
[----:B-1----:R-:W-:Y:S02]  /*184e0*/  FSEL R44, R49, -INF , P6 ;  /* 0xff800000312c7808 */ /* 0x002fe40003000000 */
[----:B------:R-:W-:-:S02]  /*184f0*/  FMNMX.FTZ R5, R24, R5, !PT ;  /* 0x0000000518057209 */ /* 0x000fc40007810000 */
[----:B0-----:R-:W-:Y:S01]  /*18500*/  FMNMX.FTZ R68, R15, R68, !PT ;  /* 0x000000440f447209 */ /* 0x001fe20007810000 */
[----:B------:R-:W0:Y:S01]  /*18510*/  MUFU.TANH R37, R37 ;  /* 0x0000002500257308 */ /* 0x000e220000002400 */
[C---:B------:R-:W-:Y:S02]  /*18520*/  ISETP.GT.AND P5, PT, R9.reuse, 0x19, PT ;  /* 0x000000190900780c */ /* 0x040fe40003fa4270 */
[----:B------:R-:W-:Y:S01]  /*18530*/  FSEL R52, R52, -INF , P4 ;  /* 0xff80000034347808 */ /* 0x000fe20002000000 */
[----:B------:R-:W1:Y:S01]  /*18540*/  SHFL.BFLY PT, R3, R68, 0x1, 0x1f ;  /* 0x0c201f0044037f89 */ /* 0x000e6200000e0000 */
[----:B------:R-:W-:Y:S02]  /*18550*/  FMNMX.FTZ R5, R44, R5, !PT ;  /* 0x000000052c057209 */ /* 0x000fe40007810000 */
[----:B------:R-:W-:Y:S01]  /*18560*/  ISETP.GT.AND P3, PT, R9, 0x20, PT ;  /* 0x000000200900780c */ /* 0x000fe20003f64270 */
[----:B------:R-:W3:Y:S01]  /*18570*/  MUFU.TANH R25, R25 ;  /* 0x0000001900197308 */ /* 0x000ee20000002400 */
[----:B------:R-:W-:-:S02]  /*18580*/  FSEL R64, R53, -INF , P5 ;  /* 0xff80000035407808 */ /* 0x000fc40002800000 */
[----:B------:R-:W-:Y:S02]  /*18590*/  FMNMX.FTZ R5, R52, R5, !PT ;  /* 0x0000000534057209 */ /* 0x000fe40007810000 */
[----:B------:R-:W-:Y:S02]  /*185a0*/  ISETP.GT.AND P4, PT, R9, 0x21, PT ;  /* 0x000000210900780c */ /* 0x000fe40003f84270 */
[----:B----4-:R-:W-:Y:S01]  /*185b0*/  FSEL R28, R27, -INF , P3 ;  /* 0xff8000001b1c7808 */ /* 0x010fe20001800000 */
[----:B------:R-:W4:Y:S01]  /*185c0*/  MUFU.TANH R29, R29 ;  /* 0x0000001d001d7308 */ /* 0x000f220000002400 */
[----:B------:R-:W-:Y:S02]  /*185d0*/  FMNMX.FTZ R5, R64, R5, !PT ;  /* 0x0000000540057209 */ /* 0x000fe40007810000 */
[----:B------:R-:W-:Y:S02]  /*185e0*/  ISETP.GT.AND P3, PT, R9, 0x28, PT ;  /* 0x000000280900780c */ /* 0x000fe40003f64270 */
[----:B------:R-:W-:-:S02]  /*185f0*/  FMNMX.FTZ R5, R28, R5, !PT ;  /* 0x000000051c057209 */ /* 0x000fc40007810000 */
[----:B-1----:R-:W-:Y:S01]  /*18600*/  FMNMX.FTZ R4, R68, R3, !PT ;  /* 0x0000000344047209 */ /* 0x002fe20007810000 */
[----:B------:R-:W-:Y:S01]  /*18610*/  IMAD.U32 R3, RZ, RZ, UR4 ;  /* 0x00000004ff037e24 */ /* 0x000fe2000f8e00ff */
[----:B------:R-:W-:Y:S02]  /*18620*/  FSEL R68, R31, -INF , P3 ;  /* 0xff8000001f447808 */ /* 0x000fe40001800000 */
[C---:B------:R-:W-:Y:S01]  /*18630*/  FSETP.NEU.FTZ.AND P6, PT, R4.reuse, -INF , PT ;  /* 0xff8000000400780b */ /* 0x040fe20003fdd000 */
[----:B------:R-:W-:Y:S01]  /*18640*/  FMUL.FTZ R2, R4, R3 ;  /* 0x0000000304027220 */ /* 0x000fe20000410000 */
[----:B------:R-:W-:-:S04]  /*18650*/  ISETP.GT.AND P3, PT, R9, 0x30, PT ;  /* 0x000000300900780c */ /* 0x000fc80003f64270 */
[----:B------:R-:W-:Y:S02]  /*18660*/  FSEL R15, R2, RZ, P6 ;  /* 0x000000ff020f7208 */ /* 0x000fe40003000000 */
[----:B------:R-:W-:Y:S02]  /*18670*/  FSEL R72, R72, -INF , P3 ;  /* 0xff80000048487808 */ /* 0x000fe40001800000 */
[----:B------:R-:W-:Y:S01]  /*18680*/  ISETP.GT.AND P3, PT, R9, 0x38, PT ;  /* 0x000000380900780c */ /* 0x000fe20003f64270 */
[-CC-:B------:R-:W-:Y:S01]  /*18690*/  FFMA.FTZ R209, R66, R3.reuse, -R15.reuse ;  /* 0x0000000342d17223 */ /* 0x180fe2000001080f */
[----:B------:R-:W-:Y:S01]  /*186a0*/  FSEL R66, R41, -INF , P4 ;  /* 0xff80000029427808 */ /* 0x000fe20002000000 */
[-CC-:B------:R-:W-:Y:S01]  /*186b0*/  FFMA.FTZ R211, R62, R3.reuse, -R15.reuse ;  /* 0x000000033ed37223 */ /* 0x180fe2000001080f */
[----:B------:R-:W-:Y:S01]  /*186c0*/  ISETP.GT.AND P4, PT, R9, 0x29, PT ;  /* 0x000000290900780c */ /* 0x000fe20003f84270 */
[--C-:B------:R-:W-:Y:S01]  /*186d0*/  FFMA.FTZ R6, R60, R3, -R15.reuse ;  /* 0x000000033c067223 */ /* 0x100fe2000001080f */
[----:B------:R-:W-:Y:S01]  /*186e0*/  FMNMX.FTZ R5, R66, R5, !PT ;  /* 0x0000000542057209 */ /* 0x000fe20007810000 */
[-CC-:B------:R-:W-:Y:S01]  /*186f0*/  FFMA.FTZ R205, R58, R3.reuse, -R15.reuse ;  /* 0x000000033acd7223 */ /* 0x180fe2000001080f */
[----:B------:R-:W-:Y:S01]  /*18700*/  FSEL R70, R45, -INF , P4 ;  /* 0xff8000002d467808 */ /* 0x000fe20002000000 */
[--C-:B------:R-:W-:Y:S01]  /*18710*/  FFMA.FTZ R7, R34, R3, -R15.reuse ;  /* 0x0000000322077223 */ /* 0x100fe2000001080f */
[----:B------:R-:W-:Y:S01]  /*18720*/  FMNMX.FTZ R5, R68, R5, !PT ;  /* 0x0000000544057209 */ /* 0x000fe20007810000 */
[--C-:B------:R-:W-:Y:S01]  /*18730*/  FFMA.FTZ R2, R13, R3, -R15.reuse ;  /* 0x000000030d027223 */ /* 0x100fe2000001080f */
[----:B------:R-:W-:Y:S01]  /*18740*/  ISETP.GT.AND P4, PT, R9, 0x31, PT ;  /* 0x000000310900780c */ /* 0x000fe20003f84270 */
[----:B------:R-:W-:Y:S01]  /*18750*/  MUFU.EX2 R80, R7 ;  /* 0x0000000700507308 */ /* 0x000fe20000000800 */
[----:B------:R-:W-:Y:S01]  /*18760*/  FMNMX.FTZ R5, R70, R5, !PT ;  /* 0x0000000546057209 */ /* 0x000fe20007810000 */
[-CC-:B------:R-:W-:Y:S01]  /*18770*/  FFMA.FTZ R10, R10, R3.reuse, -R15.reuse ;  /* 0x000000030a0a7223 */ /* 0x180fe2000001080f */
[----:B--2---:R-:W-:Y:S01]  /*18780*/  FSEL R62, R33, -INF , P4 ;  /* 0xff800000213e7808 */ /* 0x004fe20002000000 */
[--C-:B------:R-:W-:Y:S01]  /*18790*/  FFMA.FTZ R14, R14, R3, -R15.reuse ;  /* 0x000000030e0e7223 */ /* 0x100fe2000001080f */
[----:B------:R-:W-:Y:S01]  /*187a0*/  FMNMX.FTZ R5, R72, R5, !PT ;  /* 0x0000000548057209 */ /* 0x000fe20007810000 */
[-CC-:B------:R-:W-:Y:S01]  /*187b0*/  FFMA.FTZ R12, R12, R3.reuse, -R15.reuse ;  /* 0x000000030c0c7223 */ /* 0x180fe2000001080f */
[C---:B------:R-:W-:Y:S01]  /*187c0*/  ISETP.GT.AND P4, PT, R9.reuse, 0x39, PT ;  /* 0x000000390900780c */ /* 0x040fe20003f84270 */
[----:B------:R-:W-:Y:S01]  /*187d0*/  MUFU.EX2 R209, R209 ;  /* 0x000000d100d17308 */ /* 0x000fe20000000800 */
[----:B------:R-:W-:Y:S01]  /*187e0*/  FSEL R74, R74, -INF , P3 ;  /* 0xff8000004a4a7808 */ /* 0x000fe20001800000 */
[--C-:B------:R-:W-:Y:S01]  /*187f0*/  FFMA.FTZ R26, R26, R3, -R15.reuse ;  /* 0x000000031a1a7223 */ /* 0x100fe2000001080f */
[----:B------:R-:W-:Y:S01]  /*18800*/  FMNMX.FTZ R5, R62, R5, !PT ;  /* 0x000000053e057209 */ /* 0x000fe20007810000 */
[-CC-:B------:R-:W-:Y:S01]  /*18810*/  FFMA.FTZ R56, R56, R3.reuse, -R15.reuse ;  /* 0x0000000338387223 */ /* 0x180fe2000001080f */
[----:B------:R-:W-:Y:S01]  /*18820*/  ISETP.GT.AND P3, PT, R9, 0x40, PT ;  /* 0x000000400900780c */ /* 0x000fe20003f64270 */
[--C-:B------:R-:W-:Y:S01]  /*18830*/  FFMA.FTZ R54, R54, R3, -R15.reuse ;  /* 0x0000000336367223 */ /* 0x100fe2000001080f */
[----:B0-----:R-:W-:Y:S01]  /*18840*/  FSEL R60, R37, -INF , P4 ;  /* 0xff800000253c7808 */ /* 0x001fe20002000000 */
[----:B------:R-:W0:Y:S01]  /*18850*/  MUFU.EX2 R2, R2 ;  /* 0x0000000200027308 */ /* 0x000e220000000800 */
[----:B------:R-:W-:Y:S01]  /*18860*/  FMNMX.FTZ R5, R74, R5, !PT ;  /* 0x000000054a057209 */ /* 0x000fe20007810000 */
[-CC-:B------:R-:W-:Y:S01]  /*18870*/  FFMA.FTZ R30, R30, R3.reuse, -R15.reuse ;  /* 0x000000031e1e7223 */ /* 0x180fe2000001080f */
[C---:B------:R-:W-:Y:S01]  /*18880*/  ISETP.GT.AND P4, PT, R9.reuse, 0x41, PT ;  /* 0x000000410900780c */ /* 0x040fe20003f84270 */
[-CC-:B------:R-:W-:Y:S01]  /*18890*/  FFMA.FTZ R38, R38, R3.reuse, -R15.reuse ;  /* 0x0000000326267223 */ /* 0x180fe2000001080f */
[----:B------:R-:W-:Y:S01]  /*188a0*/  FSEL R76, R76, -INF , P3 ;  /* 0xff8000004c4c7808 */ /* 0x000fe20001800000 */
[--C-:B------:R-:W-:Y:S01]  /*188b0*/  FFMA.FTZ R50, R50, R3, -R15.reuse ;  /* 0x0000000332327223 */ /* 0x100fe2000001080f */
[----:B------:R-:W-:Y:S01]  /*188c0*/  FMNMX.FTZ R5, R60, R5, !PT ;  /* 0x000000053c057209 */ /* 0x000fe20007810000 */
[----:B------:R-:W1:Y:S01]  /*188d0*/  MUFU.EX2 R211, R211 ;  /* 0x000000d300d37308 */ /* 0x000e620000000800 */
[----:B------:R-:W-:Y:S01]  /*188e0*/  ISETP.GT.AND P3, PT, R9, 0x48, PT ;  /* 0x000000480900780c */ /* 0x000fe20003f64270 */
[-CC-:B------:R-:W-:Y:S01]  /*188f0*/  FFMA.FTZ R46, R46, R3.reuse, -R15.reuse ;  /* 0x000000032e2e7223 */ /* 0x180fe2000001080f */
[----:B---3--:R-:W-:Y:S01]  /*18900*/  FSEL R58, R25, -INF , P4 ;  /* 0xff800000193a7808 */ /* 0x008fe20002000000 */
[--C-:B------:R-:W-:Y:S01]  /*18910*/  FFMA.FTZ R48, R48, R3, -R15.reuse ;  /* 0x0000000330307223 */ /* 0x100fe2000001080f */
[----:B------:R-:W-:Y:S01]  /*18920*/  FMNMX.FTZ R5, R76, R5, !PT ;  /* 0x000000054c057209 */ /* 0x000fe20007810000 */
[----:B------:R-:W2:Y:S01]  /*18930*/  @P2 LDC R25, c[0x0][0x44c] ;  /* 0x00011300ff192b82 */ /* 0x000ea20000000800 */
[----:B------:R-:W-:Y:S01]  /*18940*/  ISETP.GT.AND P4, PT, R9, 0x49, PT ;  /* 0x000000490900780c */ /* 0x000fe20003f84270 */
[--C-:B------:R-:W-:Y:S01]  /*18950*/  FFMA.FTZ R9, R8, R3, -R15.reuse ;  /* 0x0000000308097223 */ /* 0x100fe2000001080f */
[----:B------:R-:W-:Y:S01]  /*18960*/  FSEL R78, R78, -INF , P3 ;  /* 0xff8000004e4e7808 */ /* 0x000fe20001800000 */
[----:B------:R-:W3:Y:S01]  /*18970*/  MUFU.EX2 R6, R6 ;  /* 0x0000000600067308 */ /* 0x000ee20000000800 */
[----:B------:R-:W-:Y:S01]  /*18980*/  FMNMX.FTZ R5, R58, R5, !PT ;  /* 0x000000053a057209 */ /* 0x000fe20007810000 */
[-CC-:B------:R-:W-:Y:S01]  /*18990*/  FFMA.FTZ R42, R42, R3.reuse, -R15.reuse ;  /* 0x000000032a2a7223 */ /* 0x180fe2000001080f */
[----:B----4-:R-:W-:Y:S01]  /*189a0*/  FSEL R34, R29, -INF , P4 ;  /* 0xff8000001d227808 */ /* 0x010fe20002000000 */
[----:B------:R-:W-:Y:S01]  /*189b0*/  FFMA.FTZ R15, R20, R3, -R15 ;  /* 0x00000003140f7223 */ /* 0x000fe2000001080f */
[----:B------:R-:W-:Y:S01]  /*189c0*/  FMNMX.FTZ R5, R78, R5, !PT ;  /* 0x000000054e057209 */ /* 0x000fe20007810000 */
[----:B------:R-:W4:Y:S01]  /*189d0*/  @P2 LDC R29, c[0x0][0x450] ;  /* 0x00011400ff1d2b82 */ /* 0x000f220000000800 */
[----:B------:R-:W-:Y:S01]  /*189e0*/  MOV R20, R230 ;  /* 0x000000e600147202 */ /* 0x000fe20000000f00 */
[----:B------:R-:W3:Y:S01]  /*189f0*/  MUFU.EX2 R205, R205 ;  /* 0x000000cd00cd7308 */ /* 0x000ee20000000800 */
[----:B------:R-:W-:-:S05]  /*18a00*/  FMNMX.FTZ R5, R34, R5, !PT ;  /* 0x0000000522057209 */ /* 0x000fca0007810000 */
[----:B------:R-:W0:Y:S02]  /*18a10*/  SHFL.BFLY PT, R8, R5, 0x2, 0x1f ;  /* 0x0c401f0005087f89 */ /* 0x000e2400000e0000 */
[----:B------:R-:W3:Y:S08]  /*18a20*/  MUFU.EX2 R207, R9 ;  /* 0x0000000900cf7308 */ /* 0x000ef00000000800 */
[----:B------:R2:W-:Y:S08]  /*18a30*/  MUFU.EX2 R201, R14 ;  /* 0x0000000e00c97308 */ /* 0x0005f00000000800 */
[----:B------:R-:W3:Y:S01]  /*18a40*/  MUFU.EX2 R10, R10 ;  /* 0x0000000a000a7308 */ /* 0x000ee20000000800 */
[----:B--2---:R-:W-:Y:S01]  /*18a50*/  @P2 IMAD.HI.U32 R14, R230, R25, RZ ;  /* 0x00000019e60e2227 */ /* 0x004fe200078e00ff */
[----:B0-----:R-:W-:-:S06]  /*18a60*/  FMNMX.FTZ R8, R5, R8, !PT ;  /* 0x0000000805087209 */ /* 0x001fcc0007810000 */
[----:B------:R-:W-:Y:S01]  /*18a70*/  MUFU.EX2 R12, R12 ;  /* 0x0000000c000c7308 */ /* 0x000fe20000000800 */
[----:B----4-:R-:W-:Y:S01]  /*18a80*/  @P2 SHF.R.U32.HI R20, RZ, R29, R14 ;  /* 0x0000001dff142219 */ /* 0x010fe2000001160e */
[----:B------:R-:W0:Y:S03]  /*18a90*/  SHFL.BFLY PT, R5, R8, 0x1, 0x1f ;  /* 0x0c201f0008057f89 */ /* 0x000e2600000e0000 */
[----:B------:R-:W-:-:S03]  /*18aa0*/  IADD3 R20, R20, R232, -R231 ;  /* 0x000000e814147210 */ /* 0x000fc60007ffe8e7 */
[----:B------:R-:W-:Y:S02]  /*18ab0*/  MUFU.EX2 R26, R26 ;  /* 0x0000001a001a7308 */ /* 0x000fe40000000800 */
[----:B------:R-:W-:-:S05]  /*18ac0*/  IMAD.HI R20, R20, 0x66666667, RZ ;  /* 0x6666666714147827 */ /* 0x000fca00078e02ff */
[----:B------:R-:W-:Y:S01]  /*18ad0*/  SHF.R.U32.HI R225, RZ, 0x1f, R20 ;  /* 0x0000001fffe17819 */ /* 0x000fe20000011614 */
[----:B------:R-:W-:Y:S03]  /*18ae0*/  MUFU.EX2 R195, R15 ;  /* 0x0000000f00c37308 */ /* 0x000fe60000000800 */
[----:B------:R-:W-:-:S04]  /*18af0*/  LEA.HI.SX32 R225, R20, R225, 0x1b ;  /* 0x000000e114e17211 */ /* 0x000fc800078fdaff */
[----:B------:R-:W-:Y:S01]  /*18b00*/  VIMNMX R225, RZ, R225, !PT ;  /* 0x000000e1ffe17248 */ /* 0x000fe20007fe0100 */
[----:B------:R2:W-:Y:S01]  /*18b10*/  MUFU.EX2 R203, R56 ;  /* 0x0000003800cb7308 */ /* 0x0005e20000000800 */
[----:B0-----:R-:W-:Y:S01]  /*18b20*/  FMNMX.FTZ R5, R8, R5, !PT ;  /* 0x0000000508057209 */ /* 0x001fe20007810000 */
[----:B------:R-:W-:Y:S01]  /*18b30*/  FADD.FTZ R8, R209, R2 ;  /* 0x00000002d1087221 */ /* 0x000fe20000010000 */
[----:B------:R-:W-:Y:S02]  /*18b40*/  F2FP.F16.F32.PACK_AB R209, R2, R209 ;  /* 0x000000d102d1723e */ /* 0x000fe400000000ff */
[C---:B------:R-:W-:Y:S01]  /*18b50*/  FSETP.NEU.FTZ.AND P3, PT, R5.reuse, -INF , PT ;  /* 0xff8000000500780b */ /* 0x040fe20003f7d000 */
[----:B------:R-:W-:Y:S01]  /*18b60*/  FMUL.FTZ R7, R5, R3 ;  /* 0x0000000305077220 */ /* 0x000fe20000410000 */
[----:B-1----:R-:W-:Y:S01]  /*18b70*/  FADD.FTZ R27, R211, R8 ;  /* 0x00000008d31b7221 */ /* 0x002fe20000010000 */
[----:B------:R-:W-:Y:S01]  /*18b80*/  MUFU.EX2 R54, R54 ;  /* 0x0000003600367308 */ /* 0x000fe20000000800 */
[----:B---3--:R-:W-:-:S02]  /*18b90*/  F2FP.F16.F32.PACK_AB R211, R6, R211 ;  /* 0x000000d306d3723e */ /* 0x008fc400000000ff */
[----:B--2---:R-:W-:Y:S02]  /*18ba0*/  CS2R R56, SRZ ;  /* 0x0000000000387805 */ /* 0x004fe4000001ff00 */
[----:B------:R-:W-:Y:S01]  /*18bb0*/  FSEL R7, R7, RZ, P3 ;  /* 0x000000ff07077208 */ /* 0x000fe20001800000 */
[----:B------:R-:W-:-:S04]  /*18bc0*/  FADD.FTZ R8, R6, R27 ;  /* 0x0000001b06087221 */ /* 0x000fc80000010000 */
        /* <DEDUP_REMOVED lines=8> */
[----:B------:R-:W-:Y:S01]  /*18c50*/  FADD.FTZ R29, R205, R8 ;  /* 0x00000008cd1d7221 */ /* 0x000fe20000010000 */
[-CC-:B------:R-:W-:Y:S01]  /*18c60*/  FFMA.FTZ R64, R64, R3.reuse, -R7.reuse ;  /* 0x0000000340407223 */ /* 0x180fe20000010807 */
[-CC-:B------:R-:W-:Y:S01]  /*18c70*/  FFMA.FTZ R28, R28, R3.reuse, -R7.reuse ;  /* 0x000000031c1c7223 */ /* 0x180fe20000010807 */
[-C--:B------:R-:W-:Y:S01]  /*18c80*/  FFMA.FTZ R66, R66, R3.reuse, -R7 ;  /* 0x0000000342427223 */ /* 0x080fe20000010807 */
[----:B------:R-:W-:Y:S01]  /*18c90*/  FADD.FTZ R14, R80, R29 ;  /* 0x0000001d500e7221 */ /* 0x000fe20000010000 */
[-CC-:B------:R-:W-:Y:S01]  /*18ca0*/  FFMA.FTZ R68, R68, R3.reuse, -R7.reuse ;  /* 0x0000000344447223 */ /* 0x180fe20000010807 */
[----:B------:R-:W0:Y:S01]  /*18cb0*/  MUFU.EX2 R11, R11 ;  /* 0x0000000b000b7308 */ /* 0x000e220000000800 */
[-CC-:B------:R-:W-:Y:S01]  /*18cc0*/  FFMA.FTZ R70, R70, R3.reuse, -R7.reuse ;  /* 0x0000000346467223 */ /* 0x180fe20000010807 */
[----:B------:R-:W-:Y:S01]  /*18cd0*/  FADD.FTZ R31, R207, R14 ;  /* 0x0000000ecf1f7221 */ /* 0x000fe20000010000 */
[-CC-:B------:R-:W-:Y:S01]  /*18ce0*/  FFMA.FTZ R72, R72, R3.reuse, -R7.reuse ;  /* 0x0000000348487223 */ /* 0x180fe20000010807 */
[-CC-:B------:R-:W-:Y:S01]  /*18cf0*/  FFMA.FTZ R62, R62, R3.reuse, -R7.reuse ;  /* 0x000000033e3e7223 */ /* 0x180fe20000010807 */
[-C--:B------:R-:W-:Y:S01]  /*18d00*/  FFMA.FTZ R74, R74, R3.reuse, -R7 ;  /* 0x000000034a4a7223 */ /* 0x080fe20000010807 */
[----:B------:R-:W-:Y:S01]  /*18d10*/  FADD.FTZ R31, R10, R31 ;  /* 0x0000001f0a1f7221 */ /* 0x000fe20000010000 */
[-CC-:B------:R-:W-:Y:S01]  /*18d20*/  FFMA.FTZ R60, R60, R3.reuse, -R7.reuse ;  /* 0x000000033c3c7223 */ /* 0x180fe20000010807 */
[----:B------:R-:W1:Y:S01]  /*18d30*/  MUFU.EX2 R36, R36 ;  /* 0x0000002400247308 */ /* 0x000e620000000800 */
[-CC-:B------:R-:W-:Y:S01]  /*18d40*/  FFMA.FTZ R76, R76, R3.reuse, -R7.reuse ;  /* 0x000000034c4c7223 */ /* 0x180fe20000010807 */
[-CC-:B------:R-:W-:Y:S01]  /*18d50*/  FFMA.FTZ R58, R58, R3.reuse, -R7.reuse ;  /* 0x000000033a3a7223 */ /* 0x180fe20000010807 */
[-CC-:B------:R-:W-:Y:S01]  /*18d60*/  FFMA.FTZ R78, R78, R3.reuse, -R7.reuse ;  /* 0x000000034e4e7223 */ /* 0x180fe20000010807 */
[----:B------:R-:W-:Y:S01]  /*18d70*/  FFMA.FTZ R34, R34, R3, -R7 ;  /* 0x0000000322227223 */ /* 0x000fe20000010807 */
[----:B------:R-:W-:-:S02]  /*18d80*/  F2FP.F16.F32.PACK_AB R205, R80, R205 ;  /* 0x000000cd50cd723e */ /* 0x000fc400000000ff */
[----:B------:R-:W-:Y:S02]  /*18d90*/  CS2R R80, SRZ ;  /* 0x0000000000507805 */ /* 0x000fe4000001ff00 */
[----:B------:R-:W-:Y:S01]  /*18da0*/  F2FP.F16.F32.PACK_AB R207, R10, R207 ;  /* 0x000000cf0acf723e */ /* 0x000fe200000000ff */
[----:B------:R2:W3:Y:S01]  /*18db0*/  MUFU.EX2 R9, R40 ;  /* 0x0000002800097308 */ /* 0x0004e20000000800 */
[----:B0-----:R-:W-:Y:S01]  /*18dc0*/  FADD.FTZ R27, R32, R11 ;  /* 0x0000000b201b7221 */ /* 0x001fe20000010000 */
[----:B------:R-:W-:-:S06]  /*18dd0*/  F2FP.F16.F32.PACK_AB R208, R11, R32 ;  /* 0x000000200bd0723e */ /* 0x000fcc00000000ff */
[----:B------:R-:W0:Y:S01]  /*18de0*/  MUFU.EX2 R24, R24 ;  /* 0x0000001800187308 */ /* 0x000e220000000800 */
[----:B-1----:R-:W-:Y:S01]  /*18df0*/  FADD.FTZ R8, R36, R27 ;  /* 0x0000001b24087221 */ /* 0x002fe20000010000 */
[----:B--2---:R-:W-:-:S06]  /*18e00*/  CS2R R40, SRZ ;  /* 0x0000000000287805 */ /* 0x004fcc000001ff00 */
[----:B------:R1:W2:Y:S01]  /*18e10*/  MUFU.EX2 R13, R44 ;  /* 0x0000002c000d7308 */ /* 0x0002a20000000800 */
[C---:B---3--:R-:W-:Y:S01]  /*18e20*/  FADD.FTZ R29, R9.reuse, R8 ;  /* 0x00000008091d7221 */ /* 0x048fe20000010000 */
[----:B------:R-:W-:Y:S01]  /*18e30*/  FADD.FTZ R8, R12, R31 ;  /* 0x0000001f0c087221 */ /* 0x000fe20000010000 */
[----:B------:R-:W-:Y:S02]  /*18e40*/  F2FP.F16.F32.PACK_AB R210, R9, R36 ;  /* 0x0000002409d2723e */ /* 0x000fe400000000ff */
[----:B------:R-:W-:Y:S01]  /*18e50*/  CS2R R36, SRZ ;  /* 0x0000000000247805 */ /* 0x000fe2000001ff00 */
[C---:B------:R-:W-:Y:S01]  /*18e60*/  FADD.FTZ R31, R201.reuse, R8 ;  /* 0x00000008c91f7221 */ /* 0x040fe20000010000 */
[----:B------:R-:W-:Y:S01]  /*18e70*/  F2FP.F16.F32.PACK_AB R201, R201, R12 ;  /* 0x0000000cc9c9723e */ /* 0x000fe200000000ff */
[----:B------:R-:W3:Y:S01]  /*18e80*/  MUFU.EX2 R52, R52 ;  /* 0x0000003400347308 */ /* 0x000ee20000000800 */
[----:B0-----:R-:W-:Y:S01]  /*18e90*/  FADD.FTZ R0, R24, R29 ;  /* 0x0000001d18007221 */ /* 0x001fe20000010000 */
[----:B------:R-:W-:Y:S01]  /*18ea0*/  FADD.FTZ R8, R26, R31 ;  /* 0x0000001f1a087221 */ /* 0x000fe20000010000 */
[----:B-1----:R-:W-:-:S03]  /*18eb0*/  CS2R R44, SRZ ;  /* 0x00000000002c7805 */ /* 0x002fc6000001ff00 */
[C---:B------:R-:W-:Y:S01]  /*18ec0*/  FADD.FTZ R33, R203.reuse, R8 ;  /* 0x00000008cb217221 */ /* 0x040fe20000010000 */
[----:B------:R-:W-:Y:S01]  /*18ed0*/  F2FP.F16.F32.PACK_AB R203, R203, R26 ;  /* 0x0000001acbcb723e */ /* 0x000fe200000000ff */
[----:B------:R0:W1:Y:S01]  /*18ee0*/  MUFU.EX2 R15, R64 ;  /* 0x00000040000f7308 */ /* 0x0000620000000800 */
[C---:B--2---:R-:W-:Y:S01]  /*18ef0*/  FADD.FTZ R29, R13.reuse, R0 ;  /* 0x000000000d1d7221 */ /* 0x044fe20000010000 */
[----:B------:R-:W-:Y:S01]  /*18f00*/  FADD.FTZ R8, R54, R33 ;  /* 0x0000002136087221 */ /* 0x000fe20000010000 */
[----:B------:R-:W-:-:S05]  /*18f10*/  F2FP.F16.F32.PACK_AB R204, R13, R24 ;  /* 0x000000180dcc723e */ /* 0x000fca00000000ff */
[----:B------:R-:W2:Y:S01]  /*18f20*/  MUFU.EX2 R28, R28 ;  /* 0x0000001c001c7308 */ /* 0x000ea20000000800 */
[----:B---3--:R-:W-:Y:S01]  /*18f30*/  FADD.FTZ R0, R52, R29 ;  /* 0x0000001d34007221 */ /* 0x008fe20000010000 */
[----:B0-----:R-:W-:-:S06]  /*18f40*/  CS2R R64, SRZ ;  /* 0x0000000000407805 */ /* 0x001fcc000001ff00 */
[----:B------:R0:W3:Y:S01]  /*18f50*/  MUFU.EX2 R21, R66 ;  /* 0x0000004200157308 */ /* 0x0000e20000000800 */
[C---:B-1----:R-:W-:Y:S01]  /*18f60*/  FADD.FTZ R31, R15.reuse, R0 ;  /* 0x000000000f1f7221 */ /* 0x042fe20000010000 */
[----:B------:R-:W-:Y:S02]  /*18f70*/  F2FP.F16.F32.PACK_AB R206, R15, R52 ;  /* 0x000000340fce723e */ /* 0x000fe400000000ff */
[----:B------:R-:W-:-:S04]  /*18f80*/  CS2R R52, SRZ ;  /* 0x0000000000347805 */ /* 0x000fc8000001ff00 */
[----:B------:R-:W1:Y:S01]  /*18f90*/  MUFU.EX2 R197, R30 ;  /* 0x0000001e00c57308 */ /* 0x000e620000000800 */
[----:B--2---:R-:W-:Y:S01]  /*18fa0*/  FADD.FTZ R0, R28, R31 ;  /* 0x0000001f1c007221 */ /* 0x004fe20000010000 */
[----:B0-----:R-:W-:-:S06]  /*18fb0*/  CS2R R66, SRZ ;  /* 0x0000000000427805 */ /* 0x001fcc000001ff00 */
[----:B------:R-:W0:Y:S01]  /*18fc0*/  MUFU.EX2 R68, R68 ;  /* 0x0000004400447308 */ /* 0x000e220000000800 */
[C---:B---3--:R-:W-:Y:S01]  /*18fd0*/  FADD.FTZ R7, R21.reuse, R0 ;  /* 0x0000000015077221 */ /* 0x048fe20000010000 */
[----:B------:R-:W-:-:S06]  /*18fe0*/  F2FP.F16.F32.PACK_AB R200, R21, R28 ;  /* 0x0000001c15c8723e */ /* 0x000fcc00000000ff */
[----:B------:R-:W2:Y:S01]  /*18ff0*/  MUFU.EX2 R38, R38 ;  /* 0x0000002600267308 */ /* 0x000ea20000000800 */
[C---:B-1----:R-:W-:Y:S01]  /*19000*/  FADD.FTZ R31, R197.reuse, R8 ;  /* 0x00000008c51f7221 */ /* 0x042fe20000010000 */
[----:B------:R-:W-:Y:S01]  /*19010*/  VIADD R8, R84, 0xfffffffe ;  /* 0xfffffffe54087836 */ /* 0x000fe20000000000 */
[----:B------:R-:W-:Y:S02]  /*19020*/  F2FP.F16.F32.PACK_AB R197, R197, R54 ;  /* 0x00000036c5c5723e */ /* 0x000fe400000000ff */
[----:B------:R-:W-:Y:S02]  /*19030*/  CS2R R84, SRZ ;  /* 0x0000000000547805 */ /* 0x000fe4000001ff00 */
[----:B------:R-:W-:Y:S02]  /*19040*/  CS2R R54, SRZ ;  /* 0x0000000000367805 */ /* 0x000fe4000001ff00 */
[----:B------:R-:W-:Y:S01]  /*19050*/  ISETP.GE.AND P3, PT, R8, R225, PT ;  /* 0x000000e10800720c */ /* 0x000fe20003f66270 */
[----:B------:R1:W3:Y:S01]  /*19060*/  MUFU.EX2 R25, R70 ;  /* 0x0000004600197308 */ /* 0x0002e20000000800 */
[----:B0-----:R-:W-:-:S07]  /*19070*/  FADD.FTZ R0, R68, R7 ;  /* 0x0000000744007221 */ /* 0x001fce0000010000 */
[----:B------:R0:W4:Y:S01]  /*19080*/  MUFU.EX2 R199, R50 ;  /* 0x0000003200c77308 */ /* 0x0001220000000800 */
[----:B--2---:R-:W-:Y:S01]  /*19090*/  FADD.FTZ R2, R38, R31 ;  /* 0x0000001f26027221 */ /* 0x004fe20000010000 */
[----:B-1----:R-:W-:-:S06]  /*190a0*/  CS2R R70, SRZ ;  /* 0x0000000000467805 */ /* 0x002fcc000001ff00 */
[----:B------:R-:W1:Y:S01]  /*190b0*/  MUFU.EX2 R72, R72 ;  /* 0x0000004800487308 */ /* 0x000e620000000800 */
[C---:B---3--:R-:W-:Y:S01]  /*190c0*/  FADD.FTZ R31, R25.reuse, R0 ;  /* 0x00000000191f7221 */ /* 0x048fe20000010000 */
[----:B------:R-:W-:Y:S02]  /*190d0*/  F2FP.F16.F32.PACK_AB R202, R25, R68 ;  /* 0x0000004419ca723e */ /* 0x000fe400000000ff */
[----:B------:R-:W-:Y:S02]  /*190e0*/  CS2R R68, SRZ ;  /* 0x0000000000447805 */ /* 0x000fe4000001ff00 */
[----:B0-----:R-:W-:Y:S02]  /*190f0*/  CS2R R50, SRZ ;  /* 0x0000000000327805 */ /* 0x001fe4000001ff00 */
[----:B------:R-:W-:Y:S01]  /*19100*/  CS2R R24, SRZ ;  /* 0x0000000000187805 */ /* 0x000fe2000001ff00 */
[----:B------:R-:W0:Y:S01]  /*19110*/  MUFU.EX2 R46, R46 ;  /* 0x0000002e002e7308 */ /* 0x000e220000000800 */
[C---:B----4-:R-:W-:Y:S01]  /*19120*/  FADD.FTZ R33, R199.reuse, R2 ;  /* 0x00000002c7217221 */ /* 0x050fe20000010000 */
[----:B------:R-:W-:-:S02]  /*19130*/  F2FP.F16.F32.PACK_AB R199, R199, R38 ;  /* 0x00000026c7c7723e */ /* 0x000fc400000000ff */
[----:B------:R-:W-:-:S04]  /*19140*/  CS2R R38, SRZ ;  /* 0x0000000000267805 */ /* 0x000fc8000001ff00 */
[----:B------:R2:W3:Y:S01]  /*19150*/  MUFU.EX2 R27, R62 ;  /* 0x0000003e001b7308 */ /* 0x0004e20000000800 */
[----:B-1----:R-:W-:-:S07]  /*19160*/  FADD.FTZ R0, R72, R31 ;  /* 0x0000001f48007221 */ /* 0x002fce0000010000 */
[----:B------:R1:W4:Y:S01]  /*19170*/  MUFU.EX2 R193, R48 ;  /* 0x0000003000c17308 */ /* 0x0003220000000800 */
[----:B0-----:R-:W-:Y:S01]  /*19180*/  FADD.FTZ R2, R46, R33 ;  /* 0x000000212e027221 */ /* 0x001fe20000010000 */
[----:B--2---:R-:W-:-:S06]  /*19190*/  CS2R R62, SRZ ;  /* 0x00000000003e7805 */ /* 0x004fcc000001ff00 */
[----:B------:R-:W0:Y:S01]  /*191a0*/  MUFU.EX2 R74, R74 ;  /* 0x0000004a004a7308 */ /* 0x000e220000000800 */
[C---:B---3--:R-:W-:Y:S01]  /*191b0*/  FADD.FTZ R31, R27.reuse, R0 ;  /* 0x000000001b1f7221 */ /* 0x048fe20000010000 */
[----:B------:R-:W-:Y:S02]  /*191c0*/  F2FP.F16.F32.PACK_AB R196, R27, R72 ;  /* 0x000000481bc4723e */ /* 0x000fe400000000ff */
[----:B------:R-:W-:Y:S02]  /*191d0*/  CS2R R72, SRZ ;  /* 0x0000000000487805 */ /* 0x000fe4000001ff00 */
[----:B-1----:R-:W-:Y:S02]  /*191e0*/  CS2R R48, SRZ ;  /* 0x0000000000307805 */ /* 0x002fe4000001ff00 */
[----:B------:R-:W-:Y:S01]  /*191f0*/  CS2R R26, SRZ ;  /* 0x00000000001a7805 */ /* 0x000fe2000001ff00 */
[----:B------:R-:W1:Y:S01]  /*19200*/  MUFU.EX2 R42, R42 ;  /* 0x0000002a002a7308 */ /* 0x000e620000000800 */
[C---:B----4-:R-:W-:Y:S01]  /*19210*/  FADD.FTZ R33, R193.reuse, R2 ;  /* 0x00000002c1217221 */ /* 0x050fe20000010000 */
[----:B------:R-:W-:Y:S01]  /*19220*/  F2FP.F16.F32.PACK_AB R193, R193, R46 ;  /* 0x0000002ec1c1723e */ /* 0x000fe200000000ff */
[----:B------:R-:W-:Y:S01]  /*19230*/  IMAD.MOV.U32 R2, RZ, RZ, 0x3f800000 ;  /* 0x3f800000ff027424 */ /* 0x000fe200078e00ff */
[----:B------:R-:W-:-:S04]  /*19240*/  CS2R R46, SRZ ;  /* 0x00000000002e7805 */ /* 0x000fc8000001ff00 */
[----:B------:R2:W3:Y:S01]  /*19250*/  MUFU.EX2 R29, R60 ;  /* 0x0000003c001d7308 */ /* 0x0004e20000000800 */
[----:B0-----:R-:W-:-:S07]  /*19260*/  FADD.FTZ R0, R74, R31 ;  /* 0x0000001f4a007221 */ /* 0x001fce0000010000 */
[----:B------:R-:W0:Y:S01]  /*19270*/  MUFU.EX2 R76, R76 ;  /* 0x0000004c004c7308 */ /* 0x000e220000000800 */
[----:B-1----:R-:W-:Y:S01]  /*19280*/  FADD.FTZ R14, R42, R33 ;  /* 0x000000212a0e7221 */ /* 0x002fe20000010000 */
[----:B--2---:R-:W-:-:S03]  /*19290*/  CS2R R60, SRZ ;  /* 0x00000000003c7805 */ /* 0x004fc6000001ff00 */
[C---:B------:R-:W-:Y:S01]  /*192a0*/  FADD.FTZ R14, R195.reuse, R14 ;  /* 0x0000000ec30e7221 */ /* 0x040fe20000010000 */
[----:B------:R-:W-:Y:S02]  /*192b0*/  F2FP.F16.F32.PACK_AB R195, R195, R42 ;  /* 0x0000002ac3c3723e */ /* 0x000fe400000000ff */
[----:B------:R-:W-:Y:S01]  /*192c0*/  CS2R R42, SRZ ;  /* 0x00000000002a7805 */ /* 0x000fe2000001ff00 */
[----:B------:R1:W2:Y:S01]  /*192d0*/  MUFU.EX2 R7, R58 ;  /* 0x0000003a00077308 */ /* 0x0002a20000000800 */
[C---:B---3--:R-:W-:Y:S01]  /*192e0*/  FADD.FTZ R33, R29.reuse, R0 ;  /* 0x000000001d217221 */ /* 0x048fe20000010000 */
[----:B------:R-:W-:Y:S02]  /*192f0*/  F2FP.F16.F32.PACK_AB R198, R29, R74 ;  /* 0x0000004a1dc6723e */ /* 0x000fe400000000ff */
[----:B------:R-:W-:Y:S02]  /*19300*/  CS2R R74, SRZ ;  /* 0x00000000004a7805 */ /* 0x000fe4000001ff00 */
[----:B------:R-:W-:-:S02]  /*19310*/  CS2R R28, SRZ ;  /* 0x00000000001c7805 */ /* 0x000fc4000001ff00 */
[----:B------:R-:W3:Y:S01]  /*19320*/  MUFU.EX2 R78, R78 ;  /* 0x0000004e004e7308 */ /* 0x000ee20000000800 */
[----:B0-----:R-:W-:Y:S01]  /*19330*/  FADD.FTZ R0, R76, R33 ;  /* 0x000000214c007221 */ /* 0x001fe20000010000 */
[----:B-1----:R-:W-:Y:S02]  /*19340*/  CS2R R58, SRZ ;  /* 0x00000000003a7805 */ /* 0x002fe4000001ff00 */
[----:B------:R-:W-:-:S04]  /*19350*/  CS2R R32, SRZ ;  /* 0x0000000000207805 */ /* 0x000fc8000001ff00 */
[----:B------:R0:W1:Y:S01]  /*19360*/  MUFU.EX2 R31, R34 ;  /* 0x00000022001f7308 */ /* 0x0000620000000800 */
[C---:B--2---:R-:W-:Y:S01]  /*19370*/  FADD.FTZ R9, R7.reuse, R0 ;  /* 0x0000000007097221 */ /* 0x044fe20000010000 */
[----:B------:R-:W-:Y:S02]  /*19380*/  F2FP.F16.F32.PACK_AB R192, R7, R76 ;  /* 0x0000004c07c0723e */ /* 0x000fe400000000ff */
[----:B------:R-:W-:Y:S01]  /*19390*/  CS2R R76, SRZ ;  /* 0x00000000004c7805 */ /* 0x000fe2000001ff00 */
[----:B---3--:R-:W-:Y:S01]  /*193a0*/  FADD.FTZ R0, R78, R9 ;  /* 0x000000094e007221 */ /* 0x008fe20000010000 */
[----:B0-----:R-:W-:-:S03]  /*193b0*/  CS2R R34, SRZ ;  /* 0x0000000000227805 */ /* 0x001fc6000001ff00 */
[C---:B-1----:R-:W-:Y:S01]  /*193c0*/  FADD.FTZ R15, R31.reuse, R0 ;  /* 0x000000001f0f7221 */ /* 0x042fe20000010000 */
[----:B------:R-:W-:Y:S02]  /*193d0*/  F2FP.F16.F32.PACK_AB R194, R31, R78 ;  /* 0x0000004e1fc2723e */ /* 0x000fe400000000ff */
[----:B------:R-:W-:Y:S02]  /*193e0*/  CS2R R78, SRZ ;  /* 0x00000000004e7805 */ /* 0x000fe4000001ff00 */
[----:B------:R-:W-:Y:S02]  /*193f0*/  MOV R0, 0x3f800000 ;  /* 0x3f80000000007802 */ /* 0x000fe40000000f00 */
[----:B------:R-:W-:Y:S01]  /*19400*/  CS2R R30, SRZ ;  /* 0x00000000001e7805 */ /* 0x000fe2000001ff00 */
[----:B------:R-:W-:Y:S06]  /*19410*/  @!P3 BRA `(.L_x_3065) ;  /* 0x000000540000b947 */ /* 0x000fec0003800000 */
[----:B------:R-:W-:Y:S01]  /*19420*/  BSSY B1, `(.L_x_3065) ;  /* 0x000053f000017945 */ /* 0x000fe20003800000 */
[----:B------:R-:W-:Y:S01]  /*19430*/  IMAD.MOV.U32 R6, RZ, RZ, R4 ;  /* 0x000000ffff067224 */ /* 0x000fe200078e0004 */
[----:B------:R-:W-:Y:S01]  /*19440*/  MOV R10, R217 ;  /* 0x000000d9000a7202 */ /* 0x000fe20000000f00 */
[----:B------:R-:W-:Y:S02]  /*19450*/  IMAD.MOV.U32 R7, RZ, RZ, R5 ;  /* 0x000000ffff077224 */ /* 0x000fe400078e0005 */
[----:B------:R-:W-:Y:S02]  /*19460*/  IMAD.MOV.U32 R9, RZ, RZ, R218 ;  /* 0x000000ffff097224 */ /* 0x000fe400078e00da */
[----:B------:R-:W-:Y:S02]  /*19470*/  IMAD.MOV.U32 R2, RZ, RZ, 0x3f800000 ;  /* 0x3f800000ff027424 */ /* 0x000fe400078e00ff */
[----:B------:R-:W-:-:S07]  /*19480*/  IMAD.MOV.U32 R151, RZ, RZ, RZ ;  /* 0x000000ffff977224 */ /* 0x000fce00078e00ff */
.L_x_3076:
[----:B------:R-:W-:-:S05]  /*19490*/  VIADD R3, R10, 0x1 ;  /* 0x000000010a037836 */ /* 0x000fca0000000000 */
[----:B------:R-:W-:-:S04]  /*194a0*/  ISETP.NE.AND P3, PT, R3, 0x2, PT ;  /* 0x000000020300780c */ /* 0x000fc80003f65270 */
[----:B------:R-:W-:Y:S02]  /*194b0*/  SEL R218, RZ, 0x1, P3 ;  /* 0x00000001ffda7807 */ /* 0x000fe40001800000 */
[----:B------:R-:W-:Y:S02]  /*194c0*/  SEL R217, R3, RZ, P3 ;  /* 0x000000ff03d97207 */ /* 0x000fe40001800000 */
[----:B------:R-:W-:Y:S01]  /*194d0*/  LOP3.LUT R218, R9, R218, RZ, 0x3c, !PT ;  /* 0x000000da09da7212 */ /* 0x000fe200078e3cff */
[----:B------:R-:W-:Y:S06]  /*194e0*/  @!P0 BRA `(.L_x_3066) ;  /* 0x0000000000048947 */ /* 0x000fec0003800000 */
[----:B------:R-:W-:Y:S01]  /*194f0*/  BPT.TRAP 0x1 ;  /* 0x000000040000795c */ /* 0x000fe20000300000 */
.L_x_3066:
[----:B------:R-:W-:Y:S02]  /*19500*/  LEA R11, R217, R18, 0x3 ;  /* 0x00000012d90b7211 */ /* 0x000fe400078e18ff */
[----:B------:R-:W-:-:S04]  /*19510*/  SHF.L.U32 R3, R218, 0x1f, RZ ;  /* 0x0000001fda037819 */ /* 0x000fc800000006ff */
[----:B------:R0:W1:Y:S01]  /*19520*/  SYNCS.PHASECHK.TRANS64.TRYWAIT P3, [R11+URZ+0x38830], R3 ;  /* 0x038830030b0075a7 */ /* 0x000062000806017f */
[----:B------:R-:W-:Y:S05]  /*19530*/  @!P0 BRA `(.L_x_3067) ;  /* 0x0000000000048947 */ /* 0x000fea0003800000 */
[----:B------:R-:W-:Y:S01]  /*19540*/  BPT.TRAP 0x1 ;  /* 0x000000040000795c */ /* 0x000fe20000300000 */
.L_x_3067:
[----:B------:R-:W-:Y:S01]  /*19550*/  IMAD R4, R217, 0xa00, R222 ;  /* 0x00000a00d9047824 */ /* 0x000fe200078e02de */
[----:B------:R-:W-:Y:S01]  /*19560*/  BSSY B2, `(.L_x_3068) ;  /* 0x0000006000027945 */ /* 0x000fe20003800000 */
[----:B------:R-:W-:Y:S02]  /*19570*/  IMAD.MOV.U32 R5, RZ, RZ, 0x40000040 ;  /* 0x40000040ff057424 */ /* 0x000fe400078e00ff */
[----:B------:R-:W-:Y:S01]  /*19580*/  VIADD R152, R4, 0x80 ;  /* 0x0000008004987836 */ /* 0x000fe20000000000 */
[----:B-1----:R-:W-:Y:S06]  /*19590*/  @P3 BRA `(.L_x_3069) ;  /* 0x0000000000083947 */ /* 0x002fec0003800000 */
[----:B------:R-:W1:Y:S02]  /*195a0*/  SYNCS.PHASECHK.TRANS64.TRYWAIT P3, [R11+URZ+0x38830], R3 ;  /* 0x038830030b0075a7 */ /* 0x000e64000806017f */
[----:B-1----:R-:W-:Y:S05]  /*195b0*/  @!P3 BRA `(.L_x_3070) ;  /* 0x000001840034b947 */ /* 0x002fea0003800000 */
.L_x_3069:
[----:B------:R-:W-:Y:S05]  /*195c0*/  BSYNC B2 ;  /* 0x0000000000027941 */ /* 0x000fea0003800000 */
.L_x_3068:
[----:B------:R-:W2:Y:S04]  /*195d0*/  LDL.64 R154, [R1+0x40] ;  /* 0x00004000019a7983 */ /* 0x000ea80000100a00 */
[----:B------:R-:W3:Y:S01]  /*195e0*/  LDL.64 R156, [R1+0x48] ;  /* 0x00004800019c7983 */ /* 0x000ee20000100a00 */
[----:B------:R-:W-:Y:S02]  /*195f0*/  R2UR UR18, R4 ;  /* 0x00000000041272ca */ /* 0x000fe400000e0000 */
[----:B------:R-:W-:Y:S01]  /*19600*/  R2UR UR19, R5 ;  /* 0x00000000051372ca */ /* 0x000fe200000e0000 */
[----:B------:R-:W-:Y:S01]  /*19610*/  WARPGROUP.ARRIVE ;  /* 0x00000000000079c5 */ /* 0x000fe20000000000 */
[----:B------:R-:W-:Y:S01]  /*19620*/  IMAD.MOV.U32 R153, RZ, RZ, 0x40000040 ;  /* 0x40000040ff997424 */ /* 0x000fe200078e00ff */
[----:B------:R-:W-:-:S04]  /*19630*/  R2UR UR6, R152 ;  /* 0x00000000980672ca */ /* 0x000fc800000e0000 */
[----:B------:R-:W-:Y:S01]  /*19640*/  R2UR UR7, R153 ;  /* 0x00000000990772ca */ /* 0x000fe200000e0000 */
[----:B------:R-:W-:Y:S02]  /*19650*/  VIADD R12, R4, 0x100 ;  /* 0x00000100040c7836 */ /* 0x000fe40000000000 */
[----:B------:R-:W-:-:S03]  /*19660*/  IMAD.MOV.U32 R13, RZ, RZ, 0x40000040 ;  /* 0x40000040ff0d7424 */ /* 0x000fc600078e00ff */
[----:B------:R-:W-:Y:S02]  /*19670*/  R2UR UR10, R12 ;  /* 0x000000000c0a72ca */ /* 0x000fe400000e0000 */
[----:B------:R-:W-:Y:S02]  /*19680*/  R2UR UR11, R13 ;  /* 0x000000000d0b72ca */ /* 0x000fe400000e0000 */
[----:B------:R-:W-:Y:S02]  /*19690*/  IADD3 R20, R4, 0x180, RZ ;  /* 0x0000018004147810 */ /* 0x000fe40007ffe0ff */
[----:B------:R-:W-:Y:S02]  /*196a0*/  MOV R21, 0x40000040 ;  /* 0x4000004000157802 */ /* 0x000fe40000000f00 */
[----:B------:R-:W-:Y:S02]  /*196b0*/  R2UR UR14, R20 ;  /* 0x00000000140e72ca */ /* 0x000fe400000e0000 */
[----:B------:R-:W-:-:S02]  /*196c0*/  R2UR UR15, R21 ;  /* 0x00000000150f72ca */ /* 0x000fc400000e0000 */
[----:B--2---:R-:W-:Y:S02]  /*196d0*/  R2UR UR24, R154 ;  /* 0x000000009a1872ca */ /* 0x004fe400000e0000 */
[----:B------:R-:W-:Y:S02]  /*196e0*/  R2UR UR25, R155 ;  /* 0x000000009b1972ca */ /* 0x000fe400000e0000 */
[----:B------:R-:W2:Y:S01]  /*196f0*/  LDL.64 R154, [R1+0x38] ;  /* 0x00003800019a7983 */ /* 0x000ea20000100a00 */
[----:B---3--:R-:W-:Y:S02]  /*19700*/  R2UR UR20, R156 ;  /* 0x000000009c1472ca */ /* 0x008fe400000e0000 */
[----:B------:R-:W-:-:S11]  /*19710*/  R2UR UR21, R157 ;  /* 0x000000009d1572ca */ /* 0x000fd600000e0000 */
[----:B------:R-:W-:Y:S02]  /*19720*/  UMOV UR16, UR20 ;  /* 0x0000001400107c82 */ /* 0x000fe40008000000 */
        /* <DEDUP_REMOVED lines=14> */
[----:B------:R-:W-:Y:S01]  /*19810*/  VIADD R12, R4, 0x200 ;  /* 0x00000200040c7836 */ /* 0x000fe20000000000 */
[----:B------:R-:W-:Y:S02]  /*19820*/  WARPGROUP.DEPBAR.LE gsb0, 0x0 ;  /* 0x00008000000079c5 */ /* 0x000fe40000010000 */
[----:B------:R-:W-:-:S06]  /*19830*/  WARPGROUP.ARRIVE ;  /* 0x00000000000079c5 */ /* 0x000fcc0000000000 */
[----:B------:R-:W-:Y:S01]  /*19840*/  HGMMA.64x16x16.F32 R160, gdesc[UR12], RZ, !UPT, gsb0 ;  /* 0x002000000ca079f0 */ /* 0x000fe2000c0008ff */
[----:B------:R-:W-:Y:S01]  /*19850*/  IMAD.MOV.U32 R13, RZ, RZ, 0x40000040 ;  /* 0x40000040ff0d7424 */ /* 0x000fe200078e00ff */
[----:B------:R-:W-:Y:S01]  /*19860*/  R2UR UR18, R12 ;  /* 0x000000000c1272ca */ /* 0x000fe200000e0000 */
[----:B------:R-:W-:Y:S02]  /*19870*/  VIADD R152, R4, 0x82 ;  /* 0x0000008204987836 */ /* 0x000fe40000000000 */
[----:B------:R-:W-:Y:S01]  /*19880*/  IMAD.MOV.U32 R153, RZ, RZ, 0x40000040 ;  /* 0x40000040ff997424 */ /* 0x000fe200078e00ff */
[----:B------:R-:W-:Y:S02]  /*19890*/  R2UR UR19, R13 ;  /* 0x000000000d1372ca */ /* 0x000fe400000e0000 */
[----:B------:R-:W-:Y:S02]  /*198a0*/  R2UR UR22, R152 ;  /* 0x00000000981672ca */ /* 0x000fe400000e0000 */
[----:B------:R-:W-:Y:S01]  /*198b0*/  R2UR UR23, R153 ;  /* 0x00000000991772ca */ /* 0x000fe200000e0000 */
[----:B------:R-:W-:Y:S01]  /*198c0*/  UMOV UR16, UR20 ;  /* 0x0000001400107c82 */ /* 0x000fe20008000000 */
[----:B------:R-:W-:Y:S01]  /*198d0*/  UMOV UR17, UR21 ;  /* 0x0000001500117c82 */ /* 0x000fe20008000000 */
[----:B------:R-:W-:-:S02]  /*198e0*/  WARPGROUP.DEPBAR.LE gsb0, 0x0 ;  /* 0x00008000000079c5 */ /* 0x000fc40000010000 */
[----:B------:R-:W-:Y:S01]  /*198f0*/  VIADD R20, R4, 0x2 ;  /* 0x0000000204147836 */ /* 0x000fe20000000000 */
[----:B--2---:R-:W-:Y:S02]  /*19900*/  R2UR UR26, R154 ;  /* 0x000000009a1a72ca */ /* 0x004fe400000e0000 */
[----:B------:R-:W-:Y:S02]  /*19910*/  R2UR UR27, R155 ;  /* 0x000000009b1b72ca */ /* 0x000fe400000e0000 */
[----:B------:R-:W-:-:S06]  /*19920*/  WARPGROUP.ARRIVE ;  /* 0x00000000000079c5 */ /* 0x000fcc0000000000 */
[----:B------:R-:W-:Y:S01]  /*19930*/  HGMMA.64x16x16.F32 R152, gdesc[UR16], RZ, !UPT, gsb0 ;  /* 0x00200000109879f0 */ /* 0x000fe2000c0008ff */
[----:B------:R-:W-:Y:S01]  /*19940*/  IMAD.MOV.U32 R21, RZ, RZ, 0x40000040 ;  /* 0x40000040ff157424 */ /* 0x000fe200078e00ff */
[----:B------:R-:W-:-:S04]  /*19950*/  R2UR UR6, R20 ;  /* 0x00000000140672ca */ /* 0x000fc800000e0000 */
[----:B------:R-:W-:Y:S01]  /*19960*/  R2UR UR7, R21 ;  /* 0x00000000150772ca */ /* 0x000fe200000e0000 */
[----:B------:R-:W-:Y:S01]  /*19970*/  UMOV UR4, UR24 ;  /* 0x0000001800047c82 */ /* 0x000fe20008000000 */
[----:B------:R-:W-:Y:S01]  /*19980*/  UMOV UR5, UR25 ;  /* 0x0000001900057c82 */ /* 0x000fe20008000000 */
[----:B------:R-:W-:Y:S01]  /*19990*/  UMOV UR20, UR24 ;  /* 0x0000001800147c82 */ /* 0x000fe20008000000 */
[----:B------:R-:W-:Y:S01]  /*199a0*/  UMOV UR21, UR25 ;  /* 0x0000001900157c82 */ /* 0x000fe20008000000 */
[----:B------:R-:W-:Y:S01]  /*199b0*/  IMAD.MOV.U32 R13, RZ, RZ, 0x40000040 ;  /* 0x40000040ff0d7424 */ /* 0x000fe200078e00ff */
[----:B------:R-:W-:Y:S01]  /*199c0*/  IADD3 R12, R4, 0x102, RZ ;  /* 0x00000102040c7810 */ /* 0x000fe20007ffe0ff */
[----:B------:R-:W-:Y:S01]  /*199d0*/  UMOV UR8, UR24 ;  /* 0x0000001800087c82 */ /* 0x000fe20008000000 */
[----:B------:R-:W-:Y:S01]  /*199e0*/  UMOV UR9, UR25 ;  /* 0x0000001900097c82 */ /* 0x000fe20008000000 */
[----:B------:R-:W-:Y:S01]  /*199f0*/  UMOV UR12, UR24 ;  /* 0x00000018000c7c82 */ /* 0x000fe20008000000 */
[----:B------:R-:W-:-:S02]  /*19a00*/  WARPGROUP.DEPBAR.LE gsb0, 0x0 ;  /* 0x00008000000079c5 */ /* 0x000fc40000010000 */
[----:B------:R-:W-:Y:S01]  /*19a10*/  WARPGROUP.ARRIVE ;  /* 0x00000000000079c5 */ /* 0x000fe20000000000 */
[----:B------:R-:W-:Y:S01]  /*19a20*/  UMOV UR13, UR25 ;  /* 0x00000019000d7c82 */ /* 0x000fe20008000000 */
[----:B------:R-:W-:Y:S01]  /*19a30*/  UMOV UR16, UR24 ;  /* 0x0000001800107c82 */ /* 0x000fe20008000000 */
[----:B------:R-:W-:Y:S01]  /*19a40*/  UMOV UR17, UR25 ;  /* 0x0000001900117c82 */ /* 0x000fe20008000000 */
[----:B------:R-:W2:Y:S02]  /*19a50*/  LDL.64 R20, [R1+0x30] ;  /* 0x0000300001147983 */ /* 0x000ea40000100a00 */
[----:B------:R-:W-:Y:S03]  /*19a60*/  HGMMA.64x16x16.F32 R184, gdesc[UR4], R184, gsb0 ;  /* 0x0020000004b879f0 */ /* 0x000fe600080008b8 */
[----:B------:R-:W-:Y:S02]  /*19a70*/  WARPGROUP.DEPBAR.LE gsb0, 0x0 ;  /* 0x00008000000079c5 */ /* 0x000fe40000010000 */
[----:B------:R-:W-:-:S06]  /*19a80*/  WARPGROUP.ARRIVE ;  /* 0x00000000000079c5 */ /* 0x000fcc0000000000 */
[----:B------:R-:W-:Y:S01]  /*19a90*/  HGMMA.64x16x16.F32 R176, gdesc[UR20], R176, gsb0 ;  /* 0x0020000014b079f0 */ /* 0x000fe200080008b0 */
[----:B------:R-:W-:Y:S02]  /*19aa0*/  R2UR UR10, R12 ;  /* 0x000000000c0a72ca */ /* 0x000fe400000e0000 */
[----:B------:R-:W-:Y:S01]  /*19ab0*/  R2UR UR11, R13 ;  /* 0x000000000d0b72ca */ /* 0x000fe200000e0000 */
[----:B------:R-:W-:Y:S01]  /*19ac0*/  IMAD.MOV.U32 R13, RZ, RZ, 0x40000040 ;  /* 0x40000040ff0d7424 */ /* 0x000fe200078e00ff */
[----:B------:R-:W-:Y:S02]  /*19ad0*/  WARPGROUP.DEPBAR.LE gsb0, 0x0 ;  /* 0x00008000000079c5 */ /* 0x000fe40000010000 */
[----:B------:R-:W-:-:S09]  /*19ae0*/  WARPGROUP.ARRIVE ;  /* 0x00000000000079c5 */ /* 0x000fd20000000000 */
[----:B------:R-:W-:Y:S01]  /*19af0*/  HGMMA.64x16x16.F32 R168, gdesc[UR8], R168, gsb0 ;  /* 0x0020000008a879f0 */ /* 0x000fe200080008a8 */
[----:B------:R-:W-:Y:S02]  /*19b00*/  IADD3 R12, R4, 0x182, RZ ;  /* 0x00000182040c7810 */ /* 0x000fe40007ffe0ff */
        /* <DEDUP_REMOVED lines=54> */
[----:B--2---:R-:W-:Y:S02]  /*19e70*/  R2UR UR24, R20 ;  /* 0x00000000141872ca */ /* 0x004fe400000e0000 */
[----:B------:R-:W-:Y:S02]  /*19e80*/  R2UR UR25, R21 ;  /* 0x00000000151972ca */ /* 0x000fe400000e0000 */
[----:B------:R-:W2:Y:S01]  /*19e90*/  LDL.64 R20, [R1+0x28] ;  /* 0x0000280001147983 */ /* 0x000ea20000100a00 */
[----:B------:R-:W-:-:S02]  /*19ea0*/  WARPGROUP.DEPBAR.LE gsb0, 0x0 ;  /* 0x00008000000079c5 */ /* 0x000fc40000010000 */
        /* <DEDUP_REMOVED lines=143> */
[----:B--2---:R-:W-:Y:S02]  /*1a7a0*/  R2UR UR26, R20 ;  /* 0x00000000141a72ca */ /* 0x004fe400000e0000 */
[----:B------:R-:W-:Y:S02]  /*1a7b0*/  R2UR UR27, R21 ;  /* 0x00000000151b72ca */ /* 0x000fe400000e0000 */
[----:B------:R-:W2:Y:S01]  /*1a7c0*/  LDL.64 R20, [R1+0x10] ;  /* 0x0000100001147983 */ /* 0x000ea20000100a00 */
[----:B------:R-:W-:Y:S01]  /*1a7d0*/  IMAD.MOV.U32 R13, RZ, RZ, 0x40000040 ;  /* 0x40000040ff0d7424 */ /* 0x000fe200078e00ff */
[----:B------:R-:W-:-:S04]  /*1a7e0*/  IADD3 R12, R4, 0x284, RZ ;  /* 0x00000284040c7810 */ /* 0x000fc80007ffe0ff */
[----:B------:R-:W-:Y:S02]  /*1a7f0*/  R2UR UR6, R12 ;  /* 0x000000000c0672ca */ /* 0x000fe400000e0000 */
[----:B------:R-:W-:Y:S01]  /*1a800*/  R2UR UR7, R13 ;  /* 0x000000000d0772ca */ /* 0x000fe200000e0000 */
[----:B------:R-:W-:Y:S02]  /*1a810*/  UMOV UR4, UR26 ;  /* 0x0000001a00047c82 */ /* 0x000fe40008000000 */
[----:B------:R-:W-:Y:S01]  /*1a820*/  UMOV UR5, UR27 ;  /* 0x0000001b00057c82 */ /* 0x000fe20008000000 */
[----:B------:R-:W-:Y:S02]  /*1a830*/  WARPGROUP.DEPBAR.LE gsb0, 0x0 ;  /* 0x00008000000079c5 */ /* 0x000fe40000010000 */
[----:B------:R-:W-:-:S07]  /*1a840*/  WARPGROUP.ARRIVE ;  /* 0x00000000000079c5 */ /* 0x000fce0000000000 */
        /* <DEDUP_REMOVED lines=40> */
[----:B------:R-:W-:Y:S02]  /*1aad0*/  VIADD R12, R4, 0x286 ;  /* 0x00000286040c7836 */ /* 0x000fe40000000000 */
[----:B------:R-:W-:-:S03]  /*1aae0*/  IMAD.MOV.U32 R13, RZ, RZ, 0x40000040 ;  /* 0x40000040ff0d7424 */ /* 0x000fc600078e00ff */
[----:B------:R-:W-:Y:S02]  /*1aaf0*/  R2UR UR6, R12 ;  /* 0x000000000c0672ca */ /* 0x000fe400000e0000 */
[----:B------:R-:W-:Y:S01]  /*1ab00*/  R2UR UR7, R13 ;  /* 0x000000000d0772ca */ /* 0x000fe200000e0000 */
[----:B------:R-:W-:Y:S02]  /*1ab10*/  UMOV UR4, UR24 ;  /* 0x0000001800047c82 */ /* 0x000fe40008000000 */
[----:B------:R-:W-:Y:S01]  /*1ab20*/  UMOV UR5, UR25 ;  /* 0x0000001900057c82 */ /* 0x000fe20008000000 */
[----:B------:R-:W-:Y:S02]  /*1ab30*/  WARPGROUP.DEPBAR.LE gsb0, 0x0 ;  /* 0x00008000000079c5 */ /* 0x000fe40000010000 */
[----:B------:R-:W-:-:S07]  /*1ab40*/  WARPGROUP.ARRIVE ;  /* 0x00000000000079c5 */ /* 0x000fce0000000000 */
        /* <DEDUP_REMOVED lines=41> */
[----:B------:R-:W2:Y:S01]  /*1ade0*/  LDL.64 R20, [R1] ;  /* 0x0000000001147983 */ /* 0x000ea20000100a00 */
[----:B------:R-:W-:Y:S02]  /*1adf0*/  R2UR UR6, R12 ;  /* 0x000000000c0672ca */ /* 0x000fe400000e0000 */
[----:B------:R-:W-:-:S06]  /*1ae00*/  R2UR UR7, R13 ;  /* 0x000000000d0772ca */ /* 0x000fcc00000e0000 */
        /* <DEDUP_REMOVED lines=44> */
[----:B------:R-:W-:Y:S02]  /*1b0d0*/  R2UR UR7, R13 ;  /* 0x000000000d0772ca */ /* 0x000fe400000e0000 */
[----:B--2---:R-:W-:Y:S02]  /*1b0e0*/  R2UR UR24, R20 ;  /* 0x00000000141872ca */ /* 0x004fe400000e0000 */
[----:B------:R-:W-:-:S11]  /*1b0f0*/  R2UR UR25, R21 ;  /* 0x00000000151972ca */ /* 0x000fd600000e0000 */
        /* <DEDUP_REMOVED lines=442> */
.L_x_3071:
[----:B------:R-:W-:Y:S02]  /*1cca0*/  SHF.L.U32 R0, R9, 0x1f, RZ ;  /* 0x0000001f09007819 */ /* 0x000fe400000006ff */
[----:B------:R-:W-:-:S04]  /*1ccb0*/  LEA R9, R10, R18, 0x3 ;  /* 0x000000120a097211 */ /* 0x000fc800078e18ff */
[----:B------:R2:W3:Y:S01]  /*1ccc0*/  SYNCS.PHASECHK.TRANS64.TRYWAIT P3, [R9+URZ+0x38850], R0 ;  /* 0x03885000090075a7 */ /* 0x0004e2000806017f */
[----:B------:R-:W-:Y:S05]  /*1ccd0*/  @!P0 BRA `(.L_x_3072) ;  /* 0x0000000000048947 */ /* 0x000fea0003800000 */
[----:B------:R-:W-:Y:S01]  /*1cce0*/  BPT.TRAP 0x1 ;  /* 0x000000040000795c */ /* 0x000fe20000300000 */
.L_x_3072:
[----:B------:R-:W-:Y:S04]  /*1ccf0*/  BSSY B2, `(.L_x_3073) ;  /* 0x0000004000027945 */ /* 0x000fe80003800000 */
[----:B---3--:R-:W-:Y:S05]  /*1cd00*/  @P3 BRA `(.L_x_3074) ;  /* 0x0000000000083947 */ /* 0x008fea0003800000 */
[----:B------:R-:W3:Y:S02]  /*1cd10*/  SYNCS.PHASECHK.TRANS64.TRYWAIT P3, [R9+URZ+0x38850], R0 ;  /* 0x03885000090075a7 */ /* 0x000ee4000806017f */
[----:B---3--:R-:W-:Y:S05]  /*1cd20*/  @!P3 BRA `(.L_x_3075) ;  /* 0x0000014c006cb947 */ /* 0x008fea0003800000 */
.L_x_3074:
[----:B------:R-:W-:Y:S05]  /*1cd30*/  BSYNC B2 ;  /* 0x0000000000027941 */ /* 0x000fea0003800000 */
.L_x_3073:
[----:B--23--:R-:W-:Y:S01]  /*1cd40*/  VIADD R0, R18, 0x400 ;  /* 0x0000040012007836 */ /* 0x00cfe20000000000 */
[----:B------:R-:W-:Y:S01]  /*1cd50*/  WARPGROUP.ARRIVE ;  /* 0x00000000000079c5 */ /* 0x000fe20000000000 */
[----:B01----:R-:W-:Y:S01]  /*1cd60*/  IMAD.MOV.U32 R3, RZ, RZ, 0x40000040 ;  /* 0x40000040ff037424 */ /* 0x003fe200078e00ff */
[----:B------:R-:W-:Y:S01]  /*1cd70*/  MOV R5, 0x40000040 ;  /* 0x4000004000057802 */ /* 0x000fe20000000f00 */
[----:B------:R-:W-:Y:S01]  /*1cd80*/  FMUL.FTZ R20, R179, UR39 ;  /* 0x00000027b3147c20 */ /* 0x000fe20008410000 */
[----:B------:R-:W-:Y:S01]  /*1cd90*/  SHF.R.U32.HI R0, RZ, 0x4, R0 ;  /* 0x00000004ff007819 */ /* 0x000fe20000011600 */
[----:B------:R-:W-:Y:S01]  /*1cda0*/  FMUL.FTZ R179, R181, UR39 ;  /* 0x00000027b5b37c20 */ /* 0x000fe20008410000 */
[----:B------:R-:W-:Y:S01]  /*1cdb0*/  R2UR UR7, R3 ;  /* 0x00000000030772ca */ /* 0x000fe200000e0000 */
[----:B------:R-:W-:Y:S01]  /*1cdc0*/  FMUL.FTZ R184, R184, UR39 ;  /* 0x00000027b8b87c20 */ /* 0x000fe20008410000 */
[----:B------:R-:W-:Y:S01]  /*1cdd0*/  LOP3.LUT R0, R0, 0x3fff, RZ, 0xc0, !PT ;  /* 0x00003fff00007812 */ /* 0x000fe200078ec0ff */
[----:B------:R-:W0:Y:S01]  /*1cde0*/  @P2 LDC R3, c[0x0][0x450] ;  /* 0x00011400ff032b82 */ /* 0x000e220000000800 */
[----:B------:R-:W-:Y:S01]  /*1cdf0*/  FMUL.FTZ R176, R176, UR39 ;  /* 0x00000027b0b07c20 */ /* 0x000fe20008410000 */
[----:B------:R-:W-:Y:S01]  /*1ce00*/  FMUL.FTZ R177, R177, UR39 ;  /* 0x00000027b1b17c20 */ /* 0x000fe20008410000 */
[----:B------:R-:W-:Y:S01]  /*1ce10*/  LOP3.LUT R0, R0, 0x2800000, RZ, 0xfc, !PT ;  /* 0x0280000000007812 */ /* 0x000fe200078efcff */
[----:B------:R-:W1:Y:S01]  /*1ce20*/  MUFU.TANH R184, R184 ;  /* 0x000000b800b87308 */ /* 0x000e620000002400 */
[----:B------:R-:W-:Y:S01]  /*1ce30*/  FMUL.FTZ R160, R160, UR39 ;  /* 0x00000027a0a07c20 */ /* 0x000fe20008410000 */
[----:B------:R-:W-:Y:S01]  /*1ce40*/  FMUL.FTZ R13, R178, UR39 ;  /* 0x00000027b20d7c20 */ /* 0x000fe20008410000 */
[----:B------:R-:W-:Y:S01]  /*1ce50*/  FMUL.FTZ R178, R180, UR39 ;  /* 0x00000027b4b27c20 */ /* 0x000fe20008410000 */
[----:B------:R-:W-:-:S02]  /*1ce60*/  IMAD R2, R10, 0xa00, R0 ;  /* 0x00000a000a027824 */ /* 0x000fc400078e0200 */
[----:B------:R-:W-:Y:S01]  /*1ce70*/  FMUL.FTZ R21, R182, UR39 ;  /* 0x00000027b6157c20 */ /* 0x000fe20008410000 */
[----:B------:R-:W-:Y:S02]  /*1ce80*/  IMAD.IADD R0, R235, 0x1, R230 ;  /* 0x00000001eb007824 */ /* 0x000fe400078e02e6 */
[----:B------:R-:W-:Y:S01]  /*1ce90*/  FMUL.FTZ R182, R169, UR39 ;  /* 0x00000027a9b67c20 */ /* 0x000fe20008410000 */
[C---:B------:R-:W-:Y:S01]  /*1cea0*/  VIADD R4, R2.reuse, 0x80 ;  /* 0x0000008002047836 */ /* 0x040fe20000000000 */
[----:B------:R-:W-:Y:S01]  /*1ceb0*/  R2UR UR6, R2 ;  /* 0x00000000020672ca */ /* 0x000fe200000e0000 */
        /* <DEDUP_REMOVED lines=12> */
[----:B------:R-:W-:Y:S01]  /*1cf80*/  HGMMA.64x256x16.F32 R24, R208, gdesc[UR4].tnspB, R24, gsb0 ;  /* 0x43e00004d0187df0 */ /* 0x000fe20008000818 */
[----:B------:R-:W-:Y:S01]  /*1cf90*/  R2UR UR6, R4 ;  /* 0x00000000040672ca */ /* 0x000fe200000e0000 */
[----:B------:R-:W-:Y:S01]  /*1cfa0*/  VIADD R4, R2, 0x100 ;  /* 0x0000010002047836 */ /* 0x000fe20000000000 */
[----:B------:R-:W-:Y:S01]  /*1cfb0*/  R2UR UR7, R5 ;  /* 0x00000000050772ca */ /* 0x000fe200000e0000 */
[----:B------:R-:W-:Y:S01]  /*1cfc0*/  IMAD.MOV.U32 R5, RZ, RZ, 0x40000040 ;  /* 0x40000040ff057424 */ /* 0x000fe200078e00ff */
[----:B------:R-:W-:Y:S01]  /*1cfd0*/  MUFU.TANH R178, R178 ;  /* 0x000000b200b27308 */ /* 0x000fe20000002400 */
[----:B------:R-:W-:Y:S01]  /*1cfe0*/  FMUL.FTZ R162, R162, UR39 ;  /* 0x00000027a2a27c20 */ /* 0x000fe20008410000 */
[----:B------:R-:W-:Y:S01]  /*1cff0*/  FMUL.FTZ R163, R163, UR39 ;  /* 0x00000027a3a37c20 */ /* 0x000fe20008410000 */
[----:B------:R-:W-:Y:S01]  /*1d000*/  FMUL.FTZ R154, R154, UR39 ;  /* 0x000000279a9a7c20 */ /* 0x000fe20008410000 */
[----:B------:R-:W-:Y:S01]  /*1d010*/  FMUL.FTZ R155, R155, UR39 ;  /* 0x000000279b9b7c20 */ /* 0x000fe20008410000 */
[----:B------:R-:W-:Y:S01]  /*1d020*/  FMUL.FTZ R158, R158, UR39 ;  /* 0x000000279e9e7c20 */ /* 0x000fe20008410000 */
[----:B------:R-:W-:Y:S01]  /*1d030*/  FMUL.FTZ R159, R159, UR39 ;  /* 0x000000279f9f7c20 */ /* 0x000fe20008410000 */
[----:B------:R-:W-:Y:S01]  /*1d040*/  @!P1 VIADD R9, R9, 0x38860 ;  /* 0x0003886009099836 */ /* 0x000fe20000000000 */
[----:B------:R-:W-:Y:S01]  /*1d050*/  MUFU.TANH R179, R179 ;  /* 0x000000b300b37308 */ /* 0x000fe20000002400 */
[----:B------:R-:W-:-:S03]  /*1d060*/  @!P1 IADD3 R11, R11, 0x38840, RZ ;  /* 0x000388400b0b9810 */ /* 0x000fc60007ffe0ff */
[----:B------:R-:W-:Y:S02]  /*1d070*/  @!P1 PRMT R9, RZ, 0x654, R9 ;  /* 0x00000654ff099816 */ /* 0x000fe40000000009 */
[----:B------:R-:W-:Y:S02]  /*1d080*/  @!P1 PRMT R11, RZ, 0x654, R11 ;  /* 0x00000654ff0b9816 */ /* 0x000fe4000000000b */
        /* <DEDUP_REMOVED lines=30> */
[----:B------:R-:W2:Y:S01]  /*1d270*/  @P2 LDC R4, c[0x0][0x44c] ;  /* 0x00011300ff042b82 */ /* 0x000ea20000000800 */
[----:B------:R-:W-:Y:S01]  /*1d280*/  FMUL.FTZ R5, R185, UR39 ;  /* 0x00000027b9057c20 */ /* 0x000fe20008410000 */
[----:B------:R-:W-:Y:S01]  /*1d290*/  FMUL.FTZ R185, R188, UR39 ;  /* 0x00000027bcb97c20 */ /* 0x000fe20008410000 */
[----:B------:R-:W-:-:S04]  /*1d2a0*/  FMUL.FTZ R188, R168, UR39 ;  /* 0x00000027a8bc7c20 */ /* 0x000fc80008410000 */
[----:B------:R-:W-:Y:S08]  /*1d2b0*/  MUFU.TANH R5, R5 ;  /* 0x0000000500057308 */ /* 0x000ff00000002400 */
[----:B------:R-:W3:Y:S08]  /*1d2c0*/  MUFU.TANH R185, R185 ;  /* 0x000000b900b97308 */ /* 0x000ef00000002400 */
[----:B------:R-:W-:Y:S01]  /*1d2d0*/  MUFU.TANH R188, R188 ;  /* 0x000000bc00bc7308 */ /* 0x000fe20000002400 */
[----:B--2---:R-:W-:-:S05]  /*1d2e0*/  @P2 IMAD.HI.U32 R4, R0, R4, RZ ;  /* 0x0000000400042227 */ /* 0x004fca00078e00ff */
[----:B0-----:R-:W-:Y:S01]  /*1d2f0*/  @P2 SHF.R.U32.HI R0, RZ, R3, R4 ;  /* 0x00000003ff002219 */ /* 0x001fe20000011604 */
[----:B------:R-:W-:Y:S02]  /*1d300*/  IMAD.MOV.U32 R3, RZ, RZ, 0x40000040 ;  /* 0x40000040ff037424 */ /* 0x000fe400078e00ff */
[----:B------:R-:W-:Y:S01]  /*1d310*/  FMUL.FTZ R4, R187, UR39 ;  /* 0x00000027bb047c20 */ /* 0x000fe20008410000 */
[----:B------:R-:W-:Y:S01]  /*1d320*/  FMUL.FTZ R187, R172, UR39 ;  /* 0x00000027acbb7c20 */ /* 0x000fe20008410000 */
[----:B------:R-:W0:Y:S04]  /*1d330*/  SHFL.IDX PT, R181, R0, RZ, 0x1c1f ;  /* 0x001c1fff00b57589 */ /* 0x000e2800000e0000 */
[----:B------:R-:W-:Y:S08]  /*1d340*/  MUFU.TANH R4, R4 ;  /* 0x0000000400047308 */ /* 0x000ff00000002400 */
[----:B------:R-:W-:Y:S01]  /*1d350*/  MUFU.TANH R187, R187 ;  /* 0x000000bb00bb7308 */ /* 0x000fe20000002400 */
[----:B------:R-:W-:-:S02]  /*1d360*/  WARPGROUP.DEPBAR.LE gsb0, 0x0 ;  /* 0x00008000000079c5 */ /* 0x000fc40000010000 */
[----:B------:R-:W-:-:S06]  /*1d370*/  WARPGROUP.ARRIVE ;  /* 0x00000000000079c5 */ /* 0x000fcc0000000000 */
[----:B------:R-:W-:Y:S01]  /*1d380*/  HGMMA.64x256x16.F32 R24, R196, gdesc[UR4].tnspB, R24, gsb0 ;  /* 0x43e00004c4187df0 */ /* 0x000fe20008000818 */
[----:B------:R-:W-:Y:S02]  /*1d390*/  R2UR UR7, R3 ;  /* 0x00000000030772ca */ /* 0x000fe400000e0000 */
[----:B------:R-:W-:Y:S02]  /*1d3a0*/  MOV R3, 0xffffffb0 ;  /* 0xffffffb000037802 */ /* 0x000fe40000000f00 */
[----:B------:R-:W-:Y:S01]  /*1d3b0*/  R2UR UR6, R2 ;  /* 0x00000000020672ca */ /* 0x000fe200000e0000 */
[----:B------:R-:W-:Y:S01]  /*1d3c0*/  FMUL.FTZ R2, R186, UR39 ;  /* 0x00000027ba027c20 */ /* 0x000fe20008410000 */
[----:B------:R-:W-:Y:S01]  /*1d3d0*/  FMUL.FTZ R186, R189, UR39 ;  /* 0x00000027bdba7c20 */ /* 0x000fe20008410000 */
[----:B------:R-:W-:-:S04]  /*1d3e0*/  IMAD R3, R8, R3, 0x1 ;  /* 0x0000000108037424 */ /* 0x000fc800078e0203 */
[----:B------:R-:W-:Y:S01]  /*1d3f0*/  IMAD R3, R234, -0x2, R3 ;  /* 0xfffffffeea037824 */ /* 0x000fe200078e0203 */
[----:B------:R-:W2:Y:S04]  /*1d400*/  MUFU.TANH R186, R186 ;  /* 0x000000ba00ba7308 */ /* 0x000ea80000002400 */
[----:B------:R-:W-:-:S04]  /*1d410*/  IADD3 R3, -R231, R3, R232 ;  /* 0x00000003e7037210 */ /* 0x000fc80007ffe1e8 */
[----:B------:R-:W-:Y:S01]  /*1d420*/  MUFU.TANH R2, R2 ;  /* 0x0000000200027308 */ /* 0x000fe20000002400 */
[----:B0-----:R-:W-:-:S05]  /*1d430*/  IMAD.IADD R181, R3, 0x1, R181 ;  /* 0x0000000103b57824 */ /* 0x001fca00078e02b5 */
[C---:B------:R-:W-:Y:S02]  /*1d440*/  ISETP.GT.AND P3, PT, R181.reuse, RZ, PT ;  /* 0x000000ffb500720c */ /* 0x040fe40003f64270 */
[C---:B------:R-:W-:Y:S02]  /*1d450*/  ISETP.GT.AND P4, PT, R181.reuse, 0x1, PT ;  /* 0x00000001b500780c */ /* 0x040fe40003f84270 */
[----:B-1----:R-:W-:Y:S02]  /*1d460*/  FSEL R168, R184, -INF , P3 ;  /* 0xff800000b8a87808 */ /* 0x002fe40001800000 */
[----:B------:R0:W1:Y:S01]  /*1d470*/  MUFU.TANH R184, R160 ;  /* 0x000000a000b87308 */ /* 0x0000620000002400 */
[----:B------:R-:W-:-:S04]  /*1d480*/  ISETP.GT.AND P3, PT, R181, 0x8, PT ;  /* 0x00000008b500780c */ /* 0x000fc80003f64270 */
[----:B---3--:R-:W-:Y:S01]  /*1d490*/  FSEL R169, R185, -INF , P3 ;  /* 0xff800000b9a97808 */ /* 0x008fe20001800000 */
[----:B------:R-:W-:Y:S01]  /*1d4a0*/  FMUL.FTZ R185, R164, UR39 ;  /* 0x00000027a4b97c20 */ /* 0x000fe20008410000 */
[----:B------:R-:W-:Y:S02]  /*1d4b0*/  ISETP.GT.AND P3, PT, R181, 0x10, PT ;  /* 0x00000010b500780c */ /* 0x000fe40003f64270 */
[----:B0-----:R-:W-:Y:S02]  /*1d4c0*/  FSEL R160, R5, -INF , P4 ;  /* 0xff80000005a07808 */ /* 0x001fe40002000000 */
[----:B------:R-:W-:Y:S01]  /*1d4d0*/  FMNMX.FTZ R5, R168, R7, !PT ;  /* 0x00000007a8057209 */ /* 0x000fe20007810000 */
[----:B------:R-:W-:Y:S01]  /*1d4e0*/  MUFU.TANH R185, R185 ;  /* 0x000000b900b97308 */ /* 0x000fe20000002400 */
[----:B------:R-:W-:Y:S02]  /*1d4f0*/  ISETP.GT.AND P4, PT, R181, 0x9, PT ;  /* 0x00000009b500780c */ /* 0x000fe40003f84270 */
[----:B------:R-:W-:-:S02]  /*1d500*/  FMNMX.FTZ R172, R160, R5, !PT ;  /* 0x00000005a0ac7209 */ /* 0x000fc40007810000 */
[----:B------:R-:W-:Y:S02]  /*1d510*/  FSEL R164, R176, -INF , P3 ;  /* 0xff800000b0a47808 */ /* 0x000fe40001800000 */
[----:B------:R-:W-:Y:S01]  /*1d520*/  FMNMX.FTZ R172, R169, R172, !PT ;  /* 0x000000aca9ac7209 */ /* 0x000fe20007810000 */
[----:B------:R2:W0:Y:S01]  /*1d530*/  MUFU.TANH R5, R161 ;  /* 0x000000a100057308 */ /* 0x0004220000002400 */
[----:B------:R-:W-:Y:S02]  /*1d540*/  ISETP.GT.AND P3, PT, R181, 0x18, PT ;  /* 0x00000018b500780c */ /* 0x000fe40003f64270 */
[----:B--2---:R-:W-:Y:S01]  /*1d550*/  FSEL R161, R186, -INF , P4 ;  /* 0xff800000baa17808 */ /* 0x004fe20002000000 */
[----:B------:R-:W-:Y:S01]  /*1d560*/  FMUL.FTZ R186, R165, UR39 ;  /* 0x00000027a5ba7c20 */ /* 0x000fe20008410000 */
[----:B------:R-:W-:Y:S02]  /*1d570*/  ISETP.GT.AND P4, PT, R181, 0x11, PT ;  /* 0x00000011b500780c */ /* 0x000fe40003f84270 */
[----:B------:R-:W-:-:S02]  /*1d580*/  FMNMX.FTZ R173, R161, R172, !PT ;  /* 0x000000aca1ad7209 */ /* 0x000fc40007810000 */
[----:B------:R-:W-:Y:S01]  /*1d590*/  FSEL R172, R177, -INF , P4 ;  /* 0xff800000b1ac7808 */ /* 0x000fe20002000000 */
[----:B------:R-:W-:Y:S01]  /*1d5a0*/  FMUL.FTZ R177, R152, UR39 ;  /* 0x0000002798b17c20 */ /* 0x000fe20008410000 */
[----:B------:R-:W-:Y:S01]  /*1d5b0*/  FMNMX.FTZ R176, R164, R173, !PT ;  /* 0x000000ada4b07209 */ /* 0x000fe20007810000 */
[----:B------:R-:W2:Y:S01]  /*1d5c0*/  MUFU.TANH R186, R186 ;  /* 0x000000ba00ba7308 */ /* 0x000ea20000002400 */
[C---:B------:R-:W-:Y:S02]  /*1d5d0*/  ISETP.GT.AND P4, PT, R181.reuse, 0x19, PT ;  /* 0x00000019b500780c */ /* 0x040fe40003f84270 */
[----:B------:R-:W-:Y:S02]  /*1d5e0*/  FSEL R173, R178, -INF , P3 ;  /* 0xff800000b2ad7808 */ /* 0x000fe40001800000 */
[----:B------:R-:W-:Y:S02]  /*1d5f0*/  FMNMX.FTZ R176, R172, R176, !PT ;  /* 0x000000b0acb07209 */ /* 0x000fe40007810000 */
[----:B------:R-:W-:-:S02]  /*1d600*/  ISETP.GT.AND P3, PT, R181, 0x20, PT ;  /* 0x00000020b500780c */ /* 0x000fc40003f64270 */
[----:B------:R-:W-:Y:S02]  /*1d610*/  FSEL R165, R179, -INF , P4 ;  /* 0xff800000b3a57808 */ /* 0x000fe40002000000 */
[----:B------:R-:W-:Y:S02]  /*1d620*/  FMNMX.FTZ R176, R173, R176, !PT ;  /* 0x000000b0adb07209 */ /* 0x000fe40007810000 */
[----:B------:R-:W-:Y:S02]  /*1d630*/  ISETP.GT.AND P4, PT, R181, 0x21, PT ;  /* 0x00000021b500780c */ /* 0x000fe40003f84270 */
[----:B------:R-:W-:Y:S02]  /*1d640*/  FSEL R152, R188, -INF , P3 ;  /* 0xff800000bc987808 */ /* 0x000fe40001800000 */
[----:B------:R-:W-:Y:S01]  /*1d650*/  FMNMX.FTZ R178, R165, R176, !PT ;  /* 0x000000b0a5b27209 */ /* 0x000fe20007810000 */
[----:B------:R3:W4:Y:S01]  /*1d660*/  MUFU.TANH R188, R177 ;  /* 0x000000b100bc7308 */ /* 0x0007220000002400 */
[----:B------:R-:W-:-:S02]  /*1d670*/  ISETP.GT.AND P3, PT, R181, 0x28, PT ;  /* 0x00000028b500780c */ /* 0x000fc40003f64270 */
[----:B------:R-:W-:Y:S02]  /*1d680*/  FSEL R176, R182, -INF , P4 ;  /* 0xff800000b6b07808 */ /* 0x000fe40002000000 */
[----:B------:R-:W-:Y:S02]  /*1d690*/  FMNMX.FTZ R178, R152, R178, !PT ;  /* 0x000000b298b27209 */ /* 0x000fe40007810000 */
[----:B------:R-:W-:Y:S01]  /*1d6a0*/  ISETP.GT.AND P4, PT, R181, 0x29, PT ;  /* 0x00000029b500780c */ /* 0x000fe20003f84270 */
[----:B---3--:R-:W-:Y:S01]  /*1d6b0*/  FMUL.FTZ R177, R153, UR39 ;  /* 0x0000002799b17c20 */ /* 0x008fe20008410000 */
[----:B------:R-:W-:Y:S02]  /*1d6c0*/  FSEL R153, R187, -INF , P3 ;  /* 0xff800000bb997808 */ /* 0x000fe40001800000 */
[----:B------:R-:W-:Y:S01]  /*1d6d0*/  FMNMX.FTZ R178, R176, R178, !PT ;  /* 0x000000b2b0b27209 */ /* 0x000fe20007810000 */
[----:B------:R3:W5:Y:S01]  /*1d6e0*/  MUFU.TANH R187, R177 ;  /* 0x000000b100bb7308 */ /* 0x0007620000002400 */
[----:B------:R-:W-:-:S02]  /*1d6f0*/  ISETP.GT.AND P3, PT, R181, 0x30, PT ;  /* 0x00000030b500780c */ /* 0x000fc40003f64270 */
[----:B------:R-:W-:Y:S02]  /*1d700*/  FMNMX.FTZ R179, R153, R178, !PT ;  /* 0x000000b299b37209 */ /* 0x000fe40007810000 */
[----:B-1----:R-:W-:Y:S02]  /*1d710*/  FSEL R178, R184, -INF , P3 ;  /* 0xff800000b8b27808 */ /* 0x002fe40001800000 */
[C---:B------:R-:W-:Y:S01]  /*1d720*/  ISETP.GT.AND P3, PT, R181.reuse, 0x38, PT ;  /* 0x00000038b500780c */ /* 0x040fe20003f64270 */
[----:B------:R0:W1:Y:S01]  /*1d730*/  MUFU.TANH R184, R156 ;  /* 0x0000009c00b87308 */ /* 0x0000620000002400 */
[----:B---3--:R-:W-:Y:S02]  /*1d740*/  FSEL R177, R180, -INF , P4 ;  /* 0xff800000b4b17808 */ /* 0x008fe40002000000 */
[----:B------:R-:W-:Y:S02]  /*1d750*/  ISETP.GT.AND P4, PT, R181, 0x31, PT ;  /* 0x00000031b500780c */ /* 0x000fe40003f84270 */
[----:B------:R-:W-:-:S02]  /*1d760*/  FMNMX.FTZ R179, R177, R179, !PT ;  /* 0x000000b3b1b37209 */ /* 0x000fc40007810000 */
[----:B0-----:R-:W-:Y:S01]  /*1d770*/  FSEL R156, R5, -INF , P4 ;  /* 0xff800000059c7808 */ /* 0x001fe20002000000 */
[----:B------:R-:W-:Y:S01]  /*1d780*/  FMUL.FTZ R5, R157, UR39 ;  /* 0x000000279d057c20 */ /* 0x000fe20008410000 */
[----:B------:R-:W-:Y:S02]  /*1d790*/  FMNMX.FTZ R179, R178, R179, !PT ;  /* 0x000000b3b2b37209 */ /* 0x000fe40007810000 */
[----:B------:R-:W-:Y:S02]  /*1d7a0*/  ISETP.GT.AND P4, PT, R181, 0x39, PT ;  /* 0x00000039b500780c */ /* 0x000fe40003f84270 */
[----:B------:R-:W-:Y:S01]  /*1d7b0*/  FSEL R157, R185, -INF , P3 ;  /* 0xff800000b99d7808 */ /* 0x000fe20001800000 */
[----:B------:R-:W0:Y:S01]  /*1d7c0*/  MUFU.TANH R5, R5 ;  /* 0x0000000500057308 */ /* 0x000e220000002400 */
[----:B------:R-:W-:Y:S02]  /*1d7d0*/  FMNMX.FTZ R180, R156, R179, !PT ;  /* 0x000000b39cb47209 */ /* 0x000fe40007810000 */
[----:B------:R-:W-:-:S02]  /*1d7e0*/  ISETP.GT.AND P3, PT, R181, 0x40, PT ;  /* 0x00000040b500780c */ /* 0x000fc40003f64270 */
[----:B--2---:R-:W-:Y:S02]  /*1d7f0*/  FSEL R179, R186, -INF , P4 ;  /* 0xff800000bab37808 */ /* 0x004fe40002000000 */
[----:B------:R-:W-:Y:S01]  /*1d800*/  FMNMX.FTZ R182, R157, R180, !PT ;  /* 0x000000b49db67209 */ /* 0x000fe20007810000 */
[----:B------:R2:W3:Y:S01]  /*1d810*/  SHFL.IDX PT, R186, R0, 0x1, 0x1c1f ;  /* 0x003c1f0000ba7f89 */ /* 0x0004e200000e0000 */
[----:B------:R-:W-:Y:S02]  /*1d820*/  ISETP.GT.AND P4, PT, R181, 0x41, PT ;  /* 0x00000041b500780c */ /* 0x000fe40003f84270 */
[----:B----4-:R-:W-:Y:S02]  /*1d830*/  FSEL R180, R188, -INF , P3 ;  /* 0xff800000bcb47808 */ /* 0x010fe40001800000 */
[----:B------:R-:W-:Y:S02]  /*1d840*/  FMNMX.FTZ R185, R179, R182, !PT ;  /* 0x000000b6b3b97209 */ /* 0x000fe40007810000 */
[----:B------:R5:W-:Y:S01]  /*1d850*/  MUFU.TANH R182, R183 ;  /* 0x000000b700b67308 */ /* 0x000be20000002400 */
[----:B------:R-:W-:-:S02]  /*1d860*/  ISETP.GT.AND P3, PT, R181, 0x48, PT ;  /* 0x00000048b500780c */ /* 0x000fc40003f64270 */
[----:B------:R-:W-:-:S05]  /*1d870*/  FMNMX.FTZ R185, R180, R185, !PT ;  /* 0x000000b9b4b97209 */ /* 0x000fca0007810000 */
[----:B--2---:R2:W-:Y:S01]  /*1d880*/  MUFU.TANH R0, R166 ;  /* 0x000000a600007308 */ /* 0x0045e20000002400 */
[----:B-----5:R-:W-:Y:S02]  /*1d890*/  FSEL R183, R187, -INF , P4 ;  /* 0xff800000bbb77808 */ /* 0x020fe40002000000 */
[----:B------:R-:W-:Y:S01]  /*1d8a0*/  ISETP.GT.AND P4, PT, R181, 0x49, PT ;  /* 0x00000049b500780c */ /* 0x000fe20003f84270 */
[----:B------:R-:W-:Y:S01]  /*1d8b0*/  FMUL.FTZ R181, R170, UR39 ;  /* 0x00000027aab57c20 */ /* 0x000fe20008410000 */
[----:B-1----:R-:W-:Y:S02]  /*1d8c0*/  FSEL R170, R184, -INF , P3 ;  /* 0xff800000b8aa7808 */ /* 0x002fe40001800000 */
[----:B------:R-:W-:Y:S01]  /*1d8d0*/  FMNMX.FTZ R185, R183, R185, !PT ;  /* 0x000000b9b7b97209 */ /* 0x000fe20007810000 */
[----:B------:R0:W1:Y:S01]  /*1d8e0*/  MUFU.TANH R184, R181 ;  /* 0x000000b500b87308 */ /* 0x0000620000002400 */
[----:B--2---:R-:W-:Y:S01]  /*1d8f0*/  FMUL.FTZ R166, R167, UR39 ;  /* 0x00000027a7a67c20 */ /* 0x004fe20008410000 */
[----:B---3--:R-:W-:-:S02]  /*1d900*/  IMAD.IADD R167, R3, 0x1, R186 ;  /* 0x0000000103a77824 */ /* 0x008fc400078e02ba */
[----:B------:R-:W-:-:S03]  /*1d910*/  IMAD.U32 R3, RZ, RZ, UR43 ;  /* 0x0000002bff037e24 */ /* 0x000fc6000f8e00ff */
[----:B------:R-:W-:Y:S01]  /*1d920*/  ISETP.GT.AND P3, PT, R167, RZ, PT ;  /* 0x000000ffa700720c */ /* 0x000fe20003f64270 */
[----:B------:R-:W2:Y:S01]  /*1d930*/  MUFU.TANH R166, R166 ;  /* 0x000000a600a67308 */ /* 0x000ea20000002400 */
[----:B0-----:R-:W-:Y:S02]  /*1d940*/  FSEL R181, R5, -INF , P4 ;  /* 0xff80000005b57808 */ /* 0x001fe40002000000 */
[----:B------:R-:W-:Y:S02]  /*1d950*/  FMNMX.FTZ R5, R170, R185, !PT ;  /* 0x000000b9aa057209 */ /* 0x000fe40007810000 */
[----:B------:R-:W-:Y:S02]  /*1d960*/  ISETP.GT.AND P4, PT, R167, 0x1, PT ;  /* 0x00000001a700780c */ /* 0x000fe40003f84270 */
[----:B------:R-:W-:Y:S02]  /*1d970*/  FMNMX.FTZ R5, R181, R5, !PT ;  /* 0x00000005b5057209 */ /* 0x000fe40007810000 */
[----:B------:R-:W-:-:S02]  /*1d980*/  FSEL R2, R2, -INF , P3 ;  /* 0xff80000002027808 */ /* 0x000fc40001800000 */
[C---:B------:R-:W-:Y:S01]  /*1d990*/  ISETP.GT.AND P5, PT, R167.reuse, 0x8, PT ;  /* 0x00000008a700780c */ /* 0x040fe20003fa4270 */
[----:B------:R-:W0:Y:S01]  /*1d9a0*/  SHFL.BFLY PT, R185, R5, 0x2, 0x1f ;  /* 0x0c401f0005b97f89 */ /* 0x000e2200000e0000 */
[C---:B------:R-:W-:Y:S02]  /*1d9b0*/  ISETP.GT.AND P3, PT, R167.reuse, 0x10, PT ;  /* 0x00000010a700780c */ /* 0x040fe40003f64270 */
[----:B------:R-:W-:Y:S02]  /*1d9c0*/  FSEL R10, R10, -INF , P5 ;  /* 0xff8000000a0a7808 */ /* 0x000fe40002800000 */
[----:B------:R-:W-:Y:S02]  /*1d9d0*/  ISETP.GT.AND P5, PT, R167, 0x11, PT ;  /* 0x00000011a700780c */ /* 0x000fe40003fa4270 */
[----:B------:R-:W-:Y:S02]  /*1d9e0*/  FSEL R13, R13, -INF , P3 ;  /* 0xff8000000d0d7808 */ /* 0x000fe40001800000 */
[----:B------:R-:W-:-:S02]  /*1d9f0*/  ISETP.GT.AND P6, PT, R167, 0x18, PT ;  /* 0x00000018a700780c */ /* 0x000fc40003fc4270 */
[----:B------:R-:W-:Y:S02]  /*1da00*/  FSEL R20, R20, -INF , P5 ;  /* 0xff80000014147808 */ /* 0x000fe40002800000 */
[----:B------:R-:W-:Y:S02]  /*1da10*/  FSEL R21, R21, -INF , P6 ;  /* 0xff80000015157808 */ /* 0x000fe40003000000 */
[C---:B------:R-:W-:Y:S02]  /*1da20*/  ISETP.GT.AND P5, PT, R167.reuse, 0x20, PT ;  /* 0x00000020a700780c */ /* 0x040fe40003fa4270 */
[----:B------:R-:W-:Y:S02]  /*1da30*/  ISETP.GT.AND P6, PT, R167, 0x21, PT ;  /* 0x00000021a700780c */ /* 0x000fe40003fc4270 */
[----:B-1----:R-:W-:Y:S02]  /*1da40*/  FSEL R184, R184, -INF , P5 ;  /* 0xff800000b8b87808 */ /* 0x002fe40002800000 */
[----:B------:R-:W-:-:S02]  /*1da50*/  FSEL R171, R171, -INF , P6 ;  /* 0xff800000abab7808 */ /* 0x000fc40003000000 */
[----:B------:R-:W-:Y:S02]  /*1da60*/  ISETP.GT.AND P5, PT, R167, 0x29, PT ;  /* 0x00000029a700780c */ /* 0x000fe40003fa4270 */
[----:B0-----:R-:W-:Y:S02]  /*1da70*/  FMNMX.FTZ R5, R5, R185, !PT ;  /* 0x000000b905057209 */ /* 0x001fe40007810000 */
[----:B------:R-:W-:Y:S02]  /*1da80*/  ISETP.GT.AND P6, PT, R167, 0x30, PT ;  /* 0x00000030a700780c */ /* 0x000fe40003fc4270 */
[----:B------:R-:W-:Y:S01]  /*1da90*/  FSEL R175, R175, -INF , P5 ;  /* 0xff800000afaf7808 */ /* 0x000fe20002800000 */
[----:B------:R-:W0:Y:S01]  /*1daa0*/  SHFL.BFLY PT, R185, R5, 0x1, 0x1f ;  /* 0x0c201f0005b97f89 */ /* 0x000e2200000e0000 */
[----:B------:R-:W-:Y:S02]  /*1dab0*/  FSEL R162, R162, -INF , P6 ;  /* 0xff800000a2a27808 */ /* 0x000fe40003000000 */
[----:B------:R-:W-:-:S02]  /*1dac0*/  ISETP.GT.AND P5, PT, R167, 0x38, PT ;  /* 0x00000038a700780c */ /* 0x000fc40003fa4270 */
[----:B------:R-:W-:-:S04]  /*1dad0*/  ISETP.GT.AND P6, PT, R167, 0x39, PT ;  /* 0x00000039a700780c */ /* 0x000fc80003fc4270 */
[----:B--2---:R-:W-:Y:S02]  /*1dae0*/  FSEL R166, R166, -INF , P6 ;  /* 0xff800000a6a67808 */ /* 0x004fe40003000000 */
[----:B------:R-:W-:Y:S02]  /*1daf0*/  ISETP.GT.AND P6, PT, R167, 0x48, PT ;  /* 0x00000048a700780c */ /* 0x000fe40003fc4270 */
[----:B0-----:R-:W-:Y:S02]  /*1db00*/  FMNMX.FTZ R5, R5, R185, !PT ;  /* 0x000000b905057209 */ /* 0x001fe40007810000 */
[----:B------:R-:W-:Y:S02]  /*1db10*/  FSEL R185, R4, -INF , P4 ;  /* 0xff80000004b97808 */ /* 0x000fe40002000000 */
[----:B------:R-:W-:Y:S01]  /*1db20*/  FMNMX.FTZ R4, R2, R6, !PT ;  /* 0x0000000602047209 */ /* 0x000fe20007810000 */
[----:B------:R-:W-:Y:S01]  /*1db30*/  FMUL.FTZ R186, R5, R3 ;  /* 0x0000000305ba7220 */ /* 0x000fe20000410000 */
[----:B------:R-:W-:-:S02]  /*1db40*/  ISETP.GT.AND P4, PT, R167, 0x9, PT ;  /* 0x00000009a700780c */ /* 0x000fc40003f84270 */
[----:B------:R-:W-:Y:S02]  /*1db50*/  FMNMX.FTZ R4, R185, R4, !PT ;  /* 0x00000004b9047209 */ /* 0x000fe40007810000 */
[----:B------:R-:W-:Y:S02]  /*1db60*/  FSEL R12, R12, -INF , P4 ;  /* 0xff8000000c0c7808 */ /* 0x000fe40002000000 */
[----:B------:R-:W-:Y:S02]  /*1db70*/  FMNMX.FTZ R4, R10, R4, !PT ;  /* 0x000000040a047209 */ /* 0x000fe40007810000 */
[----:B------:R-:W-:Y:S02]  /*1db80*/  ISETP.GT.AND P4, PT, R167, 0x19, PT ;  /* 0x00000019a700780c */ /* 0x000fe40003f84270 */
[----:B------:R-:W-:Y:S02]  /*1db90*/  FMNMX.FTZ R4, R12, R4, !PT ;  /* 0x000000040c047209 */ /* 0x000fe40007810000 */
[----:B------:R-:W-:-:S02]  /*1dba0*/  FSEL R182, R182, -INF , P4 ;  /* 0xff800000b6b67808 */ /* 0x000fc40002000000 */
[----:B------:R-:W-:Y:S02]  /*1dbb0*/  FMNMX.FTZ R4, R13, R4, !PT ;  /* 0x000000040d047209 */ /* 0x000fe40007810000 */
[----:B------:R-:W-:Y:S02]  /*1dbc0*/  ISETP.GT.AND P4, PT, R167, 0x28, PT ;  /* 0x00000028a700780c */ /* 0x000fe40003f84270 */
[----:B------:R-:W-:Y:S02]  /*1dbd0*/  FMNMX.FTZ R4, R20, R4, !PT ;  /* 0x0000000414047209 */ /* 0x000fe40007810000 */
[----:B------:R-:W-:Y:S02]  /*1dbe0*/  FSEL R174, R174, -INF , P4 ;  /* 0xff800000aeae7808 */ /* 0x000fe40002000000 */
[----:B------:R-:W-:Y:S02]  /*1dbf0*/  FMNMX.FTZ R4, R21, R4, !PT ;  /* 0x0000000415047209 */ /* 0x000fe40007810000 */
[----:B------:R-:W-:-:S02]  /*1dc00*/  FSETP.NEU.FTZ.AND P3, PT, R5, -INF , PT ;  /* 0xff8000000500780b */ /* 0x000fc40003f7d000 */
[----:B------:R-:W-:Y:S02]  /*1dc10*/  FMNMX.FTZ R4, R182, R4, !PT ;  /* 0x00000004b6047209 */ /* 0x000fe40007810000 */
[----:B------:R-:W-:Y:S02]  /*1dc20*/  ISETP.GT.AND P4, PT, R167, 0x31, PT ;  /* 0x00000031a700780c */ /* 0x000fe40003f84270 */
[----:B------:R-:W-:Y:S02]  /*1dc30*/  FMNMX.FTZ R4, R184, R4, !PT ;  /* 0x00000004b8047209 */ /* 0x000fe40007810000 */
[----:B------:R-:W-:Y:S01]  /*1dc40*/  FSEL R186, R186, RZ, P3 ;  /* 0x000000ffbaba7208 */ /* 0x000fe20001800000 */
[----:B------:R-:W-:Y:S02]  /*1dc50*/  WARPGROUP.DEPBAR.LE gsb0, 0x0 ;  /* 0x00008000000079c5 */ /* 0x000fe40000010000 */
[----:B------:R-:W-:Y:S01]  /*1dc60*/  WARPGROUP.ARRIVE ;  /* 0x00000000000079c5 */ /* 0x000fe20000000000 */
[----:B------:R-:W-:Y:S01]  /*1dc70*/  FMNMX.FTZ R4, R171, R4, !PT ;  /* 0x00000004ab047209 */ /* 0x000fe20007810000 */
[-CC-:B------:R-:W-:Y:S01]  /*1dc80*/  FFMA.FTZ R208, R168, R3.reuse, -R186.reuse ;  /* 0x00000003a8d07223 */ /* 0x180fe200000108ba */
[----:B------:R-:W-:Y:S01]  /*1dc90*/  FSEL R163, R163, -INF , P4 ;  /* 0xff800000a3a37808 */ /* 0x000fe20002000000 */
[-CC-:B------:R-:W-:Y:S01]  /*1dca0*/  FFMA.FTZ R204, R164, R3.reuse, -R186.reuse ;  /* 0x00000003a4cc7223 */ /* 0x180fe200000108ba */
[----:B------:R-:W-:Y:S01]  /*1dcb0*/  FMNMX.FTZ R4, R174, R4, !PT ;  /* 0x00000004ae047209 */ /* 0x000fe20007810000 */
[----:B------:R-:W-:Y:S01]  /*1dcc0*/  HGMMA.64x256x16.F32 R24, R192, gdesc[UR4].tnspB, R24, gsb0 ;  /* 0x43e00004c0187df0 */ /* 0x000fe20008000818 */
[----:B------:R-:W-:Y:S01]  /*1dcd0*/  FSEL R168, R0, -INF , P5 ;  /* 0xff80000000a87808 */ /* 0x000fe20002800000 */
[-CC-:B------:R-:W-:Y:S01]  /*1dce0*/  FFMA.FTZ R210, R169, R3.reuse, -R186.reuse ;  /* 0x00000003a9d27223 */ /* 0x180fe200000108ba */
[----:B------:R-:W-:Y:S01]  /*1dcf0*/  FMNMX.FTZ R4, R175, R4, !PT ;  /* 0x00000004af047209 */ /* 0x000fe20007810000 */
[-CC-:B------:R-:W-:Y:S01]  /*1dd00*/  FFMA.FTZ R160, R160, R3.reuse, -R186.reuse ;  /* 0x00000003a0a07223 */ /* 0x180fe200000108ba */
[----:B------:R-:W-:Y:S01]  /*1dd10*/  ISETP.GT.AND P4, PT, R167, 0x40, PT ;  /* 0x00000040a700780c */ /* 0x000fe20003f84270 */
[----:B------:R-:W-:Y:S01]  /*1dd20*/  MUFU.EX2 R208, R208 ;  /* 0x000000d000d07308 */ /* 0x000fe20000000800 */
[----:B------:R-:W-:Y:S01]  /*1dd30*/  FMNMX.FTZ R4, R162, R4, !PT ;  /* 0x00000004a2047209 */ /* 0x000fe20007810000 */
[-CC-:B------:R-:W-:Y:S01]  /*1dd40*/  FFMA.FTZ R206, R173, R3.reuse, -R186.reuse ;  /* 0x00000003adce7223 */ /* 0x180fe200000108ba */
[----:B------:R-:W-:Y:S01]  /*1dd50*/  ISETP.GT.AND P5, PT, R167, 0x41, PT ;  /* 0x00000041a700780c */ /* 0x000fe20003fa4270 */
[-CC-:B------:R-:W-:Y:S01]  /*1dd60*/  FFMA.FTZ R161, R161, R3.reuse, -R186.reuse ;  /* 0x00000003a1a17223 */ /* 0x180fe200000108ba */
[----:B------:R-:W-:Y:S01]  /*1dd70*/  FMNMX.FTZ R4, R163, R4, !PT ;  /* 0x00000004a3047209 */ /* 0x000fe20007810000 */
[-CC-:B------:R-:W-:Y:S01]  /*1dd80*/  FFMA.FTZ R200, R152, R3.reuse, -R186.reuse ;  /* 0x0000000398c87223 */ /* 0x180fe200000108ba */
[----:B------:R-:W-:Y:S01]  /*1dd90*/  FSEL R154, R154, -INF , P4 ;  /* 0xff8000009a9a7808 */ /* 0x000fe20002000000 */
[----:B------:R-:W-:Y:S01]  /*1dda0*/  MUFU.EX2 R160, R160 ;  /* 0x000000a000a07308 */ /* 0x000fe20000000800 */
[----:B------:R-:W-:Y:S01]  /*1ddb0*/  FMNMX.FTZ R4, R168, R4, !PT ;  /* 0x00000004a8047209 */ /* 0x000fe20007810000 */
[-CC-:B------:R-:W-:Y:S01]  /*1ddc0*/  FFMA.FTZ R202, R153, R3.reuse, -R186.reuse ;  /* 0x0000000399ca7223 */ /* 0x180fe200000108ba */
        /* <DEDUP_REMOVED lines=8> */
[----:B------:R-:W-:Y:S01]  /*1de50*/  FSEL R167, R158, -INF , P6 ;  /* 0xff8000009ea77808 */ /* 0x000fe20003000000 */
[-CC-:B------:R-:W-:Y:S01]  /*1de60*/  FFMA.FTZ R158, R176, R3.reuse, -R186.reuse ;  /* 0x00000003b09e7223 */ /* 0x180fe200000108ba */
[----:B------:R-:W-:Y:S01]  /*1de70*/  FMNMX.FTZ R4, R164, R4, !PT ;  /* 0x00000004a4047209 */ /* 0x000fe20007810000 */
[-CC-:B------:R-:W-:Y:S01]  /*1de80*/  FFMA.FTZ R153, R156, R3.reuse, -R186.reuse ;  /* 0x000000039c997223 */ /* 0x180fe200000108ba */
[----:B------:R-:W-:Y:S01]  /*1de90*/  FSEL R169, R159, -INF , P4 ;  /* 0xff8000009fa97808 */ /* 0x000fe20002000000 */
[----:B------:R-:W-:Y:S01]  /*1dea0*/  MUFU.EX2 R161, R161 ;  /* 0x000000a100a17308 */ /* 0x000fe20000000800 */
[----:B------:R-:W-:Y:S01]  /*1deb0*/  FMNMX.FTZ R0, R167, R4, !PT ;  /* 0x00000004a7007209 */ /* 0x000fe20007810000 */
[-CC-:B------:R-:W-:Y:S01]  /*1dec0*/  FFMA.FTZ R159, R165, R3.reuse, -R186.reuse ;  /* 0x00000003a59f7223 */ /* 0x180fe200000108ba */
[-CC-:B------:R-:W-:Y:S01]  /*1ded0*/  FFMA.FTZ R198, R157, R3.reuse, -R186.reuse ;  /* 0x000000039dc67223 */ /* 0x180fe200000108ba */
[-CC-:B------:R-:W-:Y:S01]  /*1dee0*/  FFMA.FTZ R156, R179, R3.reuse, -R186.reuse ;  /* 0x00000003b39c7223 */ /* 0x180fe200000108ba */
[----:B------:R-:W-:Y:S01]  /*1def0*/  FMNMX.FTZ R0, R169, R0, !PT ;  /* 0x00000000a9007209 */ /* 0x000fe20007810000 */
[-CC-:B------:R-:W-:Y:S01]  /*1df00*/  FFMA.FTZ R157, R183, R3.reuse, -R186.reuse ;  /* 0x00000003b79d7223 */ /* 0x180fe200000108ba */
[----:B------:R-:W-:Y:S01]  /*1df10*/  FFMA.FTZ R165, R181, R3, -R186 ;  /* 0x00000003b5a57223 */ /* 0x000fe200000108ba */
        /* <DEDUP_REMOVED lines=12> */
[----:B------:R-:W-:Y:S02]  /*1dfe0*/  FSEL R0, R5, RZ, P3 ;  /* 0x000000ff05007208 */ /* 0x000fe40001800000 */
[----:B------:R-:W-:Y:S02]  /*1dff0*/  FSETP.NEU.FTZ.AND P4, PT, R4, -INF , PT ;  /* 0xff8000000400780b */ /* 0x000fe40003f9d000 */
[----:B------:R-:W-:Y:S01]  /*1e000*/  ISETP.GT.AND P3, PT, R8, R225, PT ;  /* 0x000000e10800720c */ /* 0x000fe20003f64270 */
[----:B------:R-:W-:Y:S01]  /*1e010*/  FADD.FTZ R0, -R0, R7 ;  /* 0x0000000700007221 */ /* 0x000fe20000010100 */
[----:B------:R-:W-:Y:S01]  /*1e020*/  VIADD R8, R8, 0xffffffff ;  /* 0xffffffff08087836 */ /* 0x000fe20000000000 */
[----:B------:R-:W-:Y:S02]  /*1e030*/  MUFU.EX2 R196, R196 ;  /* 0x000000c400c47308 */ /* 0x000fe40000000800 */
[----:B------:R-:W-:-:S06]  /*1e040*/  FMUL.FTZ R0, R0, R3 ;  /* 0x0000000300007220 */ /* 0x000fcc0000410000 */
[----:B------:R-:W0:Y:S08]  /*1e050*/  MUFU.EX2 R0, R0 ;  /* 0x0000000000007308 */ /* 0x000e300000000800 */
[----:B------:R-:W1:Y:S08]  /*1e060*/  MUFU.EX2 R153, R153 ;  /* 0x0000009900997308 */ /* 0x000e700000000800 */
[----:B------:R-:W2:Y:S01]  /*1e070*/  MUFU.EX2 R198, R198 ;  /* 0x000000c600c67308 */ /* 0x000ea20000000800 */
[----:B0-----:R-:W-:Y:S01]  /*1e080*/  FFMA.FTZ R15, R0, R15, R208 ;  /* 0x0000000f000f7223 */ /* 0x001fe200000100d0 */
[----:B------:R-:W-:-:S03]  /*1e090*/  F2FP.F16.F32.PACK_AB R208, R160, R208 ;  /* 0x000000d0a0d0723e */ /* 0x000fc600000000ff */
[----:B------:R-:W-:-:S03]  /*1e0a0*/  FADD.FTZ R15, R160, R15 ;  /* 0x0000000fa00f7221 */ /* 0x000fc60000010000 */
[----:B------:R-:W0:Y:S01]  /*1e0b0*/  MUFU.EX2 R156, R156 ;  /* 0x0000009c009c7308 */ /* 0x000e220000000800 */
[----:B------:R-:W-:Y:S01]  /*1e0c0*/  FADD.FTZ R15, R210, R15 ;  /* 0x0000000fd20f7221 */ /* 0x000fe20000010000 */
[----:B------:R-:W-:-:S03]  /*1e0d0*/  F2FP.F16.F32.PACK_AB R210, R161, R210 ;  /* 0x000000d2a1d2723e */ /* 0x000fc600000000ff */
[----:B------:R-:W-:-:S03]  /*1e0e0*/  FADD.FTZ R15, R161, R15 ;  /* 0x0000000fa10f7221 */ /* 0x000fc60000010000 */
[----:B------:R-:W-:Y:S01]  /*1e0f0*/  MUFU.EX2 R157, R157 ;  /* 0x0000009d009d7308 */ /* 0x000fe20000000800 */
[----:B------:R-:W-:Y:S01]  /*1e100*/  FADD.FTZ R15, R204, R15 ;  /* 0x0000000fcc0f7221 */ /* 0x000fe20000010000 */
[----:B------:R-:W-:-:S03]  /*1e110*/  F2FP.F16.F32.PACK_AB R204, R155, R204 ;  /* 0x000000cc9bcc723e */ /* 0x000fc600000000ff */
[----:B------:R-:W-:-:S03]  /*1e120*/  FADD.FTZ R15, R155, R15 ;  /* 0x0000000f9b0f7221 */ /* 0x000fc60000010000 */
[----:B------:R-:W-:Y:S01]  /*1e130*/  MUFU.EX2 R165, R165 ;  /* 0x000000a500a57308 */ /* 0x000fe20000000800 */
[----:B------:R-:W-:Y:S01]  /*1e140*/  FADD.FTZ R15, R206, R15 ;  /* 0x0000000fce0f7221 */ /* 0x000fe20000010000 */
[----:B------:R-:W-:-:S03]  /*1e150*/  F2FP.F16.F32.PACK_AB R206, R159, R206 ;  /* 0x000000ce9fce723e */ /* 0x000fc600000000ff */
[----:B------:R-:W-:-:S04]  /*1e160*/  FADD.FTZ R15, R159, R15 ;  /* 0x0000000f9f0f7221 */ /* 0x000fc80000010000 */
[----:B------:R-:W-:Y:S01]  /*1e170*/  FADD.FTZ R15, R200, R15 ;  /* 0x0000000fc80f7221 */ /* 0x000fe20000010000 */
[----:B------:R-:W-:-:S03]  /*1e180*/  F2FP.F16.F32.PACK_AB R200, R158, R200 ;  /* 0x000000c89ec8723e */ /* 0x000fc600000000ff */
[----:B------:R-:W-:-:S04]  /*1e190*/  FADD.FTZ R15, R158, R15 ;  /* 0x0000000f9e0f7221 */ /* 0x000fc80000010000 */
[----:B------:R-:W-:Y:S01]  /*1e1a0*/  FADD.FTZ R15, R202, R15 ;  /* 0x0000000fca0f7221 */ /* 0x000fe20000010000 */
[----:B------:R-:W-:-:S03]  /*1e1b0*/  F2FP.F16.F32.PACK_AB R202, R152, R202 ;  /* 0x000000ca98ca723e */ /* 0x000fc600000000ff */
[----:B------:R-:W-:-:S04]  /*1e1c0*/  FADD.FTZ R15, R152, R15 ;  /* 0x0000000f980f7221 */ /* 0x000fc80000010000 */
[----:B------:R-:W-:Y:S01]  /*1e1d0*/  FADD.FTZ R15, R196, R15 ;  /* 0x0000000fc40f7221 */ /* 0x000fe20000010000 */
[----:B-1----:R-:W-:-:S03]  /*1e1e0*/  F2FP.F16.F32.PACK_AB R196, R153, R196 ;  /* 0x000000c499c4723e */ /* 0x002fc600000000ff */
[----:B------:R-:W-:-:S04]  /*1e1f0*/  FADD.FTZ R15, R153, R15 ;  /* 0x0000000f990f7221 */ /* 0x000fc80000010000 */
[----:B--2---:R-:W-:Y:S01]  /*1e200*/  FADD.FTZ R15, R198, R15 ;  /* 0x0000000fc60f7221 */ /* 0x004fe20000010000 */
[----:B0-----:R-:W-:-:S03]  /*1e210*/  F2FP.F16.F32.PACK_AB R198, R156, R198 ;  /* 0x000000c69cc6723e */ /* 0x001fc600000000ff */
[----:B------:R-:W-:Y:S01]  /*1e220*/  FADD.FTZ R15, R156, R15 ;  /* 0x0000000f9c0f7221 */ /* 0x000fe20000010000 */
[----:B------:R-:W-:Y:S02]  /*1e230*/  WARPGROUP.DEPBAR.LE gsb0, 0x0 ;  /* 0x00008000000079c5 */ /* 0x000fe40000010000 */
[-CC-:B------:R-:W-:Y:S01]  /*1e240*/  FFMA.FTZ R194, R170, R3.reuse, -R186.reuse ;  /* 0x00000003aac27223 */ /* 0x180fe200000108ba */
[-C--:B------:R-:W-:Y:S01]  /*1e250*/  FMUL.FTZ R170, R4, R3.reuse ;  /* 0x0000000304aa7220 */ /* 0x080fe20000410000 */
[----:B------:R0:W-:Y:S01]  /*1e260*/  @!P1 SYNCS.ARRIVE.TRANS64.RED.A1T0 RZ, [R11+URZ], RZ ;  /* 0x000000ff0bff99a7 */ /* 0x0001e2000810043f */
[----:B------:R-:W-:-:S03]  /*1e270*/  FFMA.FTZ R192, R180, R3, -R186 ;  /* 0x00000003b4c07223 */ /* 0x000fc600000108ba */
[----:B------:R-:W-:Y:S01]  /*1e280*/  FSEL R170, R170, RZ, P4 ;  /* 0x000000ffaaaa7208 */ /* 0x000fe20002000000 */
[----:B------:R-:W-:Y:S01]  /*1e290*/  MUFU.EX2 R194, R194 ;  /* 0x000000c200c27308 */ /* 0x000fe20000000800 */
[----:B------:R1:W-:Y:S03]  /*1e2a0*/  @!P1 SYNCS.ARRIVE.TRANS64.RED.A1T0 RZ, [R9+URZ], RZ ;  /* 0x000000ff09ff99a7 */ /* 0x0003e6000810043f */
[-CC-:B------:R-:W-:Y:S01]  /*1e2b0*/  FFMA.FTZ R209, R2, R3.reuse, -R170.reuse ;  /* 0x0000000302d17223 */ /* 0x180fe200000108aa */
[----:B------:R-:W-:Y:S01]  /*1e2c0*/  FSEL R2, R4, RZ, P4 ;  /* 0x000000ff04027208 */ /* 0x000fe20002000000 */
[-CC-:B------:R-:W-:Y:S01]  /*1e2d0*/  FFMA.FTZ R172, R185, R3.reuse, -R170.reuse ;  /* 0x00000003b9ac7223 */ /* 0x180fe200000108aa */
[-CC-:B------:R-:W-:Y:S01]  /*1e2e0*/  FFMA.FTZ R211, R10, R3.reuse, -R170.reuse ;  /* 0x000000030ad37223 */ /* 0x180fe200000108aa */
[-CC-:B------:R-:W-:Y:S01]  /*1e2f0*/  FFMA.FTZ R173, R12, R3.reuse, -R170.reuse ;  /* 0x000000030cad7223 */ /* 0x180fe200000108aa */
[-C--:B------:R-:W-:Y:S01]  /*1e300*/  FFMA.FTZ R205, R13, R3.reuse, -R170 ;  /* 0x000000030dcd7223 */ /* 0x080fe200000108aa */
[----:B------:R-:W-:Y:S01]  /*1e310*/  FADD.FTZ R2, -R2, R6 ;  /* 0x0000000602027221 */ /* 0x000fe20000010100 */
[----:B------:R-:W-:Y:S01]  /*1e320*/  MUFU.EX2 R209, R209 ;  /* 0x000000d100d17308 */ /* 0x000fe20000000800 */
[-CC-:B------:R-:W-:Y:S01]  /*1e330*/  FFMA.FTZ R10, R20, R3.reuse, -R170.reuse ;  /* 0x00000003140a7223 */ /* 0x180fe200000108aa */
[-CC-:B------:R-:W-:Y:S01]  /*1e340*/  FFMA.FTZ R207, R21, R3.reuse, -R170.reuse ;  /* 0x0000000315cf7223 */ /* 0x180fe200000108aa */
[-C--:B------:R-:W-:Y:S01]  /*1e350*/  FMUL.FTZ R2, R2, R3.reuse ;  /* 0x0000000302027220 */ /* 0x080fe20000410000 */
        /* <DEDUP_REMOVED lines=9> */
[-CC-:B0-----:R-:W-:Y:S01]  /*1e3f0*/  FFMA.FTZ R11, R166, R3.reuse, -R170.reuse ;  /* 0x00000003a60b7223 */ /* 0x181fe200000108aa */
[-CC-:B------:R-:W-:Y:S01]  /*1e400*/  FFMA.FTZ R193, R154, R3.reuse, -R170.reuse ;  /* 0x000000039ac17223 */ /* 0x180fe200000108aa */
[-CC-:B------:R-:W-:Y:S01]  /*1e410*/  FFMA.FTZ R164, R164, R3.reuse, -R170.reuse ;  /* 0x00000003a4a47223 */ /* 0x180fe200000108aa */
[----:B------:R-:W0:Y:S01]  /*1e420*/  MUFU.EX2 R2, R2 ;  /* 0x0000000200027308 */ /* 0x000e220000000800 */
[-CC-:B------:R-:W-:Y:S01]  /*1e430*/  FFMA.FTZ R167, R167, R3.reuse, -R170.reuse ;  /* 0x00000003a7a77223 */ /* 0x180fe200000108aa */
[----:B------:R-:W-:-:S06]  /*1e440*/  FFMA.FTZ R169, R169, R3, -R170 ;  /* 0x00000003a9a97223 */ /* 0x000fcc00000108aa */
[----:B------:R-:W2:Y:S08]  /*1e450*/  MUFU.EX2 R211, R211 ;  /* 0x000000d300d37308 */ /* 0x000eb00000000800 */
[----:B------:R-:W3:Y:S01]  /*1e460*/  MUFU.EX2 R173, R173 ;  /* 0x000000ad00ad7308 */ /* 0x000ee20000000800 */
[----:B0-----:R-:W-:Y:S01]  /*1e470*/  FFMA.FTZ R14, R2, R14, R209 ;  /* 0x0000000e020e7223 */ /* 0x001fe200000100d1 */
[----:B------:R-:W-:-:S03]  /*1e480*/  F2FP.F16.F32.PACK_AB R209, R172, R209 ;  /* 0x000000d1acd1723e */ /* 0x000fc600000000ff */
[----:B------:R-:W-:-:S03]  /*1e490*/  FADD.FTZ R14, R172, R14 ;  /* 0x0000000eac0e7221 */ /* 0x000fc60000010000 */
[----:B------:R-:W0:Y:S01]  /*1e4a0*/  MUFU.EX2 R205, R205 ;  /* 0x000000cd00cd7308 */ /* 0x000e220000000800 */
[----:B--2---:R-:W-:-:S07]  /*1e4b0*/  FADD.FTZ R14, R211, R14 ;  /* 0x0000000ed30e7221 */ /* 0x004fce0000010000 */
[----:B------:R-:W2:Y:S01]  /*1e4c0*/  MUFU.EX2 R10, R10 ;  /* 0x0000000a000a7308 */ /* 0x000ea20000000800 */
[C---:B---3--:R-:W-:Y:S01]  /*1e4d0*/  FADD.FTZ R14, R173.reuse, R14 ;  /* 0x0000000ead0e7221 */ /* 0x048fe20000010000 */
[----:B------:R-:W-:-:S06]  /*1e4e0*/  F2FP.F16.F32.PACK_AB R211, R173, R211 ;  /* 0x000000d3add3723e */ /* 0x000fcc00000000ff */
[----:B------:R-:W3:Y:S01]  /*1e4f0*/  MUFU.EX2 R207, R207 ;  /* 0x000000cf00cf7308 */ /* 0x000ee20000000800 */
[----:B0-----:R-:W-:-:S07]  /*1e500*/  FADD.FTZ R14, R205, R14 ;  /* 0x0000000ecd0e7221 */ /* 0x001fce0000010000 */
[----:B------:R-:W0:Y:S01]  /*1e510*/  MUFU.EX2 R12, R12 ;  /* 0x0000000c000c7308 */ /* 0x000e220000000800 */
[C---:B--2---:R-:W-:Y:S01]  /*1e520*/  FADD.FTZ R14, R10.reuse, R14 ;  /* 0x0000000e0a0e7221 */ /* 0x044fe20000010000 */
[----:B------:R-:W-:Y:S02]  /*1e530*/  F2FP.F16.F32.PACK_AB R205, R10, R205 ;  /* 0x000000cd0acd723e */ /* 0x000fe400000000ff */
[----:B------:R-:W-:-:S04]  /*1e540*/  MOV R10, R217 ;  /* 0x000000d9000a7202 */ /* 0x000fc80000000f00 */
[----:B------:R-:W2:Y:S01]  /*1e550*/  MUFU.EX2 R201, R201 ;  /* 0x000000c900c97308 */ /* 0x000ea20000000800 */
[----:B---3--:R-:W-:-:S07]  /*1e560*/  FADD.FTZ R14, R207, R14 ;  /* 0x0000000ecf0e7221 */ /* 0x008fce0000010000 */
[----:B------:R-:W3:Y:S01]  /*1e570*/  MUFU.EX2 R7, R171 ;  /* 0x000000ab00077308 */ /* 0x000ee20000000800 */
[C---:B0-----:R-:W-:Y:S01]  /*1e580*/  FADD.FTZ R14, R12.reuse, R14 ;  /* 0x0000000e0c0e7221 */ /* 0x041fe20000010000 */
[----:B------:R-:W-:-:S06]  /*1e590*/  F2FP.F16.F32.PACK_AB R207, R12, R207 ;  /* 0x000000cf0ccf723e */ /* 0x000fcc00000000ff */
[----:B------:R-:W0:Y:S01]  /*1e5a0*/  MUFU.EX2 R203, R203 ;  /* 0x000000cb00cb7308 */ /* 0x000e220000000800 */
[----:B--2---:R-:W-:-:S07]  /*1e5b0*/  FADD.FTZ R14, R201, R14 ;  /* 0x0000000ec90e7221 */ /* 0x004fce0000010000 */
[----:B------:R-:W2:Y:S01]  /*1e5c0*/  MUFU.EX2 R6, R6 ;  /* 0x0000000600067308 */ /* 0x000ea20000000800 */
[C---:B---3--:R-:W-:Y:S01]  /*1e5d0*/  FADD.FTZ R14, R7.reuse, R14 ;  /* 0x0000000e070e7221 */ /* 0x048fe20000010000 */
[----:B------:R-:W-:Y:S01]  /*1e5e0*/  F2FP.F16.F32.PACK_AB R201, R7, R201 ;  /* 0x000000c907c9723e */ /* 0x000fe200000000ff */
[----:B------:R-:W-:-:S05]  /*1e5f0*/  IMAD.MOV.U32 R7, RZ, RZ, R5 ;  /* 0x000000ffff077224 */ /* 0x000fca00078e0005 */
[----:B------:R-:W3:Y:S01]  /*1e600*/  MUFU.EX2 R197, R197 ;  /* 0x000000c500c57308 */ /* 0x000ee20000000800 */
[----:B0-----:R-:W-:-:S07]  /*1e610*/  FADD.FTZ R14, R203, R14 ;  /* 0x0000000ecb0e7221 */ /* 0x001fce0000010000 */
[----:B-1----:R-:W0:Y:S01]  /*1e620*/  MUFU.EX2 R9, R163 ;  /* 0x000000a300097308 */ /* 0x002e220000000800 */
[C---:B--2---:R-:W-:Y:S01]  /*1e630*/  FADD.FTZ R14, R6.reuse, R14 ;  /* 0x0000000e060e7221 */ /* 0x044fe20000010000 */
[----:B------:R-:W-:Y:S01]  /*1e640*/  F2FP.F16.F32.PACK_AB R203, R6, R203 ;  /* 0x000000cb06cb723e */ /* 0x000fe200000000ff */
[----:B------:R-:W-:-:S05]  /*1e650*/  IMAD.MOV.U32 R6, RZ, RZ, R4 ;  /* 0x000000ffff067224 */ /* 0x000fca00078e0004 */
[----:B------:R-:W1:Y:S01]  /*1e660*/  MUFU.EX2 R199, R199 ;  /* 0x000000c700c77308 */ /* 0x000e620000000800 */
[----:B---3--:R-:W-:-:S07]  /*1e670*/  FADD.FTZ R14, R197, R14 ;  /* 0x0000000ec50e7221 */ /* 0x008fce0000010000 */
[----:B------:R-:W2:Y:S01]  /*1e680*/  MUFU.EX2 R11, R11 ;  /* 0x0000000b000b7308 */ /* 0x000ea20000000800 */
[C---:B0-----:R-:W-:Y:S01]  /*1e690*/  FADD.FTZ R14, R9.reuse, R14 ;  /* 0x0000000e090e7221 */ /* 0x041fe20000010000 */
[----:B------:R-:W-:Y:S01]  /*1e6a0*/  F2FP.F16.F32.PACK_AB R197, R9, R197 ;  /* 0x000000c509c5723e */ /* 0x000fe200000000ff */
[----:B------:R-:W-:-:S05]  /*1e6b0*/  IMAD.MOV.U32 R9, RZ, RZ, R218 ;  /* 0x000000ffff097224 */ /* 0x000fca00078e00da */
[----:B------:R-:W0:Y:S01]  /*1e6c0*/  MUFU.EX2 R192, R192 ;  /* 0x000000c000c07308 */ /* 0x000e220000000800 */
[----:B-1----:R-:W-:-:S07]  /*1e6d0*/  FADD.FTZ R14, R199, R14 ;  /* 0x0000000ec70e7221 */ /* 0x002fce0000010000 */
[----:B------:R-:W1:Y:S01]  /*1e6e0*/  MUFU.EX2 R193, R193 ;  /* 0x000000c100c17308 */ /* 0x000e620000000800 */
[C---:B--2---:R-:W-:Y:S01]  /*1e6f0*/  FADD.FTZ R14, R11.reuse, R14 ;  /* 0x0000000e0b0e7221 */ /* 0x044fe20000010000 */
[----:B------:R-:W-:-:S06]  /*1e700*/  F2FP.F16.F32.PACK_AB R199, R11, R199 ;  /* 0x000000c70bc7723e */ /* 0x000fcc00000000ff */
[----:B------:R-:W2:Y:S01]  /*1e710*/  MUFU.EX2 R164, R164 ;  /* 0x000000a400a47308 */ /* 0x000ea20000000800 */
[----:B0-----:R-:W-:Y:S01]  /*1e720*/  FADD.FTZ R15, R192, R15 ;  /* 0x0000000fc00f7221 */ /* 0x001fe20000010000 */
[----:B------:R-:W-:-:S03]  /*1e730*/  F2FP.F16.F32.PACK_AB R192, R157, R192 ;  /* 0x000000c09dc0723e */ /* 0x000fc600000000ff */
[----:B------:R-:W-:-:S03]  /*1e740*/  FADD.FTZ R15, R157, R15 ;  /* 0x0000000f9d0f7221 */ /* 0x000fc60000010000 */
[----:B------:R-:W0:Y:S01]  /*1e750*/  MUFU.EX2 R167, R167 ;  /* 0x000000a700a77308 */ /* 0x000e220000000800 */
[----:B-1----:R-:W-:Y:S01]  /*1e760*/  FADD.FTZ R14, R193, R14 ;  /* 0x0000000ec10e7221 */ /* 0x002fe20000010000 */
[----:B------:R-:W-:Y:S01]  /*1e770*/  FADD.FTZ R15, R194, R15 ;  /* 0x0000000fc20f7221 */ /* 0x000fe20000010000 */
[----:B------:R-:W-:-:S03]  /*1e780*/  F2FP.F16.F32.PACK_AB R194, R165, R194 ;  /* 0x000000c2a5c2723e */ /* 0x000fc600000000ff */
[----:B------:R-:W-:Y:S02]  /*1e790*/  FADD.FTZ R15, R165, R15 ;  /* 0x0000000fa50f7221 */ /* 0x000fe40000010000 */
[----:B------:R-:W1:Y:S01]  /*1e7a0*/  MUFU.EX2 R169, R169 ;  /* 0x000000a900a97308 */ /* 0x000e620000000800 */
[C---:B--2---:R-:W-:Y:S01]  /*1e7b0*/  FADD.FTZ R14, R164.reuse, R14 ;  /* 0x0000000ea40e7221 */ /* 0x044fe20000010000 */
[----:B------:R-:W-:-:S03]  /*1e7c0*/  F2FP.F16.F32.PACK_AB R193, R164, R193 ;  /* 0x000000c1a4c1723e */ /* 0x000fc600000000ff */
[----:B0-----:R-:W-:-:S04]  /*1e7d0*/  FADD.FTZ R14, R167, R14 ;  /* 0x0000000ea70e7221 */ /* 0x001fc80000010000 */
[C---:B-1----:R-:W-:Y:S01]  /*1e7e0*/  FADD.FTZ R14, R169.reuse, R14 ;  /* 0x0000000ea90e7221 */ /* 0x042fe20000010000 */
[----:B------:R-:W-:Y:S01]  /*1e7f0*/  F2FP.F16.F32.PACK_AB R195, R169, R167 ;  /* 0x000000a7a9c3723e */ /* 0x000fe200000000ff */
[----:B------:R-:W-:Y:S06]  /*1e800*/  @P3 BRA `(.L_x_3076) ;  /* 0xffffffac00203947 */ /* 0x000fec000383ffff */
[----:B------:R-:W-:Y:S05]  /*1e810*/  BSYNC B1 ;  /* 0x0000000000017941 */ /* 0x000fea0003800000 */
.L_x_3065:
[----:B------:R-:W-:Y:S05]  /*1e820*/  BSYNC B0 ;  /* 0x0000000000007941 */ /* 0x000fea0003800000 */
.L_x_3064:
[----:B------:R-:W-:Y:S01]  /*1e830*/  ISETP.GE.AND P2, PT, R8, RZ, PT ;  /* 0x000000ff0800720c */ /* 0x000fe20003f46270 */
[----:B------:R-:W-:-:S12]  /*1e840*/  BSSY B0, `(.L_x_3077) ;  /* 0x00004dd000007945 */ /* 0x000fd80003800000 */
[----:B------:R-:W-:Y:S05]  /*1e850*/  @!P2 BRA `(.L_x_3078) ;  /* 0x0000004c006ca947 */ /* 0x000fea0003800000 */
[----:B------:R-:W-:Y:S01]  /*1e860*/  IMAD.MOV.U32 R6, RZ, RZ, R4 ;  /* 0x000000ffff067224 */ /* 0x000fe200078e0004 */
[----:B------:R-:W-:Y:S01]  /*1e870*/  MOV R7, R5 ;  /* 0x0000000500077202 */ /* 0x000fe20000000f00 */
[----:B------:R-:W-:Y:S02]  /*1e880*/  IMAD.MOV.U32 R9, RZ, RZ, R218 ;  /* 0x000000ffff097224 */ /* 0x000fe400078e00da */
[----:B------:R-:W-:-:S07]  /*1e890*/  IMAD.MOV.U32 R10, RZ, RZ, R217 ;  /* 0x000000ffff0a7224 */ /* 0x000fce00078e00d9 */
.L_x_3089:
[----:B------:R-:W-:-:S05]  /*1e8a0*/  VIADD R11, R10, 0x1 ;  /* 0x000000010a0b7836 */ /* 0x000fca0000000000 */
[----:B------:R-:W-:-:S04]  /*1e8b0*/  ISETP.NE.AND P2, PT, R11, 0x2, PT ;  /* 0x000000020b00780c */ /* 0x000fc80003f45270 */
[----:B------:R-:W-:Y:S02]  /*1e8c0*/  SEL R218, RZ, 0x1, P2 ;  /* 0x00000001ffda7807 */ /* 0x000fe40001000000 */
[----:B------:R-:W-:Y:S02]  /*1e8d0*/  SEL R11, R11, RZ, P2 ;  /* 0x000000ff0b0b7207 */ /* 0x000fe40001000000 */
[----:B------:R-:W-:Y:S02]  /*1e8e0*/  LOP3.LUT R218, R9, R218, RZ, 0x3c, !PT ;  /* 0x000000da09da7212 */ /* 0x000fe400078e3cff */
[----:B------:R-:W-:Y:S01]  /*1e8f0*/  MOV R217, R11 ;  /* 0x0000000b00d97202 */ /* 0x000fe20000000f00 */
[----:B------:R-:W-:Y:S06]  /*1e900*/  @!P0 BRA `(.L_x_3079) ;  /* 0x0000000000048947 */ /* 0x000fec0003800000 */
[----:B------:R-:W-:Y:S01]  /*1e910*/  BPT.TRAP 0x1 ;  /* 0x000000040000795c */ /* 0x000fe20000300000 */
.L_x_3079:
[----:B------:R-:W-:Y:S01]  /*1e920*/  IMAD R3, R217, 0x8, R18 ;  /* 0x00000008d9037824 */ /* 0x000fe200078e0212 */
[----:B------:R-:W-:-:S04]  /*1e930*/  SHF.L.U32 R12, R218, 0x1f, RZ ;  /* 0x0000001fda0c7819 */ /* 0x000fc800000006ff */
[----:B------:R0:W1:Y:S01]  /*1e940*/  SYNCS.PHASECHK.TRANS64.TRYWAIT P2, [R3+URZ+0x38830], R12 ;  /* 0x0388300c030075a7 */ /* 0x000062000804017f */
[----:B------:R-:W-:Y:S05]  /*1e950*/  @!P0 BRA `(.L_x_3080) ;  /* 0x0000000000048947 */ /* 0x000fea0003800000 */
[----:B------:R-:W-:Y:S01]  /*1e960*/  BPT.TRAP 0x1 ;  /* 0x000000040000795c */ /* 0x000fe20000300000 */
.L_x_3080:
[----:B------:R-:W-:Y:S01]  /*1e970*/  IMAD R4, R217, 0xa00, R222 ;  /* 0x00000a00d9047824 */ /* 0x000fe200078e02de */
[----:B------:R-:W-:Y:S01]  /*1e980*/  BSSY B1, `(.L_x_3081) ;  /* 0x0000006000017945 */ /* 0x000fe20003800000 */
[----:B------:R-:W-:Y:S02]  /*1e990*/  IMAD.MOV.U32 R5, RZ, RZ, 0x40000040 ;  /* 0x40000040ff057424 */ /* 0x000fe400078e00ff */
[----:B------:R-:W-:Y:S01]  /*1e9a0*/  VIADD R152, R4, 0x80 ;  /* 0x0000008004987836 */ /* 0x000fe20000000000 */
[----:B-1----:R-:W-:Y:S06]  /*1e9b0*/  @P2 BRA `(.L_x_3082) ;  /* 0x0000000000082947 */ /* 0x002fec0003800000 */
[----:B------:R-:W1:Y:S02]  /*1e9c0*/  SYNCS.PHASECHK.TRANS64.TRYWAIT P2, [R3+URZ+0x38830], R12 ;  /* 0x0388300c030075a7 */ /* 0x000e64000804017f */
[----:B-1----:R-:W-:Y:S05]  /*1e9d0*/  @!P2 BRA `(.L_x_3083) ;  /* 0x000001300054a947 */ /* 0x002fea0003800000 */
.L_x_3082:
[----:B------:R-:W-:Y:S05]  /*1e9e0*/  BSYNC B1 ;  /* 0x0000000000017941 */ /* 0x000fea0003800000 */
.L_x_3081:
        /* <DEDUP_REMOVED lines=8> */
[----:B------:R-:W-:Y:S01]  /*1ea70*/  IMAD.MOV.U32 R13, RZ, RZ, 0x40000040 ;  /* 0x40000040ff0d7424 */ /* 0x000fe200078e00ff */
[----:B01----:R-:W-:-:S04]  /*1ea80*/  IADD3 R12, R4, 0x100, RZ ;  /* 0x00000100040c7810 */ /* 0x003fc80007ffe0ff */
[----:B------:R-:W-:Y:S02]  /*1ea90*/  R2UR UR10, R12 ;  /* 0x000000000c0a72ca */ /* 0x000fe400000e0000 */
[----:B------:R-:W-:Y:S01]  /*1eaa0*/  R2UR UR11, R13 ;  /* 0x000000000d0b72ca */ /* 0x000fe200000e0000 */
[----:B------:R-:W-:Y:S02]  /*1eab0*/  VIADD R20, R4, 0x180 ;  /* 0x0000018004147836 */ /* 0x000fe40000000000 */
[----:B------:R-:W-:-:S03]  /*1eac0*/  IMAD.MOV.U32 R21, RZ, RZ, 0x40000040 ;  /* 0x40000040ff157424 */ /* 0x000fc600078e00ff */
[----:B------:R-:W-:Y:S02]  /*1ead0*/  R2UR UR14, R20 ;  /* 0x00000000140e72ca */ /* 0x000fe400000e0000 */
[----:B------:R-:W-:Y:S02]  /*1eae0*/  R2UR UR15, R21 ;  /* 0x00000000150f72ca */ /* 0x000fe400000e0000 */
        /* <DEDUP_REMOVED lines=20> */
[----:B------:R-:W-:Y:S01]  /*1ec30*/  IMAD.MOV.U32 R13, RZ, RZ, 0x40000040 ;  /* 0x40000040ff0d7424 */ /* 0x000fe200078e00ff */
[----:B------:R-:W-:Y:S02]  /*1ec40*/  WARPGROUP.DEPBAR.LE gsb0, 0x0 ;  /* 0x00008000000079c5 */ /* 0x000fe40000010000 */
[----:B------:R-:W-:-:S06]  /*1ec50*/  WARPGROUP.ARRIVE ;  /* 0x00000000000079c5 */ /* 0x000fcc0000000000 */
[----:B------:R-:W-:Y:S01]  /*1ec60*/  HGMMA.64x16x16.F32 R160, gdesc[UR12], RZ, !UPT, gsb0 ;  /* 0x002000000ca079f0 */ /* 0x000fe2000c0008ff */
[----:B------:R-:W-:Y:S01]  /*1ec70*/  IADD3 R12, R4, 0x200, RZ ;  /* 0x00000200040c7810 */ /* 0x000fe20007ffe0ff */
[----:B------:R-:W-:Y:S01]  /*1ec80*/  IMAD.MOV.U32 R153, RZ, RZ, 0x40000040 ;  /* 0x40000040ff997424 */ /* 0x000fe200078e00ff */
[----:B------:R-:W-:Y:S02]  /*1ec90*/  R2UR UR19, R13 ;  /* 0x000000000d1372ca */ /* 0x000fe400000e0000 */
[----:B------:R-:W-:Y:S02]  /*1eca0*/  R2UR UR18, R12 ;  /* 0x000000000c1272ca */ /* 0x000fe400000e0000 */
[----:B------:R-:W-:Y:S02]  /*1ecb0*/  IADD3 R152, R4, 0x82, RZ ;  /* 0x0000008204987810 */ /* 0x000fe40007ffe0ff */
        /* <DEDUP_REMOVED lines=17> */
[----:B------:R-:W-:Y:S01]  /*1edd0*/  VIADD R12, R4, 0x102 ;  /* 0x00000102040c7836 */ /* 0x000fe20000000000 */
[----:B------:R-:W-:Y:S01]  /*1ede0*/  MOV R13, 0x40000040 ;  /* 0x40000040000d7802 */ /* 0x000fe20000000f00 */
        /* <DEDUP_REMOVED lines=272> */
[----:B------:R-:W-:Y:S01]  /*1fef0*/  VIADD R12, R4, 0x286 ;  /* 0x00000286040c7836 */ /* 0x000fe20000000000 */
[----:B------:R-:W-:-:S04]  /*1ff00*/  MOV R13, 0x40000040 ;  /* 0x40000040000d7802 */ /* 0x000fc80000000f00 */
        /* <DEDUP_REMOVED lines=539> */
.L_x_3084:
[----:B------:R-:W-:Y:S01]  /*220c0*/  SHF.L.U32 R0, R9, 0x1f, RZ ;  /* 0x0000001f09007819 */ /* 0x000fe200000006ff */
[----:B------:R-:W-:-:S04]  /*220d0*/  IMAD R9, R10, 0x8, R18 ;  /* 0x000000080a097824 */ /* 0x000fc800078e0212 */
[----:B------:R0:W1:Y:S01]  /*220e0*/  SYNCS.PHASECHK.TRANS64.TRYWAIT P2, [R9+URZ+0x38850], R0 ;  /* 0x03885000090075a7 */ /* 0x000062000804017f */
[----:B------:R-:W-:Y:S05]  /*220f0*/  @!P0 BRA `(.L_x_3085) ;  /* 0x0000000000048947 */ /* 0x000fea0003800000 */
[----:B------:R-:W-:Y:S01]  /*22100*/  BPT.TRAP 0x1 ;  /* 0x000000040000795c */ /* 0x000fe20000300000 */
.L_x_3085:
[----:B------:R-:W-:Y:S04]  /*22110*/  BSSY B1, `(.L_x_3086) ;  /* 0x0000004000017945 */ /* 0x000fe80003800000 */
[----:B-1----:R-:W-:Y:S05]  /*22120*/  @P2 BRA `(.L_x_3087) ;  /* 0x0000000000082947 */ /* 0x002fea0003800000 */
[----:B------:R-:W1:Y:S02]  /*22130*/  SYNCS.PHASECHK.TRANS64.TRYWAIT P2, [R9+URZ+0x38850], R0 ;  /* 0x03885000090075a7 */ /* 0x000e64000804017f */
[----:B-1----:R-:W-:Y:S05]  /*22140*/  @!P2 BRA `(.L_x_3088) ;  /* 0x000000f8008ca947 */ /* 0x002fea0003800000 */
.L_x_3087:
[----:B------:R-:W-:Y:S05]  /*22150*/  BSYNC B1 ;  /* 0x0000000000017941 */ /* 0x000fea0003800000 */
.L_x_3086:
[----:B01----:R-:W-:Y:S01]  /*22160*/  VIADD R0, R18, 0x400 ;  /* 0x0000040012007836 */ /* 0x003fe20000000000 */
[----:B------:R-:W-:Y:S01]  /*22170*/  WARPGROUP.ARRIVE ;  /* 0x00000000000079c5 */ /* 0x000fe20000000000 */
[----:B------:R-:W-:Y:S02]  /*22180*/  IMAD.MOV.U32 R3, RZ, RZ, 0x40000040 ;  /* 0x40000040ff037424 */ /* 0x000fe400078e00ff */
[----:B------:R-:W-:Y:S01]  /*22190*/  FMUL.FTZ R20, R188, UR38 ;  /* 0x00000026bc147c20 */ /* 0x000fe20008410000 */
[----:B------:R-:W-:Y:S01]  /*221a0*/  IMAD.MOV.U32 R5, RZ, RZ, 0x40000040 ;  /* 0x40000040ff057424 */ /* 0x000fe200078e00ff */
        /* <DEDUP_REMOVED lines=13> */
[----:B------:R-:W-:Y:S01]  /*22280*/  IMAD R2, R10, 0xa00, R0 ;  /* 0x00000a000a027824 */ /* 0x000fe200078e0200 */
[----:B------:R-:W-:Y:S01]  /*22290*/  MUFU.TANH R21, R21 ;  /* 0x0000001500157308 */ /* 0x000fe20000002400 */
[----:B------:R-:W-:Y:S01]  /*222a0*/  FMUL.FTZ R160, R160, UR38 ;  /* 0x00000026a0a07c20 */ /* 0x000fe20008410000 */
[----:B------:R-:W-:Y:S01]  /*222b0*/  FMUL.FTZ R161, R161, UR38 ;  /* 0x00000026a1a17c20 */ /* 0x000fe20008410000 */
[----:B------:R-:W-:Y:S01]  /*222c0*/  FMUL.FTZ R164, R164, UR38 ;  /* 0x00000026a4a47c20 */ /* 0x000fe20008410000 */
[C---:B------:R-:W-:Y:S01]  /*222d0*/  R2UR UR6, R2.reuse ;  /* 0x00000000020672ca */ /* 0x040fe200000e0000 */
[----:B------:R-:W-:Y:S01]  /*222e0*/  FMUL.FTZ R165, R165, UR38 ;  /* 0x00000026a5a57c20 */ /* 0x000fe20008410000 */
[----:B------:R-:W-:Y:S01]  /*222f0*/  IADD3 R4, R2, 0x80, RZ ;  /* 0x0000008002047810 */ /* 0x000fe20007ffe0ff */
[----:B------:R-:W-:Y:S01]  /*22300*/  FMUL.FTZ R152, R152, UR38 ;  /* 0x0000002698987c20 */ /* 0x000fe20008410000 */
[----:B------:R-:W-:Y:S01]  /*22310*/  MUFU.TANH R177, R177 ;  /* 0x000000b100b17308 */ /* 0x000fe20000002400 */
[----:B------:R-:W-:Y:S01]  /*22320*/  FMUL.FTZ R153, R153, UR38 ;  /* 0x0000002699997c20 */ /* 0x000fe20008410000 */
[----:B------:R-:W-:Y:S01]  /*22330*/  FMUL.FTZ R156, R156, UR38 ;  /* 0x000000269c9c7c20 */ /* 0x000fe20008410000 */
[----:B------:R-:W-:-:S02]  /*22340*/  IMAD.MOV.U32 R3, RZ, RZ, 0x40000040 ;  /* 0x40000040ff037424 */ /* 0x000fc400078e00ff */
[----:B------:R-:W-:Y:S01]  /*22350*/  FMUL.FTZ R10, R186, UR38 ;  /* 0x00000026ba0a7c20 */ /* 0x000fe20008410000 */
[----:B------:R-:W-:Y:S01]  /*22360*/  FMUL.FTZ R12, R187, UR38 ;  /* 0x00000026bb0c7c20 */ /* 0x000fe20008410000 */
[----:B------:R-:W-:Y:S01]  /*22370*/  FMUL.FTZ R13, R190, UR38 ;  /* 0x00000026be0d7c20 */ /* 0x000fe20008410000 */
[----:B------:R-:W-:Y:S01]  /*22380*/  FMUL.FTZ R170, R170, UR38 ;  /* 0x00000026aaaa7c20 */ /* 0x000fe20008410000 */
[----:B------:R-:W-:Y:S01]  /*22390*/  MUFU.TANH R180, R180 ;  /* 0x000000b400b47308 */ /* 0x000fe20000002400 */
[----:B------:R-:W-:Y:S01]  /*223a0*/  HGMMA.64x256x16.F32 R24, R208, gdesc[UR4].tnspB, R24, gsb0 ;  /* 0x43e00004d0187df0 */ /* 0x000fe20008000818 */
[----:B------:R-:W-:Y:S01]  /*223b0*/  R2UR UR6, R4 ;  /* 0x00000000040672ca */ /* 0x000fe200000e0000 */
[----:B------:R-:W-:Y:S01]  /*223c0*/  VIADD R4, R2, 0x100 ;  /* 0x0000010002047836 */ /* 0x000fe20000000000 */
[----:B------:R-:W-:Y:S01]  /*223d0*/  R2UR UR7, R5 ;  /* 0x00000000050772ca */ /* 0x000fe200000e0000 */
[----:B------:R-:W-:Y:S02]  /*223e0*/  IMAD.MOV.U32 R5, RZ, RZ, 0x40000040 ;  /* 0x40000040ff057424 */ /* 0x000fe400078e00ff */
        /* <DEDUP_REMOVED lines=13> */
[----:B------:R-:W-:Y:S01]  /*224c0*/  @!P1 IMAD R11, R11, 0x8, R18 ;  /* 0x000000080b0b9824 */ /* 0x000fe200078e0212 */
[C---:B------:R-:W-:Y:S01]  /*224d0*/  ISETP.GT.AND P2, PT, R8.reuse, RZ, PT ;  /* 0x000000ff0800720c */ /* 0x040fe20003f44270 */
[----:B------:R-:W-:Y:S01]  /*224e0*/  @!P1 VIADD R9, R9, 0x38860 ;  /* 0x0003886009099836 */ /* 0x000fe20000000000 */
[----:B------:R-:W-:Y:S01]  /*224f0*/  IADD3 R8, R8, -0x1, RZ ;  /* 0xffffffff08087810 */ /* 0x000fe20007ffe0ff */
[----:B------:R-:W-:Y:S01]  /*22500*/  @!P1 VIADD R11, R11, 0x38840 ;  /* 0x000388400b0b9836 */ /* 0x000fe20000000000 */
[----:B------:R-:W-:Y:S02]  /*22510*/  MUFU.TANH R169, R169 ;  /* 0x000000a900a97308 */ /* 0x000fe40000002400 */
[----:B------:R-:W-:-:S06]  /*22520*/  @!P1 PRMT R9, RZ, 0x654, R9 ;  /* 0x00000654ff099816 */ /* 0x000fcc0000000009 */
        /* <DEDUP_REMOVED lines=27> */
[----:B------:R-:W-:Y:S02]  /*226e0*/  R2UR UR6, R4 ;  /* 0x00000000040672ca */ /* 0x000fe400000e0000 */
[----:B------:R-:W-:Y:S01]  /*226f0*/  R2UR UR7, R5 ;  /* 0x00000000050772ca */ /* 0x000fe200000e0000 */
[----:B------:R-:W-:Y:S01]  /*22700*/  IMAD.MOV.U32 R5, RZ, RZ, 0x40000040 ;  /* 0x40000040ff057424 */ /* 0x000fe200078e00ff */
[C---:B------:R-:W-:Y:S01]  /*22710*/  IADD3 R4, R2.reuse, 0x180, RZ ;  /* 0x0000018002047810 */ /* 0x040fe20007ffe0ff */
[----:B------:R-:W-:Y:S01]  /*22720*/  VIADD R2, R2, 0x200 ;  /* 0x0000020002027836 */ /* 0x000fe20000000000 */
[----:B------:R-:W-:Y:S02]  /*22730*/  WARPGROUP.DEPBAR.LE gsb0, 0x0 ;  /* 0x00008000000079c5 */ /* 0x000fe40000010000 */
[----:B------:R-:W-:-:S15]  /*22740*/  WARPGROUP.ARRIVE ;  /* 0x00000000000079c5 */ /* 0x000fde0000000000 */
[----:B------:R-:W-:-:S04]  /*22750*/  NOP ;  /* 0x0000000000007918 */ /* 0x000fc80000000000 */
        /* <DEDUP_REMOVED lines=8> */
[----:B------:R-:W-:Y:S01]  /*227e0*/  MUFU.TANH R4, R4 ;  /* 0x0000000400047308 */ /* 0x000fe20000002400 */
[----:B------:R-:W-:Y:S01]  /*227f0*/  FMUL.FTZ R182, R157, UR38 ;  /* 0x000000269db67c20 */ /* 0x000fe20008410000 */
[----:B------:R-:W-:-:S06]  /*22800*/  FMUL.FTZ R157, R183, UR38 ;  /* 0x00000026b79d7c20 */ /* 0x000fcc0008410000 */
        /* <DEDUP_REMOVED lines=10> */
[----:B------:R-:W-:Y:S01]  /*228b0*/  FMUL.FTZ R2, R184, UR38 ;  /* 0x00000026b8027c20 */ /* 0x000fe20008410000 */
[----:B------:R-:W-:Y:S01]  /*228c0*/  R2UR UR7, R3 ;  /* 0x00000000030772ca */ /* 0x000fe200000e0000 */
[----:B------:R-:W-:-:S04]  /*228d0*/  FMUL.FTZ R184, R191, UR38 ;  /* 0x00000026bfb87c20 */ /* 0x000fc80008410000 */
[----:B------:R-:W0:Y:S08]  /*228e0*/  MUFU.TANH R2, R2 ;  /* 0x0000000200027308 */ /* 0x000e300000002400 */
[----:B------:R-:W1:Y:S01]  /*228f0*/  MUFU.TANH R184, R184 ;  /* 0x000000b800b87308 */ /* 0x000e620000002400 */
        /* <DEDUP_REMOVED lines=21> */
[----:B0-----:R-:W-:Y:S02]  /*22a50*/  FMNMX.FTZ R3, R0, R3, !PT ;  /* 0x0000000300037209 */ /* 0x001fe40007810000 */
[----:B------:R-:W-:-:S03]  /*22a60*/  FMNMX.FTZ R0, R10, R6, !PT ;  /* 0x000000060a007209 */ /* 0x000fc60007810000 */
[----:B------:R-:W0:Y:S01]  /*22a70*/  SHFL.BFLY PT, R5, R3, 0x1, 0x1f ;  /* 0x0c201f0003057f89 */ /* 0x000e2200000e0000 */
[----:B------:R-:W-:-:S04]  /*22a80*/  FMNMX.FTZ R183, R12, R0, !PT ;  /* 0x000000000cb77209 */ /* 0x000fc80007810000 */
[----:B------:R-:W-:-:S04]  /*22a90*/  FMNMX.FTZ R183, R13, R183, !PT ;  /* 0x000000b70db77209 */ /* 0x000fc80007810000 */
[----:B-1----:R-:W-:-:S04]  /*22aa0*/  FMNMX.FTZ R183, R184, R183, !PT ;  /* 0x000000b7b8b77209 */ /* 0x002fc80007810000 */
[----:B------:R-:W-:-:S04]  /*22ab0*/  FMNMX.FTZ R183, R176, R183, !PT ;  /* 0x000000b7b0b77209 */ /* 0x000fc80007810000 */
[----:B------:R-:W-:Y:S02]  /*22ac0*/  FMNMX.FTZ R183, R178, R183, !PT ;  /* 0x000000b7b2b77209 */ /* 0x000fe40007810000 */
[----:B0-----:R-:W-:Y:S02]  /*22ad0*/  FMNMX.FTZ R5, R3, R5, !PT ;  /* 0x0000000503057209 */ /* 0x001fe40007810000 */
[----:B------:R-:W-:-:S03]  /*22ae0*/  MOV R3, UR42 ;  /* 0x0000002a00037c02 */ /* 0x000fc60008000f00 */
[----:B------:R-:W-:-:S04]  /*22af0*/  FADD.FTZ R7, -R5, R7 ;  /* 0x0000000705077221 */ /* 0x000fc80000010100 */
[-C--:B------:R-:W-:Y:S01]  /*22b00*/  FMUL.FTZ R0, R7, R3.reuse ;  /* 0x0000000307007220 */ /* 0x080fe20000410000 */
[----:B------:R-:W-:-:S04]  /*22b10*/  FMUL.FTZ R7, R5, R3 ;  /* 0x0000000305077220 */ /* 0x000fc80000410000 */
[--C-:B------:R-:W-:Y:S01]  /*22b20*/  FFMA.FTZ R208, R2, R3, -R7.reuse ;  /* 0x0000000302d07223 */ /* 0x100fe20000010807 */
[----:B------:R-:W-:Y:S01]  /*22b30*/  FMNMX.FTZ R2, R179, R183, !PT ;  /* 0x000000b7b3027209 */ /* 0x000fe20007810000 */
[-CC-:B------:R-:W-:Y:S01]  /*22b40*/  FFMA.FTZ R4, R4, R3.reuse, -R7.reuse ;  /* 0x0000000304047223 */ /* 0x180fe20000010807 */
[-CC-:B------:R-:W-:Y:S01]  /*22b50*/  FFMA.FTZ R200, R168, R3.reuse, -R7.reuse ;  /* 0x00000003a8c87223 */ /* 0x180fe20000010807 */
[-CC-:B------:R-:W-:Y:S01]  /*22b60*/  FFMA.FTZ R210, R20, R3.reuse, -R7.reuse ;  /* 0x0000000314d27223 */ /* 0x180fe20000010807 */
[----:B------:R-:W-:Y:S01]  /*22b70*/  FMNMX.FTZ R2, R157, R2, !PT ;  /* 0x000000029d027209 */ /* 0x000fe20007810000 */
[----:B------:R-:W-:Y:S01]  /*22b80*/  MUFU.EX2 R183, R4 ;  /* 0x0000000400b77308 */ /* 0x000fe20000000800 */
[-CC-:B------:R-:W-:Y:S01]  /*22b90*/  FFMA.FTZ R186, R21, R3.reuse, -R7.reuse ;  /* 0x0000000315ba7223 */ /* 0x180fe20000010807 */
[-CC-:B------:R-:W-:Y:S01]  /*22ba0*/  FFMA.FTZ R168, R169, R3.reuse, -R7.reuse ;  /* 0x00000003a9a87223 */ /* 0x180fe20000010807 */
[----:B------:R-:W-:Y:S01]  /*22bb0*/  FMNMX.FTZ R2, R170, R2, !PT ;  /* 0x00000002aa027209 */ /* 0x000fe20007810000 */
[-CC-:B------:R-:W-:Y:S01]  /*22bc0*/  FFMA.FTZ R204, R185, R3.reuse, -R7.reuse ;  /* 0x00000003b9cc7223 */ /* 0x180fe20000010807 */
[-CC-:B------:R-:W-:Y:S01]  /*22bd0*/  FFMA.FTZ R20, R177, R3.reuse, -R7.reuse ;  /* 0x00000003b1147223 */ /* 0x180fe20000010807 */
[-CC-:B------:R-:W-:Y:S01]  /*22be0*/  FFMA.FTZ R206, R180, R3.reuse, -R7.reuse ;  /* 0x00000003b4ce7223 */ /* 0x180fe20000010807 */
[----:B------:R-:W-:Y:S01]  /*22bf0*/  FMNMX.FTZ R2, R171, R2, !PT ;  /* 0x00000002ab027209 */ /* 0x000fe20007810000 */
[-CC-:B------:R-:W-:Y:S01]  /*22c00*/  FFMA.FTZ R21, R181, R3.reuse, -R7.reuse ;  /* 0x00000003b5157223 */ /* 0x180fe20000010807 */
[-CC-:B------:R-:W-:Y:S01]  /*22c10*/  FFMA.FTZ R202, R172, R3.reuse, -R7.reuse ;  /* 0x00000003acca7223 */ /* 0x180fe20000010807 */
[----:B------:R-:W-:Y:S01]  /*22c20*/  FFMA.FTZ R169, R173, R3, -R7 ;  /* 0x00000003ada97223 */ /* 0x000fe20000010807 */
[----:B------:R-:W-:Y:S01]  /*22c30*/  FMNMX.FTZ R2, R174, R2, !PT ;  /* 0x00000002ae027209 */ /* 0x000fe20007810000 */
[----:B------:R-:W-:Y:S03]  /*22c40*/  MUFU.EX2 R0, R0 ;  /* 0x0000000000007308 */ /* 0x000fe60000000800 */
[----:B------:R-:W-:-:S04]  /*22c50*/  FMNMX.FTZ R2, R175, R2, !PT ;  /* 0x00000002af027209 */ /* 0x000fc80007810000 */
[----:B------:R-:W-:Y:S01]  /*22c60*/  FMNMX.FTZ R2, R162, R2, !PT ;  /* 0x00000002a2027209 */ /* 0x000fe20007810000 */
[----:B------:R-:W0:Y:S03]  /*22c70*/  MUFU.EX2 R208, R208 ;  /* 0x000000d000d07308 */ /* 0x000e260000000800 */
[----:B------:R-:W-:-:S04]  /*22c80*/  FMNMX.FTZ R2, R163, R2, !PT ;  /* 0x00000002a3027209 */ /* 0x000fc80007810000 */
[----:B------:R-:W-:Y:S01]  /*22c90*/  FMNMX.FTZ R2, R166, R2, !PT ;  /* 0x00000002a6027209 */ /* 0x000fe20007810000 */
[----:B------:R-:W1:Y:S03]  /*22ca0*/  MUFU.EX2 R210, R210 ;  /* 0x000000d200d27308 */ /* 0x000e660000000800 */
[----:B------:R-:W-:-:S04]  /*22cb0*/  FMNMX.FTZ R2, R167, R2, !PT ;  /* 0x00000002a7027209 */ /* 0x000fc80007810000 */
[----:B------:R-:W-:Y:S01]  /*22cc0*/  FMNMX.FTZ R2, R154, R2, !PT ;  /* 0x000000029a027209 */ /* 0x000fe20007810000 */
[----:B------:R-:W2:Y:S01]  /*22cd0*/  MUFU.EX2 R186, R186 ;  /* 0x000000ba00ba7308 */ /* 0x000ea20000000800 */
[----:B0-----:R-:W-:Y:S01]  /*22ce0*/  FFMA.FTZ R15, R0, R15, R208 ;  /* 0x0000000f000f7223 */ /* 0x001fe200000100d0 */
[----:B------:R-:W-:Y:S02]  /*22cf0*/  F2FP.F16.F32.PACK_AB R208, R183, R208 ;  /* 0x000000d0b7d0723e */ /* 0x000fe400000000ff */
[----:B------:R-:W-:Y:S01]  /*22d00*/  FMNMX.FTZ R2, R155, R2, !PT ;  /* 0x000000029b027209 */ /* 0x000fe20007810000 */
[----:B------:R-:W-:-:S03]  /*22d10*/  FADD.FTZ R15, R183, R15 ;  /* 0x0000000fb70f7221 */ /* 0x000fc60000010000 */
[----:B------:R-:W-:Y:S01]  /*22d20*/  FMNMX.FTZ R2, R158, R2, !PT ;  /* 0x000000029e027209 */ /* 0x000fe20007810000 */
[----:B------:R-:W0:Y:S01]  /*22d30*/  MUFU.EX2 R204, R204 ;  /* 0x000000cc00cc7308 */ /* 0x000e220000000800 */
[----:B-1----:R-:W-:Y:S02]  /*22d40*/  FADD.FTZ R15, R210, R15 ;  /* 0x0000000fd20f7221 */ /* 0x002fe40000010000 */
[----:B------:R-:W-:-:S05]  /*22d50*/  FMNMX.FTZ R2, R159, R2, !PT ;  /* 0x000000029f027209 */ /* 0x000fca0007810000 */
[----:B------:R-:W1:Y:S01]  /*22d60*/  SHFL.BFLY PT, R4, R2, 0x2, 0x1f ;  /* 0x0c401f0002047f89 */ /* 0x000e6200000e0000 */
[----:B------:R-:W3:Y:S01]  /*22d70*/  MUFU.EX2 R20, R20 ;  /* 0x0000001400147308 */ /* 0x000ee20000000800 */
[C---:B--2---:R-:W-:Y:S01]  /*22d80*/  FADD.FTZ R15, R186.reuse, R15 ;  /* 0x0000000fba0f7221 */ /* 0x044fe20000010000 */
[----:B------:R-:W-:-:S06]  /*22d90*/  F2FP.F16.F32.PACK_AB R210, R186, R210 ;  /* 0x000000d2bad2723e */ /* 0x000fcc00000000ff */
[----:B------:R-:W2:Y:S01]  /*22da0*/  MUFU.EX2 R206, R206 ;  /* 0x000000ce00ce7308 */ /* 0x000ea20000000800 */
[----:B0-----:R-:W-:-:S07]  /*22db0*/  FADD.FTZ R15, R204, R15 ;  /* 0x0000000fcc0f7221 */ /* 0x001fce0000010000 */
[----:B------:R-:W0:Y:S01]  /*22dc0*/  MUFU.EX2 R21, R21 ;  /* 0x0000001500157308 */ /* 0x000e220000000800 */
[C---:B---3--:R-:W-:Y:S01]  /*22dd0*/  FADD.FTZ R15, R20.reuse, R15 ;  /* 0x0000000f140f7221 */ /* 0x048fe20000010000 */
[----:B------:R-:W-:Y:S02]  /*22de0*/  F2FP.F16.F32.PACK_AB R204, R20, R204 ;  /* 0x000000cc14cc723e */ /* 0x000fe400000000ff */
[----:B-1----:R-:W-:-:S04]  /*22df0*/  FMNMX.FTZ R2, R2, R4, !PT ;  /* 0x0000000402027209 */ /* 0x002fc80007810000 */
[----:B------:R-:W1:Y:S01]  /*22e00*/  MUFU.EX2 R200, R200 ;  /* 0x000000c800c87308 */ /* 0x000e620000000800 */
[----:B--2---:R-:W-:Y:S01]  /*22e10*/  FADD.FTZ R15, R206, R15 ;  /* 0x0000000fce0f7221 */ /* 0x004fe20000010000 */
[----:B------:R-:W2:Y:S06]  /*22e20*/  SHFL.BFLY PT, R4, R2, 0x1, 0x1f ;  /* 0x0c201f0002047f89 */ /* 0x000eac00000e0000 */
[----:B------:R-:W3:Y:S01]  /*22e30*/  MUFU.EX2 R168, R168 ;  /* 0x000000a800a87308 */ /* 0x000ee20000000800 */
[C---:B0-----:R-:W-:Y:S01]  /*22e40*/  FADD.FTZ R15, R21.reuse, R15 ;  /* 0x0000000f150f7221 */ /* 0x041fe20000010000 */
[----:B------:R-:W-:Y:S01]  /*22e50*/  F2FP.F16.F32.PACK_AB R206, R21, R206 ;  /* 0x000000ce15ce723e */ /* 0x000fe200000000ff */
[----:B------:R-:W-:-:S02]  /*22e60*/  WARPGROUP.DEPBAR.LE gsb0, 0x0 ;  /* 0x00008000000079c5 */ /* 0x000fc40000010000 */
[----:B------:R-:W-:Y:S01]  /*22e70*/  WARPGROUP.ARRIVE ;  /* 0x00000000000079c5 */ /* 0x000fe20000000000 */
[-CC-:B------:R-:W-:Y:S01]  /*22e80*/  FFMA.FTZ R196, R160, R3.reuse, -R7.reuse ;  /* 0x00000003a0c47223 */ /* 0x180fe20000010807 */
[-CC-:B------:R-:W-:Y:S01]  /*22e90*/  FFMA.FTZ R160, R161, R3.reuse, -R7.reuse ;  /* 0x00000003a1a07223 */ /* 0x180fe20000010807 */
[-CC-:B------:R-:W-:Y:S01]  /*22ea0*/  FFMA.FTZ R198, R164, R3.reuse, -R7.reuse ;  /* 0x00000003a4c67223 */ /* 0x180fe20000010807 */
[----:B------:R-:W-:Y:S01]  /*22eb0*/  FFMA.FTZ R161, R165, R3, -R7 ;  /* 0x00000003a5a17223 */ /* 0x000fe20000010807 */
[----:B------:R-:W0:Y:S01]  /*22ec0*/  MUFU.EX2 R202, R202 ;  /* 0x000000ca00ca7308 */ /* 0x000e220000000800 */
[----:B------:R-:W-:Y:S01]  /*22ed0*/  HGMMA.64x256x16.F32 R24, R192, gdesc[UR4].tnspB, R24, gsb0 ;  /* 0x43e00004c0187df0 */ /* 0x000fe20008000818 */
[----:B-1----:R-:W-:Y:S01]  /*22ee0*/  FADD.FTZ R15, R200, R15 ;  /* 0x0000000fc80f7221 */ /* 0x002fe20000010000 */
[----:B---3--:R-:W-:-:S03]  /*22ef0*/  F2FP.F16.F32.PACK_AB R200, R168, R200 ;  /* 0x000000c8a8c8723e */ /* 0x008fc600000000ff */
[----:B------:R-:W-:Y:S01]  /*22f00*/  FADD.FTZ R15, R168, R15 ;  /* 0x0000000fa80f7221 */ /* 0x000fe20000010000 */
[----:B--2---:R-:W-:Y:S01]  /*22f10*/  FMNMX.FTZ R4, R2, R4, !PT ;  /* 0x0000000402047209 */ /* 0x004fe20007810000 */
[----:B------:R-:W1:Y:S04]  /*22f20*/  MUFU.EX2 R169, R169 ;  /* 0x000000a900a97308 */ /* 0x000e680000000800 */
[----:B------:R-:W-:-:S04]  /*22f30*/  FADD.FTZ R2, -R4, R6 ;  /* 0x0000000604027221 */ /* 0x000fc80000010100 */
[----:B------:R-:W-:Y:S01]  /*22f40*/  FMUL.FTZ R2, R2, R3 ;  /* 0x0000000302027220 */ /* 0x000fe20000410000 */
[----:B------:R-:W2:Y:S01]  /*22f50*/  MUFU.EX2 R196, R196 ;  /* 0x000000c400c47308 */ /* 0x000ea20000000800 */
[----:B0-----:R-:W-:-:S07]  /*22f60*/  FADD.FTZ R15, R202, R15 ;  /* 0x0000000fca0f7221 */ /* 0x001fce0000010000 */
[----:B------:R-:W-:Y:S01]  /*22f70*/  MUFU.EX2 R2, R2 ;  /* 0x0000000200027308 */ /* 0x000fe20000000800 */
[C---:B-1----:R-:W-:Y:S01]  /*22f80*/  FADD.FTZ R15, R169.reuse, R15 ;  /* 0x0000000fa90f7221 */ /* 0x042fe20000010000 */
[----:B------:R-:W-:-:S06]  /*22f90*/  F2FP.F16.F32.PACK_AB R202, R169, R202 ;  /* 0x000000caa9ca723e */ /* 0x000fcc00000000ff */
[----:B------:R-:W0:Y:S01]  /*22fa0*/  MUFU.EX2 R160, R160 ;  /* 0x000000a000a07308 */ /* 0x000e220000000800 */
[----:B--2---:R-:W-:-:S07]  /*22fb0*/  FADD.FTZ R15, R196, R15 ;  /* 0x0000000fc40f7221 */ /* 0x004fce0000010000 */
[----:B------:R-:W1:Y:S08]  /*22fc0*/  MUFU.EX2 R198, R198 ;  /* 0x000000c600c67308 */ /* 0x000e700000000800 */
[----:B------:R-:W2:Y:S01]  /*22fd0*/  MUFU.EX2 R161, R161 ;  /* 0x000000a100a17308 */ /* 0x000ea20000000800 */
[C---:B0-----:R-:W-:Y:S01]  /*22fe0*/  FADD.FTZ R15, R160.reuse, R15 ;  /* 0x0000000fa00f7221 */ /* 0x041fe20000010000 */
[----:B------:R-:W-:-:S03]  /*22ff0*/  F2FP.F16.F32.PACK_AB R196, R160, R196 ;  /* 0x000000c4a0c4723e */ /* 0x000fc600000000ff */
[----:B-1----:R-:W-:-:S04]  /*23000*/  FADD.FTZ R15, R198, R15 ;  /* 0x0000000fc60f7221 */ /* 0x002fc80000010000 */
[C---:B--2---:R-:W-:Y:S01]  /*23010*/  FADD.FTZ R15, R161.reuse, R15 ;  /* 0x0000000fa10f7221 */ /* 0x044fe20000010000 */
[----:B------:R-:W-:Y:S01]  /*23020*/  F2FP.F16.F32.PACK_AB R198, R161, R198 ;  /* 0x000000c6a1c6723e */ /* 0x000fe200000000ff */
[----:B------:R-:W-:Y:S02]  /*23030*/  WARPGROUP.DEPBAR.LE gsb0, 0x0 ;  /* 0x00008000000079c5 */ /* 0x000fe40000010000 */
[-CC-:B------:R-:W-:Y:S01]  /*23040*/  FFMA.FTZ R192, R152, R3.reuse, -R7.reuse ;  /* 0x0000000398c07223 */ /* 0x180fe20000010807 */
[-CC-:B------:R-:W-:Y:S01]  /*23050*/  FFMA.FTZ R152, R153, R3.reuse, -R7.reuse ;  /* 0x0000000399987223 */ /* 0x180fe20000010807 */
[-CC-:B------:R-:W-:Y:S01]  /*23060*/  FFMA.FTZ R194, R156, R3.reuse, -R7.reuse ;  /* 0x000000039cc27223 */ /* 0x180fe20000010807 */
[----:B------:R-:W-:-:S03]  /*23070*/  FFMA.FTZ R7, R182, R3, -R7 ;  /* 0x00000003b6077223 */ /* 0x000fc60000010807 */
[----:B------:R-:W0:Y:S08]  /*23080*/  MUFU.EX2 R192, R192 ;  /* 0x000000c000c07308 */ /* 0x000e300000000800 */
[----:B------:R1:W-:Y:S08]  /*23090*/  MUFU.EX2 R6, R7 ;  /* 0x0000000700067308 */ /* 0x0003f00000000800 */
[----:B------:R-:W-:Y:S01]  /*230a0*/  MUFU.EX2 R152, R152 ;  /* 0x0000009800987308 */ /* 0x000fe20000000800 */
[----:B-1----:R-:W-:Y:S01]  /*230b0*/  FMUL.FTZ R7, R4, R3 ;  /* 0x0000000304077220 */ /* 0x002fe20000410000 */
[----:B0-----:R-:W-:-:S03]  /*230c0*/  FADD.FTZ R15, R192, R15 ;  /* 0x0000000fc00f7221 */ /* 0x001fc60000010000 */
        /* <DEDUP_REMOVED lines=13> */
[-C--:B------:R-:W-:Y:S01]  /*231a0*/  FFMA.FTZ R197, R162, R3.reuse, -R7 ;  /* 0x00000003a2c57223 */ /* 0x080fe20000010807 */
[----:B------:R-:W1:Y:S01]  /*231b0*/  MUFU.EX2 R10, R10 ;  /* 0x0000000a000a7308 */ /* 0x000e620000000800 */
[----:B------:R-:W-:Y:S01]  /*231c0*/  @!P1 PRMT R157, RZ, 0x654, R11 ;  /* 0x00000654ff9d9816 */ /* 0x000fe2000000000b */
[-CC-:B------:R-:W-:Y:S01]  /*231d0*/  FFMA.FTZ R163, R163, R3.reuse, -R7.reuse ;  /* 0x00000003a3a37223 */ /* 0x180fe20000010807 */
[-CC-:B------:R-:W-:Y:S01]  /*231e0*/  FFMA.FTZ R199, R166, R3.reuse, -R7.reuse ;  /* 0x00000003a6c77223 */ /* 0x180fe20000010807 */
[-CC-:B------:R-:W-:Y:S01]  /*231f0*/  FFMA.FTZ R167, R167, R3.reuse, -R7.reuse ;  /* 0x00000003a7a77223 */ /* 0x180fe20000010807 */
[----:B------:R-:W-:Y:S01]  /*23200*/  @!P1 SYNCS.ARRIVE.TRANS64.RED.A1T0 RZ, [R157+URZ], RZ ;  /* 0x000000ff9dff99a7 */ /* 0x000fe2000810043f */
[-CC-:B------:R-:W-:Y:S01]  /*23210*/  FFMA.FTZ R193, R154, R3.reuse, -R7.reuse ;  /* 0x000000039ac17223 */ /* 0x180fe20000010807 */
[-C--:B------:R-:W-:Y:S01]  /*23220*/  FFMA.FTZ R155, R155, R3.reuse, -R7 ;  /* 0x000000039b9b7223 */ /* 0x080fe20000010807 */
[----:B------:R-:W2:Y:S01]  /*23230*/  MUFU.EX2 R211, R211 ;  /* 0x000000d300d37308 */ /* 0x000ea20000000800 */
[----:B0-----:R-:W-:Y:S01]  /*23240*/  FFMA.FTZ R14, R2, R14, R209 ;  /* 0x0000000e020e7223 */ /* 0x001fe200000100d1 */
[-CC-:B------:R-:W-:Y:S01]  /*23250*/  FFMA.FTZ R158, R158, R3.reuse, -R7.reuse ;  /* 0x000000039e9e7223 */ /* 0x180fe20000010807 */
[----:B------:R-:W-:Y:S01]  /*23260*/  FFMA.FTZ R159, R159, R3, -R7 ;  /* 0x000000039f9f7223 */ /* 0x000fe20000010807 */
[C---:B------:R-:W-:Y:S01]  /*23270*/  FADD.FTZ R15, R152.reuse, R15 ;  /* 0x0000000f980f7221 */ /* 0x040fe20000010000 */
[----:B------:R0:W-:Y:S01]  /*23280*/  @!P1 SYNCS.ARRIVE.TRANS64.RED.A1T0 RZ, [R9+URZ], RZ ;  /* 0x000000ff09ff99a7 */ /* 0x0001e2000810043f */
[----:B------:R-:W-:-:S02]  /*23290*/  F2FP.F16.F32.PACK_AB R192, R152, R192 ;  /* 0x000000c098c0723e */ /* 0x000fc400000000ff */
[----:B------:R-:W3:Y:S01]  /*232a0*/  MUFU.EX2 R156, R156 ;  /* 0x0000009c009c7308 */ /* 0x000ee20000000800 */
[C---:B-1----:R-:W-:Y:S01]  /*232b0*/  FADD.FTZ R14, R10.reuse, R14 ;  /* 0x0000000e0a0e7221 */ /* 0x042fe20000010000 */
[----:B------:R-:W-:Y:S01]  /*232c0*/  F2FP.F16.F32.PACK_AB R209, R10, R209 ;  /* 0x000000d10ad1723e */ /* 0x000fe200000000ff */
[----:B------:R-:W-:-:S05]  /*232d0*/  IMAD.MOV.U32 R10, RZ, RZ, R217 ;  /* 0x000000ffff0a7224 */ /* 0x000fca00078e00d9 */
[----:B------:R-:W1:Y:S01]  /*232e0*/  MUFU.EX2 R205, R205 ;  /* 0x000000cd00cd7308 */ /* 0x000e620000000800 */
[----:B--2---:R-:W-:-:S07]  /*232f0*/  FADD.FTZ R14, R211, R14 ;  /* 0x0000000ed30e7221 */ /* 0x004fce0000010000 */
[----:B------:R-:W2:Y:S01]  /*23300*/  MUFU.EX2 R12, R12 ;  /* 0x0000000c000c7308 */ /* 0x000ea20000000800 */
[C---:B---3--:R-:W-:Y:S01]  /*23310*/  FADD.FTZ R14, R156.reuse, R14 ;  /* 0x0000000e9c0e7221 */ /* 0x048fe20000010000 */
[----:B------:R-:W-:-:S06]  /*23320*/  F2FP.F16.F32.PACK_AB R211, R156, R211 ;  /* 0x000000d39cd3723e */ /* 0x000fcc00000000ff */
        /* <DEDUP_REMOVED lines=16> */
[----:B-1----:R-:W-:-:S07]  /*23430*/  FADD.FTZ R14, R203, R14 ;  /* 0x0000000ecb0e7221 */ /* 0x002fce0000010000 */
[----:B0-----:R-:W0:Y:S01]  /*23440*/  MUFU.EX2 R9, R163 ;  /* 0x000000a300097308 */ /* 0x001e220000000800 */
[C---:B--2---:R-:W-:Y:S01]  /*23450*/  FADD.FTZ R14, R11.reuse, R14 ;  /* 0x0000000e0b0e7221 */ /* 0x044fe20000010000 */
[----:B------:R-:W-:-:S06]  /*23460*/  F2FP.F16.F32.PACK_AB R203, R11, R203 ;  /* 0x000000cb0bcb723e */ /* 0x000fcc00000000ff */
        /* <DEDUP_REMOVED lines=17> */
[----:B--2---:R-:W-:Y:S01]  /*23580*/  FADD.FTZ R15, R194, R15 ;  /* 0x0000000fc20f7221 */ /* 0x004fe20000010000 */
[----:B------:R-:W-:-:S03]  /*23590*/  F2FP.F16.F32.PACK_AB R194, R6, R194 ;  /* 0x000000c206c2723e */ /* 0x000fc600000000ff */
[----:B------:R-:W-:Y:S01]  /*235a0*/  FADD.FTZ R15, R6, R15 ;  /* 0x0000000f060f7221 */ /* 0x000fe20000010000 */
[----:B------:R-:W-:Y:S02]  /*235b0*/  IMAD.MOV.U32 R6, RZ, RZ, R4 ;  /* 0x000000ffff067224 */ /* 0x000fe400078e0004 */
[----:B0-----:R-:W-:Y:S01]  /*235c0*/  FADD.FTZ R14, R158, R7 ;  /* 0x000000079e0e7221 */ /* 0x001fe20000010000 */
[----:B------:R-:W-:-:S03]  /*235d0*/  MOV R7, R5 ;  /* 0x0000000500077202 */ /* 0x000fc60000000f00 */
[C---:B-1----:R-:W-:Y:S01]  /*235e0*/  FADD.FTZ R14, R159.reuse, R14 ;  /* 0x0000000e9f0e7221 */ /* 0x042fe20000010000 */
[----:B------:R-:W-:Y:S01]  /*235f0*/  F2FP.F16.F32.PACK_AB R195, R159, R158 ;  /* 0x0000009e9fc3723e */ /* 0x000fe200000000ff */
[----:B------:R-:W-:Y:S06]  /*23600*/  @P2 BRA `(.L_x_3089) ;  /* 0xffffffb000a42947 */ /* 0x000fec000383ffff */
.L_x_3078:
[----:B------:R-:W-:Y:S05]  /*23610*/  BSYNC B0 ;  /* 0x0000000000007941 */ /* 0x000fea0003800000 */
.L_x_3077:
        /* <DEDUP_REMOVED lines=131> */
.L_x_3090:
[----:B------:R-:W-:Y:S01]  /*23e50*/  IMAD R0, R217, 0x8, R18 ;  /* 0x00000008d9007824 */ /* 0x000fe200078e0212 */
[----:B------:R-:W-:-:S04]  /*23e60*/  SHF.L.U32 R7, R218, 0x1f, RZ ;  /* 0x0000001fda077819 */ /* 0x000fc800000006ff */
[----:B------:R0:W1:Y:S01]  /*23e70*/  SYNCS.PHASECHK.TRANS64.TRYWAIT P2, [R0+URZ+0x38850], R7 ;  /* 0x03885007000075a7 */ /* 0x000062000804017f */
[----:B------:R-:W-:Y:S05]  /*23e80*/  @!P0 BRA `(.L_x_3091) ;  /* 0x0000000000048947 */ /* 0x000fea0003800000 */
[----:B------:R-:W-:Y:S01]  /*23e90*/  BPT.TRAP 0x1 ;  /* 0x000000040000795c */ /* 0x000fe20000300000 */
.L_x_3091:
        /* <DEDUP_REMOVED lines=9> */
.L_x_3093:
[----:B------:R-:W-:Y:S05]  /*23f30*/  BSYNC B0 ;  /* 0x0000000000007941 */ /* 0x000fea0003800000 */
.L_x_3092:
[----:B------:R-:W-:Y:S01]  /*23f40*/  IMAD.MOV.U32 R6, RZ, RZ, R2 ;  /* 0x000000ffff067224 */ /* 0x000fe200078e0002 */
[----:B01----:R-:W-:Y:S01]  /*23f50*/  MOV R7, 0x40000040 ;  /* 0x4000004000077802 */ /* 0x003fe20000000f00 */
[----:B------:R-:W2:Y:S01]  /*23f60*/  LDL.LU R18, [R1+0x60] ;  /* 0x0000600001127983 */ /* 0x000ea20000300800 */
[----:B------:R-:W-:Y:S01]  /*23f70*/  WARPGROUP.ARRIVE ;  /* 0x00000000000079c5 */ /* 0x000fe20000000000 */
[----:B------:R-:W-:Y:S01]  /*23f80*/  VIADD R217, R217, 0x1 ;  /* 0x00000001d9d97836 */ /* 0x000fe20000000000 */
[----:B------:R-:W-:Y:S01]  /*23f90*/  R2UR UR6, R6 ;  /* 0x00000000060672ca */ /* 0x000fe200000e0000 */
[----:B------:R-:W-:Y:S01]  /*23fa0*/  VIADD R6, R2, 0x80 ;  /* 0x0000008002067836 */ /* 0x000fe20000000000 */
[----:B------:R-:W-:Y:S01]  /*23fb0*/  R2UR UR7, R7 ;  /* 0x00000000070772ca */ /* 0x000fe200000e0000 */
[----:B------:R-:W-:Y:S01]  /*23fc0*/  IMAD.MOV.U32 R7, RZ, RZ, 0x40000040 ;  /* 0x40000040ff077424 */ /* 0x000fe200078e00ff */
[----:B------:R-:W-:-:S04]  /*23fd0*/  ISETP.NE.AND P2, PT, R217, 0x2, PT ;  /* 0x00000002d900780c */ /* 0x000fc80003f45270 */
[----:B------:R-:W-:Y:S02]  /*23fe0*/  SEL R11, RZ, 0x1, P2 ;  /* 0x00000001ff0b7807 */ /* 0x000fe40001000000 */
[----:B------:R-:W-:Y:S02]  /*23ff0*/  SEL R217, R217, RZ, P2 ;  /* 0x000000ffd9d97207 */ /* 0x000fe40001000000 */
[----:B------:R-:W-:Y:S01]  /*24000*/  LOP3.LUT R218, R218, R11, RZ, 0x3c, !PT ;  /* 0x0000000bdada7212 */ /* 0x000fe200078e3cff */
[----:B------:R-:W-:Y:S02]  /*24010*/  @!P1 VIADD R11, R0, 0x38860 ;  /* 0x00038860000b9836 */ /* 0x000fe40000000000 */
[----:B------:R-:W-:Y:S01]  /*24020*/  HGMMA.64x256x16.F32 R24, R208, gdesc[UR4].tnspB, R24, gsb0 ;  /* 0x43e00004d0187df0 */ /* 0x000fe20008000818 */
[----:B------:R-:W-:Y:S01]  /*24030*/  R2UR UR6, R6 ;  /* 0x00000000060672ca */ /* 0x000fe200000e0000 */
[----:B------:R-:W-:Y:S01]  /*24040*/  VIADD R6, R2, 0x100 ;  /* 0x0000010002067836 */ /* 0x000fe20000000000 */
[----:B------:R-:W-:Y:S01]  /*24050*/  R2UR UR7, R7 ;  /* 0x00000000070772ca */ /* 0x000fe200000e0000 */
[----:B------:R-:W-:Y:S01]  /*24060*/  IMAD.MOV.U32 R0, RZ, RZ, -0x800000 ;  /* 0xff800000ff007424 */ /* 0x000fe200078e00ff */
[----:B------:R-:W-:-:S02]  /*24070*/  MOV R7, 0x40000040 ;  /* 0x4000004000077802 */ /* 0x000fc40000000f00 */
[----:B------:R-:W-:Y:S01]  /*24080*/  @!P1 PRMT R11, RZ, 0x654, R11 ;  /* 0x00000654ff0b9816 */ /* 0x000fe2000000000b */
[----:B------:R-:W-:Y:S02]  /*24090*/  WARPGROUP.DEPBAR.LE gsb0, 0x0 ;  /* 0x00008000000079c5 */ /* 0x000fe40000010000 */
[----:B------:R-:W-:-:S15]  /*240a0*/  WARPGROUP.ARRIVE ;  /* 0x00000000000079c5 */ /* 0x000fde0000000000 */
[----:B------:R-:W-:-:S03]  /*240b0*/  NOP ;  /* 0x0000000000007918 */ /* 0x000fc60000000000 */
[----:B------:R-:W-:Y:S01]  /*240c0*/  HGMMA.64x256x16.F32 R24, R204, gdesc[UR4].tnspB, R24, gsb0 ;  /* 0x43e00004cc187df0 */ /* 0x000fe20008000818 */
[----:B------:R-:W-:Y:S01]  /*240d0*/  R2UR UR6, R6 ;  /* 0x00000000060672ca */ /* 0x000fe200000e0000 */
[----:B------:R-:W-:Y:S01]  /*240e0*/  VIADD R6, R2, 0x180 ;  /* 0x0000018002067836 */ /* 0x000fe20000000000 */
[----:B------:R-:W-:Y:S01]  /*240f0*/  R2UR UR7, R7 ;  /* 0x00000000070772ca */ /* 0x000fe200000e0000 */
[----:B------:R-:W-:Y:S02]  /*24100*/  IMAD.MOV.U32 R7, RZ, RZ, 0x40000040 ;  /* 0x40000040ff077424 */ /* 0x000fe400078e00ff */
[----:B--2---:R-:W-:-:S05]  /*24110*/  VIADD R18, R18, 0x1 ;  /* 0x0000000112127836 */ /* 0x004fca0000000000 */
[----:B------:R-:W-:Y:S01]  /*24120*/  STL [R1+0x60], R18 ;  /* 0x0000601201007387 */ /* 0x000fe20000100800 */
[----:B------:R-:W-:Y:S02]  /*24130*/  WARPGROUP.DEPBAR.LE gsb0, 0x0 ;  /* 0x00008000000079c5 */ /* 0x000fe40000010000 */
[----:B------:R-:W-:-:S14]  /*24140*/  WARPGROUP.ARRIVE ;  /* 0x00000000000079c5 */ /* 0x000fdc0000000000 */
[----:B------:R-:W-:Y:S01]  /*24150*/  HGMMA.64x256x16.F32 R24, R200, gdesc[UR4].tnspB, R24, gsb0 ;  /* 0x43e00004c8187df0 */ /* 0x000fe20008000818 */
[----:B------:R-:W-:Y:S01]  /*24160*/  R2UR UR6, R6 ;  /* 0x00000000060672ca */ /* 0x000fe200000e0000 */
[----:B------:R-:W-:Y:S01]  /*24170*/  VIADD R6, R2, 0x200 ;  /* 0x0000020002067836 */ /* 0x000fe20000000000 */
[----:B------:R-:W-:Y:S01]  /*24180*/  R2UR UR7, R7 ;  /* 0x00000000070772ca */ /* 0x000fe200000e0000 */
[----:B------:R-:W0:Y:S01]  /*24190*/  SHFL.BFLY PT, R2, R15, 0x2, 0x1f ;  /* 0x0c401f000f027f89 */ /* 0x000e2200000e0000 */
[----:B------:R-:W-:Y:S01]  /*241a0*/  MOV R7, 0x40000040 ;  /* 0x4000004000077802 */ /* 0x000fe20000000f00 */
[----:B0-----:R-:W-:Y:S01]  /*241b0*/  FADD.FTZ R2, R2, R15 ;  /* 0x0000000f02027221 */ /* 0x001fe20000010000 */
[----:B------:R-:W-:Y:S02]  /*241c0*/  WARPGROUP.DEPBAR.LE gsb0, 0x0 ;  /* 0x00008000000079c5 */ /* 0x000fe40000010000 */
[----:B------:R-:W-:-:S15]  /*241d0*/  WARPGROUP.ARRIVE ;  /* 0x00000000000079c5 */ /* 0x000fde0000000000 */
[----:B------:R-:W-:-:S04]  /*241e0*/  NOP ;  /* 0x0000000000007918 */ /* 0x000fc80000000000 */
[----:B------:R-:W-:Y:S01]  /*241f0*/  HGMMA.64x256x16.F32 R24, R196, gdesc[UR4].tnspB, R24, gsb0 ;  /* 0x43e00004c4187df0 */ /* 0x000fe20008000818 */
[----:B------:R-:W-:Y:S02]  /*24200*/  R2UR UR6, R6 ;  /* 0x00000000060672ca */ /* 0x000fe400000e0000 */
[----:B------:R-:W-:Y:S02]  /*24210*/  R2UR UR7, R7 ;  /* 0x00000000070772ca */ /* 0x000fe400000e0000 */
[----:B------:R-:W0:Y:S02]  /*24220*/  SHFL.BFLY PT, R7, R14, 0x2, 0x1f ;  /* 0x0c401f000e077f89 */ /* 0x000e2400000e0000 */
[----:B0-----:R-:W-:Y:S02]  /*24230*/  FADD.FTZ R6, R7, R14 ;  /* 0x0000000e07067221 */ /* 0x001fe40000010000 */
[----:B------:R-:W0:Y:S04]  /*24240*/  SHFL.BFLY PT, R7, R2, 0x1, 0x1f ;  /* 0x0c201f0002077f89 */ /* 0x000e2800000e0000 */
[----:B------:R-:W1:Y:S01]  /*24250*/  SHFL.BFLY PT, R9, R6, 0x1, 0x1f ;  /* 0x0c201f0006097f89 */ /* 0x000e6200000e0000 */
[----:B0-----:R-:W-:Y:S01]  /*24260*/  FADD.FTZ R12, R2, R7 ;  /* 0x00000007020c7221 */ /* 0x001fe20000010000 */
[----:B------:R-:W-:Y:S01]  /*24270*/  MOV R2, 0xff800000 ;  /* 0xff80000000027802 */ /* 0x000fe20000000f00 */
[----:B-1----:R-:W-:-:S03]  /*24280*/  FADD.FTZ R13, R6, R9 ;  /* 0x00000009060d7221 */ /* 0x002fc60000010000 */
[----:B------:R-:W-:Y:S02]  /*24290*/  FSETP.NE.FTZ.AND P0, PT, R12, RZ, PT ;  /* 0x000000ff0c00720b */ /* 0x000fe40003f15000 */
[----:B------:R-:W-:Y:S02]  /*242a0*/  CS2R R6, SRZ ;  /* 0x0000000000067805 */ /* 0x000fe4000001ff00 */
[----:B------:R-:W-:-:S09]  /*242b0*/  FSETP.NE.FTZ.AND P3, PT, R13, RZ, PT ;  /* 0x000000ff0d00720b */ /* 0x000fd20003f75000 */
[----:B------:R-:W0:Y:S01]  /*242c0*/  @P0 MUFU.LG2 R9, R12 ;  /* 0x0000000c00090308 */ /* 0x000e220000000c00 */
[----:B------:R-:W-:-:S03]  /*242d0*/  @P0 FMUL.FTZ R8, R3, 0.69314718246459960938 ;  /* 0x3f31721803080820 */ /* 0x000fc60000410000 */
[----:B------:R-:W-:-:S04]  /*242e0*/  @P3 FMUL.FTZ R14, R3, 0.69314718246459960938 ;  /* 0x3f317218030e3820 */ /* 0x000fc80000410000 */
        /* <DEDUP_REMOVED lines=76> */
[----:B------:R1:W-:Y:S01]  /*247b0*/  @!P1 SYNCS.ARRIVE.TRANS64.RED.A1T0 RZ, [R11+URZ], RZ ;  /* 0x000000ff0bff99a7 */ /* 0x0003e2000810043f */
[-C--:B0-----:R-:W-:Y:S01]  /*247c0*/  FMUL.FTZ R7, R27, R6.reuse ;  /* 0x000000061b077220 */ /* 0x081fe20000410000 */
[-C--:B------:R-:W-:Y:S01]  /*247d0*/  FMUL.FTZ R13, R42, R6.reuse ;  /* 0x000000062a0d7220 */ /* 0x080fe20000410000 */
[-C--:B------:R-:W-:Y:S01]  /*247e0*/  FMUL.FTZ R15, R46, R6.reuse ;  /* 0x000000062e0f7220 */ /* 0x080fe20000410000 */
[-C--:B------:R-:W-:Y:S01]  /*247f0*/  FMUL.FTZ R9, R26, R6.reuse ;  /* 0x000000061a097220 */ /* 0x080fe20000410000 */
[-C--:B------:R-:W-:Y:S01]  /*24800*/  FMUL.FTZ R31, R31, R6.reuse ;  /* 0x000000061f1f7220 */ /* 0x080fe20000410000 */
[-C--:B------:R-:W-:Y:S01]  /*24810*/  FMUL.FTZ R34, R34, R6.reuse ;  /* 0x0000000622227220 */ /* 0x080fe20000410000 */
[-C--:B------:R-:W-:Y:S01]  /*24820*/  FMUL.FTZ R35, R35, R6.reuse ;  /* 0x0000000623237220 */ /* 0x080fe20000410000 */
        /* <DEDUP_REMOVED lines=57> */
.L_x_2977:
        /* <DEDUP_REMOVED lines=19> */
[----:B------:R-:W-:Y:S01]  /*24cf0*/  F2FP.F16.F32.PACK_AB R27, R27, R5 ;  /* 0x000000051b1b723e */ /* 0x000fe200000000ff */
[----:B------:R-:W-:Y:S01]  /*24d00*/  IMAD.SHL.U32 R5, R236, 0x4, RZ ;  /* 0x00000004ec057824 */ /* 0x000fe200078e00ff */
[----:B------:R-:W-:Y:S02]  /*24d10*/  F2FP.F16.F32.PACK_AB R31, R63, R62 ;  /* 0x0000003e3f1f723e */ /* 0x000fe400000000ff */
[----:B------:R-:W-:Y:S02]  /*24d20*/  F2FP.F16.F32.PACK_AB R136, R137, R136 ;  /* 0x000000888988723e */ /* 0x000fe400000000ff */
[----:B------:R-:W-:Y:S02]  /*24d30*/  F2FP.F16.F32.PACK_AB R137, R139, R138 ;  /* 0x0000008a8b89723e */ /* 0x000fe400000000ff */
[----:B------:R-:W-:Y:S02]  /*24d40*/  F2FP.F16.F32.PACK_AB R138, R141, R140 ;  /* 0x0000008c8d8a723e */ /* 0x000fe400000000ff */
[----:B------:R-:W-:-:S02]  /*24d50*/  F2FP.F16.F32.PACK_AB R139, R143, R142 ;  /* 0x0000008e8f8b723e */ /* 0x000fc400000000ff */
[----:B------:R-:W-:Y:S02]  /*24d60*/  MOV R20, R18 ;  /* 0x0000001200147202 */ /* 0x000fe40000000f00 */
[----:B---3--:R-:W-:Y:S01]  /*24d70*/  MOV R21, R85 ;  /* 0x0000005500157202 */ /* 0x008fe20000000f00 */
[----:B------:R-:W-:Y:S02]  /*24d80*/  BAR.SYNC.DEFER_BLOCKING 0x1, 0x100 ;  /* 0x0044000000007b1d */ /* 0x000fe40000010000 */
[----:B--2---:R-:W-:-:S03]  /*24d90*/  IMAD.WIDE R122, R26, 0x2, R20 ;  /* 0x000000021a7a7825 */ /* 0x004fc600078e0214 */
[C---:B------:R-:W-:Y:S02]  /*24da0*/  IADD3 R102, P3, R122.reuse, 0x4000, RZ ;  /* 0x000040007a667810 */ /* 0x040fe40007f7e0ff */
[----:B------:R-:W-:Y:S02]  /*24db0*/  IADD3 R96, P0, R122, 0x40, RZ ;  /* 0x000000407a607810 */ /* 0x000fe40007f1e0ff */
[----:B------:R-:W-:Y:S01]  /*24dc0*/  LOP3.LUT R120, R102, 0x380, RZ, 0xc0, !PT ;  /* 0x0000038066787812 */ /* 0x000fe200078ec0ff */
[----:B------:R-:W-:Y:S01]  /*24dd0*/  IMAD.X R103, RZ, RZ, R123, P3 ;  /* 0x000000ffff677224 */ /* 0x000fe200018e067b */
[----:B------:R-:W-:Y:S02]  /*24de0*/  LOP3.LUT R112, R96, 0x380, RZ, 0xc0, !PT ;  /* 0x0000038060707812 */ /* 0x000fe400078ec0ff */
[----:B------:R-:W-:Y:S02]  /*24df0*/  IADD3 R100, P4, R122, 0x60, RZ ;  /* 0x000000607a647810 */ /* 0x000fe40007f9e0ff */
[----:B------:R-:W-:-:S02]  /*24e00*/  SHF.R.U64 R120, R120, 0x3, RZ ;  /* 0x0000000378787819 */ /* 0x000fc400000012ff */
[C---:B------:R-:W-:Y:S01]  /*24e10*/  IADD3 R104, P6, R122.reuse, 0x4020, RZ ;  /* 0x000040207a687810 */ /* 0x040fe20007fde0ff */
[--C-:B------:R-:W-:Y:S01]  /*24e20*/  IMAD.X R101, RZ, RZ, R123.reuse, P4 ;  /* 0x000000ffff657224 */ /* 0x100fe200020e067b */
[----:B------:R-:W-:Y:S02]  /*24e30*/  IADD3 R92, P1, R122, 0x20, RZ ;  /* 0x000000207a5c7810 */ /* 0x000fe40007f3e0ff */
[----:B------:R-:W-:Y:S01]  /*24e40*/  SHF.R.U64 R112, R112, 0x3, RZ ;  /* 0x0000000370707819 */ /* 0x000fe200000012ff */
[--C-:B------:R-:W-:Y:S01]  /*24e50*/  IMAD.X R105, RZ, RZ, R123.reuse, P6 ;  /* 0x000000ffff697224 */ /* 0x100fe200030e067b */
[----:B------:R-:W-:Y:S01]  /*24e60*/  IADD3 R108, P2, R122, 0x4060, RZ ;  /* 0x000040607a6c7810 */ /* 0x000fe20007f5e0ff */
[--C-:B------:R-:W-:Y:S01]  /*24e70*/  IMAD.X R93, RZ, RZ, R123.reuse, P1 ;  /* 0x000000ffff5d7224 */ /* 0x100fe200008e067b */
[----:B------:R-:W-:Y:S02]  /*24e80*/  LOP3.LUT R118, R100, 0x380, RZ, 0xc0, !PT ;  /* 0x0000038064767812 */ /* 0x000fe400078ec0ff */
[----:B------:R-:W-:Y:S01]  /*24e90*/  LOP3.LUT R102, R120, R102, RZ, 0x3c, !PT ;  /* 0x0000006678667212 */ /* 0x000fe200078e3cff */
[----:B------:R-:W-:Y:S01]  /*24ea0*/  IMAD.X R109, RZ, RZ, R123, P2 ;  /* 0x000000ffff6d7224 */ /* 0x000fe200010e067b */
[----:B------:R-:W-:-:S02]  /*24eb0*/  LOP3.LUT R120, R104, 0x380, RZ, 0xc0, !PT ;  /* 0x0000038068787812 */ /* 0x000fc400078ec0ff */
[----:B------:R-:W-:Y:S02]  /*24ec0*/  LOP3.LUT R96, R112, R96, RZ, 0x3c, !PT ;  /* 0x0000006070607212 */ /* 0x000fe400078e3cff */
[----:B------:R-:W-:Y:S02]  /*24ed0*/  LOP3.LUT R85, R122, 0x380, RZ, 0xc0, !PT ;  /* 0x000003807a557812 */ /* 0x000fe400078ec0ff */
[----:B------:R-:W-:Y:S02]  /*24ee0*/  SHF.R.U64 R118, R118, 0x3, RZ ;  /* 0x0000000376767819 */ /* 0x000fe400000012ff */
[----:B------:R-:W-:Y:S02]  /*24ef0*/  LOP3.LUT R112, R108, 0x380, RZ, 0xc0, !PT ;  /* 0x000003806c707812 */ /* 0x000fe400078ec0ff */
[----:B------:R-:W-:Y:S02]  /*24f00*/  IADD3 R110, P1, R122, 0x8000, RZ ;  /* 0x000080007a6e7810 */ /* 0x000fe40007f3e0ff */
[----:B------:R-:W-:-:S02]  /*24f10*/  IADD3.X R97, RZ, R123, RZ, P0, !PT ;  /* 0x0000007bff617210 */ /* 0x000fc400007fe4ff */
[----:B-----5:R-:W-:Y:S01]  /*24f20*/  LOP3.LUT R144, R92, 0x380, RZ, 0xc0, !PT ;  /* 0x000003805c907812 */ /* 0x020fe200078ec0ff */
[--C-:B------:R-:W-:Y:S01]  /*24f30*/  IMAD.X R111, RZ, RZ, R123.reuse, P1 ;  /* 0x000000ffff6f7224 */ /* 0x100fe200008e067b */
[----:B------:R-:W-:Y:S02]  /*24f40*/  SHF.R.U64 R120, R120, 0x3, RZ ;  /* 0x0000000378787819 */ /* 0x000fe400000012ff */
[C---:B------:R-:W-:Y:S02]  /*24f50*/  IADD3 R106, P5, R122.reuse, 0x4040, RZ ;  /* 0x000040407a6a7810 */ /* 0x040fe40007fbe0ff */
[----:B------:R-:W-:Y:S02]  /*24f60*/  IADD3 R84, P0, R122, 0x8020, RZ ;  /* 0x000080207a547810 */ /* 0x000fe40007f1e0ff */
[----:B------:R-:W-:Y:S02]  /*24f70*/  SHF.R.U64 R85, R85, 0x3, RZ ;  /* 0x0000000355557819 */ /* 0x000fe400000012ff */
[----:B------:R-:W-:Y:S01]  /*24f80*/  LOP3.LUT R100, R118, R100, RZ, 0x3c, !PT ;  /* 0x0000006476647212 */ /* 0x000fe200078e3cff */
[----:B------:R-:W-:Y:S01]  /*24f90*/  IMAD.X R113, RZ, RZ, R123, P0 ;  /* 0x000000ffff717224 */ /* 0x000fe200000e067b */
[----:B------:R-:W-:-:S02]  /*24fa0*/  SHF.R.U64 R112, R112, 0x3, RZ ;  /* 0x0000000370707819 */ /* 0x000fc400000012ff */
[----:B------:R-:W-:Y:S02]  /*24fb0*/  IADD3 R116, P3, R122, 0x8060, RZ ;  /* 0x000080607a747810 */ /* 0x000fe40007f7e0ff */
[----:B------:R-:W-:Y:S02]  /*24fc0*/  SHF.R.U64 R144, R144, 0x3, RZ ;  /* 0x0000000390907819 */ /* 0x000fe400000012ff */
[----:B------:R-:W-:Y:S01]  /*24fd0*/  LOP3.LUT R118, R110, 0x380, RZ, 0xc0, !PT ;  /* 0x000003806e767812 */ /* 0x000fe200078ec0ff */
[----:B------:R-:W-:Y:S01]  /*24fe0*/  IMAD.X R117, RZ, RZ, R123, P3 ;  /* 0x000000ffff757224 */ /* 0x000fe200018e067b */
[----:B------:R-:W-:Y:S02]  /*24ff0*/  LOP3.LUT R104, R120, R104, RZ, 0x3c, !PT ;  /* 0x0000006878687212 */ /* 0x000fe400078e3cff */
[----:B------:R-:W-:Y:S02]  /*25000*/  IADD3.X R107, RZ, R123, RZ, P5, !PT ;  /* 0x0000007bff6b7210 */ /* 0x000fe40002ffe4ff */
[----:B------:R-:W-:-:S02]  /*25010*/  LOP3.LUT R120, R84, 0x380, RZ, 0xc0, !PT ;  /* 0x0000038054787812 */ /* 0x000fc400078ec0ff */
[C---:B------:R-:W-:Y:S02]  /*25020*/  IADD3 R114, P4, R122.reuse, 0x8040, RZ ;  /* 0x000080407a727810 */ /* 0x040fe40007f9e0ff */
[C---:B------:R-:W-:Y:S02]  /*25030*/  IADD3 R88, P6, R122.reuse, 0xc000, RZ ;  /* 0x0000c0007a587810 */ /* 0x040fe40007fde0ff */
[C---:B------:R-:W-:Y:S02]  /*25040*/  IADD3 R26, P5, R122.reuse, 0xc020, RZ ;  /* 0x0000c0207a1a7810 */ /* 0x040fe40007fbe0ff */
[C---:B------:R-:W-:Y:S01]  /*25050*/  IADD3 R30, P2, R122.reuse, 0xc040, RZ ;  /* 0x0000c0407a1e7810 */ /* 0x040fe20007f5e0ff */
[--C-:B------:R-:W-:Y:S01]  /*25060*/  IMAD.X R119, RZ, RZ, R123.reuse, P6 ;  /* 0x000000ffff777224 */ /* 0x100fe200030e067b */
[----:B-1----:R-:W-:Y:S01]  /*25070*/  IADD3 R52, P1, R122, 0xc060, RZ ;  /* 0x0000c0607a347810 */ /* 0x002fe20007f3e0ff */
[----:B------:R-:W-:Y:S01]  /*25080*/  IMAD.X R121, RZ, RZ, R123, P5 ;  /* 0x000000ffff797224 */ /* 0x000fe200028e067b */
[----:B------:R-:W-:-:S02]  /*25090*/  LOP3.LUT R122, R85, R122, RZ, 0x3c, !PT ;  /* 0x0000007a557a7212 */ /* 0x000fc400078e3cff */
[----:B------:R-:W-:Y:S01]  /*250a0*/  LOP3.LUT R108, R112, R108, RZ, 0x3c, !PT ;  /* 0x0000006c706c7212 */ /* 0x000fe200078e3cff */
[----:B------:R-:W-:Y:S01]  /*250b0*/  IMAD.X R89, RZ, RZ, R123, P1 ;  /* 0x000000ffff597224 */ /* 0x000fe200008e067b */
[----:B------:R-:W-:Y:S02]  /*250c0*/  LOP3.LUT R92, R144, R92, RZ, 0x3c, !PT ;  /* 0x0000005c905c7212 */ /* 0x000fe400078e3cff */
[----:B------:R-:W-:Y:S02]  /*250d0*/  SHF.R.U64 R118, R118, 0x3, RZ ;  /* 0x0000000376767819 */ /* 0x000fe400000012ff */
[----:B------:R-:W-:Y:S02]  /*250e0*/  LOP3.LUT R112, R116, 0x380, RZ, 0xc0, !PT ;  /* 0x0000038074707812 */ /* 0x000fe400078ec0ff */
[----:B------:R-:W-:Y:S02]  /*250f0*/  LOP3.LUT R144, R106, 0x380, RZ, 0xc0, !PT ;  /* 0x000003806a907812 */ /* 0x000fe400078ec0ff */
[----:B------:R-:W-:-:S02]  /*25100*/  SHF.R.U64 R120, R120, 0x3, RZ ;  /* 0x0000000378787819 */ /* 0x000fc400000012ff */
[----:B------:R-:W-:Y:S02]  /*25110*/  MOV R122, R122 ;  /* 0x0000007a007a7202 */ /* 0x000fe40000000f00 */
[----:B------:R-:W-:Y:S02]  /*25120*/  LOP3.LUT R110, R118, R110, RZ, 0x3c, !PT ;  /* 0x0000006e766e7212 */ /* 0x000fe400078e3cff */
[----:B------:R-:W-:Y:S01]  /*25130*/  SHF.R.U64 R151, R112, 0x3, RZ ;  /* 0x0000000370977819 */ /* 0x000fe200000012ff */
[----:B------:R1:W-:Y:S01]  /*25140*/  STSM.16.M88.4 [R122], R8 ;  /* 0x000000087a007844 */ /* 0x0003e20000000200 */
[----:B------:R-:W-:Y:S02]  /*25150*/  SHF.R.U64 R144, R144, 0x3, RZ ;  /* 0x0000000390907819 */ /* 0x000fe400000012ff */
[----:B------:R-:W-:Y:S02]  /*25160*/  LOP3.LUT R118, R88, 0x380, RZ, 0xc0, !PT ;  /* 0x0000038058767812 */ /* 0x000fe400078ec0ff */
[----:B------:R-:W-:-:S02]  /*25170*/  LOP3.LUT R112, R120, R84, RZ, 0x3c, !PT ;  /* 0x0000005478707212 */ /* 0x000fc400078e3cff */
[----:B------:R-:W-:Y:S02]  /*25180*/  LOP3.LUT R7, R26, 0x380, RZ, 0xc0, !PT ;  /* 0x000003801a077812 */ /* 0x000fe400078ec0ff */
[----:B------:R-:W-:Y:S02]  /*25190*/  LOP3.LUT R25, R30, 0x380, RZ, 0xc0, !PT ;  /* 0x000003801e197812 */ /* 0x000fe400078ec0ff */
[----:B------:R-:W-:Y:S02]  /*251a0*/  LOP3.LUT R84, R52, 0x380, RZ, 0xc0, !PT ;  /* 0x0000038034547812 */ /* 0x000fe400078ec0ff */
[----:B------:R-:W-:Y:S02]  /*251b0*/  LOP3.LUT R106, R144, R106, RZ, 0x3c, !PT ;  /* 0x0000006a906a7212 */ /* 0x000fe400078e3cff */
[----:B------:R-:W-:Y:S02]  /*251c0*/  SHF.R.U64 R118, R118, 0x3, RZ ;  /* 0x0000000376767819 */ /* 0x000fe400000012ff */
[----:B------:R-:W-:-:S02]  /*251d0*/  SHF.R.U64 R7, R7, 0x3, RZ ;  /* 0x0000000307077819 */ /* 0x000fc400000012ff */
[----:B------:R-:W-:Y:S02]  /*251e0*/  SHF.R.U64 R25, R25, 0x3, RZ ;  /* 0x0000000319197819 */ /* 0x000fe400000012ff */
[----:B-1----:R-:W-:Y:S02]  /*251f0*/  F2FP.F16.F32.PACK_AB R10, R37, R12 ;  /* 0x0000000c250a723e */ /* 0x002fe400000000ff */
[----:B------:R-:W-:Y:S02]  /*25200*/  LOP3.LUT R144, R114, 0x380, RZ, 0xc0, !PT ;  /* 0x0000038072907812 */ /* 0x000fe400078ec0ff */
[----:B------:R-:W-:Y:S02]  /*25210*/  SHF.R.U64 R29, R84, 0x3, RZ ;  /* 0x00000003541d7819 */ /* 0x000fe400000012ff */
[----:B------:R-:W-:Y:S02]  /*25220*/  MOV R92, R92 ;  /* 0x0000005c005c7202 */ /* 0x000fe40000000f00 */
[----:B------:R-:W-:-:S02]  /*25230*/  F2FP.F16.F32.PACK_AB R8, R33, R32 ;  /* 0x000000202108723e */ /* 0x000fc400000000ff */
[----:B------:R-:W-:Y:S02]  /*25240*/  F2FP.F16.F32.PACK_AB R9, R35, R34 ;  /* 0x000000222309723e */ /* 0x000fe400000000ff */
[----:B------:R-:W-:Y:S02]  /*25250*/  F2FP.F16.F32.PACK_AB R11, R39, R38 ;  /* 0x00000026270b723e */ /* 0x000fe400000000ff */
[----:B------:R-:W-:Y:S02]  /*25260*/  F2FP.F16.F32.PACK_AB R12, R41, R14 ;  /* 0x0000000e290c723e */ /* 0x000fe400000000ff */
[----:B------:R-:W-:Y:S01]  /*25270*/  MOV R96, R96 ;  /* 0x0000006000607202 */ /* 0x000fe20000000f00 */
[----:B------:R1:W-:Y:S01]  /*25280*/  STSM.16.M88.4 [R92], R8 ;  /* 0x000000085c007844 */ /* 0x0003e20000000200 */
[----:B------:R-:W-:Y:S02]  /*25290*/  F2FP.F16.F32.PACK_AB R14, R45, R24 ;  /* 0x000000182d0e723e */ /* 0x000fe400000000ff */
[----:B------:R-:W-:-:S02]  /*252a0*/  LOP3.LUT R118, R118, R88, RZ, 0x3c, !PT ;  /* 0x0000005876767212 */ /* 0x000fc400078e3cff */
[----:B------:R-:W-:Y:S01]  /*252b0*/  LOP3.LUT R120, R7, R26, RZ, 0x3c, !PT ;  /* 0x0000001a07787212 */ /* 0x000fe200078e3cff */
[----:B------:R2:W-:Y:S01]  /*252c0*/  STSM.16.M88.4 [R96], R12 ;  /* 0x0000000c60007844 */ /* 0x0005e20000000200 */
[----:B------:R-:W-:Y:S02]  /*252d0*/  LOP3.LUT R84, R25, R30, RZ, 0x3c, !PT ;  /* 0x0000001e19547212 */ /* 0x000fe400078e3cff */
[----:B------:R-:W-:Y:S02]  /*252e0*/  SHF.R.U64 R144, R144, 0x3, RZ ;  /* 0x0000000390907819 */ /* 0x000fe400000012ff */
[----:B------:R-:W-:Y:S02]  /*252f0*/  LOP3.LUT R88, R29, R52, RZ, 0x3c, !PT ;  /* 0x000000341d587212 */ /* 0x000fe400078e3cff */
[----:B------:R-:W-:Y:S01]  /*25300*/  MOV R100, R100 ;  /* 0x0000006400647202 */ /* 0x000fe20000000f00 */
[----:B------:R-:W3:Y:S01]  /*25310*/  LDC R52, c[0x0][0xbe8] ;  /* 0x0002fa00ff347b82 */ /* 0x000ee20000000800 */
[----:B------:R-:W-:-:S02]  /*25320*/  F2FP.F16.F32.PACK_AB R24, R49, R28 ;  /* 0x0000001c3118723e */ /* 0x000fc400000000ff */
[----:B------:R-:W-:Y:S02]  /*25330*/  F2FP.F16.F32.PACK_AB R25, R51, R50 ;  /* 0x000000323319723e */ /* 0x000fe400000000ff */
[----:B------:R-:W-:Y:S02]  /*25340*/  F2FP.F16.F32.PACK_AB R26, R3, R160 ;  /* 0x000000a0031a723e */ /* 0x000fe400000000ff */
[----:B------:R-:W-:Y:S02]  /*25350*/  MOV R102, R102 ;  /* 0x0000006600667202 */ /* 0x000fe40000000f00 */
[----:B------:R-:W-:Y:S01]  /*25360*/  F2FP.F16.F32.PACK_AB R28, R57, R161 ;  /* 0x000000a1391c723e */ /* 0x000fe200000000ff */
[----:B------:R-:W-:Y:S01]  /*25370*/  STSM.16.M88.4 [R100], R24 ;  /* 0x0000001864007844 */ /* 0x000fe20000000200 */
[----:B------:R-:W-:Y:S02]  /*25380*/  F2FP.F16.F32.PACK_AB R29, R59, R58 ;  /* 0x0000003a3b1d723e */ /* 0x000fe400000000ff */
[----:B------:R-:W-:-:S02]  /*25390*/  F2FP.F16.F32.PACK_AB R30, R61, R162 ;  /* 0x000000a23d1e723e */ /* 0x000fc400000000ff */
[----:B------:R-:W-:Y:S02]  /*253a0*/  MOV R104, R104 ;  /* 0x0000006800687202 */ /* 0x000fe40000000f00 */
[----:B-1----:R-:W-:Y:S01]  /*253b0*/  F2FP.F16.F32.PACK_AB R8, R65, R163 ;  /* 0x000000a34108723e */ /* 0x002fe200000000ff */
[----:B------:R-:W-:Y:S01]  /*253c0*/  STSM.16.M88.4 [R102], R28 ;  /* 0x0000001c66007844 */ /* 0x000fe20000000200 */
[----:B------:R-:W-:Y:S02]  /*253d0*/  F2FP.F16.F32.PACK_AB R9, R67, R66 ;  /* 0x000000424309723e */ /* 0x000fe400000000ff */
[----:B------:R-:W-:Y:S02]  /*253e0*/  F2FP.F16.F32.PACK_AB R10, R69, R164 ;  /* 0x000000a4450a723e */ /* 0x000fe400000000ff */
[----:B------:R-:W-:Y:S02]  /*253f0*/  F2FP.F16.F32.PACK_AB R11, R71, R70 ;  /* 0x00000046470b723e */ /* 0x000fe400000000ff */
[----:B------:R-:W-:-:S02]  /*25400*/  MOV R106, R106 ;  /* 0x0000006a006a7202 */ /* 0x000fc40000000f00 */
[----:B--2---:R-:W-:Y:S01]  /*25410*/  F2FP.F16.F32.PACK_AB R12, R73, R165 ;  /* 0x000000a5490c723e */ /* 0x004fe200000000ff */
[----:B------:R1:W-:Y:S01]  /*25420*/  STSM.16.M88.4 [R104], R8 ;  /* 0x0000000868007844 */ /* 0x0003e20000000200 */
[----:B------:R-:W-:Y:S02]  /*25430*/  F2FP.F16.F32.PACK_AB R13, R75, R74 ;  /* 0x0000004a4b0d723e */ /* 0x000fe400000000ff */
[----:B------:R-:W-:Y:S02]  /*25440*/  F2FP.F16.F32.PACK_AB R14, R77, R166 ;  /* 0x000000a64d0e723e */ /* 0x000fe400000000ff */
[----:B------:R-:W-:Y:S02]  /*25450*/  F2FP.F16.F32.PACK_AB R15, R79, R78 ;  /* 0x0000004e4f0f723e */ /* 0x000fe400000000ff */
[----:B------:R-:W-:Y:S02]  /*25460*/  IADD3.X R115, RZ, R123, RZ, P4, !PT ;  /* 0x0000007bff737210 */ /* 0x000fe400027fe4ff */
[----:B------:R-:W-:Y:S01]  /*25470*/  LOP3.LUT R114, R144, R114, RZ, 0x3c, !PT ;  /* 0x0000007290727212 */ /* 0x000fe200078e3cff */
[----:B------:R2:W-:Y:S01]  /*25480*/  STSM.16.M88.4 [R106], R12 ;  /* 0x0000000c6a007844 */ /* 0x0005e20000000200 */
[----:B------:R-:W-:-:S02]  /*25490*/  LOP3.LUT R116, R151, R116, RZ, 0x3c, !PT ;  /* 0x0000007497747212 */ /* 0x000fc400078e3cff */
[----:B------:R-:W-:Y:S02]  /*254a0*/  MOV R108, R108 ;  /* 0x0000006c006c7202 */ /* 0x000fe40000000f00 */
[----:B------:R-:W-:Y:S02]  /*254b0*/  F2FP.F16.F32.PACK_AB R32, R81, R167 ;  /* 0x000000a75120723e */ /* 0x000fe400000000ff */
[----:B------:R-:W-:Y:S02]  /*254c0*/  F2FP.F16.F32.PACK_AB R33, R83, R82 ;  /* 0x000000525321723e */ /* 0x000fe400000000ff */
        /* <DEDUP_REMOVED lines=8> */
[----:B------:R-:W-:Y:S02]  /*25550*/  MOV R112, R112 ;  /* 0x0000007000707202 */ /* 0x000fe40000000f00 */
[----:B------:R-:W-:Y:S01]  /*25560*/  F2FP.F16.F32.PACK_AB R64, R153, R171 ;  /* 0x000000ab9940723e */ /* 0x000fe200000000ff */
[----:B------:R-:W-:Y:S01]  /*25570*/  STSM.16.M88.4 [R110], R48 ;  /* 0x000000306e007844 */ /* 0x000fe20000000200 */
[----:B------:R-:W-:-:S02]  /*25580*/  F2FP.F16.F32.PACK_AB R65, R99, R98 ;  /* 0x000000626341723e */ /* 0x000fc400000000ff */
[----:B------:R-:W-:Y:S02]  /*25590*/  F2FP.F16.F32.PACK_AB R66, R154, R172 ;  /* 0x000000ac9a42723e */ /* 0x000fe400000000ff */
[----:B------:R-:W-:Y:S02]  /*255a0*/  F2FP.F16.F32.PACK_AB R67, R40, R36 ;  /* 0x000000242843723e */ /* 0x000fe400000000ff */
[----:B------:R-:W-:Y:S02]  /*255b0*/  MOV R114, R114 ;  /* 0x0000007200727202 */ /* 0x000fe40000000f00 */
[----:B-1----:R-:W-:Y:S01]  /*255c0*/  F2FP.F16.F32.PACK_AB R8, R155, R173 ;  /* 0x000000ad9b08723e */ /* 0x002fe200000000ff */
[----:B------:R-:W-:Y:S01]  /*255d0*/  STSM.16.M88.4 [R112], R64 ;  /* 0x0000004070007844 */ /* 0x000fe20000000200 */
[----:B------:R-:W-:Y:S02]  /*255e0*/  F2FP.F16.F32.PACK_AB R9, R44, R42 ;  /* 0x0000002a2c09723e */ /* 0x000fe400000000ff */
[----:B------:R-:W-:-:S02]  /*255f0*/  F2FP.F16.F32.PACK_AB R10, R156, R174 ;  /* 0x000000ae9c0a723e */ /* 0x000fc400000000ff */
[----:B------:R-:W-:Y:S02]  /*25600*/  F2FP.F16.F32.PACK_AB R11, R56, R46 ;  /* 0x0000002e380b723e */ /* 0x000fe400000000ff */
[----:B------:R-:W-:Y:S02]  /*25610*/  MOV R116, R116 ;  /* 0x0000007400747202 */ /* 0x000fe40000000f00 */
[----:B--2---:R-:W-:Y:S01]  /*25620*/  F2FP.F16.F32.PACK_AB R12, R157, R175 ;  /* 0x000000af9d0c723e */ /* 0x004fe200000000ff */
[----:B------:R-:W-:Y:S01]  /*25630*/  STSM.16.M88.4 [R114], R8 ;  /* 0x0000000872007844 */ /* 0x000fe20000000200 */
[----:B------:R-:W-:Y:S02]  /*25640*/  F2FP.F16.F32.PACK_AB R13, R68, R60 ;  /* 0x0000003c440d723e */ /* 0x000fe400000000ff */
[----:B------:R-:W-:Y:S02]  /*25650*/  F2FP.F16.F32.PACK_AB R14, R158, R176 ;  /* 0x000000b09e0e723e */ /* 0x000fe400000000ff */
[----:B------:R-:W-:-:S02]  /*25660*/  F2FP.F16.F32.PACK_AB R15, R76, R72 ;  /* 0x000000484c0f723e */ /* 0x000fc400000000ff */
[----:B------:R-:W-:Y:S02]  /*25670*/  MOV R118, R118 ;  /* 0x0000007600767202 */ /* 0x000fe40000000f00 */
[----:B------:R-:W-:Y:S01]  /*25680*/  F2FP.F16.F32.PACK_AB R24, R159, R177 ;  /* 0x000000b19f18723e */ /* 0x000fe200000000ff */
[----:B------:R1:W-:Y:S01]  /*25690*/  STSM.16.M88.4 [R116], R12 ;  /* 0x0000000c74007844 */ /* 0x0003e20000000200 */
[----:B------:R-:W-:Y:S01]  /*256a0*/  F2FP.F16.F32.PACK_AB R25, R124, R80 ;  /* 0x000000507c19723e */ /* 0x000fe200000000ff */
[----:B------:R-:W-:Y:S01]  /*256b0*/  IMAD.MOV.U32 R80, RZ, RZ, RZ ;  /* 0x000000ffff507224 */ /* 0x000fe200078e00ff */
[----:B------:R-:W-:Y:S02]  /*256c0*/  F2FP.F16.F32.PACK_AB R26, R125, R178 ;  /* 0x000000b27d1a723e */ /* 0x000fe400000000ff */
[----:B------:R-:W-:Y:S02]  /*256d0*/  F2FP.F16.F32.PACK_AB R27, R127, R126 ;  /* 0x0000007e7f1b723e */ /* 0x000fe400000000ff */
[----:B------:R-:W-:-:S02]  /*256e0*/  IADD3.X R85, RZ, R123, RZ, P2, !PT ;  /* 0x0000007bff557210 */ /* 0x000fc400017fe4ff */
[----:B------:R-:W-:Y:S01]  /*256f0*/  ISETP.NE.U32.AND P0, PT, RZ, UR4, PT ;  /* 0x00000004ff007c0c */ /* 0x000fe2000bf05070 */
[----:B------:R2:W-:Y:S01]  /*25700*/  STSM.16.M88.4 [R118], R24 ;  /* 0x0000001876007844 */ /* 0x0005e20000000200 */
[----:B------:R-:W-:Y:S02]  /*25710*/  MOV R120, R120 ;  /* 0x0000007800787202 */ /* 0x000fe40000000f00 */
[----:B------:R-:W-:Y:S02]  /*25720*/  F2FP.F16.F32.PACK_AB R28, R129, R128 ;  /* 0x00000080811c723e */ /* 0x000fe400000000ff */
[----:B------:R-:W-:Y:S02]  /*25730*/  F2FP.F16.F32.PACK_AB R29, R131, R130 ;  /* 0x00000082831d723e */ /* 0x000fe400000000ff */
[----:B-1----:R-:W-:Y:S02]  /*25740*/  IADD3 R12, P1, R5, UR4, RZ ;  /* 0x00000004050c7c10 */ /* 0x002fe4000ff3e0ff */
[----:B------:R-:W-:-:S02]  /*25750*/  F2FP.F16.F32.PACK_AB R30, R133, R132 ;  /* 0x00000084851e723e */ /* 0x000fc400000000ff */
[----:B------:R-:W-:Y:S02]  /*25760*/  F2FP.F16.F32.PACK_AB R31, R135, R134 ;  /* 0x00000086871f723e */ /* 0x000fe400000000ff */
[----:B------:R-:W-:Y:S02]  /*25770*/  MOV R84, R84 ;  /* 0x0000005400547202 */ /* 0x000fe40000000f00 */
[----:B------:R-:W-:Y:S01]  /*25780*/  ISETP.NE.AND.EX P0, PT, RZ, UR5, PT, P0 ;  /* 0x00000005ff007c0c */ /* 0x000fe2000bf05300 */
[----:B------:R1:W-:Y:S01]  /*25790*/  STSM.16.M88.4 [R120], R28 ;  /* 0x0000001c78007844 */ /* 0x0003e20000000200 */
[----:B--2---:R-:W-:Y:S02]  /*257a0*/  SHF.R.S32.HI R27, RZ, 0x1f, R236 ;  /* 0x0000001fff1b7819 */ /* 0x004fe400000114ec */
[----:B------:R-:W-:Y:S01]  /*257b0*/  MOV R88, R88 ;  /* 0x0000005800587202 */ /* 0x000fe20000000f00 */
[----:B------:R1:W-:Y:S01]  /*257c0*/  STSM.16.M88.4 [R84], R136 ;  /* 0x0000008854007844 */ /* 0x0003e20000000200 */
[----:B------:R-:W-:-:S02]  /*257d0*/  SHF.L.U64.HI R3, R236, 0x2, R27 ;  /* 0x00000002ec037819 */ /* 0x000fc4000001021b */
[----:B------:R-:W-:Y:S02]  /*257e0*/  F2FP.F16.F32.PACK_AB R8, R145, R4 ;  /* 0x000000049108723e */ /* 0x000fe400000000ff */
[----:B------:R-:W-:Y:S01]  /*257f0*/  IADD3.X R13, R3, UR5, RZ, P1, !PT ;  /* 0x00000005030d7c10 */ /* 0x000fe20008ffe4ff */
[----:B------:R-:W-:Y:S01]  /*25800*/  ULDC.64 UR4, c[0x0][0xc08] ;  /* 0x0003020000047ab9 */ /* 0x000fe20000000a00 */
[----:B------:R-:W-:Y:S02]  /*25810*/  F2FP.F16.F32.PACK_AB R9, R147, R146 ;  /* 0x000000929309723e */ /* 0x000fe400000000ff */
[----:B------:R-:W-:Y:S02]  /*25820*/  F2FP.F16.F32.PACK_AB R10, R149, R148 ;  /* 0x00000094950a723e */ /* 0x000fe400000000ff */
[----:B------:R-:W-:Y:S02]  /*25830*/  F2FP.F16.F32.PACK_AB R11, R6, R150 ;  /* 0x00000096060b723e */ /* 0x000fe400000000ff */
[----:B---3--:R-:W-:-:S02]  /*25840*/  ISETP.NE.AND P1, PT, R52, 0x1, PT ;  /* 0x000000013400780c */ /* 0x008fc40003f25270 */
[----:B------:R-:W-:Y:S01]  /*25850*/  ISETP.NE.U32.AND P2, PT, RZ, UR4, PT ;  /* 0x00000004ff007c0c */ /* 0x000fe2000bf45070 */
[----:B------:R1:W-:Y:S01]  /*25860*/  STSM.16.M88.4 [R88], R8 ;  /* 0x0000000858007844 */ /* 0x0003e20000000200 */
[----:B------:R-:W-:Y:S02]  /*25870*/  BAR.SYNC.DEFER_BLOCKING 0x1, 0x100 ;  /* 0x0044000000007b1d */ /* 0x000fe40000010000 */
[----:B------:R-:W-:-:S07]  /*25880*/  ISETP.NE.AND.EX P2, PT, RZ, UR5, PT, P2 ;  /* 0x00000005ff007c0c */ /* 0x000fce000bf45320 */
[----:B------:R-:W2:Y:S08]  /*25890*/  @P1 LDC R6, c[0x0][0xbec] ;  /* 0x0002fb00ff061b82 */ /* 0x000eb00000000800 */
[----:B------:R-:W3:Y:S01]  /*258a0*/  @P1 LDC R15, c[0x0][0xbf0] ;  /* 0x0002fc00ff0f1b82 */ /* 0x000ee20000000800 */
[----:B------:R-:W-:Y:S01]  /*258b0*/  @P2 IADD3 R4, P3, R5, UR4, RZ ;  /* 0x0000000405042c10 */ /* 0x000fe2000ff7e0ff */
[----:B------:R-:W-:-:S03]  /*258c0*/  ULDC UR4, c[0x0][0xa88] ;  /* 0x0002a20000047ab9 */ /* 0x000fc60000000800 */
[----:B------:R-:W-:Y:S02]  /*258d0*/  @P2 IADD3.X R5, R3, UR5, RZ, P3, !PT ;  /* 0x0000000503052c10 */ /* 0x000fe40009ffe4ff */
[----:B------:R-:W-:Y:S01]  /*258e0*/  MOV R3, UR4 ;  /* 0x0000000400037c02 */ /* 0x000fe20008000f00 */
[----:B------:R1:W5:Y:S05]  /*258f0*/  @P0 LDG.E R80, desc[UR6][R12.64] ;  /* 0x000000060c500981 */ /* 0x00036a000c1e1900 */
[----:B------:R1:W5:Y:S01]  /*25900*/  @P2 LDG.E R3, desc[UR6][R4.64] ;  /* 0x0000000604032981 */ /* 0x000362000c1e1900 */
[----:B------:R-:W-:Y:S05]  /*25910*/  @P2 BRA `(.L_x_3097) ;  /* 0x0000000000142947 */ /* 0x000fea0003800000 */
[----:B------:R-:W-:Y:S05]  /*25920*/  @!P0 BRA `(.L_x_3097) ;  /* 0x0000000000108947 */ /* 0x000fea0003800000 */
[----:B------:R-:W-:Y:S02]  /*25930*/  ULDC.64 UR4, c[0x0][0x208] ;  /* 0x0000820000047ab9 */ /* 0x000fe40000000a00 */
[----:B-1----:R-:W4:Y:S04]  /*25940*/  LDG.E R4, desc[UR4][R12.64] ;  /* 0x000000040c047981 */ /* 0x002f28000c1e1900 */
[----:B-----5:R-:W4:Y:S02]  /*25950*/  LDG.E R3, desc[UR4][R12.64+0x4] ;  /* 0x000004040c037981 */ /* 0x020f24000c1e1900 */
[----:B----4-:R-:W-:-:S07]  /*25960*/  IMAD.IADD R3, R3, 0x1, -R4 ;  /* 0x0000000103037824 */ /* 0x010fce00078e0a04 */
.L_x_3097:
[----:B-1----:R-:W4:Y:S01]  /*25970*/  LDL.LU R84, [R1+0x5c] ;  /* 0x00005c0001547983 */ /* 0x002f220000300800 */
[----:B------:R-:W-:Y:S01]  /*25980*/  IMAD.IADD R25, R235, 0x1, R230 ;  /* 0x00000001eb197824 */ /* 0x000fe200078e02e6 */
[----:B------:R-:W-:Y:S01]  /*25990*/  ULDC.64 UR4, c[0x0][0xb90] ;  /* 0x0002e40000047ab9 */ /* 0x000fe20000000a00 */
[----:B-----5:R-:W-:Y:S01]  /*259a0*/  SHF.R.S32.HI R81, RZ, 0x1f, R80 ;  /* 0x0000001fff517819 */ /* 0x020fe20000011450 */
[----:B------:R-:W4:Y:S01]  /*259b0*/  LDL R14, [R1+0x80] ;  /* 0x00008000010e7983 */ /* 0x000f220000100800 */
[----:B--2---:R-:W-:Y:S01]  /*259c0*/  @P1 IMAD.HI.U32 R6, R25, R6, RZ ;  /* 0x0000000619061227 */ /* 0x004fe200078e00ff */
[----:B------:R-:W-:Y:S02]  /*259d0*/  SHF.L.U32 R8, R212, 0x6, RZ ;  /* 0x00000006d4087819 */ /* 0x000fe400000006ff */
[----:B------:R-:W-:Y:S01]  /*259e0*/  SEL R82, R27, RZ, !P0 ;  /* 0x000000ff1b527207 */ /* 0x000fe20004000000 */
[----:B------:R-:W-:Y:S01]  /*259f0*/  IMAD.MOV.U32 R7, RZ, RZ, R25 ;  /* 0x000000ffff077224 */ /* 0x000fe200078e0019 */
[----:B---3--:R-:W-:Y:S01]  /*25a00*/  @P1 SHF.R.U32.HI R7, RZ, R15, R6 ;  /* 0x0000000fff071219 */ /* 0x008fe20000011606 */
[----:B------:R-:W-:Y:S01]  /*25a10*/  IMAD R9, R237, 0x8, R8 ;  /* 0x00000008ed097824 */ /* 0x000fe200078e0208 */
[----:B------:R-:W2:Y:S01]  /*25a20*/  LDL R15, [R1+0x6c] ;  /* 0x00006c00010f7983 */ /* 0x000ea20000100800 */
[----:B------:R-:W-:Y:S01]  /*25a30*/  SEL R236, R236, RZ, !P0 ;  /* 0x000000ffecec7207 */ /* 0x000fe20004000000 */
[----:B------:R-:W-:Y:S01]  /*25a40*/  IMAD R3, R3, R52, RZ ;  /* 0x0000003403037224 */ /* 0x000fe200078e02ff */
[----:B------:R-:W-:Y:S01]  /*25a50*/  ULDC.64 UR6, c[0x0][0x208] ;  /* 0x0000820000067ab9 */ /* 0x000fe20000000a00 */
[----:B------:R-:W-:Y:S01]  /*25a60*/  IMAD.MOV R13, RZ, RZ, -R7 ;  /* 0x000000ffff0d7224 */ /* 0x000fe200078e0a07 */
[----:B------:R-:W1:Y:S01]  /*25a70*/  @P1 LDC R85, c[0x0][0xbec] ;  /* 0x0002fb00ff551b82 */ /* 0x000e620000000800 */
[----:B------:R-:W-:-:S04]  /*25a80*/  IMAD.WIDE R20, R9, 0x2, R20 ;  /* 0x0000000209147825 */ /* 0x000fc800078e0214 */
[----:B------:R-:W-:-:S03]  /*25a90*/  IMAD R9, R52, R13, R25 ;  /* 0x0000000d34097224 */ /* 0x000fc600078e0219 */
[----:B------:R-:W3:Y:S02]  /*25aa0*/  @P1 LDC R87, c[0x0][0xbf0] ;  /* 0x0002fc00ff571b82 */ /* 0x000ee40000000800 */
[----:B------:R-:W-:Y:S02]  /*25ab0*/  SHF.R.S32.HI R6, RZ, 0x1f, R9 ;  /* 0x0000001fff067819 */ /* 0x000fe40000011409 */
[C---:B------:R-:W-:Y:S02]  /*25ac0*/  IADD3 R33, P2, R20.reuse, 0x5000, RZ ;  /* 0x0000500014217810 */ /* 0x040fe40007f5e0ff */
[C---:B------:R-:W-:Y:S02]  /*25ad0*/  IADD3 R29, P3, R20.reuse, 0x4000, RZ ;  /* 0x00004000141d7810 */ /* 0x040fe40007f7e0ff */
[----:B------:R-:W-:Y:S02]  /*25ae0*/  IADD3 R13, P4, R20, 0x2000, RZ ;  /* 0x00002000140d7810 */ /* 0x000fe40007f9e0ff */
[----:B------:R-:W-:-:S02]  /*25af0*/  LOP3.LUT R32, R33, 0x380, RZ, 0xc0, !PT ;  /* 0x0000038021207812 */ /* 0x000fc400078ec0ff */
[----:B------:R-:W-:Y:S02]  /*25b00*/  LOP3.LUT R28, R29, 0x380, RZ, 0xc0, !PT ;  /* 0x000003801d1c7812 */ /* 0x000fe400078ec0ff */
[----:B------:R-:W-:Y:S02]  /*25b10*/  LOP3.LUT R12, R13, 0x380, RZ, 0xc0, !PT ;  /* 0x000003800d0c7812 */ /* 0x000fe400078ec0ff */
[----:B------:R-:W-:Y:S02]  /*25b20*/  SHF.R.U64 R32, R32, 0x3, RZ ;  /* 0x0000000320207819 */ /* 0x000fe400000012ff */
[----:B------:R-:W-:Y:S02]  /*25b30*/  SHF.R.U64 R28, R28, 0x3, RZ ;  /* 0x000000031c1c7819 */ /* 0x000fe400000012ff */
[----:B------:R-:W-:Y:S02]  /*25b40*/  SHF.R.U64 R12, R12, 0x3, RZ ;  /* 0x000000030c0c7819 */ /* 0x000fe400000012ff */
[----:B------:R-:W-:Y:S01]  /*25b50*/  LOP3.LUT R32, R32, R33, RZ, 0x3c, !PT ;  /* 0x0000002120207212 */ /* 0x000fe200078e3cff */
[----:B------:R-:W-:Y:S01]  /*25b60*/  IMAD.X R33, RZ, RZ, R21, P2 ;  /* 0x000000ffff217224 */ /* 0x000fe200010e0615 */
[----:B------:R-:W-:-:S02]  /*25b70*/  LOP3.LUT R28, R28, R29, RZ, 0x3c, !PT ;  /* 0x0000001d1c1c7212 */ /* 0x000fc400078e3cff */
[----:B------:R-:W-:Y:S01]  /*25b80*/  LOP3.LUT R12, R12, R13, RZ, 0x3c, !PT ;  /* 0x0000000d0c0c7212 */ /* 0x000fe200078e3cff */
[----:B------:R-:W-:Y:S01]  /*25b90*/  IMAD.X R13, RZ, RZ, R21, P4 ;  /* 0x000000ffff0d7224 */ /* 0x000fe200020e0615 */
[----:B------:R-:W-:Y:S02]  /*25ba0*/  IADD3.X R29, RZ, R21, RZ, P3, !PT ;  /* 0x00000015ff1d7210 */ /* 0x000fe40001ffe4ff */
        /* <DEDUP_REMOVED lines=8> */
[----:B------:R-:W-:Y:S02]  /*25c30*/  SHF.R.U64 R60, R60, 0x3, RZ ;  /* 0x000000033c3c7819 */ /* 0x000fe400000012ff */
[----:B------:R-:W-:-:S02]  /*25c40*/  SHF.R.U64 R56, R56, 0x3, RZ ;  /* 0x0000000338387819 */ /* 0x000fc400000012ff */
[----:B------:R-:W-:Y:S02]  /*25c50*/  SHF.R.U64 R36, R36, 0x3, RZ ;  /* 0x0000000324247819 */ /* 0x000fe400000012ff */
[----:B------:R-:W-:Y:S02]  /*25c60*/  SHF.R.U64 R44, R44, 0x3, RZ ;  /* 0x000000032c2c7819 */ /* 0x000fe400000012ff */
[----:B------:R-:W-:Y:S01]  /*25c70*/  LOP3.LUT R60, R60, R61, RZ, 0x3c, !PT ;  /* 0x0000003d3c3c7212 */ /* 0x000fe200078e3cff */
[--C-:B------:R-:W-:Y:S01]  /*25c80*/  IMAD.X R61, RZ, RZ, R21.reuse, P2 ;  /* 0x000000ffff3d7224 */ /* 0x100fe200010e0615 */
[----:B------:R-:W-:Y:S02]  /*25c90*/  LOP3.LUT R56, R56, R57, RZ, 0x3c, !PT ;  /* 0x0000003938387212 */ /* 0x000fe400078e3cff */
[----:B------:R-:W-:Y:S01]  /*25ca0*/  LOP3.LUT R36, R36, R37, RZ, 0x3c, !PT ;  /* 0x0000002524247212 */ /* 0x000fe200078e3cff */
[----:B------:R-:W-:Y:S01]  /*25cb0*/  IMAD.X R37, RZ, RZ, R21, P6 ;  /* 0x000000ffff257224 */ /* 0x000fe200030e0615 */
[----:B------:R-:W-:-:S02]  /*25cc0*/  LOP3.LUT R44, R44, R45, RZ, 0x3c, !PT ;  /* 0x0000002d2c2c7212 */ /* 0x000fc400078e3cff */
[-C--:B------:R-:W-:Y:S02]  /*25cd0*/  IADD3.X R57, RZ, R21.reuse, RZ, P3, !PT ;  /* 0x00000015ff397210 */ /* 0x080fe40001ffe4ff */
[----:B------:R-:W-:Y:S02]  /*25ce0*/  IADD3.X R45, RZ, R21, RZ, P4, !PT ;  /* 0x00000015ff2d7210 */ /* 0x000fe400027fe4ff */
[C---:B------:R-:W-:Y:S02]  /*25cf0*/  IADD3 R65, P6, R20.reuse, 0xc000, RZ ;  /* 0x0000c00014417810 */ /* 0x040fe40007fde0ff */
[----:B------:R-:W-:Y:S02]  /*25d00*/  IADD3 R73, P4, R20, 0xe000, RZ ;  /* 0x0000e00014497810 */ /* 0x000fe40007f9e0ff */
[----:B------:R-:W-:Y:S02]  /*25d10*/  LOP3.LUT R64, R65, 0x380, RZ, 0xc0, !PT ;  /* 0x0000038041407812 */ /* 0x000fe400078ec0ff */
[----:B------:R-:W-:-:S02]  /*25d20*/  LOP3.LUT R72, R73, 0x380, RZ, 0xc0, !PT ;  /* 0x0000038049487812 */ /* 0x000fc400078ec0ff */
[----:B------:R-:W-:Y:S02]  /*25d30*/  SHF.R.U64 R64, R64, 0x3, RZ ;  /* 0x0000000340407819 */ /* 0x000fe400000012ff */
[----:B------:R-:W-:Y:S02]  /*25d40*/  SHF.R.U64 R72, R72, 0x3, RZ ;  /* 0x0000000348487819 */ /* 0x000fe400000012ff */
[----:B------:R-:W-:Y:S01]  /*25d50*/  LOP3.LUT R64, R64, R65, RZ, 0x3c, !PT ;  /* 0x0000004140407212 */ /* 0x000fe200078e3cff */
[----:B------:R-:W-:Y:S01]  /*25d60*/  IMAD.X R65, RZ, RZ, R21, P6 ;  /* 0x000000ffff417224 */ /* 0x000fe200030e0615 */
[----:B------:R-:W-:Y:S02]  /*25d70*/  LOP3.LUT R72, R72, R73, RZ, 0x3c, !PT ;  /* 0x0000004948487212 */ /* 0x000fe400078e3cff */
[----:B------:R-:W-:Y:S01]  /*25d80*/  IADD3.X R73, RZ, R21, RZ, P4, !PT ;  /* 0x00000015ff497210 */ /* 0x000fe200027fe4ff */
[----:B------:R-:W-:Y:S01]  /*25d90*/  BSSY B1, `(.L_x_3098) ;  /* 0x00000a1000017945 */ /* 0x000fe20003800000 */
[----:B------:R-:W-:-:S02]  /*25da0*/  SHF.R.S32.HI R86, RZ, 0x1f, R220 ;  /* 0x0000001fff567819 */ /* 0x000fc400000114dc */
[----:B------:R-:W-:Y:S02]  /*25db0*/  SHF.R.S32.HI R90, RZ, 0x1f, R16 ;  /* 0x0000001fff5a7819 */ /* 0x000fe40000011410 */
[----:B------:R-:W-:Y:S02]  /*25dc0*/  SHF.R.S32.HI R92, RZ, 0x1f, R221 ;  /* 0x0000001fff5c7819 */ /* 0x000fe400000114dd */
[----:B----4-:R-:W-:-:S05]  /*25dd0*/  SHF.R.S32.HI R83, RZ, 0x1f, R84 ;  /* 0x0000001fff537819 */ /* 0x010fca0000011454 */
[----:B------:R-:W-:-:S04]  /*25de0*/  IMAD R4, R83, UR4, RZ ;  /* 0x0000000453047c24 */ /* 0x000fc8000f8e02ff */
[C---:B------:R-:W-:Y:S02]  /*25df0*/  IMAD R11, R84.reuse, UR5, R4 ;  /* 0x00000005540b7c24 */ /* 0x040fe4000f8e0204 */
[----:B------:R-:W-:Y:S01]  /*25e00*/  IMAD.WIDE.U32 R4, R84, UR4, R80 ;  /* 0x0000000454047c25 */ /* 0x000fe2000f8e0050 */
[----:B------:R-:W-:-:S03]  /*25e10*/  ULDC.64 UR4, c[0x0][0xb98] ;  /* 0x0002e60000047ab9 */ /* 0x000fc60000000a00 */
[----:B------:R-:W-:Y:S02]  /*25e20*/  IMAD.IADD R5, R5, 0x1, R11 ;  /* 0x0000000105057824 */ /* 0x000fe400078e020b */
[----:B------:R-:W-:Y:S02]  /*25e30*/  IMAD R11, R82, UR4, RZ ;  /* 0x00000004520b7c24 */ /* 0x000fe4000f8e02ff */
[----:B------:R-:W-:-:S04]  /*25e40*/  IMAD.WIDE.U32 R4, R236, UR4, R4 ;  /* 0x00000004ec047c25 */ /* 0x000fc8000f8e0004 */
[----:B------:R-:W-:Y:S01]  /*25e50*/  IMAD R8, R236, UR5, R11 ;  /* 0x00000005ec087c24 */ /* 0x000fe2000f8e020b */
[----:B------:R-:W-:Y:S01]  /*25e60*/  SHF.R.S32.HI R11, RZ, 0x1f, R7 ;  /* 0x0000001fff0b7819 */ /* 0x000fe20000011407 */
[----:B------:R-:W-:Y:S01]  /*25e70*/  ULDC.64 UR4, c[0x0][0xb88] ;  /* 0x0002e20000047ab9 */ /* 0x000fe20000000a00 */
[----:B------:R-:W-:Y:S01]  /*25e80*/  IADD3 R4, P0, R7, R4, RZ ;  /* 0x0000000407047210 */ /* 0x000fe20007f1e0ff */
[----:B------:R-:W-:-:S03]  /*25e90*/  IMAD R6, R6, UR4, RZ ;  /* 0x0000000406067c24 */ /* 0x000fc6000f8e02ff */
[----:B------:R-:W-:Y:S01]  /*25ea0*/  IADD3.X R5, R11, R5, R8, P0, !PT ;  /* 0x000000050b057210 */ /* 0x000fe200007fe408 */
[C---:B------:R-:W-:Y:S02]  /*25eb0*/  IMAD R11, R9.reuse, UR5, R6 ;  /* 0x00000005090b7c24 */ /* 0x040fe4000f8e0206 */
[----:B------:R-:W-:Y:S01]  /*25ec0*/  IMAD.WIDE.U32 R4, R9, UR4, R4 ;  /* 0x0000000409047c25 */ /* 0x000fe2000f8e0004 */
[----:B------:R-:W-:-:S04]  /*25ed0*/  ULDC.64 UR4, c[0x0][0xb50] ;  /* 0x0002d40000047ab9 */ /* 0x000fc80000000a00 */
[----:B------:R-:W-:Y:S02]  /*25ee0*/  IADD3 R5, R5, R11, RZ ;  /* 0x0000000b05057210 */ /* 0x000fe40007ffe0ff */
[----:B------:R-:W-:-:S04]  /*25ef0*/  LEA R6, P0, R4, UR4, 0x2 ;  /* 0x0000000404067c11 */ /* 0x000fc8000f8010ff */
[----:B------:R-:W-:Y:S02]  /*25f00*/  LEA.HI.X R10, R4, UR5, R5, 0x2, P0 ;  /* 0x00000005040a7c11 */ /* 0x000fe400080f1405 */
[C---:B------:R-:W-:Y:S01]  /*25f10*/  IADD3 R7, P5, R20.reuse, 0x1000, RZ ;  /* 0x0000100014077810 */ /* 0x040fe20007fbe0ff */
[----:B------:R-:W-:Y:S01]  /*25f20*/  SHFL.IDX PT, R50, R6, RZ, 0x1c1f ;  /* 0x001c1fff06327589 */ /* 0x000fe200000e0000 */
[----:B------:R-:W-:Y:S01]  /*25f30*/  IADD3 R25, P0, R20, 0x3000, RZ ;  /* 0x0000300014197810 */ /* 0x000fe20007f1e0ff */
[----:B------:R-:W-:Y:S01]  /*25f40*/  IMAD.IADD R14, R14, 0x1, R230 ;  /* 0x000000010e0e7824 */ /* 0x000fe200078e02e6 */
[----:B------:R-:W-:Y:S02]  /*25f50*/  ULDC.64 UR4, c[0x0][0xaa0] ;  /* 0x0002a80000047ab9 */ /* 0x000fe40000000a00 */
[----:B------:R-:W-:-:S04]  /*25f60*/  LOP3.LUT R24, R25, 0x380, RZ, 0xc0, !PT ;  /* 0x0000038019187812 */ /* 0x000fc800078ec0ff */
[----:B------:R-:W-:-:S04]  /*25f70*/  SHF.R.U64 R24, R24, 0x3, RZ ;  /* 0x0000000318187819 */ /* 0x000fc800000012ff */
[----:B------:R-:W-:Y:S01]  /*25f80*/  LOP3.LUT R24, R24, R25, RZ, 0x3c, !PT ;  /* 0x0000001918187212 */ /* 0x000fe200078e3cff */
[--C-:B------:R-:W-:Y:S01]  /*25f90*/  IMAD.X R25, RZ, RZ, R21.reuse, P0 ;  /* 0x000000ffff197224 */ /* 0x100fe200000e0615 */
[C---:B------:R-:W-:Y:S01]  /*25fa0*/  IADD3 R49, P0, R20.reuse, 0x9000, RZ ;  /* 0x0000900014317810 */ /* 0x040fe20007f1e0ff */
[----:B------:R-:W-:Y:S01]  /*25fb0*/  IMAD.X R9, RZ, RZ, R21, P5 ;  /* 0x000000ffff097224 */ /* 0x000fe200028e0615 */
[----:B------:R-:W-:Y:S02]  /*25fc0*/  IADD3 R41, P5, R20, 0x7000, RZ ;  /* 0x0000700014297810 */ /* 0x000fe40007fbe0ff */
[----:B------:R-:W-:Y:S01]  /*25fd0*/  LOP3.LUT R48, R49, 0x380, RZ, 0xc0, !PT ;  /* 0x0000038031307812 */ /* 0x000fe200078ec0ff */
[----:B------:R-:W4:Y:S01]  /*25fe0*/  SHFL.IDX PT, R51, R10, RZ, 0x1c1f ;  /* 0x001c1fff0a337589 */ /* 0x000f2200000e0000 */
[----:B------:R-:W-:Y:S02]  /*25ff0*/  LOP3.LUT R40, R41, 0x380, RZ, 0xc0, !PT ;  /* 0x0000038029287812 */ /* 0x000fe400078ec0ff */
[----:B------:R-:W-:Y:S01]  /*26000*/  SHF.R.U64 R48, R48, 0x3, RZ ;  /* 0x0000000330307819 */ /* 0x000fe200000012ff */
[----:B------:R-:W-:Y:S01]  /*26010*/  SHFL.IDX PT, R58, R6, 0x1, 0x1c1f ;  /* 0x003c1f00063a7f89 */ /* 0x000fe200000e0000 */
[----:B------:R-:W-:-:S03]  /*26020*/  LOP3.LUT R8, R7, 0x380, RZ, 0xc0, !PT ;  /* 0x0000038007087812 */ /* 0x000fc600078ec0ff */
[----:B------:R-:W0:Y:S01]  /*26030*/  SHFL.IDX PT, R59, R10, 0x1, 0x1c1f ;  /* 0x003c1f000a3b7f89 */ /* 0x000e2200000e0000 */
[----:B------:R-:W-:Y:S01]  /*26040*/  LOP3.LUT R48, R48, R49, RZ, 0x3c, !PT ;  /* 0x0000003130307212 */ /* 0x000fe200078e3cff */
[--C-:B------:R-:W-:Y:S01]  /*26050*/  IMAD.X R49, RZ, RZ, R21.reuse, P0 ;  /* 0x000000ffff317224 */ /* 0x100fe200000e0615 */
[----:B------:R-:W-:Y:S01]  /*26060*/  SHF.R.U64 R40, R40, 0x3, RZ ;  /* 0x0000000328287819 */ /* 0x000fe200000012ff */
[----:B------:R-:W-:Y:S01]  /*26070*/  VIADD R4, R14, 0x8 ;  /* 0x000000080e047836 */ /* 0x000fe20000000000 */
[----:B--2---:R-:W-:Y:S02]  /*26080*/  LOP3.LUT P0, RZ, R15, 0x3, RZ, 0xc0, !PT ;  /* 0x000000030fff7812 */ /* 0x004fe4000780c0ff */
[----:B------:R-:W-:Y:S02]  /*26090*/  SHF.R.U64 R8, R8, 0x3, RZ ;  /* 0x0000000308087819 */ /* 0x000fe400000012ff */
[----:B------:R-:W-:Y:S01]  /*260a0*/  LOP3.LUT R40, R40, R41, RZ, 0x3c, !PT ;  /* 0x0000002928287212 */ /* 0x000fe200078e3cff */
[----:B------:R-:W-:Y:S01]  /*260b0*/  IMAD.X R41, RZ, RZ, R21, P5 ;  /* 0x000000ffff297224 */ /* 0x000fe200028e0615 */
[----:B------:R-:W-:-:S02]  /*260c0*/  ISETP.GE.OR P2, PT, R14, R3, P0 ;  /* 0x000000030e00720c */ /* 0x000fc40000746670 */
[----:B------:R-:W-:Y:S02]  /*260d0*/  LOP3.LUT R8, R8, R7, RZ, 0x3c, !PT ;  /* 0x0000000708087212 */ /* 0x000fe400078e3cff */
[----:B------:R-:W-:Y:S02]  /*260e0*/  IADD3 R5, P3, R20, 0xf000, RZ ;  /* 0x0000f00014057810 */ /* 0x000fe40007f7e0ff */
[----:B------:R-:W-:Y:S02]  /*260f0*/  ISETP.GE.OR P0, PT, R4, R3, P0 ;  /* 0x000000030400720c */ /* 0x000fe40000706670 */
[C---:B------:R-:W-:Y:S02]  /*26100*/  IADD3 R69, P5, R20.reuse, 0xd000, RZ ;  /* 0x0000d00014457810 */ /* 0x040fe40007fbe0ff */
[----:B------:R-:W-:Y:S02]  /*26110*/  LOP3.LUT R7, R20, 0x380, RZ, 0xc0, !PT ;  /* 0x0000038014077812 */ /* 0x000fe400078ec0ff */
[----:B------:R-:W-:-:S02]  /*26120*/  LOP3.LUT R4, R5, 0x380, RZ, 0xc0, !PT ;  /* 0x0000038005047812 */ /* 0x000fc400078ec0ff */
[----:B------:R-:W-:Y:S02]  /*26130*/  LOP3.LUT R68, R69, 0x380, RZ, 0xc0, !PT ;  /* 0x0000038045447812 */ /* 0x000fe400078ec0ff */
[----:B------:R-:W-:Y:S02]  /*26140*/  SHF.R.U64 R7, R7, 0x3, RZ ;  /* 0x0000000307077819 */ /* 0x000fe400000012ff */
[----:B------:R-:W-:Y:S02]  /*26150*/  SHF.R.U64 R4, R4, 0x3, RZ ;  /* 0x0000000304047819 */ /* 0x000fe400000012ff */
[----:B------:R-:W-:Y:S02]  /*26160*/  SHF.R.U64 R68, R68, 0x3, RZ ;  /* 0x0000000344447819 */ /* 0x000fe400000012ff */
[----:B------:R-:W-:Y:S01]  /*26170*/  LOP3.LUT R20, R7, R20, RZ, 0x3c, !PT ;  /* 0x0000001407147212 */ /* 0x000fe200078e3cff */
[----:B----4-:R-:W-:Y:S01]  /*26180*/  @!P2 ST.E desc[UR6][R50.64], R0 ;  /* 0x000000003200a985 */ /* 0x010fe2000c101906 */
[----:B------:R-:W-:Y:S01]  /*26190*/  LOP3.LUT R68, R68, R69, RZ, 0x3c, !PT ;  /* 0x0000004544447212 */ /* 0x000fe200078e3cff */
[--C-:B------:R-:W-:Y:S01]  /*261a0*/  IMAD.X R69, RZ, RZ, R21.reuse, P5 ;  /* 0x000000ffff457224 */ /* 0x100fe200028e0615 */
[----:B------:R-:W-:Y:S01]  /*261b0*/  LOP3.LUT R76, R4, R5, RZ, 0x3c, !PT ;  /* 0x00000005044c7212 */ /* 0x000fe200078e3cff */
[----:B0-----:R0:W-:Y:S01]  /*261c0*/  @!P0 ST.E desc[UR6][R58.64], R2 ;  /* 0x000000023a008985 */ /* 0x0011e2000c101906 */
[----:B------:R-:W-:-:S03]  /*261d0*/  IMAD.X R77, RZ, RZ, R21, P3 ;  /* 0x000000ffff4d7224 */ /* 0x000fc600018e0615 */
[----:B------:R2:W5:Y:S04]  /*261e0*/  LD.E.128 R4, desc[UR6][R20.64] ;  /* 0x0000000614047980 */ /* 0x000568000c101d00 */
[----:B------:R-:W5:Y:S04]  /*261f0*/  LD.E.128 R8, desc[UR6][R8.64] ;  /* 0x0000000608087980 */ /* 0x000f68000c101d00 */
[----:B------:R-:W5:Y:S01]  /*26200*/  LD.E.128 R12, desc[UR6][R12.64] ;  /* 0x000000060c0c7980 */ /* 0x000f62000c101d00 */
[----:B--2---:R-:W-:-:S03]  /*26210*/  IMAD R21, R81, UR4, RZ ;  /* 0x0000000451157c24 */ /* 0x004fc6000f8e02ff */
[----:B------:R-:W5:Y:S01]  /*26220*/  LD.E.128 R24, desc[UR6][R24.64] ;  /* 0x0000000618187980 */ /* 0x000f62000c101d00 */
[C---:B------:R-:W-:Y:S02]  /*26230*/  IMAD R81, R80.reuse, UR5, R21 ;  /* 0x0000000550517c24 */ /* 0x040fe4000f8e0215 */
[----:B------:R-:W-:Y:S01]  /*26240*/  IMAD.WIDE.U32 R20, R80, UR4, RZ ;  /* 0x0000000450147c25 */ /* 0x000fe2000f8e00ff */
[----:B------:R-:W-:Y:S01]  /*26250*/  ULDC.64 UR4, c[0x0][0xae8] ;  /* 0x0002ba0000047ab9 */ /* 0x000fe20000000a00 */
[----:B------:R-:W5:Y:S02]  /*26260*/  LD.E.128 R28, desc[UR6][R28.64] ;  /* 0x000000061c1c7980 */ /* 0x000f64000c101d00 */
[----:B------:R-:W-:Y:S02]  /*26270*/  IMAD.IADD R21, R21, 0x1, R81 ;  /* 0x0000000115157824 */ /* 0x000fe400078e0251 */
[----:B------:R-:W-:Y:S01]  /*26280*/  IMAD R81, R237, 0x20, R212 ;  /* 0x00000020ed517824 */ /* 0x000fe200078e02d4 */
[----:B------:R-:W5:Y:S01]  /*26290*/  LD.E.128 R32, desc[UR6][R32.64] ;  /* 0x0000000620207980 */ /* 0x000f62000c101d00 */
[----:B------:R-:W-:-:S03]  /*262a0*/  IMAD R83, R83, UR4, RZ ;  /* 0x0000000453537c24 */ /* 0x000fc6000f8e02ff */
[----:B0-----:R-:W-:Y:S01]  /*262b0*/  IADD3 R2, R230, R81, RZ ;  /* 0x00000051e6027210 */ /* 0x001fe20007ffe0ff */
[C---:B------:R-:W-:Y:S01]  /*262c0*/  IMAD R83, R84.reuse, UR5, R83 ;  /* 0x0000000554537c24 */ /* 0x040fe2000f8e0253 */
[----:B------:R-:W5:Y:S01]  /*262d0*/  LD.E.128 R36, desc[UR6][R36.64] ;  /* 0x0000000624247980 */ /* 0x000f62000c101d00 */
[----:B------:R-:W-:Y:S01]  /*262e0*/  IMAD.WIDE.U32 R20, R84, UR4, R20 ;  /* 0x0000000454147c25 */ /* 0x000fe2000f8e0014 */
[----:B------:R-:W-:Y:S02]  /*262f0*/  ULDC.64 UR4, c[0x0][0xaf0] ;  /* 0x0002bc0000047ab9 */ /* 0x000fe40000000a00 */
[----:B------:R-:W5:Y:S01]  /*26300*/  LD.E.128 R40, desc[UR6][R40.64] ;  /* 0x0000000628287980 */ /* 0x000f62000c101d00 */
[----:B-1----:R-:W-:-:S03]  /*26310*/  @P1 IMAD.HI.U32 R0, R2, R85, RZ ;  /* 0x0000005502001227 */ /* 0x002fc600078e00ff */
[----:B------:R-:W5:Y:S01]  /*26320*/  LD.E.128 R44, desc[UR6][R44.64] ;  /* 0x000000062c2c7980 */ /* 0x000f62000c101d00 */
[----:B------:R-:W-:Y:S02]  /*26330*/  IMAD.IADD R21, R21, 0x1, R83 ;  /* 0x0000000115157824 */ /* 0x000fe400078e0253 */
[----:B------:R-:W-:Y:S01]  /*26340*/  IMAD.MOV.U32 R81, RZ, RZ, R2 ;  /* 0x000000ffff517224 */ /* 0x000fe200078e0002 */
[----:B---3--:R-:W-:Y:S01]  /*26350*/  @P1 SHF.R.U32.HI R81, RZ, R87, R0 ;  /* 0x00000057ff511219 */ /* 0x008fe20000011600 */
[----:B------:R-:W-:Y:S01]  /*26360*/  IMAD R83, R82, UR4, RZ ;  /* 0x0000000452537c24 */ /* 0x000fe2000f8e02ff */
[----:B------:R-:W5:Y:S01]  /*26370*/  LD.E.128 R48, desc[UR6][R48.64] ;  /* 0x0000000630307980 */ /* 0x000f62000c101d00 */
[C---:B------:R-:W-:Y:S01]  /*26380*/  IMAD.WIDE.U32 R20, R236.reuse, UR4, R20 ;  /* 0x00000004ec147c25 */ /* 0x040fe2000f8e0014 */
[----:B------:R-:W-:Y:S02]  /*26390*/  SHF.R.S32.HI R0, RZ, 0x1f, R81 ;  /* 0x0000001fff007819 */ /* 0x000fe40000011451 */
        /* <DEDUP_REMOVED lines=9> */
[----:B------:R-:W-:-:S02]  /*26430*/  IMAD R85, R81, UR5, R0 ;  /* 0x0000000551557c24 */ /* 0x000fc4000f8e0200 */
[----:B------:R-:W-:Y:S01]  /*26440*/  IMAD.WIDE.U32 R20, R81, UR4, R20 ;  /* 0x0000000451147c25 */ /* 0x000fe2000f8e0014 */
[----:B------:R-:W-:Y:S01]  /*26450*/  SHF.R.S32.HI R0, RZ, 0x1f, R83 ;  /* 0x0000001fff007819 */ /* 0x000fe20000011453 */
[----:B------:R-:W-:Y:S01]  /*26460*/  ULDC.64 UR4, c[0x0][0xad8] ;  /* 0x0002b60000047ab9 */ /* 0x000fe20000000a00 */
[----:B------:R-:W5:Y:S01]  /*26470*/  LD.E.128 R68, desc[UR6][R68.64] ;  /* 0x0000000644447980 */ /* 0x000f62000c101d00 */
[----:B------:R-:W-:Y:S02]  /*26480*/  IMAD.IADD R21, R21, 0x1, R85 ;  /* 0x0000000115157824 */ /* 0x000fe400078e0255 */
[----:B------:R-:W-:Y:S01]  /*26490*/  IMAD R2, R0, UR4, RZ ;  /* 0x0000000400027c24 */ /* 0x000fe2000f8e02ff */
[----:B------:R-:W5:Y:S01]  /*264a0*/  LD.E.128 R72, desc[UR6][R72.64] ;  /* 0x0000000648487980 */ /* 0x000f62000c101d00 */
[----:B------:R-:W-:-:S03]  /*264b0*/  IMAD.IADD R230, R212, 0x1, R230 ;  /* 0x00000001d4e67824 */ /* 0x000fc600078e02e6 */
[----:B------:R-:W5:Y:S01]  /*264c0*/  LD.E.128 R76, desc[UR6][R76.64] ;  /* 0x000000064c4c7980 */ /* 0x000f62000c101d00 */
[C---:B------:R-:W-:Y:S01]  /*264d0*/  IMAD R81, R83.reuse, UR5, R2 ;  /* 0x0000000553517c24 */ /* 0x040fe2000f8e0202 */
[----:B------:R-:W-:Y:S01]  /*264e0*/  @!PT LDS RZ, [RZ] ;  /* 0x00000000fffff984 */ /* 0x000fe20000000800 */
[----:B------:R-:W-:Y:S01]  /*264f0*/  @!PT LDS RZ, [RZ] ;  /* 0x00000000fffff984 */ /* 0x000fe20000000800 */
[----:B------:R-:W-:Y:S01]  /*26500*/  @!PT LDS RZ, [RZ] ;  /* 0x00000000fffff984 */ /* 0x000fe20000000800 */
[----:B------:R-:W-:Y:S01]  /*26510*/  @!PT LDS RZ, [RZ] ;  /* 0x00000000fffff984 */ /* 0x000fe20000000800 */
[----:B------:R0:W-:Y:S06]  /*26520*/  MEMBAR.ALL.CTA ;  /* 0x0000000000007992 */ /* 0x0001ec0000008000 */
[----:B0-----:R-:W0:Y:S01]  /*26530*/  FENCE.VIEW.ASYNC.S ;  /* 0x00000000000073c6 */ /* 0x001e220000000000 */
[----:B------:R-:W-:Y:S01]  /*26540*/  IMAD.WIDE.U32 R20, R83, UR4, R20 ;  /* 0x0000000453147c25 */ /* 0x000fe2000f8e0014 */
[----:B------:R-:W-:Y:S01]  /*26550*/  ULDC.64 UR4, c[0x0][0xa80] ;  /* 0x0002a00000047ab9 */ /* 0x000fe20000000a00 */
[----:B------:R-:W-:-:S02]  /*26560*/  IADD3 R2, R230, 0x40, RZ ;  /* 0x00000040e6027810 */ /* 0x000fc40007ffe0ff */
[----:B------:R-:W-:Y:S01]  /*26570*/  IMAD.IADD R21, R21, 0x1, R81 ;  /* 0x0000000115157824 */ /* 0x000fe200078e0251 */
[----:B------:R-:W-:Y:S01]  /*26580*/  LEA R52, P2, R20, UR4, 0x1 ;  /* 0x0000000414347c11 */ /* 0x000fe2000f8408ff */
[----:B------:R-:W-:Y:S01]  /*26590*/  VIADD R0, R230, 0x20 ;  /* 0x00000020e6007836 */ /* 0x000fe20000000000 */
[-C--:B------:R-:W-:Y:S02]  /*265a0*/  ISETP.GE.AND P0, PT, R2, R3.reuse, PT ;  /* 0x000000030200720c */ /* 0x080fe40003f06270 */
[----:B------:R-:W-:Y:S02]  /*265b0*/  LEA.HI.X R2, R20, UR5, R21, 0x1, P2 ;  /* 0x0000000514027c11 */ /* 0x000fe400090f0c15 */
[-C--:B------:R-:W-:Y:S02]  /*265c0*/  ISETP.GE.AND P2, PT, R230, R3.reuse, PT ;  /* 0x00000003e600720c */ /* 0x080fe40003f46270 */
[----:B------:R-:W-:Y:S01]  /*265d0*/  ISETP.GE.AND P1, PT, R0, R3, PT ;  /* 0x000000030000720c */ /* 0x000fe20003f26270 */
[----:B------:R-:W-:Y:S01]  /*265e0*/  VIADD R0, R18, 0x38820 ;  /* 0x0003882012007836 */ /* 0x000fe20000000000 */
[----:B------:R-:W-:-:S04]  /*265f0*/  SHF.R.S32.HI R80, RZ, 0x1f, R213 ;  /* 0x0000001fff507819 */ /* 0x000fc800000114d5 */
[----:B------:R-:W-:Y:S02]  /*26600*/  LEA.HI R80, R80, R213, RZ, 0x3 ;  /* 0x000000d550507211 */ /* 0x000fe400078f18ff */
[----:B------:R-:W-:Y:S01]  /*26610*/  PRMT R0, RZ, 0x654, R0 ;  /* 0x00000654ff007816 */ /* 0x000fe20000000000 */
[----:B0-----:R0:W1:Y:S01]  /*26620*/  SHFL.IDX PT, R87, R52, RZ, 0x181f ;  /* 0x00181fff34577589 */ /* 0x00106200000e0000 */
[----:B------:R-:W-:Y:S02]  /*26630*/  LOP3.LUT R88, R80, 0xfffffff8, RZ, 0xc0, !PT ;  /* 0xfffffff850587812 */ /* 0x000fe400078ec0ff */
[----:B------:R0:W-:Y:S01]  /*26640*/  SYNCS.ARRIVE.TRANS64.RED.A1T0 RZ, [R0+URZ], RZ ;  /* 0x000000ff00ff79a7 */ /* 0x0001e2000810043f */
[----:B------:R0:W2:Y:S01]  /*26650*/  SHFL.IDX PT, R85, R2, RZ, 0x181f ;  /* 0x00181fff02557589 */ /* 0x0000a200000e0000 */
[----:B------:R-:W-:Y:S01]  /*26660*/  SHF.R.S32.HI R89, RZ, 0x1f, R88 ;  /* 0x0000001fff597819 */ /* 0x000fe20000011458 */
[----:B------:R-:W-:Y:S06]  /*26670*/  @P2 BRA `(.L_x_3099) ;  /* 0x0000000000482947 */ /* 0x000fec0003800000 */
        /* <DEDUP_REMOVED lines=18> */
.L_x_3099:
[----:B------:R-:W-:Y:S05]  /*267a0*/  BSYNC B1 ;  /* 0x0000000000017941 */ /* 0x000fea0003800000 */
.L_x_3098:
        /* <DEDUP_REMOVED lines=22> */
.L_x_3101:
[----:B------:R-:W-:Y:S05]  /*26910*/  BSYNC B1 ;  /* 0x0000000000017941 */ /* 0x000fea0003800000 */
.L_x_3100:
        /* <DEDUP_REMOVED lines=13> */
[----:B------:R-:W-:Y:S02]  /*269f0*/  @!P3 LEA.HI.X R5, R16, R11, R90, 0x1, P6 ;  /* 0x0000000b1005b211 */ /* 0x000fe400030f0c5a */
        /* <DEDUP_REMOVED lines=8> */
.L_x_3103:
[----:B------:R-:W-:Y:S05]  /*26a80*/  BSYNC B1 ;  /* 0x0000000000017941 */ /* 0x000fea0003800000 */
.L_x_3102:
[----:B------:R-:W-:Y:S01]  /*26a90*/  VIADD R0, R230, 0x60 ;  /* 0x00000060e6007836 */ /* 0x000fe20000000000 */
[----:B0-----:R0:W0:Y:S04]  /*26aa0*/  SHFL.IDX PT, R9, R2, 0x3, 0x181f ;  /* 0x00781f0002097f89 */ /* 0x00102800000e0000 */
[----:B------:R-:W-:Y:S01]  /*26ab0*/  ISETP.GE.AND P0, PT, R0, R3, PT ;  /* 0x000000030000720c */ /* 0x000fe20003f06270 */
[----:B------:R0:W0:-:S12]  /*26ac0*/  SHFL.IDX PT, R11, R52, 0x3, 0x181f ;  /* 0x00781f00340b7f89 */ /* 0x00001800000e0000 */
[----:B------:R-:W-:Y:S05]  /*26ad0*/  @P0 BRA `(.L_x_3104) ;  /* 0x0000000c00c80947 */ /* 0x000fea0003800000 */
[----:B------:R-:W-:Y:S01]  /*26ae0*/  ULDC UR4, c[0x0][0xac8] ;  /* 0x0002b20000047ab9 */ /* 0x000fe20000000800 */
[----:B------:R-:W-:Y:S01]  /*26af0*/  ULDC.64 UR6, c[0x0][0x208] ;  /* 0x0000820000067ab9 */ /* 0x000fe20000000a00 */
[----:B------:R-:W-:Y:S02]  /*26b00*/  ISETP.GE.AND P3, PT, R16, UR4, PT ;  /* 0x0000000410007c0c */ /* 0x000fe4000bf66270 */
[----:B------:R-:W-:Y:S02]  /*26b10*/  ISETP.GE.AND P4, PT, R213, UR4, PT ;  /* 0x00000004d5007c0c */ /* 0x000fe4000bf86270 */
[----:B------:R-:W-:-:S09]  /*26b20*/  ISETP.GE.AND P5, PT, R220, UR4, PT ;  /* 0x00000004dc007c0c */ /* 0x000fd2000bfa6270 */
[-C--:B0--3--:R-:W-:Y:S02]  /*26b30*/  @!P3 LEA R2, P0, R16, R11.reuse, 0x1 ;  /* 0x0000000b1002b211 */ /* 0x089fe400078008ff */
[----:B------:R-:W-:Y:S02]  /*26b40*/  @!P4 LEA R4, P1, R88, R11, 0x1 ;  /* 0x0000000b5804c211 */ /* 0x000fe400078208ff */
[----:B------:R-:W-:Y:S02]  /*26b50*/  @!P3 LEA.HI.X R3, R16, R9, R90, 0x1, P0 ;  /* 0x000000091003b211 */ /* 0x000fe400000f0c5a */
        /* <DEDUP_REMOVED lines=13> */
.L_x_3096:
[----:B------:R-:W-:Y:S01]  /*26c30*/  SHF.L.U32 R4, R236, 0x2, RZ ;  /* 0x00000002ec047819 */ /* 0x000fe200000006ff */
[----:B------:R-:W-:Y:S01]  /*26c40*/  ULDC.64 UR4, c[0x0][0xc00] ;  /* 0x0003000000047ab9 */ /* 0x000fe20000000a00 */
[----:B------:R-:W-:Y:S01]  /*26c50*/  SHF.R.S32.HI R9, RZ, 0x1f, R236 ;  /* 0x0000001fff097819 */ /* 0x000fe200000114ec */
[----:B------:R-:W2:Y:S01]  /*26c60*/  LDC R25, c[0x0][0xbe8] ;  /* 0x0002fa00ff197b82 */ /* 0x000ea20000000800 */
[----:B------:R-:W-:Y:S01]  /*26c70*/  ISETP.NE.U32.AND P0, PT, RZ, UR4, PT ;  /* 0x00000004ff007c0c */ /* 0x000fe2000bf05070 */
[----:B------:R-:W-:Y:S01]  /*26c80*/  IMAD.MOV.U32 R6, RZ, RZ, RZ ;  /* 0x000000ffff067224 */ /* 0x000fe200078e00ff */
[----:B------:R-:W-:Y:S01]  /*26c90*/  IADD3 R2, P1, R4, UR4, RZ ;  /* 0x0000000404027c10 */ /* 0x000fe2000ff3e0ff */
[----:B------:R-:W-:Y:S01]  /*26ca0*/  ULDC.64 UR6, c[0x0][0x208] ;  /* 0x0000820000067ab9 */ /* 0x000fe20000000a00 */
[----:B------:R-:W-:Y:S02]  /*26cb0*/  SHF.L.U64.HI R0, R236, 0x2, R9 ;  /* 0x00000002ec007819 */ /* 0x000fe40000010209 */
[----:B------:R-:W-:-:S02]  /*26cc0*/  ISETP.NE.AND.EX P0, PT, RZ, UR5, PT, P0 ;  /* 0x00000005ff007c0c */ /* 0x000fc4000bf05300 */
[----:B------:R-:W-:Y:S01]  /*26cd0*/  IADD3.X R3, R0, UR5, RZ, P1, !PT ;  /* 0x0000000500037c10 */ /* 0x000fe20008ffe4ff */
[----:B------:R-:W-:Y:S02]  /*26ce0*/  ULDC.64 UR4, c[0x0][0xc08] ;  /* 0x0003020000047ab9 */ /* 0x000fe40000000a00 */
[----:B------:R-:W-:-:S04]  /*26cf0*/  ISETP.NE.U32.AND P1, PT, RZ, UR4, PT ;  /* 0x00000004ff007c0c */ /* 0x000fc8000bf25070 */
[----:B------:R-:W-:Y:S01]  /*26d00*/  ISETP.NE.AND.EX P1, PT, RZ, UR5, PT, P1 ;  /* 0x00000005ff007c0c */ /* 0x000fe2000bf25310 */
[----:B------:R-:W3:Y:S03]  /*26d10*/  S2R R7, SR_TID.X ;  /* 0x0000000000077919 */ /* 0x000ee60000002100 */
[----:B------:R4:W5:Y:S09]  /*26d20*/  @P0 LDG.E R6, desc[UR6][R2.64] ;  /* 0x0000000602060981 */ /* 0x000972000c1e1900 */
        /* <DEDUP_REMOVED lines=16> */
.L_x_3105:
[----:B------:R-:W4:Y:S01]  /*26e30*/  LDL R20, [R1+0x5c] ;  /* 0x00005c0001147983 */ /* 0x000f220000100800 */
[----:B------:R-:W-:Y:S01]  /*26e40*/  BSSY B1, `(.L_x_3106) ;  /* 0x000002d000017945 */ /* 0x000fe20003800000 */
[----:B------:R-:W-:Y:S02]  /*26e50*/  SEL R13, R236, RZ, !P0 ;  /* 0x000000ffec0d7207 */ /* 0x000fe40004000000 */
[----:B------:R-:W-:Y:S02]  /*26e60*/  SEL R12, R9, RZ, !P0 ;  /* 0x000000ff090c7207 */ /* 0x000fe40004000000 */
[----:B-----5:R-:W-:Y:S02]  /*26e70*/  SHF.R.S32.HI R11, RZ, 0x1f, R6 ;  /* 0x0000001fff0b7819 */ /* 0x020fe40000011406 */
[----:B----4-:R-:W-:Y:S01]  /*26e80*/  SHF.R.S32.HI R10, RZ, 0x1f, R20 ;  /* 0x0000001fff0a7819 */ /* 0x010fe20000011414 */
[----:B------:R-:W-:Y:S06]  /*26e90*/  @P3 BRA `(.L_x_3107) ;  /* 0x00000000009c3947 */ /* 0x000fec0003800000 */
[----:B------:R-:W4:Y:S01]  /*26ea0*/  LDC R9, c[0x0][0xbe8] ;  /* 0x0002fa00ff097b82 */ /* 0x000f220000000800 */
[----:B------:R-:W-:Y:S01]  /*26eb0*/  IADD3 R8, R230, -0x80, R7 ;  /* 0xffffff80e6087810 */ /* 0x000fe20007ffe007 */
[----:B----4-:R-:W-:-:S05]  /*26ec0*/  IMAD R2, R0, R9, RZ ;  /* 0x0000000900027224 */ /* 0x010fca00078e02ff */
[----:B------:R-:W-:-:S13]  /*26ed0*/  ISETP.GE.AND P0, PT, R8, R2, PT ;  /* 0x000000020800720c */ /* 0x000fda0003f06270 */
[----:B------:R-:W-:Y:S05]  /*26ee0*/  @P0 BRA `(.L_x_3107) ;  /* 0x0000000000880947 */ /* 0x000fea0003800000 */
[----:B------:R-:W-:Y:S01]  /*26ef0*/  ISETP.NE.AND P0, PT, R9, 0x1, PT ;  /* 0x000000010900780c */ /* 0x000fe20003f05270 */
[----:B------:R-:W-:Y:S01]  /*26f00*/  ULDC.64 UR4, c[0x0][0xb90] ;  /* 0x0002e40000047ab9 */ /* 0x000fe20000000a00 */
[----:B------:R-:W-:Y:S01]  /*26f10*/  IMAD.MOV.U32 R2, RZ, RZ, R6 ;  /* 0x000000ffff027224 */ /* 0x000fe200078e0006 */
[----:B------:R-:W-:Y:S01]  /*26f20*/  ULDC.64 UR6, c[0x0][0x208] ;  /* 0x0000820000067ab9 */ /* 0x000fe20000000a00 */
[----:B------:R-:W-:Y:S02]  /*26f30*/  IMAD R7, R10, UR4, RZ ;  /* 0x000000040a077c24 */ /* 0x000fe4000f8e02ff */
[----:B------:R-:W-:Y:S02]  /*26f40*/  IMAD.MOV.U32 R3, RZ, RZ, R11 ;  /* 0x000000ffff037224 */ /* 0x000fe400078e000b */
[----:B------:R-:W-:Y:S02]  /*26f50*/  IMAD.MOV.U32 R5, RZ, RZ, R8 ;  /* 0x000000ffff057224 */ /* 0x000fe400078e0008 */
[----:B------:R-:W-:-:S03]  /*26f60*/  IMAD.WIDE.U32 R2, R20, UR4, R2 ;  /* 0x0000000414027c25 */ /* 0x000fc6000f8e0002 */
[----:B------:R-:W4:Y:S01]  /*26f70*/  @P0 LDC R15, c[0x0][0xbec] ;  /* 0x0002fb00ff0f0b82 */ /* 0x000f220000000800 */
[----:B------:R-:W-:Y:S01]  /*26f80*/  IMAD R7, R20, UR5, R7 ;  /* 0x0000000514077c24 */ /* 0x000fe2000f8e0207 */
[----:B------:R-:W-:-:S04]  /*26f90*/  ULDC.64 UR4, c[0x0][0xb98] ;  /* 0x0002e60000047ab9 */ /* 0x000fc80000000a00 */
[----:B------:R-:W-:Y:S02]  /*26fa0*/  IADD3 R3, R3, R7, RZ ;  /* 0x0000000703037210 */ /* 0x000fe40007ffe0ff */
[----:B------:R-:W5:Y:S01]  /*26fb0*/  @P0 LDC R21, c[0x0][0xbf0] ;  /* 0x0002fc00ff150b82 */ /* 0x000f620000000800 */
[----:B------:R-:W-:-:S04]  /*26fc0*/  IMAD.WIDE.U32 R2, R13, UR4, R2 ;  /* 0x000000040d027c25 */ /* 0x000fc8000f8e0002 */
        /* <DEDUP_REMOVED lines=18> */
[----:B------:R-:W-:-:S05]  /*270f0*/  IMAD.MOV.U32 R3, RZ, RZ, -0x800000 ;  /* 0xff800000ff037424 */ /* 0x000fca00078e00ff */
[----:B------:R4:W-:Y:S02]  /*27100*/  STG.E desc[UR6][R4.64], R3 ;  /* 0x0000000304007986 */ /* 0x0009e4000c101906 */
.L_x_3107:
[----:B------:R-:W-:Y:S05]  /*27110*/  BSYNC B1 ;  /* 0x0000000000017941 */ /* 0x000fea0003800000 */
.L_x_3106:
[----:B------:R-:W-:Y:S01]  /*27120*/  ULDC.64 UR4, c[0x0][0xaa0] ;  /* 0x0002a80000047ab9 */ /* 0x000fe20000000a00 */
[----:B------:R-:W-:Y:S01]  /*27130*/  LEA R7, R237, R212, 0x5 ;  /* 0x000000d4ed077211 */ /* 0x000fe200078e28ff */
[----:B----4-:R-:W-:Y:S01]  /*27140*/  IMAD R3, R11, UR4, RZ ;  /* 0x000000040b037c24 */ /* 0x010fe2000f8e02ff */
[----:B------:R-:W-:Y:S01]  /*27150*/  BSSY B1, `(.L_x_3108) ;  /* 0x0000045000017945 */ /* 0x000fe20003800000 */
[----:B------:R-:W-:Y:S02]  /*27160*/  SHF.R.S32.HI R8, RZ, 0x1f, R221 ;  /* 0x0000001fff087819 */ /* 0x000fe400000114dd */
[C---:B------:R-:W-:Y:S01]  /*27170*/  IMAD R5, R6.reuse, UR5, R3 ;  /* 0x0000000506057c24 */ /* 0x040fe2000f8e0203 */
[----:B------:R-:W-:Y:S01]  /*27180*/  SHF.R.S32.HI R11, RZ, 0x1f, R16 ;  /* 0x0000001fff0b7819 */ /* 0x000fe20000011410 */
[----:B------:R-:W-:Y:S01]  /*27190*/  IMAD.WIDE.U32 R2, R6, UR4, RZ ;  /* 0x0000000406027c25 */ /* 0x000fe2000f8e00ff */
[----:B------:R-:W-:-:S03]  /*271a0*/  ULDC.64 UR4, c[0x0][0xae8] ;  /* 0x0002ba0000047ab9 */ /* 0x000fc60000000a00 */
[----:B------:R-:W-:Y:S02]  /*271b0*/  IMAD.IADD R3, R3, 0x1, R5 ;  /* 0x0000000103037824 */ /* 0x000fe400078e0205 */
[----:B------:R-:W-:Y:S02]  /*271c0*/  IMAD R6, R10, UR4, RZ ;  /* 0x000000040a067c24 */ /* 0x000fe4000f8e02ff */
[----:B------:R-:W-:Y:S01]  /*271d0*/  IMAD.IADD R9, R230, 0x1, R7 ;  /* 0x00000001e6097824 */ /* 0x000fe200078e0207 */
[----:B------:R-:W-:Y:S01]  /*271e0*/  IADD3 R230, R212, R230, RZ ;  /* 0x000000e6d4e67210 */ /* 0x000fe20007ffe0ff */
[C---:B------:R-:W-:Y:S02]  /*271f0*/  IMAD R7, R20.reuse, UR5, R6 ;  /* 0x0000000514077c24 */ /* 0x040fe4000f8e0206 */
[----:B------:R-:W-:Y:S01]  /*27200*/  IMAD.WIDE.U32 R2, R20, UR4, R2 ;  /* 0x0000000414027c25 */ /* 0x000fe2000f8e0002 */
[----:B------:R-:W-:-:S03]  /*27210*/  ULDC.64 UR4, c[0x0][0xaf0] ;  /* 0x0002bc0000047ab9 */ /* 0x000fc60000000a00 */
[----:B--2---:R-:W-:Y:S01]  /*27220*/  @P2 IMAD.HI.U32 R4, R9, R14, RZ ;  /* 0x0000000e09042227 */ /* 0x004fe200078e00ff */
[----:B------:R-:W-:-:S03]  /*27230*/  IADD3 R3, R3, R7, RZ ;  /* 0x0000000703037210 */ /* 0x000fc60007ffe0ff */
[----:B------:R-:W-:Y:S01]  /*27240*/  IMAD.MOV.U32 R5, RZ, RZ, R9 ;  /* 0x000000ffff057224 */ /* 0x000fe200078e0009 */
[----:B---3--:R-:W-:Y:S01]  /*27250*/  @P2 SHF.R.U32.HI R5, RZ, R27, R4 ;  /* 0x0000001bff052219 */ /* 0x008fe20000011604 */
[----:B------:R-:W-:Y:S02]  /*27260*/  IMAD R6, R12, UR4, RZ ;  /* 0x000000040c067c24 */ /* 0x000fe4000f8e02ff */
[----:B------:R-:W-:Y:S01]  /*27270*/  IMAD.WIDE.U32 R2, R13, UR4, R2 ;  /* 0x000000040d027c25 */ /* 0x000fe2000f8e0002 */
[----:B------:R-:W-:-:S03]  /*27280*/  SHF.R.S32.HI R4, RZ, 0x1f, R5 ;  /* 0x0000001fff047819 */ /* 0x000fc60000011405 */
[----:B------:R-:W-:Y:S01]  /*27290*/  IMAD R7, R13, UR5, R6 ;  /* 0x000000050d077c24 */ /* 0x000fe2000f8e0206 */
[----:B------:R-:W-:Y:S01]  /*272a0*/  ULDC.64 UR4, c[0x0][0xae0] ;  /* 0x0002b80000047ab9 */ /* 0x000fe20000000a00 */
[----:B------:R-:W-:Y:S02]  /*272b0*/  IMAD.MOV R6, RZ, RZ, -R5 ;  /* 0x000000ffff067224 */ /* 0x000fe400078e0a05 */
[----:B------:R-:W-:Y:S02]  /*272c0*/  IMAD.IADD R3, R3, 0x1, R7 ;  /* 0x0000000103037824 */ /* 0x000fe400078e0207 */
[----:B------:R-:W-:Y:S02]  /*272d0*/  IMAD R4, R4, UR4, RZ ;  /* 0x0000000404047c24 */ /* 0x000fe4000f8e02ff */
[----:B------:R-:W-:Y:S01]  /*272e0*/  IMAD R7, R25, R6, R9 ;  /* 0x0000000619077224 */ /* 0x000fe200078e0209 */
[----:B------:R-:W-:Y:S01]  /*272f0*/  SHF.R.S32.HI R6, RZ, 0x1f, R213 ;  /* 0x0000001fff067819 */ /* 0x000fe200000114d5 */
[----:B------:R-:W-:-:S02]  /*27300*/  IMAD R9, R5, UR5, R4 ;  /* 0x0000000505097c24 */ /* 0x000fc4000f8e0204 */
[----:B------:R-:W-:Y:S01]  /*27310*/  IMAD.WIDE.U32 R2, R5, UR4, R2 ;  /* 0x0000000405027c25 */ /* 0x000fe2000f8e0002 */
[----:B------:R-:W-:Y:S01]  /*27320*/  SHF.R.S32.HI R4, RZ, 0x1f, R7 ;  /* 0x0000001fff047819 */ /* 0x000fe20000011407 */
[----:B------:R-:W-:Y:S01]  /*27330*/  ULDC.64 UR4, c[0x0][0xad8] ;  /* 0x0002b60000047ab9 */ /* 0x000fe20000000a00 */
[----:B------:R-:W-:Y:S01]  /*27340*/  LEA.HI R6, R6, R213, RZ, 0x3 ;  /* 0x000000d506067211 */ /* 0x000fe200078f18ff */
[----:B------:R-:W-:Y:S01]  /*27350*/  IMAD.IADD R3, R3, 0x1, R9 ;  /* 0x0000000103037824 */ /* 0x000fe200078e0209 */
[----:B------:R-:W-:Y:S01]  /*27360*/  SHF.R.S32.HI R9, RZ, 0x1f, R220 ;  /* 0x0000001fff097819 */ /* 0x000fe200000114dc */
[----:B------:R-:W-:Y:S01]  /*27370*/  IMAD R4, R4, UR4, RZ ;  /* 0x0000000404047c24 */ /* 0x000fe2000f8e02ff */
[----:B------:R-:W-:Y:S01]  /*27380*/  SHF.R.S32.HI R6, RZ, 0x3, R6 ;  /* 0x00000003ff067819 */ /* 0x000fe20000011406 */
[----:B------:R-:W-:Y:S02]  /*27390*/  IMAD R25, R0, R25, RZ ;  /* 0x0000001900197224 */ /* 0x000fe400078e02ff */
[----:B------:R-:W-:-:S02]  /*273a0*/  IMAD R5, R7, UR5, R4 ;  /* 0x0000000507057c24 */ /* 0x000fc4000f8e0204 */
[----:B------:R-:W-:Y:S01]  /*273b0*/  IMAD.WIDE.U32 R2, R7, UR4, R2 ;  /* 0x0000000407027c25 */ /* 0x000fe2000f8e0002 */
[----:B------:R-:W-:Y:S01]  /*273c0*/  ISETP.GE.AND P2, PT, R230, R25, PT ;  /* 0x00000019e600720c */ /* 0x000fe20003f46270 */
[----:B------:R-:W-:Y:S02]  /*273d0*/  ULDC.64 UR4, c[0x0][0xa80] ;  /* 0x0002a00000047ab9 */ /* 0x000fe40000000a00 */
[----:B------:R-:W-:Y:S01]  /*273e0*/  IMAD.IADD R3, R3, 0x1, R5 ;  /* 0x0000000103037824 */ /* 0x000fe200078e0205 */
[----:B------:R-:W-:Y:S01]  /*273f0*/  LEA R4, P3, R2, UR4, 0x1 ;  /* 0x0000000402047c11 */ /* 0x000fe2000f8608ff */
[----:B------:R-:W-:-:S03]  /*27400*/  VIADD R0, R230, 0x20 ;  /* 0x00000020e6007836 */ /* 0x000fc60000000000 */
[----:B------:R-:W-:Y:S02]  /*27410*/  LEA.HI.X R5, R2, UR5, R3, 0x1, P3 ;  /* 0x0000000502057c11 */ /* 0x000fe400098f0c03 */
[-C--:B------:R-:W-:Y:S01]  /*27420*/  ISETP.GE.AND P1, PT, R0, R25.reuse, PT ;  /* 0x000000190000720c */ /* 0x080fe20003f26270 */
[----:B------:R-:W-:Y:S01]  /*27430*/  VIADD R0, R230, 0x40 ;  /* 0x00000040e6007836 */ /* 0x000fe20000000000 */
[----:B------:R2:W3:Y:S04]  /*27440*/  SHFL.IDX PT, R2, R4, RZ, 0x181f ;  /* 0x00181fff04027589 */ /* 0x0004e800000e0000 */
[----:B------:R2:W4:Y:S01]  /*27450*/  SHFL.IDX PT, R3, R5, RZ, 0x181f ;  /* 0x00181fff05037589 */ /* 0x00052200000e0000 */
        /* <DEDUP_REMOVED lines=10> */
[-C--:B------:R-:W-:Y:S02]  /*27500*/  @!P3 LEA R14, P6, R220, R2.reuse, 0x1 ;  /* 0x00000002dc0eb211 */ /* 0x080fe400078c08ff */
[----:B------:R-:W-:Y:S01]  /*27510*/  @!P4 SHF.L.U32 R7, R6, 0x3, RZ ;  /* 0x000000030607c819 */ /* 0x000fe200000006ff */
        /* <DEDUP_REMOVED lines=8> */
.L_x_3109:
[----:B------:R-:W-:Y:S05]  /*275a0*/  BSYNC B1 ;  /* 0x0000000000017941 */ /* 0x000fea0003800000 */
.L_x_3108:
        /* <DEDUP_REMOVED lines=22> */
.L_x_3111:
[----:B------:R-:W-:Y:S05]  /*27710*/  BSYNC B1 ;  /* 0x0000000000017941 */ /* 0x000fea0003800000 */
.L_x_3110:
        /* <DEDUP_REMOVED lines=22> */
.L_x_3113:
[----:B------:R-:W-:Y:S05]  /*27880*/  BSYNC B1 ;  /* 0x0000000000017941 */ /* 0x000fea0003800000 */
.L_x_3112:
        /* <DEDUP_REMOVED lines=14> */
[----:B--23--:R-:W-:Y:S02]  /*27970*/  @!P4 SHF.L.U32 R5, R6, 0x3, RZ ;  /* 0x000000030605c819 */ /* 0x00cfe400000006ff */
        /* <DEDUP_REMOVED lines=8> */
.L_x_3104:
[----:B------:R-:W-:Y:S05]  /*27a00*/  BSYNC B0 ;  /* 0x0000000000007941 */ /* 0x000fea0003800000 */
.L_x_3095:
[----:B------:R-:W-:Y:S02]  /*27a10*/  ULDC UR4, c[0x0][0xc3c] ;  /* 0x00030f0000047ab9 */ /* 0x000fe40000000800 */
[----:B-1----:R-:W-:-:S13]  /*27a20*/  ISETP.GE.AND P0, PT, R55, UR4, PT ;  /* 0x0000000437007c0c */ /* 0x002fda000bf06270 */
[----:B------:R-:W-:Y:S05]  /*27a30*/  @!P0 BRA `(.L_x_3114) ;  /* 0xfffffd98001c8947 */ /* 0x000fea000383ffff */
[----:B------:R-:W-:Y:S05]  /*27a40*/  BRA `(.L_x_2858) ;  /* 0x0000008c00f47947 */ /* 0x000fea0003800000 */
.L_x_2856:
        /* <DEDUP_REMOVED lines=18> */
.L_x_3115:
        /* <DEDUP_REMOVED lines=33> */
[----:B-1----:R-:W-:-:S05]  /*27d80*/  IMAD R7, R3, UR5, RZ ;  /* 0x0000000503077c24 */ /* 0x002fca000f8e02ff */
[----:B0-----:R-:W-:Y:S02]  /*27d90*/  ISETP.GT.AND P6, PT, R7, UR6, PT ;  /* 0x0000000607007c0c */ /* 0x001fe4000bfc4270 */
[----:B------:R-:W-:-:S11]  /*27da0*/  MOV R8, R7 ;  /* 0x0000000700087202 */ /* 0x000fd60000000f00 */
[----:B------:R-:W-:Y:S05]  /*27db0*/  @P6 BRA `(.L_x_3117) ;  /* 0x0000000000a06947 */ /* 0x000fea0003800000 */
[----:B------:R-:W0:Y:S01]  /*27dc0*/  LDC R5, c[0x0][0xc3c] ;  /* 0x00030f00ff057b82 */ /* 0x000e220000000800 */
[----:B------:R-:W-:Y:S01]  /*27dd0*/  IMAD.MOV.U32 R7, RZ, RZ, R8 ;  /* 0x000000ffff077224 */ /* 0x000fe200078e0008 */
[----:B------:R-:W-:Y:S01]  /*27de0*/  UMOV UR4, URZ ;  /* 0x0000003f00047c82 */ /* 0x000fe20008000000 */
[----:B------:R-:W-:Y:S01]  /*27df0*/  ULDC UR7, c[0x0][0xc3c] ;  /* 0x00030f0000077ab9 */ /* 0x000fe20000000800 */
[----:B------:R-:W-:-:S05]  /*27e00*/  ULDC UR5, c[0x0][0xc38] ;  /* 0x00030e0000057ab9 */ /* 0x000fca0000000800 */
.L_x_3121:
        /* <DEDUP_REMOVED lines=9> */
[----:B------:R-:W0:Y:S01]  /*27ea0*/  LDC.64 R2, c[0x0][0xc80] ;  /* 0x00032000ff027b82 */ /* 0x000e220000000a00 */
[----:B------:R-:W-:Y:S01]  /*27eb0*/  ULDC.64 UR8, c[0x0][0x208] ;  /* 0x0000820000087ab9 */ /* 0x000fe20000000a00 */
[----:B0-----:R-:W-:-:S05]  /*27ec0*/  IMAD.WIDE R2, R8, 0x4, R2 ;  /* 0x0000000408027825 */ /* 0x001fca00078e0202 */
[----:B------:R0:W5:Y:S02]  /*27ed0*/  LDG.E R6, desc[UR8][R2.64] ;  /* 0x0000000802067981 */ /* 0x000164000c1e1900 */
.L_x_3120:
[----:B------:R-:W-:Y:S05]  /*27ee0*/  BSYNC B0 ;  /* 0x0000000000007941 */ /* 0x000fea0003800000 */
.L_x_3119:
        /* <DEDUP_REMOVED lines=21> */
.L_x_3117:
[----:B------:R-:W-:Y:S01]  /*28040*/  IADD3 R8, -R8, R7, RZ ;  /* 0x0000000708087210 */ /* 0x000fe20007ffe1ff */
[----:B------:R-:W-:-:S04]  /*28050*/  ULDC.64 UR8, c[0x0][0x208] ;  /* 0x0000820000087ab9 */ /* 0x000fc80000000a00 */
        /* <DEDUP_REMOVED lines=17> */
[----:B------:R-:W-:-:S06]  /*28170*/  VIADD R16, R7, 0xffffffff ;  /* 0xffffffff07107836 */ /* 0x000fcc0000000000 */
[----:B------:R2:W3:Y:S02]  /*28180*/  SHFL.IDX PT, R16, R5, R16, 0x1f ;  /* 0x00001f1005107589 */ /* 0x0004e400000e0000 */
.L_x_3122:
[----:B-12---:R-:W-:Y:S01]  /*28190*/  IADD3 R5, RZ, -R3, RZ ;  /* 0x80000003ff057210 */ /* 0x006fe20007ffe0ff */
[----:B---3--:R-:W-:Y:S01]  /*281a0*/  IMAD R16, R16, UR5, R8 ;  /* 0x0000000510107c24 */ /* 0x008fe2000f8e0208 */
[----:B------:R-:W-:Y:S01]  /*281b0*/  IABS R7, R9 ;  /* 0x0000000900077213 */ /* 0x000fe20000000000 */
[----:B------:R-:W-:Y:S02]  /*281c0*/  IMAD.MOV.U32 R2, RZ, RZ, RZ ;  /* 0x000000ffff027224 */ /* 0x000fe400078e00ff */
[----:B------:R-:W-:Y:S02]  /*281d0*/  IMAD R5, R5, R10, RZ ;  /* 0x0000000a05057224 */ /* 0x000fe400078e02ff */
[----:B------:R-:W-:Y:S02]  /*281e0*/  IMAD.MOV R7, RZ, RZ, -R7 ;  /* 0x000000ffff077224 */ /* 0x000fe400078e0a07 */
[----:B------:R-:W-:Y:S01]  /*281f0*/  IMAD.HI.U32 R3, R3, R5, R2 ;  /* 0x0000000503037227 */ /* 0x000fe200078e0002 */
[----:B------:R-:W-:-:S04]  /*28200*/  IADD3 R2, -R16, UR6, RZ ;  /* 0x0000000610027c10 */ /* 0x000fc8000fffe1ff */
[----:B------:R-:W-:-:S05]  /*28210*/  IABS R5, R2 ;  /* 0x0000000200057213 */ /* 0x000fca0000000000 */
        /* <DEDUP_REMOVED lines=24> */
[----:B------:R-:W-:Y:S01]  /*283a0*/  IADD3 R10, RZ, -R10, RZ ;  /* 0x8000000aff0a7210 */ /* 0x000fe20007ffe0ff */
        /* <DEDUP_REMOVED lines=10> */
[----:B------:R-:W-:Y:S02]  /*28450*/  @!P1 IMAD.IADD R10, R10, 0x1, -R7 ;  /* 0x000000010a0a9824 */ /* 0x000fe400078e0a07 */
[----:B------:R-:W-:Y:S01]  /*28460*/  @!P1 VIADD R2, R2, 0x1 ;  /* 0x0000000102029836 */ /* 0x000fe20000000000 */
[----:B------:R-:W-:Y:S02]  /*28470*/  ISETP.NE.AND P1, PT, R11, RZ, PT ;  /* 0x000000ff0b00720c */ /* 0x000fe40003f25270 */
[----:B------:R-:W-:-:S13]  /*28480*/  ISETP.GE.U32.AND P0, PT, R10, R7, PT ;  /* 0x000000070a00720c */ /* 0x000fda0003f06070 */
[----:B------:R-:W-:-:S05]  /*28490*/  @P0 VIADD R2, R2, 0x1 ;  /* 0x0000000102020836 */ /* 0x000fca0000000000 */
[----:B------:R-:W-:Y:S02]  /*284a0*/  @!P2 IADD3 R2, -R2, RZ, RZ ;  /* 0x000000ff0202a210 */ /* 0x000fe40007ffe1ff */
[----:B------:R-:W-:Y:S01]  /*284b0*/  @!P1 LOP3.LUT R2, RZ, R11, RZ, 0x33, !PT ;  /* 0x0000000bff029212 */ /* 0x000fe200078e33ff */
[----:B------:R-:W-:-:S03]  /*284c0*/  IMAD.MOV R11, RZ, RZ, -R11 ;  /* 0x000000ffff0b7224 */ /* 0x000fc600078e0a0b */
[----:B------:R-:W-:Y:S01]  /*284d0*/  LOP3.LUT R17, RZ, R2, RZ, 0x33, !PT ;  /* 0x00000002ff117212 */ /* 0x000fe200078e33ff */
[----:B------:R-:W-:-:S04]  /*284e0*/  IMAD R18, R2, R11, R5 ;  /* 0x0000000b02127224 */ /* 0x000fc800078e0205 */
[----:B------:R-:W-:Y:S01]  /*284f0*/  IMAD.IADD R17, R6, 0x1, R17 ;  /* 0x0000000106117824 */ /* 0x000fe200078e0211 */
[----:B------:R-:W-:Y:S06]  /*28500*/  BRA `(.L_x_3123) ;  /* 0x00000000000c7947 */ /* 0x000fec0003800000 */
.L_x_3118:
[----:B------:R-:W-:Y:S01]  /*28510*/  MOV R17, RZ ;  /* 0x000000ff00117202 */ /* 0x000fe20000000f00 */
[----:B------:R-:W-:Y:S02]  /*28520*/  IMAD.U32 R16, RZ, RZ, UR6 ;  /* 0x00000006ff107e24 */ /* 0x000fe4000f8e00ff */
[----:B------:R-:W-:-:S07]  /*28530*/  IMAD.MOV.U32 R18, RZ, RZ, RZ ;  /* 0x000000ffff127224 */ /* 0x000fce00078e00ff */
.L_x_3123:
[----:B------:R-:W-:-:S13]  /*28540*/  ISETP.NE.AND P0, PT, R0, RZ, PT ;  /* 0x000000ff0000720c */ /* 0x000fda0003f05270 */
[----:B------:R-:W1:Y:S01]  /*28550*/  @!P0 S2R R3, SR_CgaCtaId ;  /* 0x0000000000038919 */ /* 0x000e620000008800 */
[----:B------:R-:W-:-:S04]  /*28560*/  @!P0 MOV R0, 0x400 ;  /* 0x0000040000008802 */ /* 0x000fc80000000f00 */
[----:B-1----:R-:W-:-:S05]  /*28570*/  @!P0 LEA R0, R3, R0, 0x18 ;  /* 0x0000000003008211 */ /* 0x002fca00078ec0ff */
[----:B------:R1:W-:Y:S01]  /*28580*/  @!P0 STS.128 [R0+0x388d0], R16 ;  /* 0x0388d01000008388 */ /* 0x0003e20000000c00 */
[----:B------:R-:W-:Y:S06]  /*28590*/  BAR.ARV 0x5, 0x180 ;  /* 0x0146000000007b1d */ /* 0x000fec0000002000 */
.L_x_3116:
[----:B-1----:R-:W-:Y:S01]  /*285a0*/  IMAD.MOV.U32 R0, RZ, RZ, 0x1 ;  /* 0x00000001ff007424 */ /* 0x002fe200078e00ff */
[----:B------:R1:W-:Y:S01]  /*285b0*/  STL [R1+0x50], RZ ;  /* 0x000050ff01007387 */ /* 0x0003e20000100800 */
[----:B------:R-:W-:Y:S02]  /*285c0*/  ULDC UR4, c[0x0][0xc3c] ;  /* 0x00030f0000047ab9 */ /* 0x000fe40000000800 */
[----:B--2---:R-:W-:Y:S01]  /*285d0*/  ISETP.GE.AND P0, PT, R19, UR4, PT ;  /* 0x0000000413007c0c */ /* 0x004fe2000bf06270 */
[----:B------:R1:W-:Y:S04]  /*285e0*/  STL [R1+0x14], R0 ;  /* 0x0000140001007387 */ /* 0x0003e80000100800 */
[----:B------:R1:W-:Y:S08]  /*285f0*/  STL [R1+0x8], RZ ;  /* 0x000008ff01007387 */ /* 0x0003f00000100800 */
[----:B-1----:R-:W-:Y:S05]  /*28600*/  @P0 BRA `(.L_x_3124) ;  /* 0x0000008000140947 */ /* 0x002fea0003800000 */
[----:B------:R-:W1:Y:S01]  /*28610*/  S2UR UR5, SR_CgaCtaId ;  /* 0x00000000000579c3 */ /* 0x000e620000008800 */
[C---:B------:R-:W-:Y:S01]  /*28620*/  SHF.L.U32 R0, R4.reuse, 0x3, RZ ;  /* 0x0000000304007819 */ /* 0x040fe200000006ff */
[----:B------:R-:W-:Y:S01]  /*28630*/  UMOV UR4, 0x400 ;  /* 0x0000040000047882 */ /* 0x000fe20000000000 */
[----:B------:R-:W-:Y:S01]  /*28640*/  LOP3.LUT R5, R4, 0x7f, RZ, 0xc0, !PT ;  /* 0x0000007f04057812 */ /* 0x000fe200078ec0ff */
[----:B------:R-:W-:Y:S01]  /*28650*/  BSSY B8, `(.L_x_3124) ;  /* 0x0000800000087945 */ /* 0x000fe20003800000 */
[C---:B------:R-:W-:Y:S01]  /*28660*/  LOP3.LUT R3, R0.reuse, 0x1f8, RZ, 0xc0, !PT ;  /* 0x000001f800037812 */ /* 0x040fe200078ec0ff */
[----:B------:R-:W-:Y:S01]  /*28670*/  ULDC.64 UR36, c[0x0][0x198] ;  /* 0x0000660000247ab9 */ /* 0x000fe20000000a00 */
[----:B------:R-:W-:Y:S01]  /*28680*/  LOP3.LUT R0, R0, 0x38, RZ, 0xc0, !PT ;  /* 0x0000003800007812 */ /* 0x000fe200078ec0ff */
[----:B0-----:R-:W-:Y:S01]  /*28690*/  IMAD.SHL.U32 R2, R5, 0x8, RZ ;  /* 0x0000000805027824 */ /* 0x001fe200078e00ff */
[----:B------:R-:W-:Y:S01]  /*286a0*/  LOP3.LUT R3, R3, 0x38, R4, 0x78, !PT ;  /* 0x0000003803037812 */ /* 0x000fe200078e7804 */
[----:B------:R-:W-:Y:S01]  /*286b0*/  IMAD.SHL.U32 R4, R4, 0x10, RZ ;  /* 0x0000001004047824 */ /* 0x000fe200078e00ff */
[----:B------:R-:W-:Y:S01]  /*286c0*/  SHF.R.U32.HI R5, RZ, 0x3, R5 ;  /* 0x00000003ff057819 */ /* 0x000fe20000011605 */
[----:B------:R-:W-:Y:S01]  /*286d0*/  ULDC UR38, c[0x0][0xc] ;  /* 0x0000030000267ab9 */ /* 0x000fe20000000800 */
[----:B------:R-:W-:-:S02]  /*286e0*/  LOP3.LUT R2, R3, 0x200, R2, 0xf8, !PT ;  /* 0x0000020003027812 */ /* 0x000fc400078ef802 */
[----:B------:R-:W-:Y:S01]  /*286f0*/  LOP3.LUT R4, R5, 0x70, R4, 0xf8, !PT ;  /* 0x0000007005047812 */ /* 0x000fe200078ef804 */
[----:B------:R-:W-:Y:S01]  /*28700*/  IMAD.MOV.U32 R4, RZ, RZ, 0x1 ;  /* 0x00000001ff047424 */ /* 0x000fe200078e00ff */
[----:B-1----:R-:W-:-:S06]  /*28710*/  ULEA UR4, UR5, UR4, 0x18 ;  /* 0x0000000405047291 */ /* 0x002fcc000f8ec03f */
[----:B------:R-:W-:-:S05]  /*28720*/  IMAD.U32 R3, RZ, RZ, UR4 ;  /* 0x00000004ff037e24 */ /* 0x000fca000f8e00ff */
[----:B------:R0:W-:Y:S02]  /*28730*/  STL [R1+0x4], R3 ;  /* 0x0000040301007387 */ /* 0x0001e40000100800 */
        /* <DEDUP_REMOVED lines=11> */
.L_x_3281:
[----:B-12---:R-:W1:Y:S01]  /*287f0*/  LDC.64 R2, c[0x0][0xc88] ;  /* 0x00032200ff027b82 */ /* 0x006e620000000a00 */
[----:B------:R-:W-:Y:S01]  /*28800*/  ULDC.64 UR4, c[0x0][0x208] ;  /* 0x0000820000047ab9 */ /* 0x000fe20000000a00 */
[----:B-1----:R-:W-:-:S05]  /*28810*/  IMAD.WIDE R2, R19, 0x4, R2 ;  /* 0x0000000413027825 */ /* 0x002fca00078e0202 */
[----:B0-----:R-:W2:Y:S01]  /*28820*/  LDG.E R4, desc[UR4][R2.64] ;  /* 0x0000000402047981 */ /* 0x001ea2000c1e1900 */
[----:B------:R-:W-:Y:S05]  /*28830*/  YIELD ;  /* 0x0000000000007946 */ /* 0x000fea0003800000 */
[----:B------:R-:W-:Y:S01]  /*28840*/  ULDC.64 UR4, c[0x0][0xa28] ;  /* 0x00028a0000047ab9 */ /* 0x000fe20000000a00 */
[----:B------:R-:W-:Y:S01]  /*28850*/  IMAD.MOV.U32 R0, RZ, RZ, RZ ;  /* 0x000000ffff007224 */ /* 0x000fe200078e00ff */
[----:B------:R-:W-:Y:S01]  /*28860*/  ISETP.NE.U32.AND P0, PT, RZ, UR4, PT ;  /* 0x00000004ff007c0c */ /* 0x000fe2000bf05070 */
[----:B------:R-:W-:Y:S01]  /*28870*/  ULDC.64 UR12, c[0x0][0x208] ;  /* 0x00008200000c7ab9 */ /* 0x000fe20000000a00 */
[----:B------:R-:W-:Y:S01]  /*28880*/  IMAD.MOV.U32 R8, RZ, RZ, RZ ;  /* 0x000000ffff087224 */ /* 0x000fe200078e00ff */
[----:B------:R-:W-:Y:S01]  /*28890*/  ULDC.64 UR10, c[0x0][0xa18] ;  /* 0x00028600000a7ab9 */ /* 0x000fe20000000a00 */
[----:B------:R-:W-:Y:S01]  /*288a0*/  ISETP.NE.AND.EX P0, PT, RZ, UR5, PT, P0 ;  /* 0x00000005ff007c0c */ /* 0x000fe2000bf05300 */
[----:B------:R-:W-:Y:S01]  /*288b0*/  ULDC.64 UR8, c[0x0][0xa10] ;  /* 0x0002840000087ab9 */ /* 0x000fe20000000a00 */
[----:B------:R-:W-:Y:S01]  /*288c0*/  ULDC.64 UR6, c[0x0][0xa08] ;  /* 0x0002820000067ab9 */ /* 0x000fe20000000a00 */
[----:B--2---:R-:W-:Y:S01]  /*288d0*/  SHF.R.S32.HI R5, RZ, 0x1f, R4 ;  /* 0x0000001fff057819 */ /* 0x004fe20000011404 */
[----:B------:R0:W-:Y:S09]  /*288e0*/  STL [R1+0x30], R4 ;  /* 0x0000300401007387 */ /* 0x0001f20000100800 */
[----:B------:R-:W-:-:S02]  /*288f0*/  @P0 LEA R2, P1, R4, UR4, 0x2 ;  /* 0x0000000404020c11 */ /* 0x000fc4000f8210ff */
[C---:B------:R-:W-:Y:S01]  /*28900*/  SHF.L.U32 R15, R4.reuse, 0x2, RZ ;  /* 0x00000002040f7819 */ /* 0x040fe200000006ff */
[----:B------:R1:W-:Y:S01]  /*28910*/  STL [R1+0x44], R5 ;  /* 0x0000440501007387 */ /* 0x0003e20000100800 */
[C-C-:B------:R-:W-:Y:S01]  /*28920*/  @P0 LEA.HI.X R3, R4.reuse, UR5, R5.reuse, 0x2, P1 ;  /* 0x0000000504030c11 */ /* 0x140fe200088f1405 */
[----:B------:R-:W-:Y:S02]  /*28930*/  ULDC.64 UR4, c[0x0][0xa00] ;  /* 0x0002800000047ab9 */ /* 0x000fe40000000a00 */
[----:B------:R-:W-:Y:S02]  /*28940*/  ISETP.NE.U32.AND P2, PT, RZ, UR4, PT ;  /* 0x00000004ff007c0c */ /* 0x000fe4000bf45070 */
[----:B-----5:R2:W5:Y:S01]  /*28950*/  @P0 LDG.E R0, desc[UR12][R2.64] ;  /* 0x0000000c02000981 */ /* 0x020562000c1e1900 */
[----:B------:R-:W-:Y:S02]  /*28960*/  SHF.L.U64.HI R14, R4, 0x2, R5 ;  /* 0x00000002040e7819 */ /* 0x000fe40000010205 */
[----:B------:R-:W-:-:S02]  /*28970*/  CS2R R10, SRZ ;  /* 0x00000000000a7805 */ /* 0x000fc4000001ff00 */
[----:B------:R-:W-:Y:S01]  /*28980*/  ISETP.NE.AND.EX P2, PT, RZ, UR5, PT, P2 ;  /* 0x00000005ff007c0c */ /* 0x000fe2000bf45320 */
[----:B------:R-:W-:Y:S01]  /*28990*/  STL [R1], R15 ;  /* 0x0000000f01007387 */ /* 0x000fe20000100800 */
[----:B------:R-:W-:Y:S02]  /*289a0*/  ISETP.NE.U32.AND P3, PT, RZ, UR10, PT ;  /* 0x0000000aff007c0c */ /* 0x000fe4000bf65070 */
[----:B------:R-:W-:Y:S01]  /*289b0*/  ISETP.NE.U32.AND P0, PT, RZ, UR6, PT ;  /* 0x00000006ff007c0c */ /* 0x000fe2000bf05070 */
[----:B------:R-:W-:Y:S01]  /*289c0*/  STL [R1+0xc], R14 ;  /* 0x00000c0e01007387 */ /* 0x000fe20000100800 */
[----:B------:R-:W-:Y:S02]  /*289d0*/  ISETP.NE.AND.EX P3, PT, RZ, UR11, PT, P3 ;  /* 0x0000000bff007c0c */ /* 0x000fe4000bf65330 */
[----:B--2---:R-:W-:Y:S02]  /*289e0*/  IADD3 R2, P4, R15, UR4, RZ ;  /* 0x000000040f027c10 */ /* 0x004fe4000ff9e0ff */
[----:B------:R-:W-:-:S02]  /*289f0*/  ISETP.NE.U32.AND P1, PT, RZ, UR8, PT ;  /* 0x00000008ff007c0c */ /* 0x000fc4000bf25070 */
[C---:B------:R-:W-:Y:S02]  /*28a00*/  IADD3.X R3, R14.reuse, UR5, RZ, P4, !PT ;  /* 0x000000050e037c10 */ /* 0x040fe4000a7fe4ff */
[C---:B0-----:R-:W-:Y:S01]  /*28a10*/  IADD3 R4, P4, R15.reuse, UR8, RZ ;  /* 0x000000080f047c10 */ /* 0x041fe2000ff9e0ff */
[----:B------:R-:W-:Y:S01]  /*28a20*/  ULDC UR4, c[0x0][0x288] ;  /* 0x0000a20000047ab9 */ /* 0x000fe20000000800 */
[----:B------:R-:W-:Y:S01]  /*28a30*/  ISETP.NE.AND.EX P0, PT, RZ, UR7, PT, P0 ;  /* 0x00000007ff007c0c */ /* 0x000fe2000bf05300 */
[----:B------:R-:W2:Y:S01]  /*28a40*/  @P2 LDG.E R8, desc[UR12][R2.64] ;  /* 0x0000000c02082981 */ /* 0x000ea2000c1e1900 */
[----:B-1----:R-:W-:Y:S01]  /*28a50*/  IADD3.X R5, R14, UR9, RZ, P4, !PT ;  /* 0x000000090e057c10 */ /* 0x002fe2000a7fe4ff */
[----:B------:R-:W-:Y:S01]  /*28a60*/  IMAD.U32 R12, RZ, RZ, UR4 ;  /* 0x00000004ff0c7e24 */ /* 0x000fe2000f8e00ff */
[----:B------:R-:W-:Y:S01]  /*28a70*/  ULDC.64 UR4, c[0x0][0x418] ;  /* 0x0001060000047ab9 */ /* 0x000fe20000000a00 */
[----:B------:R-:W-:Y:S02]  /*28a80*/  ISETP.NE.AND.EX P1, PT, RZ, UR9, PT, P1 ;  /* 0x00000009ff007c0c */ /* 0x000fe4000bf25310 */
[----:B---3--:R-:W-:Y:S01]  /*28a90*/  IADD3 R6, P5, R15, UR6, RZ ;  /* 0x000000060f067c10 */ /* 0x008fe2000ffbe0ff */
[----:B--2---:R0:W-:Y:S01]  /*28aa0*/  STL [R1+0x3c], R8 ;  /* 0x00003c0801007387 */ /* 0x0041e20000100800 */
[----:B------:R-:W-:-:S02]  /*28ab0*/  UISETP.NE.U32.AND UP0, UPT, UR4, URZ, UPT ;  /* 0x0000003f0400728c */ /* 0x000fc4000bf05070 */
[----:B------:R-:W-:Y:S01]  /*28ac0*/  IADD3.X R7, R14, UR7, RZ, P5, !PT ;  /* 0x000000070e077c10 */ /* 0x000fe2000affe4ff */
[----:B------:R-:W-:-:S06]  /*28ad0*/  ULDC UR4, c[0x0][0x424] ;  /* 0x0001090000047ab9 */ /* 0x000fcc0000000800 */
[----:B------:R1:W5:Y:S01]  /*28ae0*/  @P1 LDG.E R10, desc[UR12][R4.64] ;  /* 0x0000000c040a1981 */ /* 0x000362000c1e1900 */
[----:B0-----:R-:W-:Y:S01]  /*28af0*/  @P3 IADD3 R8, P4, R15, UR10, RZ ;  /* 0x0000000a0f083c10 */ /* 0x001fe2000ff9e0ff */
[----:B------:R-:W-:Y:S02]  /*28b00*/  UISETP.NE.AND.EX UP0, UPT, UR5, URZ, UPT, UP0 ;  /* 0x0000003f0500728c */ /* 0x000fe4000bf05300 */
[----:B------:R1:W5:Y:S01]  /*28b10*/  @P0 LDG.E R11, desc[UR12][R6.64] ;  /* 0x0000000c060b0981 */ /* 0x000362000c1e1900 */
[----:B------:R-:W-:Y:S01]  /*28b20*/  @P3 IADD3.X R9, R14, UR11, RZ, P4, !PT ;  /* 0x0000000b0e093c10 */ /* 0x000fe2000a7fe4ff */
[----:B------:R-:W-:-:S04]  /*28b30*/  ULDC UR5, c[0x0][0x2f0] ;  /* 0x0000bc0000057ab9 */ /* 0x000fc80000000800 */
[----:B------:R-:W2:Y:S01]  /*28b40*/  @P3 LDG.E R12, desc[UR12][R8.64] ;  /* 0x0000000c080c3981 */ /* 0x000ea2000c1e1900 */
[----:B------:R-:W-:-:S04]  /*28b50*/  USEL UR4, UR4, 0x1, UP0 ;  /* 0x0000000104047887 */ /* 0x000fc80008000000 */
[----:B------:R-:W-:-:S03]  /*28b60*/  UIMAD UR4, UR4, UR5, URZ ;  /* 0x00000005040472a4 */ /* 0x000fc6000f8e023f */
[----:B------:R-:W-:Y:S01]  /*28b70*/  ULDC UR5, c[0x0][0x348] ;  /* 0x0000d20000057ab9 */ /* 0x000fe20000000800 */
[----:B--2---:R1:W-:Y:S04]  /*28b80*/  STL [R1+0x40], R12 ;  /* 0x0000400c01007387 */ /* 0x0043e80000100800 */
[----:B------:R1:W5:Y:S01]  /*28b90*/  LDL R13, [R1+0x40] ;  /* 0x00004000010d7983 */ /* 0x0003620000100800 */
[----:B------:R-:W-:Y:S01]  /*28ba0*/  IMAD.U32 R8, RZ, RZ, UR5 ;  /* 0x00000005ff087e24 */ /* 0x000fe2000f8e00ff */
[----:B------:R-:W-:Y:S01]  /*28bb0*/  MOV R9, UR4 ;  /* 0x0000000400097c02 */ /* 0x000fe20008000f00 */
[----:B------:R-:W-:Y:S06]  /*28bc0*/  @P3 BRA `(.L_x_3125) ;  /* 0x0000000000183947 */ /* 0x000fec0003800000 */
[----:B------:R-:W-:Y:S05]  /*28bd0*/  @!P2 BRA `(.L_x_3125) ;  /* 0x000000000014a947 */ /* 0x000fea0003800000 */
[----:B------:R-:W-:Y:S02]  /*28be0*/  ULDC.64 UR4, c[0x0][0x208] ;  /* 0x0000820000047ab9 */ /* 0x000fe40000000a00 */
[----:B-1----:R-:W2:Y:S04]  /*28bf0*/  LDG.E R12, desc[UR4][R2.64] ;  /* 0x00000004020c7981 */ /* 0x002ea8000c1e1900 */
[----:B------:R-:W2:Y:S02]  /*28c00*/  LDG.E R2, desc[UR4][R2.64+0x4] ;  /* 0x0000040402027981 */ /* 0x000ea4000c1e1900 */
[----:B--2--5:R-:W-:-:S05]  /*28c10*/  IMAD.IADD R13, R2, 0x1, -R12 ;  /* 0x00000001020d7824 */ /* 0x024fca00078e0a0c */
[----:B------:R0:W-:Y:S02]  /*28c20*/  STL [R1+0x40], R13 ;  /* 0x0000400d01007387 */ /* 0x0001e40000100800 */
.L_x_3125:
[----:B-1----:R-:W2:Y:S01]  /*28c30*/  LDL R12, [R1+0x30] ;  /* 0x00003000010c7983 */ /* 0x002ea20000100800 */
[----:B-----5:R-:W-:Y:S01]  /*28c40*/  IMAD.IADD R2, R11, 0x1, R0 ;  /* 0x000000010b027824 */ /* 0x020fe200078e0200 */
[----:B------:R-:W-:Y:S02]  /*28c50*/  ULDC.64 UR4, c[0x0][0xa20] ;  /* 0x0002880000047ab9 */ /* 0x000fe40000000a00 */
[----:B------:R-:W-:Y:S02]  /*28c60*/  ISETP.NE.U32.AND P2, PT, RZ, UR4, PT ;  /* 0x00000004ff007c0c */ /* 0x000fe4000bf45070 */
[----:B------:R1:W-:Y:S02]  /*28c70*/  STL [R1+0x18], R2 ;  /* 0x0000180201007387 */ /* 0x0003e40000100800 */
[----:B------:R-:W-:Y:S02]  /*28c80*/  ISETP.NE.AND.EX P2, PT, RZ, UR5, PT, P2 ;  /* 0x00000005ff007c0c */ /* 0x000fe4000bf45320 */
[----:B--2---:R1:W-:Y:S11]  /*28c90*/  STL [R1+0x10], R12 ;  /* 0x0000100c01007387 */ /* 0x0043f60000100800 */
[----:B------:R-:W-:Y:S05]  /*28ca0*/  @!P2 BRA `(.L_x_3126) ;  /* 0x000000000014a947 */ /* 0x000fea0003800000 */
[----:B-1----:R-:W-:Y:S01]  /*28cb0*/  IADD3 R2, P0, R15, UR4, RZ ;  /* 0x000000040f027c10 */ /* 0x002fe2000ff1e0ff */
[----:B------:R-:W-:-:S03]  /*28cc0*/  ULDC.64 UR6, c[0x0][0x208] ;  /* 0x0000820000067ab9 */ /* 0x000fc60000000a00 */
[----:B------:R-:W-:-:S05]  /*28cd0*/  IADD3.X R3, R14, UR5, RZ, P0, !PT ;  /* 0x000000050e037c10 */ /* 0x000fca00087fe4ff */
[----:B------:R1:W5:Y:S01]  /*28ce0*/  LDG.E R9, desc[UR6][R2.64] ;  /* 0x0000000602097981 */ /* 0x000362000c1e1900 */
[----:B------:R-:W-:Y:S05]  /*28cf0*/  BRA `(.L_x_3127) ;  /* 0x0000000000147947 */ /* 0x000fea0003800000 */
.L_x_3126:
[----:B------:R-:W-:Y:S05]  /*28d00*/  @!P0 BRA `(.L_x_3127) ;  /* 0x0000000000108947 */ /* 0x000fea0003800000 */
[----:B------:R-:W-:Y:S02]  /*28d10*/  ULDC.64 UR4, c[0x0][0x208] ;  /* 0x0000820000047ab9 */ /* 0x000fe40000000a00 */
[----:B------:R-:W2:Y:S04]  /*28d20*/  LDG.E R9, desc[UR4][R6.64] ;  /* 0x0000000406097981 */ /* 0x000ea8000c1e1900 */
[----:B------:R-:W2:Y:S02]  /*28d30*/  LDG.E R6, desc[UR4][R6.64+0x4] ;  /* 0x0000040406067981 */ /* 0x000ea4000c1e1900 */
[----:B--2---:R-:W-:-:S07]  /*28d40*/  IMAD.IADD R9, R6, 0x1, -R9 ;  /* 0x0000000106097824 */ /* 0x004fce00078e0a09 */
.L_x_3127:
[----:B------:R-:W-:Y:S01]  /*28d50*/  ULDC.64 UR4, c[0x0][0x208] ;  /* 0x0000820000047ab9 */ /* 0x000fe20000000a00 */
[----:B-1----:R-:W1:Y:S01]  /*28d60*/  LDC R3, c[0x0][0x448] ;  /* 0x00011200ff037b82 */ /* 0x002e620000000800 */
[----:B------:R-:W2:Y:S01]  /*28d70*/  @P1 LDG.E R2, desc[UR4][R4.64] ;  /* 0x0000000404021981 */ /* 0x000ea2000c1e1900 */
[----:B-----5:R-:W-:-:S03]  /*28d80*/  IADD3 R0, -R0, R9, RZ ;  /* 0x0000000900007210 */ /* 0x020fc60007ffe1ff */
[----:B------:R3:W2:Y:S01]  /*28d90*/  @P1 LDG.E R4, desc[UR4][R4.64+0x4] ;  /* 0x0000040404041981 */ /* 0x0006a2000c1e1900 */
[----:B-1----:R-:W-:-:S13]  /*28da0*/  ISETP.NE.AND P0, PT, R3, 0x1, PT ;  /* 0x000000010300780c */ /* 0x002fda0003f05270 */
[----:B---3--:R-:W1:Y:S01]  /*28db0*/  @P0 LDC R5, c[0x0][0x450] ;  /* 0x00011400ff050b82 */ /* 0x008e620000000800 */
[----:B------:R-:W-:Y:S01]  /*28dc0*/  BSSY B0, `(.L_x_3128) ;  /* 0x00001b5000007945 */ /* 0x000fe20003800000 */
[----:B--2---:R-:W-:-:S06]  /*28dd0*/  @P1 IMAD.IADD R8, R4, 0x1, -R2 ;  /* 0x0000000104081824 */ /* 0x004fcc00078e0a02 */
[----:B------:R-:W2:Y:S01]  /*28de0*/  @P0 LDC R4, c[0x0][0x44c] ;  /* 0x00011300ff040b82 */ /* 0x000ea20000000800 */
[----:B------:R-:W-:-:S04]  /*28df0*/  IMAD.SHL.U32 R2, R17, 0x80, RZ ;  /* 0x0000008011027824 */ /* 0x000fc800078e00ff */
[----:B------:R-:W-:-:S05]  /*28e00*/  VIADD R2, R2, 0x7f ;  /* 0x0000007f02027836 */ /* 0x000fca0000000000 */
[----:B------:R-:W-:Y:S01]  /*28e10*/  MOV R3, R2 ;  /* 0x0000000200037202 */ /* 0x000fe20000000f00 */
[----:B--2---:R-:W-:-:S04]  /*28e20*/  @P0 IMAD.HI.U32 R4, R2, R4, RZ ;  /* 0x0000000402040227 */ /* 0x004fc800078e00ff */
[----:B------:R-:W-:Y:S01]  /*28e30*/  IMAD.IADD R2, R0, 0x1, R8 ;  /* 0x0000000100027824 */ /* 0x000fe200078e0208 */
[----:B-1----:R-:W-:-:S03]  /*28e40*/  @P0 SHF.R.U32.HI R3, RZ, R5, R4 ;  /* 0x00000005ff030219 */ /* 0x002fc60000011604 */
        /* <DEDUP_REMOVED lines=9> */
[----:B------:R-:W-:-:S05]  /*28ee0*/  VIMNMX R2, R20, R2, PT ;  /* 0x0000000214027248 */ /* 0x000fca0003fe0100 */
[----:B------:R-:W-:Y:S01]  /*28ef0*/  IMAD R2, R2, 0x50, -R0 ;  /* 0x0000005002027824 */ /* 0x000fe200078e0a00 */
[----:B------:R-:W-:-:S04]  /*28f00*/  IADD3 R0, -R0, RZ, RZ ;  /* 0x000000ff00007210 */ /* 0x000fc80007ffe1ff */
[----:B------:R-:W-:Y:S02]  /*28f10*/  VIMNMX R8, R2, R8, PT ;  /* 0x0000000802087248 */ /* 0x000fe40003fe0100 */
[----:B------:R-:W-:-:S04]  /*28f20*/  VIMNMX R0, RZ, R0, !PT ;  /* 0x00000000ff007248 */ /* 0x000fc80007fe0100 */
[----:B------:R-:W-:Y:S01]  /*28f30*/  ISETP.GT.AND P0, PT, R8, R0, PT ;  /* 0x000000000800720c */ /* 0x000fe20003f04270 */
[----:B------:R-:W-:-:S05]  /*28f40*/  IMAD.WIDE.U32 R2, R0, -0x33333333, RZ ;  /* 0xcccccccd00027825 */ /* 0x000fca00078e00ff */
[----:B------:R-:W-:-:S07]  /*28f50*/  SHF.R.U32.HI R9, RZ, 0x6, R3 ;  /* 0x00000006ff097819 */ /* 0x000fce0000011603 */
[----:B------:R-:W-:-:S04]  /*28f60*/  @P0 VIADD R8, R8, 0x4f ;  /* 0x0000004f08080836 */ /* 0x000fc80000000000 */
[----:B------:R-:W-:-:S05]  /*28f70*/  @P0 IMAD.HI R0, R8, 0x66666667, RZ ;  /* 0x6666666708000827 */ /* 0x000fca00078e02ff */
[----:B------:R-:W-:Y:S01]  /*28f80*/  @P0 SHF.R.U32.HI R2, RZ, 0x1f, R0 ;  /* 0x0000001fff020819 */ /* 0x000fe20000011600 */
[----:B------:R-:W-:-:S03]  /*28f90*/  IMAD.MOV.U32 R7, RZ, RZ, R9 ;  /* 0x000000ffff077224 */ /* 0x000fc600078e0009 */
[----:B------:R-:W-:-:S04]  /*28fa0*/  @P0 LEA.HI.SX32 R7, R0, R2, 0x1b ;  /* 0x0000000200070211 */ /* 0x000fc800078fdaff */
[----:B------:R-:W-:Y:S02]  /*28fb0*/  ISETP.GT.AND P2, PT, R7, R9, PT ;  /* 0x000000090700720c */ /* 0x000fe40003f44270 */
[----:B------:R-:W-:-:S11]  /*28fc0*/  PLOP3.LUT P0, PT, PT, PT, PT, 0x80, 0x0 ;  /* 0x000000000000781c */ /* 0x000fd60003f0f070 */
        /* <DEDUP_REMOVED lines=8> */
.L_x_3348:
[----:B--2---:R-:W-:Y:S02]  /*29050*/  ISETP.NE.AND P0, PT, R14, RZ, PT ;  /* 0x000000ff0e00720c */ /* 0x004fe40003f05270 */
[----:B------:R-:W-:-:S11]  /*29060*/  PLOP3.LUT P6, PT, PT, PT, PT, 0x8, 0x0 ;  /* 0x000000000000781c */ /* 0x000fd60003fce170 */
[----:B------:R-:W-:Y:S05]  /*29070*/  @P0 BRA `(.L_x_3131) ;  /* 0x00000000000c0947 */ /* 0x000fea0003800000 */
[----:B------:R-:W-:-:S03]  /*29080*/  UMOV UR4, 0xffffffff ;  /* 0xffffffff00047882 */ /* 0x000fc60000000000 */
[----:B------:R-:W-:Y:S05]  /*29090*/  BRA.DIV UR4, `(.L_x_3132) ;  /* 0x0000008e04147947 */ /* 0x000fea000b800000 */
[----:B------:R-:W-:-:S13]  /*290a0*/  ELECT P6, URZ, PT ;  /* 0x00000000003f782f */ /* 0x000fda00038c0000 */
.L_x_3131:
[----:B-1----:R-:W2:Y:S04]  /*290b0*/  LDL R2, [R1+0x50] ;  /* 0x0000500001027983 */ /* 0x002ea80000100800 */
[----:B------:R-:W3:Y:S01]  /*290c0*/  LDL R4, [R1+0x4] ;  /* 0x0000040001047983 */ /* 0x000ee20000100800 */
[----:B------:R-:W-:Y:S01]  /*290d0*/  BSSY B1, `(.L_x_3133) ;  /* 0x0000008000017945 */ /* 0x000fe20003800000 */
[----:B--2---:R-:W-:-:S05]  /*290e0*/  VIADD R2, R2, 0x1 ;  /* 0x0000000102027836 */ /* 0x004fca0000000000 */
[----:B------:R-:W-:-:S04]  /*290f0*/  LEA.HI R3, R2, R2, RZ, 0x1 ;  /* 0x0000000202037211 */ /* 0x000fc800078f08ff */
[----:B------:R-:W-:-:S04]  /*29100*/  LOP3.LUT R3, R3, 0xfffffffe, RZ, 0xc0, !PT ;  /* 0xfffffffe03037812 */ /* 0x000fc800078ec0ff */
[----:B------:R-:W-:-:S04]  /*29110*/  IADD3 R2, R2, -R3, RZ ;  /* 0x8000000302027210 */ /* 0x000fc80007ffe0ff */
[----:B------:R-:W-:-:S04]  /*29120*/  SHF.L.U32 R2, R2, 0x1f, RZ ;  /* 0x0000001f02027819 */ /* 0x000fc800000006ff */
[----:B---3--:R-:W1:Y:S02]  /*29130*/  SYNCS.PHASECHK.TRANS64.TRYWAIT P0, [R4+URZ+0x38820], R2 ;  /* 0x03882002040075a7 */ /* 0x008e64000800017f */
[----:B-1----:R-:W-:Y:S05]  /*29140*/  @!P0 BRA `(.L_x_3134) ;  /* 0x0000008c00088947 */ /* 0x002fea0003800000 */
.L_x_3351:
[----:B------:R-:W-:Y:S05]  /*29150*/  BSYNC B1 ;  /* 0x0000000000017941 */ /* 0x000fea0003800000 */
.L_x_3133:
[----:B------:R-:W-:Y:S04]  /*29160*/  BSSY B1, `(.L_x_3135) ;  /* 0x00000b0000017945 */ /* 0x000fe80003800000 */
[----:B------:R-:W-:Y:S05]  /*29170*/  @!P6 BRA `(.L_x_3136) ;  /* 0x0000000800b8e947 */ /* 0x000fea0003800000 */
[----:B------:R-:W2:Y:S04]  /*29180*/  LDL R6, [R1+0x4] ;  /* 0x0000040001067983 */ /* 0x000ea80000100800 */
        /* <DEDUP_REMOVED lines=10> */
.L_x_3352:
[----:B------:R-:W-:Y:S05]  /*29230*/  BSYNC B2 ;  /* 0x0000000000027941 */ /* 0x000fea0003800000 */
.L_x_3137:
        /* <DEDUP_REMOVED lines=9> */
.L_x_3140:
[----:B------:R-:W-:Y:S05]  /*292d0*/  BSYNC B2 ;  /* 0x0000000000027941 */ /* 0x000fea0003800000 */
.L_x_3139:
        /* <DEDUP_REMOVED lines=8> */
[----:B------:R-:W-:Y:S01]  /*29360*/  IMAD R3, R7, 0x50, R10 ;  /* 0x0000005007037824 */ /* 0x000fe200078e020a */
[----:B------:R-:W-:-:S04]  /*29370*/  UIADD3.X UR5, URZ, UR37, URZ, UP0, !UPT ;  /* 0x000000253f057290 */ /* 0x000fc800087fe43f */
[----:B------:R-:W-:Y:S01]  /*29380*/  IADD3 R3, R3, -0x50, RZ ;  /* 0xffffffb003037810 */ /* 0x000fe20007ffe0ff */
[----:B--2---:R-:W-:Y:S02]  /*29390*/  IMAD R4, R2, 0xa000, R4 ;  /* 0x0000a00002047824 */ /* 0x004fe400078e0204 */
[----:B------:R-:W-:Y:S02]  /*293a0*/  VIADD R2, R5, 0x38890 ;  /* 0x0003889005027836 */ /* 0x000fe40000000000 */
[----:B------:R-:W-:-:S07]  /*293b0*/  VIADD R6, R4, 0x24400 ;  /* 0x0002440004067836 */ /* 0x000fce0000000000 */
.L_x_3141:
        /* <DEDUP_REMOVED lines=16> */
.L_x_3142:
        /* <DEDUP_REMOVED lines=16> */
.L_x_3143:
        /* <DEDUP_REMOVED lines=16> */
.L_x_3144:
        /* <DEDUP_REMOVED lines=13> */
.L_x_3353:
[----:B------:R-:W-:Y:S05]  /*29790*/  BSYNC B2 ;  /* 0x0000000000027941 */ /* 0x000fea0003800000 */
.L_x_3145:
[----:B------:R-:W-:Y:S01]  /*297a0*/  BSSY B2, `(.L_x_3147) ;  /* 0x000000b000027945 */ /* 0x000fe20003800000 */
[----:B------:R-:W-:Y:S02]  /*297b0*/  IMAD.MOV.U32 R12, RZ, RZ, 0x0 ;  /* 0x00000000ff0c7424 */ /* 0x000fe400078e00ff */
[----:B0-----:R-:W-:Y:S01]  /*297c0*/  IMAD.MOV.U32 R13, RZ, RZ, 0x12f00000 ;  /* 0x12f00000ff0d7424 */ /* 0x001fe200078e00ff */
[----:B------:R-:W-:Y:S06]  /*297d0*/  @P1 BRA `(.L_x_3148) ;  /* 0x00000000001c1947 */ /* 0x000fec0003800000 */
[----:B------:R-:W0:Y:S01]  /*297e0*/  S2R R6, SR_TID.X ;  /* 0x0000000000067919 */ /* 0x000e220000002100 */
[----:B------:R-:W-:-:S04]  /*297f0*/  IMAD.MOV.U32 R2, RZ, RZ, 0xa000 ;  /* 0x0000a000ff027424 */ /* 0x000fc800078e00ff */
[----:B------:R3:W-:Y:S01]  /*29800*/  SYNCS.ARRIVE.TRANS64 RZ, [R5+URZ+0x388b0], R2 ;  /* 0x0388b00205ff79a7 */ /* 0x0007e2000800003f */
[----:B0-----:R-:W-:-:S04]  /*29810*/  LOP3.LUT R6, R6, 0x1f, RZ, 0xc0, !PT ;  /* 0x0000001f06067812 */ /* 0x001fc800078ec0ff */
[----:B------:R-:W-:-:S13]  /*29820*/  ISETP.NE.AND P0, PT, R6, RZ, PT ;  /* 0x000000ff0600720c */ /* 0x000fda0003f05270 */
[----:B---3--:R-:W-:Y:S05]  /*29830*/  @!P0 BRA `(.L_x_3148) ;  /* 0x0000000000048947 */ /* 0x008fea0003800000 */
[----:B------:R-:W-:Y:S01]  /*29840*/  BPT.TRAP 0x1 ;  /* 0x000000040000795c */ /* 0x000fe20000300000 */
.L_x_3148:
[----:B------:R-:W-:Y:S05]  /*29850*/  BSYNC B2 ;  /* 0x0000000000027941 */ /* 0x000fea0003800000 */
.L_x_3147:
[----:B------:R-:W-:Y:S01]  /*29860*/  R2UR UR6, R12 ;  /* 0x000000000c0672ca */ /* 0x000fe200000e0000 */
[----:B------:R-:W-:Y:S01]  /*29870*/  UIADD3 UR4, UP0, UR36, 0x670, URZ ;  /* 0x0000067024047890 */ /* 0x000fe2000ff1e03f */
[----:B------:R-:W-:Y:S01]  /*29880*/  R2UR UR7, R13 ;  /* 0x000000000d0772ca */ /* 0x000fe200000e0000 */
[----:B-12---:R-:W-:Y:S01]  /*29890*/  VIADD R5, R5, 0x388b0 ;  /* 0x000388b005057836 */ /* 0x006fe20000000000 */
[----:B------:R-:W-:Y:S01]  /*298a0*/  MOV R2, RZ ;  /* 0x000000ff00027202 */ /* 0x000fe20000000f00 */
[----:B------:R-:W-:Y:S01]  /*298b0*/  UIADD3.X UR5, URZ, UR37, URZ, UP0, !UPT ;  /* 0x000000253f057290 */ /* 0x000fe200087fe43f */
[----:B------:R-:W-:Y:S02]  /*298c0*/  PLOP3.LUT P0, PT, PT, PT, PT, 0x80, 0x0 ;  /* 0x000000000000781c */ /* 0x000fe40003f0f070 */
[----:B------:R-:W-:Y:S01]  /*298d0*/  R2UR UR10, R2 ;  /* 0x00000000020a72ca */ /* 0x000fe200000e0000 */
[----:B------:R-:W-:-:S14]  /*298e0*/  VIADD R2, R4, 0x400 ;  /* 0x0000040004027836 */ /* 0x000fdc0000000000 */
.L_x_3149:
        /* <DEDUP_REMOVED lines=15> */
.L_x_3150:
        /* <DEDUP_REMOVED lines=15> */
.L_x_3151:
        /* <DEDUP_REMOVED lines=15> */
.L_x_3152:
        /* <DEDUP_REMOVED lines=10> */
.L_x_3136:
[----:B------:R-:W-:Y:S05]  /*29c60*/  BSYNC B1 ;  /* 0x0000000000017941 */ /* 0x000fea0003800000 */
.L_x_3135:
[----:B-1----:R-:W2:Y:S04]  /*29c70*/  LDL.LU R2, [R1+0x1c] ;  /* 0x00001c0001027983 */ /* 0x002ea80000300800 */
[----:B------:R-:W3:Y:S01]  /*29c80*/  LDL.LU R6, [R1+0x20] ;  /* 0x0000200001067983 */ /* 0x000ee20000300800 */
[----:B------:R-:W-:Y:S01]  /*29c90*/  VIADD R7, R7, 0xfffffffe ;  /* 0xfffffffe07077836 */ /* 0x000fe20000000000 */
[----:B------:R-:W-:-:S04]  /*29ca0*/  PLOP3.LUT P0, PT, PT, PT, PT, 0x8, 0x0 ;  /* 0x000000000000781c */ /* 0x000fc80003f0e170 */
[----:B------:R-:W-:Y:S01]  /*29cb0*/  ISETP.GE.AND P2, PT, R7, R9, PT ;  /* 0x000000090700720c */ /* 0x000fe20003f46270 */
[----:B--2---:R-:W-:-:S05]  /*29cc0*/  VIADD R2, R2, 0x1 ;  /* 0x0000000102027836 */ /* 0x004fca0000000000 */
[----:B------:R-:W-:-:S04]  /*29cd0*/  ISETP.NE.AND P1, PT, R2, 0x2, PT ;  /* 0x000000020200780c */ /* 0x000fc80003f25270 */
[----:B------:R-:W-:Y:S02]  /*29ce0*/  SEL R3, RZ, 0x1, P1 ;  /* 0x00000001ff037807 */ /* 0x000fe40000800000 */
[----:B------:R-:W-:Y:S02]  /*29cf0*/  SEL R2, R2, RZ, P1 ;  /* 0x000000ff02027207 */ /* 0x000fe40000800000 */
[----:B---3--:R-:W-:-:S03]  /*29d00*/  LOP3.LUT R6, R6, R3, RZ, 0x3c, !PT ;  /* 0x0000000306067212 */ /* 0x008fc600078e3cff */
[----:B------:R1:W-:Y:S04]  /*29d10*/  STL [R1+0x1c], R2 ;  /* 0x00001c0201007387 */ /* 0x0003e80000100800 */
[----:B------:R1:W-:Y:S01]  /*29d20*/  STL [R1+0x20], R6 ;  /* 0x0000200601007387 */ /* 0x0003e20000100800 */
[----:B------:R-:W-:Y:S05]  /*29d30*/  @!P2 BRA `(.L_x_3129) ;  /* 0x0000000800f4a947 */ /* 0x000fea0003800000 */
.L_x_3171:
[----:B------:R-:W-:Y:S05]  /*29d40*/  YIELD ;  /* 0x0000000000007946 */ /* 0x000fea0003800000 */
[----:B------:R-:W-:Y:S04]  /*29d50*/  BSSY B1, `(.L_x_3153) ;  /* 0x00000af000017945 */ /* 0x000fe80003800000 */
[----:B--2---:R-:W-:Y:S05]  /*29d60*/  @!P6 BRA `(.L_x_3154) ;  /* 0x0000000800b4e947 */ /* 0x004fea0003800000 */
[----:B------:R-:W2:Y:S04]  /*29d70*/  LDL R5, [R1+0x4] ;  /* 0x0000040001057983 */ /* 0x000ea80000100800 */
[----:B------:R-:W2:Y:S04]  /*29d80*/  LDL R4, [R1+0x1c] ;  /* 0x00001c0001047983 */ /* 0x000ea80000100800 */
[----:B------:R-:W3:Y:S01]  /*29d90*/  LDL R3, [R1+0x20] ;  /* 0x0000200001037983 */ /* 0x000ee20000100800 */
[----:B------:R-:W-:Y:S01]  /*29da0*/  BSSY B2, `(.L_x_3155) ;  /* 0x0000008000027945 */ /* 0x000fe20003800000 */
[----:B-1----:R-:W1:Y:S02]  /*29db0*/  S2R R2, SR_TID.X ;  /* 0x0000000000027919 */ /* 0x002e640000002100 */
[----:B-1----:R-:W-:-:S04]  /*29dc0*/  LOP3.LUT R2, R2, 0x7f, RZ, 0xc0, !PT ;  /* 0x0000007f02027812 */ /* 0x002fc800078ec0ff */
[----:B------:R-:W-:Y:S02]  /*29dd0*/  ISETP.NE.AND P2, PT, R2, RZ, PT ;  /* 0x000000ff0200720c */ /* 0x000fe40003f45270 */
[----:B--2---:R-:W-:Y:S02]  /*29de0*/  LEA R6, R4, R5, 0x3 ;  /* 0x0000000504067211 */ /* 0x004fe400078e18ff */
[----:B---3--:R-:W-:-:S04]  /*29df0*/  SHF.L.U32 R5, R3, 0x1f, RZ ;  /* 0x0000001f03057819 */ /* 0x008fc800000006ff */
[----:B------:R-:W1:Y:S02]  /*29e00*/  SYNCS.PHASECHK.TRANS64.TRYWAIT P1, [R6+URZ+0x388a0], R5 ;  /* 0x0388a005060075a7 */ /* 0x000e64000802017f */
[----:B-1----:R-:W-:Y:S05]  /*29e10*/  @!P1 BRA `(.L_x_3156) ;  /* 0x0000008000149947 */ /* 0x002fea0003800000 */
.L_x_3354:
[----:B------:R-:W-:Y:S05]  /*29e20*/  BSYNC B2 ;  /* 0x0000000000027941 */ /* 0x000fea0003800000 */
.L_x_3155:
        /* <DEDUP_REMOVED lines=9> */
.L_x_3158:
[----:B------:R-:W-:Y:S05]  /*29ec0*/  BSYNC B2 ;  /* 0x0000000000027941 */ /* 0x000fea0003800000 */
.L_x_3157:
        /* <DEDUP_REMOVED lines=13> */
.L_x_3159:
        /* <DEDUP_REMOVED lines=13> */
[----:B------:R-:W-:Y:S02]  /*2a070*/  UMOV UR7, 0x12f00000 ;  /* 0x12f0000000077882 */ /* 0x000fe40000000000 */
[----:B------:R-:W-:Y:S01]  /*2a080*/  R2UR UR10, R8 ;  /* 0x00000000080a72ca */ /* 0x000fe200000e0000 */
[----:B------:R-:W-:-:S14]  /*2a090*/  VIADD R8, R4, 0x26c00 ;  /* 0x00026c0004087836 */ /* 0x000fdc0000000000 */
.L_x_3160:
        /* <DEDUP_REMOVED lines=16> */
.L_x_3161:
        /* <DEDUP_REMOVED lines=16> */
.L_x_3162:
        /* <DEDUP_REMOVED lines=13> */
.L_x_3355:
[----:B------:R-:W-:Y:S05]  /*2a370*/  BSYNC B2 ;  /* 0x0000000000027941 */ /* 0x000fea0003800000 */
.L_x_3163:
[----:B------:R-:W-:Y:S01]  /*2a380*/  BSSY B2, `(.L_x_3165) ;  /* 0x000000b000027945 */ /* 0x000fe20003800000 */
[----:B------:R-:W-:Y:S01]  /*2a390*/  IMAD.MOV.U32 R12, RZ, RZ, 0x0 ;  /* 0x00000000ff0c7424 */ /* 0x000fe200078e00ff */
[----:B0-----:R-:W-:Y:S02]  /*2a3a0*/  MOV R13, 0x12f00000 ;  /* 0x12f00000000d7802 */ /* 0x001fe40000000f00 */
[----:B------:R-:W-:Y:S05]  /*2a3b0*/  @P2 BRA `(.L_x_3166) ;  /* 0x00000000001c2947 */ /* 0x000fea0003800000 */
[----:B------:R-:W0:Y:S01]  /*2a3c0*/  S2R R8, SR_TID.X ;  /* 0x0000000000087919 */ /* 0x000e220000002100 */
[----:B------:R-:W-:-:S04]  /*2a3d0*/  IMAD.MOV.U32 R2, RZ, RZ, 0xa000 ;  /* 0x0000a000ff027424 */ /* 0x000fc800078e00ff */
[----:B------:R3:W-:Y:S01]  /*2a3e0*/  SYNCS.ARRIVE.TRANS64 RZ, [R6+URZ+0x388b0], R2 ;  /* 0x0388b00206ff79a7 */ /* 0x0007e2000800003f */
[----:B0-----:R-:W-:-:S04]  /*2a3f0*/  LOP3.LUT R8, R8, 0x1f, RZ, 0xc0, !PT ;  /* 0x0000001f08087812 */ /* 0x001fc800078ec0ff */
[----:B------:R-:W-:-:S13]  /*2a400*/  ISETP.NE.AND P1, PT, R8, RZ, PT ;  /* 0x000000ff0800720c */ /* 0x000fda0003f25270 */
[----:B---3--:R-:W-:Y:S05]  /*2a410*/  @!P1 BRA `(.L_x_3166) ;  /* 0x0000000000049947 */ /* 0x008fea0003800000 */
[----:B------:R-:W-:Y:S01]  /*2a420*/  BPT.TRAP 0x1 ;  /* 0x000000040000795c */ /* 0x000fe20000300000 */
.L_x_3166:
[----:B------:R-:W-:Y:S05]  /*2a430*/  BSYNC B2 ;  /* 0x0000000000027941 */ /* 0x000fea0003800000 */
.L_x_3165:
        /* <DEDUP_REMOVED lines=8> */
.L_x_3167:
        /* <DEDUP_REMOVED lines=12> */
[----:B------:R-:W-:Y:S02]  /*2a580*/  R2UR UR6, R12 ;  /* 0x000000000c0672ca */ /* 0x000fe400000e0000 */
[----:B------:R-:W-:Y:S02]  /*2a590*/  R2UR UR10, R5 ;  /* 0x00000000050a72ca */ /* 0x000fe400000e0000 */
[----:B------:R-:W-:Y:S02]  /*2a5a0*/  R2UR UR7, R13 ;  /* 0x000000000d0772ca */ /* 0x000fe400000e0000 */
[----:B------:R-:W-:-:S13]  /*2a5b0*/  PLOP3.LUT P1, PT, PT, PT, PT, 0x80, 0x0 ;  /* 0x000000000000781c */ /* 0x000fda0003f2f070 */
.L_x_3168:
        /* <DEDUP_REMOVED lines=15> */
.L_x_3169:
        /* <DEDUP_REMOVED lines=15> */
.L_x_3170:
        /* <DEDUP_REMOVED lines=10> */
.L_x_3154:
[----:B------:R-:W-:Y:S05]  /*2a840*/  BSYNC B1 ;  /* 0x0000000000017941 */ /* 0x000fea0003800000 */
.L_x_3153:
[----:B-1----:R-:W2:Y:S04]  /*2a850*/  LDL.LU R2, [R1+0x1c] ;  /* 0x00001c0001027983 */ /* 0x002ea80000300800 */
        /* <DEDUP_REMOVED lines=11> */
.L_x_3129:
[----:B------:R-:W-:Y:S05]  /*2a910*/  BSYNC B0 ;  /* 0x0000000000007941 */ /* 0x000fea0003800000 */
.L_x_3128:
[----:B------:R-:W3:Y:S01]  /*2a920*/  LDC R0, c[0x0][0x448] ;  /* 0x00011200ff007b82 */ /* 0x000ee20000000800 */
[----:B------:R-:W-:Y:S05]  /*2a930*/  @!P0 WARPSYNC.ALL ;  /* 0x0000000000008948 */ /* 0x000fea0003800000 */
[----:B------:R-:W-:Y:S02]  /*2a940*/  BSSY B7, `(.L_x_3172) ;  /* 0x0000507000077945 */ /* 0x000fe40003800000 */
[----:B------:R-:W-:Y:S01]  /*2a950*/  @!P0 BAR.SYNC.DEFER_BLOCKING 0xc, 0x180 ;  /* 0x0306000000008b1d */ /* 0x000fe20000010000 */
[----:B---3--:R-:W-:Y:S02]  /*2a960*/  ISETP.NE.AND P1, PT, R0, 0x1, PT ;  /* 0x000000010000780c */ /* 0x008fe40003f25270 */
[----:B------:R-:W-:-:S11]  /*2a970*/  LEA R0, R17, 0x7f, 0x7 ;  /* 0x0000007f11007811 */ /* 0x000fd600078e38ff */
[----:B-12---:R-:W1:Y:S08]  /*2a980*/  @P1 LDC R2, c[0x0][0x44c] ;  /* 0x00011300ff021b82 */ /* 0x006e700000000800 */
[----:B------:R-:W2:Y:S01]  /*2a990*/  @P1 LDC R3, c[0x0][0x450] ;  /* 0x00011400ff031b82 */ /* 0x000ea20000000800 */
[----:B-1----:R-:W-:-:S05]  /*2a9a0*/  @P1 IMAD.HI.U32 R2, R0, R2, RZ ;  /* 0x0000000200021227 */ /* 0x002fca00078e00ff */
[----:B--2---:R-:W-:-:S05]  /*2a9b0*/  @P1 SHF.R.U32.HI R0, RZ, R3, R2 ;  /* 0x00000003ff001219 */ /* 0x004fca0000011602 */
[----:B------:R-:W-:-:S04]  /*2a9c0*/  IMAD.IADD R0, R21, 0x1, R0 ;  /* 0x0000000115007824 */ /* 0x000fc800078e0200 */
[----:B------:R-:W-:-:S05]  /*2a9d0*/  IMAD.HI R0, R0, 0x66666667, RZ ;  /* 0x6666666700007827 */ /* 0x000fca00078e02ff */
[----:B------:R-:W-:-:S04]  /*2a9e0*/  SHF.R.U32.HI R2, RZ, 0x1f, R0 ;  /* 0x0000001fff027819 */ /* 0x000fc80000011600 */
[----:B------:R-:W-:-:S04]  /*2a9f0*/  LEA.HI.SX32 R0, R0, R2, 0x1b ;  /* 0x0000000200007211 */ /* 0x000fc800078fdaff */
[----:B------:R-:W-:-:S04]  /*2aa00*/  VIMNMX R4, R20, R0, PT ;  /* 0x0000000014047248 */ /* 0x000fc80003fe0100 */
[----:B------:R-:W-:Y:S01]  /*2aa10*/  ISETP.GT.AND P0, PT, R4, RZ, PT ;  /* 0x000000ff0400720c */ /* 0x000fe20003f04270 */
        /* <DEDUP_REMOVED lines=9> */
[----:B------:R-:W1:Y:S01]  /*2aab0*/  FLO.U32 R0, UR4 ;  /* 0x0000000400007d00 */ /* 0x000e6200080e0000 */
[----:B------:R-:W-:-:S07]  /*2aac0*/  ULDC.64 UR6, c[0x0][0x208] ;  /* 0x0000820000067ab9 */ /* 0x000fce0000000a00 */
        /* <DEDUP_REMOVED lines=9> */
.L_x_3173:
        /* <DEDUP_REMOVED lines=11> */
[----:B------:R-:W1:Y:S01]  /*2ac10*/  LDC.64 R2, c[0x4][R2] ;  /* 0x0100000002027b82 */ /* 0x000e620000000a00 */
[----:B------:R-:W-:Y:S01]  /*2ac20*/  IMAD.U32 R6, RZ, RZ, UR8 ;  /* 0x00000008ff067e24 */ /* 0x000fe2000f8e00ff */
[----:B------:R-:W-:Y:S01]  /*2ac30*/  MOV R10, UR4 ;  /* 0x00000004000a7c02 */ /* 0x000fe20008000f00 */
[----:B------:R-:W-:Y:S01]  /*2ac40*/  IMAD.U32 R7, RZ, RZ, UR9 ;  /* 0x00000009ff077e24 */ /* 0x000fe2000f8e00ff */
[----:B0-----:R-:W-:Y:S01]  /*2ac50*/  MOV R13, RZ ;  /* 0x000000ff000d7202 */ /* 0x001fe20000000f00 */
[----:B------:R-:W-:-:S02]  /*2ac60*/  IMAD.U32 R11, RZ, RZ, UR5 ;  /* 0x00000005ff0b7e24 */ /* 0x000fc4000f8e00ff */
[----:B------:R-:W-:Y:S02]  /*2ac70*/  IMAD.MOV.U32 R8, RZ, RZ, 0x70 ;  /* 0x00000070ff087424 */ /* 0x000fe400078e00ff */
[----:B------:R-:W-:-:S07]  /*2ac80*/  IMAD.MOV.U32 R12, RZ, RZ, 0x1 ;  /* 0x00000001ff0c7424 */ /* 0x000fce00078e00ff */
[----:B------:R-:W-:-:S07]  /*2ac90*/  LEPC R20, `(.L_x_3176) ;  /* 0x000000001014794e */ /* 0x000fce0000000000 */
[----:B-1----:R-:W-:Y:S05]  /*2aca0*/  CALL.ABS.NOINC R2 ;  /* 0x0000000002007343 */ /* 0x002fea0003c00000 */
.L_x_3176:
[----:B------:R-:W-:Y:S05]  /*2acb0*/  BSYNC B6 ;  /* 0x0000000000067941 */ /* 0x000fea0003800000 */
.L_x_3175:
        /* <DEDUP_REMOVED lines=16> */
[----:B------:R-:W-:Y:S02]  /*2adc0*/  IMAD.U32 R11, RZ, RZ, UR5 ;  /* 0x00000005ff0b7e24 */ /* 0x000fe4000f8e00ff */
[----:B------:R-:W-:Y:S02]  /*2add0*/  IMAD.MOV.U32 R12, RZ, RZ, 0x1 ;  /* 0x00000001ff0c7424 */ /* 0x000fe400078e00ff */
[----:B01----:R-:W-:-:S07]  /*2ade0*/  IMAD.MOV.U32 R13, RZ, RZ, RZ ;  /* 0x000000ffff0d7224 */ /* 0x003fce00078e00ff */
[----:B------:R-:W-:-:S07]  /*2adf0*/  LEPC R20, `(.L_x_3179) ;  /* 0x000000001014794e */ /* 0x000fce0000000000 */
[----:B--2---:R-:W-:Y:S05]  /*2ae00*/  CALL.ABS.NOINC R2 ;  /* 0x0000000002007343 */ /* 0x004fea0003c00000 */
.L_x_3179:
        /* <DEDUP_REMOVED lines=9> */
[----:B------:R-:W-:Y:S02]  /*2aea0*/  IMAD.U32 R7, RZ, RZ, UR7 ;  /* 0x00000007ff077e24 */ /* 0x000fe4000f8e00ff */
[----:B------:R-:W-:-:S02]  /*2aeb0*/  IMAD.U32 R10, RZ, RZ, UR8 ;  /* 0x00000008ff0a7e24 */ /* 0x000fc4000f8e00ff */
[----:B------:R-:W-:Y:S02]  /*2aec0*/  IMAD.MOV.U32 R8, RZ, RZ, 0x70 ;  /* 0x00000070ff087424 */ /* 0x000fe400078e00ff */
[----:B------:R-:W-:Y:S02]  /*2aed0*/  IMAD.MOV.U32 R12, RZ, RZ, 0x1 ;  /* 0x00000001ff0c7424 */ /* 0x000fe400078e00ff */
[----:B------:R-:W-:-:S07]  /*2aee0*/  IMAD.MOV.U32 R13, RZ, RZ, RZ ;  /* 0x000000ffff0d7224 */ /* 0x000fce00078e00ff */
[----:B------:R-:W-:-:S07]  /*2aef0*/  LEPC R20, `(.L_x_3178) ;  /* 0x000000001014794e */ /* 0x000fce0000000000 */
[----:B0-----:R-:W-:Y:S05]  /*2af00*/  CALL.ABS.NOINC R2 ;  /* 0x0000000002007343 */ /* 0x001fea0003c00000 */
.L_x_3178:
[----:B------:R-:W-:Y:S05]  /*2af10*/  BSYNC B6 ;  /* 0x0000000000067941 */ /* 0x000fea0003800000 */
.L_x_3177:
        /* <DEDUP_REMOVED lines=11> */
[----:B----4-:R1:W2:Y:S02]  /*2afd0*/  @P0 LDG.E R7, desc[UR6][R2.64] ;  /* 0x0000000602070981 */ /* 0x0102a4000c1e1900 */
[----:B-1----:R-:W1:Y:S01]  /*2afe0*/  LDC.64 R2, c[0x0][0x418] ;  /* 0x00010600ff027b82 */ /* 0x002e620000000a00 */
[----:B-----5:R-:W-:Y:S02]  /*2aff0*/  IADD3 R4, R0, -0x1, RZ ;  /* 0xffffffff00047810 */ /* 0x020fe40007ffe0ff */
[----:B--2---:R-:W-:Y:S01]  /*2b000*/  SHF.R.S32.HI R8, RZ, 0x1f, R7 ;  /* 0x0000001fff087819 */ /* 0x004fe20000011407 */
[----:B------:R2:W-:Y:S04]  /*2b010*/  @P0 STL [R1+0x10], R7 ;  /* 0x0000100701000387 */ /* 0x0005e80000100800 */
[----:B------:R2:W-:Y:S01]  /*2b020*/  STL [R1+0x28], R8 ;  /* 0x0000280801007387 */ /* 0x0005e20000100800 */
[----:B-1----:R-:W-:Y:S01]  /*2b030*/  LOP3.LUT P0, RZ, R2, UR4, RZ, 0xfc, !PT ;  /* 0x0000000402ff7c12 */ /* 0x002fe2000f80fcff */
[----:B------:R-:W-:-:S03]  /*2b040*/  UMOV UR4, 0xffffffff ;  /* 0xffffffff00047882 */ /* 0x000fc60000000000 */
[----:B------:R-:W-:-:S04]  /*2b050*/  LOP3.LUT P0, RZ, R3, UR5, RZ, 0xfc, P0 ;  /* 0x0000000503ff7c12 */ /* 0x000fc8000800fcff */
[----:B------:R-:W-:Y:S01]  /*2b060*/  SEL R0, R7, RZ, !P0 ;  /* 0x000000ff07007207 */ /* 0x000fe20004000000 */
[----:B--2---:R-:W-:Y:S08]  /*2b070*/  BRA.DIV UR4, `(.L_x_3180) ;  /* 0x0000006e04a47947 */ /* 0x004ff0000b800000 */
[----:B------:R-:W1:Y:S02]  /*2b080*/  S2R R5, SR_TID.X ;  /* 0x0000000000057919 */ /* 0x000e640000002100 */
[----:B-1----:R-:W-:-:S04]  /*2b090*/  SHF.R.U32.HI R5, RZ, 0x5, R5 ;  /* 0x00000005ff057819 */ /* 0x002fc80000011605 */
[----:B------:R-:W-:-:S05]  /*2b0a0*/  LOP3.LUT R5, R5, 0x3, RZ, 0xc0, !PT ;  /* 0x0000000305057812 */ /* 0x000fca00078ec0ff */
[----:B------:R1:W2:Y:S02]  /*2b0b0*/  SHFL.IDX PT, R14, R5, RZ, 0x1f ;  /* 0x00001fff050e7589 */ /* 0x0002a400000e0000 */
.L_x_3358:
[----:B-1----:R-:W3:Y:S01]  /*2b0c0*/  LDL.LU R5, [R1+0x24] ;  /* 0x0000240001057983 */ /* 0x002ee20000300800 */
[----:B------:R-:W-:Y:S02]  /*2b0d0*/  PLOP3.LUT P1, PT, PT, PT, PT, 0x8, 0x0 ;  /* 0x000000000000781c */ /* 0x000fe40003f2e170 */
[----:B--2---:R-:W-:Y:S01]  /*2b0e0*/  ISETP.NE.AND P0, PT, R14, RZ, PT ;  /* 0x000000ff0e00720c */ /* 0x004fe20003f05270 */
[----:B------:R1:W-:Y:S04]  /*2b0f0*/  STL [R1], R0 ;  /* 0x0000000001007387 */ /* 0x0003e80000100800 */
[----:B------:R1:W-:Y:S01]  /*2b100*/  STL [R1+0xc], R4 ;  /* 0x00000c0401007387 */ /* 0x0003e20000100800 */
[----:B---3--:R-:W-:-:S05]  /*2b110*/  LOP3.LUT R5, R5, 0xfffffffe, RZ, 0xc0, !PT ;  /* 0xfffffffe05057812 */ /* 0x008fca00078ec0ff */
[----:B------:R-:W-:-:S05]  /*2b120*/  @P1 LOP3.LUT R5, R5, 0x1, RZ, 0xfc, !PT ;  /* 0x0000000105051812 */ /* 0x000fca00078efcff */
[----:B------:R1:W-:Y:S01]  /*2b130*/  STL [R1+0x24], R5 ;  /* 0x0000240501007387 */ /* 0x0003e20000100800 */
[----:B------:R-:W-:Y:S05]  /*2b140*/  @P0 BRA `(.L_x_3181) ;  /* 0x0000000400640947 */ /* 0x000fea0003800000 */
[----:B------:R-:W-:-:S03]  /*2b150*/  UMOV UR4, 0xffffffff ;  /* 0xffffffff00047882 */ /* 0x000fc60000000000 */
[----:B------:R-:W-:Y:S05]  /*2b160*/  BRA.DIV UR4, `(.L_x_3182) ;  /* 0x0000006e049c7947 */ /* 0x000fea000b800000 */
[----:B------:R-:W-:-:S13]  /*2b170*/  ELECT P6, URZ, PT ;  /* 0x00000000003f782f */ /* 0x000fda00038c0000 */
.L_x_3361:
[----:B------:R-:W-:Y:S05]  /*2b180*/  @!P6 BRA `(.L_x_3181) ;  /* 0x000000040054e947 */ /* 0x000fea0003800000 */
[----:B------:R-:W-:-:S04]  /*2b190*/  ISETP.NE.U32.AND P0, PT, R2, RZ, PT ;  /* 0x000000ff0200720c */ /* 0x000fc80003f05070 */
[----:B------:R-:W-:-:S13]  /*2b1a0*/  ISETP.NE.AND.EX P0, PT, R3, RZ, PT, P0 ;  /* 0x000000ff0300720c */ /* 0x000fda0003f05300 */
[----:B------:R-:W-:Y:S05]  /*2b1b0*/  @!P0 BRA `(.L_x_3183) ;  /* 0x0000000000588947 */ /* 0x000fea0003800000 */
[----:B------:R-:W2:Y:S01]  /*2b1c0*/  LDC R6, c[0x0][0x43c] ;  /* 0x00010f00ff067b82 */ /* 0x000ea20000000800 */
[----:B------:R-:W-:Y:S01]  /*2b1d0*/  IMAD.MOV.U32 R9, RZ, RZ, R4 ;  /* 0x000000ffff097224 */ /* 0x000fe200078e0004 */
[----:B------:R-:W-:Y:S01]  /*2b1e0*/  ULDC.64 UR4, c[0x0][0x428] ;  /* 0x00010a0000047ab9 */ /* 0x000fe20000000a00 */
[----:B------:R-:W-:Y:S02]  /*2b1f0*/  ULDC.64 UR6, c[0x0][0x208] ;  /* 0x0000820000067ab9 */ /* 0x000fe40000000a00 */
[----:B-1----:R-:W-:Y:S01]  /*2b200*/  IMAD.MOV.U32 R0, RZ, RZ, R9 ;  /* 0x000000ffff007224 */ /* 0x002fe200078e0009 */
[----:B--2---:R-:W-:-:S13]  /*2b210*/  ISETP.NE.AND P0, PT, R6, 0x1, PT ;  /* 0x000000010600780c */ /* 0x004fda0003f05270 */
[----:B------:R-:W1:Y:S02]  /*2b220*/  @P0 LDC.64 R4, c[0x0][0x440] ;  /* 0x00011000ff040b82 */ /* 0x000e640000000a00 */
[----:B-1----:R-:W-:-:S05]  /*2b230*/  @P0 IMAD.HI.U32 R4, R9, R4, RZ ;  /* 0x0000000409040227 */ /* 0x002fca00078e00ff */
[----:B------:R-:W-:-:S04]  /*2b240*/  @P0 SHF.R.U32.HI R0, RZ, R5, R4 ;  /* 0x00000005ff000219 */ /* 0x000fc80000011604 */
[--C-:B------:R-:W-:Y:S01]  /*2b250*/  SHF.R.S32.HI R5, RZ, 0x1f, R0.reuse ;  /* 0x0000001fff057819 */ /* 0x100fe20000011400 */
[----:B------:R-:W-:-:S04]  /*2b260*/  IMAD.MOV R4, RZ, RZ, -R0 ;  /* 0x000000ffff047224 */ /* 0x000fc800078e0a00 */
[----:B------:R-:W-:Y:S01]  /*2b270*/  IMAD R9, R6, R4, R9 ;  /* 0x0000000406097224 */ /* 0x000fe200078e0209 */
[----:B------:R-:W-:Y:S01]  /*2b280*/  MOV R4, R0 ;  /* 0x0000000000047202 */ /* 0x000fe20000000f00 */
[----:B------:R-:W-:-:S03]  /*2b290*/  IMAD R6, R8, UR4, RZ ;  /* 0x0000000408067c24 */ /* 0x000fc6000f8e02ff */
[----:B------:R2:W-:Y:S01]  /*2b2a0*/  STL [R1+0xc], R9 ;  /* 0x00000c0901007387 */ /* 0x0005e20000100800 */
[----:B------:R-:W-:-:S04]  /*2b2b0*/  IMAD.WIDE.U32 R4, R7, UR4, R4 ;  /* 0x0000000407047c25 */ /* 0x000fc8000f8e0004 */
[----:B------:R-:W-:Y:S01]  /*2b2c0*/  IMAD R0, R7, UR5, R6 ;  /* 0x0000000507007c24 */ /* 0x000fe2000f8e0206 */
[----:B------:R-:W-:-:S03]  /*2b2d0*/  LEA R2, P0, R4, R2, 0x2 ;  /* 0x0000000204027211 */ /* 0x000fc600078010ff */
[----:B------:R-:W-:-:S05]  /*2b2e0*/  IMAD.IADD R0, R5, 0x1, R0 ;  /* 0x0000000105007824 */ /* 0x000fca00078e0200 */
[----:B------:R-:W-:-:S05]  /*2b2f0*/  LEA.HI.X R3, R4, R3, R0, 0x2, P0 ;  /* 0x0000000304037211 */ /* 0x000fca00000f1400 */
[----:B------:R-:W3:Y:S04]  /*2b300*/  LDG.E R0, desc[UR6][R2.64] ;  /* 0x0000000602007981 */ /* 0x000ee8000c1e1900 */
[----:B---3--:R2:W-:Y:S02]  /*2b310*/  STL [R1], R0 ;  /* 0x0000000001007387 */ /* 0x0085e40000100800 */
.L_x_3183:
[----:B------:R-:W3:Y:S04]  /*2b320*/  LDL R7, [R1+0x4] ;  /* 0x0000040001077983 */ /* 0x000ee80000100800 */
[----:B-12---:R-:W3:Y:S04]  /*2b330*/  LDL R0, [R1+0x8] ;  /* 0x0000080001007983 */ /* 0x006ee80000100800 */
[----:B------:R-:W2:Y:S01]  /*2b340*/  LDL R2, [R1+0x14] ;  /* 0x0000140001027983 */ /* 0x000ea20000100800 */
[----:B---3--:R-:W-:Y:S01]  /*2b350*/  IMAD R0, R0, 0x8, R7 ;  /* 0x0000000800007824 */ /* 0x008fe200078e0207 */
[----:B--2---:R-:W-:-:S04]  /*2b360*/  SHF.L.U32 R2, R2, 0x1f, RZ ;  /* 0x0000001f02027819 */ /* 0x004fc800000006ff */
[----:B------:R-:W1:Y:S02]  /*2b370*/  SYNCS.PHASECHK.TRANS64.TRYWAIT P0, [R0+URZ+0x38840], R2 ;  /* 0x03884002000075a7 */ /* 0x000e64000800017f */
[----:B-1----:R-:W-:Y:S05]  /*2b380*/  @!P0 BRA `(.L_x_3184) ;  /* 0x0000006c00348947 */ /* 0x002fea0003800000 */
.L_x_3362:
        /* <DEDUP_REMOVED lines=11> */
.L_x_3185:
[----:B-1----:R-:W2:Y:S04]  /*2b440*/  LDL R2, [R1+0x18] ;  /* 0x0000180001027983 */ /* 0x002ea80000100800 */
        /* <DEDUP_REMOVED lines=41> */
.L_x_3181:
[----:B---3--:R-:W2:Y:S04]  /*2b6e0*/  LDL R2, [R1+0x4] ;  /* 0x0000040001027983 */ /* 0x008ea80000100800 */
[----:B------:R-:W3:Y:S04]  /*2b6f0*/  LDL.LU R3, [R1+0x3c] ;  /* 0x00003c0001037983 */ /* 0x000ee80000300800 */
[----:B-1----:R-:W4:Y:S04]  /*2b700*/  LDL.LU R5, [R1+0x30] ;  /* 0x0000300001057983 */ /* 0x002f280000300800 */
[----:B------:R-:W5:Y:S01]  /*2b710*/  LDL.LU R4, [R1+0x44] ;  /* 0x0000440001047983 */ /* 0x000f620000300800 */
[----:B------:R-:W-:Y:S05]  /*2b720*/  WARPSYNC.ALL ;  /* 0x0000000000007948 */ /* 0x000fea0003800000 */
[----:B------:R-:W-:Y:S01]  /*2b730*/  ULDC.64 UR4, c[0x0][0x298] ;  /* 0x0000a60000047ab9 */ /* 0x000fe20000000a00 */
[----:B------:R-:W-:Y:S01]  /*2b740*/  ULDC.64 UR6, c[0x0][0xa00] ;  /* 0x0002800000067ab9 */ /* 0x000fe20000000a00 */
[----:B------:R-:W-:Y:S01]  /*2b750*/  BSSY B6, `(.L_x_3186) ;  /* 0x0000024000067945 */ /* 0x000fe20003800000 */
[----:B------:R-:W-:Y:S01]  /*2b760*/  BAR.SYNC.DEFER_BLOCKING 0x8, 0x180 ;  /* 0x0206000000007b1d */ /* 0x000fe20000010000 */
[----:B------:R-:W-:-:S04]  /*2b770*/  ISETP.NE.U32.AND P0, PT, RZ, UR6, PT ;  /* 0x00000006ff007c0c */ /* 0x000fc8000bf05070 */
[----:B------:R-:W-:Y:S02]  /*2b780*/  ISETP.NE.AND.EX P0, PT, RZ, UR7, PT, P0 ;  /* 0x00000007ff007c0c */ /* 0x000fe4000bf05300 */
[----:B--2---:R-:W-:Y:S02]  /*2b790*/  IADD3 R2, R2, 0x14400, RZ ;  /* 0x0001440002027810 */ /* 0x004fe40007ffe0ff */
[----:B---3--:R-:W-:Y:S02]  /*2b7a0*/  SHF.R.S32.HI R0, RZ, 0x1f, R3 ;  /* 0x0000001fff007819 */ /* 0x008fe40000011403 */
        /* <DEDUP_REMOVED lines=9> */
[----:B-1----:R-:W-:Y:S01]  /*2b840*/  IMAD.IADD R2, R3, 0x1, R0 ;  /* 0x0000000103027824 */ /* 0x002fe200078e0200 */
        /* <DEDUP_REMOVED lines=15> */
[----:B------:R-:W-:Y:S02]  /*2b940*/  IMAD.U32 R11, RZ, RZ, UR9 ;  /* 0x00000009ff0b7e24 */ /* 0x000fe4000f8e00ff */
[----:B------:R-:W-:Y:S02]  /*2b950*/  IMAD.MOV.U32 R12, RZ, RZ, 0x1 ;  /* 0x00000001ff0c7424 */ /* 0x000fe400078e00ff */
[----:B0-----:R-:W-:-:S07]  /*2b960*/  IMAD.MOV.U32 R13, RZ, RZ, RZ ;  /* 0x000000ffff0d7224 */ /* 0x001fce00078e00ff */
[----:B------:R-:W-:-:S07]  /*2b970*/  LEPC R20, `(.L_x_3187) ;  /* 0x000000001014794e */ /* 0x000fce0000000000 */
[----:B-1----:R-:W-:Y:S05]  /*2b980*/  CALL.ABS.NOINC R2 ;  /* 0x0000000002007343 */ /* 0x002fea0003c00000 */
.L_x_3187:
[----:B------:R-:W-:Y:S05]  /*2b990*/  BSYNC B6 ;  /* 0x0000000000067941 */ /* 0x000fea0003800000 */
.L_x_3186:
[----:B------:R-:W3:Y:S01]  /*2b9a0*/  LDL.LU R6, [R1+0x3c] ;  /* 0x00003c0001067983 */ /* 0x000ee20000300800 */
[----:B------:R-:W-:Y:S01]  /*2b9b0*/  ULDC.64 UR4, c[0x0][0x2d8] ;  /* 0x0000b60000047ab9 */ /* 0x000fe20000000a00 */
[----:B------:R-:W1:Y:S01]  /*2b9c0*/  LDC R7, c[0x0][0x448] ;  /* 0x00011200ff077b82 */ /* 0x000e620000000800 */
[----:B------:R-:W-:Y:S01]  /*2b9d0*/  ULDC.64 UR6, c[0x0][0x280] ;  /* 0x0000a00000067ab9 */ /* 0x000fe20000000a00 */
[----:B--2---:R-:W3:Y:S04]  /*2b9e0*/  LDL.LU.64 R2, [R1+0x48] ;  /* 0x0000480001027983 */ /* 0x004ee80000300a00 */
[----:B------:R-:W2:Y:S04]  /*2b9f0*/  LDL.LU R0, [R1+0x44] ;  /* 0x0000440001007983 */ /* 0x000ea80000300800 */
[----:B------:R-:W4:Y:S04]  /*2ba00*/  LDL.LU R4, [R1+0x54] ;  /* 0x0000540001047983 */ /* 0x000f280000300800 */
[----:B------:R-:W4:Y:S01]  /*2ba10*/  LDL.LU R5, [R1+0x30] ;  /* 0x0000300001057983 */ /* 0x000f220000300800 */
[----:B------:R-:W0:Y:S01]  /*2ba20*/  S2R R8, SR_TID.X ;  /* 0x0000000000087919 */ /* 0x000e220000002100 */
[----:B------:R-:W0:Y:S01]  /*2ba30*/  S2R R9, SR_TID.X ;  /* 0x0000000000097919 */ /* 0x000e220000002100 */
[----:B-1----:R-:W-:-:S02]  /*2ba40*/  ISETP.NE.AND P0, PT, R7, 0x1, PT ;  /* 0x000000010700780c */ /* 0x002fc40003f05270 */
[----:B0-----:R-:W-:-:S04]  /*2ba50*/  SHF.L.U32 R8, R8, 0x3, RZ ;  /* 0x0000000308087819 */ /* 0x001fc800000006ff */
[----:B------:R-:W-:Y:S01]  /*2ba60*/  LOP3.LUT R8, R8, 0x38, RZ, 0xc0, !PT ;  /* 0x0000003808087812 */ /* 0x000fe200078ec0ff */
[----:B------:R-:W-:-:S03]  /*2ba70*/  IMAD.SHL.U32 R9, R9, 0x8, RZ ;  /* 0x0000000809097824 */ /* 0x000fc600078e00ff */
[C---:B------:R-:W-:Y:S02]  /*2ba80*/  LOP3.LUT R11, R8.reuse, 0x40, RZ, 0xfc, !PT ;  /* 0x00000040080b7812 */ /* 0x040fe400078efcff */
[C---:B------:R-:W-:Y:S02]  /*2ba90*/  LOP3.LUT R10, R8.reuse, 0x80, RZ, 0xfc, !PT ;  /* 0x00000080080a7812 */ /* 0x040fe400078efcff */
[----:B------:R-:W-:Y:S02]  /*2baa0*/  LOP3.LUT R8, R8, 0xc0, RZ, 0xfc, !PT ;  /* 0x000000c008087812 */ /* 0x000fe400078efcff */
[----:B------:R-:W-:Y:S01]  /*2bab0*/  LOP3.LUT R9, R9, 0x38, RZ, 0xc0, !PT ;  /* 0x0000003809097812 */ /* 0x000fe200078ec0ff */
[----:B---3--:R-:W-:Y:S02]  /*2bac0*/  IMAD.MOV.U32 R3, RZ, RZ, R6 ;  /* 0x000000ffff037224 */ /* 0x008fe400078e0006 */
[----:B------:R-:W0:Y:S01]  /*2bad0*/  @P0 LDC R6, c[0x0][0x450] ;  /* 0x00011400ff060b82 */ /* 0x000e220000000800 */
[----:B--2---:R-:W-:-:S02]  /*2bae0*/  IMAD R0, R0, UR4, RZ ;  /* 0x0000000400007c24 */ /* 0x004fc4000f8e02ff */
[----:B------:R-:W-:-:S04]  /*2baf0*/  IMAD.WIDE.U32 R2, R18, UR4, R2 ;  /* 0x0000000412027c25 */ /* 0x000fc8000f8e0002 */
[----:B------:R-:W-:Y:S01]  /*2bb00*/  IMAD R0, R18, UR5, R0 ;  /* 0x0000000512007c24 */ /* 0x000fe2000f8e0200 */
[----:B------:R-:W-:-:S04]  /*2bb10*/  ULDC.64 UR4, c[0x0][0x2e0] ;  /* 0x0000b80000047ab9 */ /* 0x000fc80000000a00 */
[----:B------:R-:W-:Y:S01]  /*2bb20*/  IADD3 R3, R3, R0, RZ ;  /* 0x0000000003037210 */ /* 0x000fe20007ffe0ff */
[----:B----4-:R-:W-:Y:S02]  /*2bb30*/  IMAD R0, R4, UR4, RZ ;  /* 0x0000000404007c24 */ /* 0x010fe4000f8e02ff */
[----:B------:R-:W1:Y:S02]  /*2bb40*/  S2R R4, SR_TID.X ;  /* 0x0000000000047919 */ /* 0x000e640000002100 */
[C---:B------:R-:W-:Y:S02]  /*2bb50*/  IMAD R0, R5.reuse, UR5, R0 ;  /* 0x0000000505007c24 */ /* 0x040fe4000f8e0200 */
[----:B------:R-:W-:Y:S01]  /*2bb60*/  IMAD.WIDE.U32 R2, R5, UR4, R2 ;  /* 0x0000000405027c25 */ /* 0x000fe2000f8e0002 */
[----:B------:R-:W-:-:S03]  /*2bb70*/  ULDC.64 UR4, c[0x0][0x2d0] ;  /* 0x0000b40000047ab9 */ /* 0x000fc60000000a00 */
[----:B------:R-:W-:Y:S01]  /*2bb80*/  IMAD.IADD R3, R3, 0x1, R0 ;  /* 0x0000000103037824 */ /* 0x000fe200078e0200 */
[----:B-1----:R-:W-:-:S04]  /*2bb90*/  LOP3.LUT R4, R4, 0x7f, RZ, 0xc0, !PT ;  /* 0x0000007f04047812 */ /* 0x002fc800078ec0ff */
[----:B------:R-:W-:Y:S02]  /*2bba0*/  SHF.R.U32.HI R5, RZ, 0x3, R4 ;  /* 0x00000003ff057819 */ /* 0x000fe40000011604 */
[----:B------:R-:W1:Y:S02]  /*2bbb0*/  S2R R4, SR_TID.X ;  /* 0x0000000000047919 */ /* 0x000e640000002100 */
[----:B-1----:R-:W-:-:S05]  /*2bbc0*/  IMAD.SHL.U32 R4, R4, 0x10, RZ ;  /* 0x0000001004047824 */ /* 0x002fca00078e00ff */
[----:B------:R-:W-:Y:S02]  /*2bbd0*/  LOP3.LUT R4, R5, 0x70, R4, 0xf8, !PT ;  /* 0x0000007005047812 */ /* 0x000fe400078ef804 */
[----:B------:R-:W1:Y:S03]  /*2bbe0*/  @P0 LDC R5, c[0x0][0x44c] ;  /* 0x00011300ff050b82 */ /* 0x000e660000000800 */
[----:B------:R-:W-:-:S05]  /*2bbf0*/  IMAD R4, R17, 0x80, R4 ;  /* 0x0000008011047824 */ /* 0x000fca00078e0204 */
        /* <DEDUP_REMOVED lines=18> */
[----:B------:R-:W-:Y:S02]  /*2bd20*/  ISETP.GE.AND P2, PT, R10, UR4, PT ;  /* 0x000000040a007c0c */ /* 0x000fe4000bf46270 */
[----:B------:R-:W-:Y:S01]  /*2bd30*/  LEA R3, P4, R4, UR6, 0x1 ;  /* 0x0000000604037c11 */ /* 0x000fe2000f8808ff */
[----:B------:R-:W1:Y:S01]  /*2bd40*/  S2R R10, SR_TID.X ;  /* 0x00000000000a7919 */ /* 0x000e620000002100 */
[----:B------:R-:W-:Y:S01]  /*2bd50*/  IMAD.IADD R2, R5, 0x1, R6 ;  /* 0x0000000105027824 */ /* 0x000fe200078e0206 */
[----:B------:R-:W-:-:S02]  /*2bd60*/  ISETP.GE.AND P0, PT, R9, UR4, PT ;  /* 0x0000000409007c0c */ /* 0x000fc4000bf06270 */
[----:B------:R-:W-:Y:S01]  /*2bd70*/  ISETP.GE.AND P1, PT, R11, UR4, PT ;  /* 0x000000040b007c0c */ /* 0x000fe2000bf26270 */
[----:B------:R-:W-:Y:S01]  /*2bd80*/  UMOV UR4, 0xffffffff ;  /* 0xffffffff00047882 */ /* 0x000fe20000000000 */
[----:B------:R-:W-:Y:S02]  /*2bd90*/  LEA.HI.X R2, R4, UR7, R2, 0x1, P4 ;  /* 0x0000000704027c11 */ /* 0x000fe4000a0f0c02 */
[----:B-1----:R-:W-:-:S04]  /*2bda0*/  LOP3.LUT R10, R10, 0x7f, RZ, 0xc0, !PT ;  /* 0x0000007f0a0a7812 */ /* 0x002fc800078ec0ff */
        /* <DEDUP_REMOVED lines=19> */
[----:B0-----:R-:W-:-:S04]  /*2bee0*/  IADD3 R4, R17, 0x10, RZ ;  /* 0x0000001011047810 */ /* 0x001fc80007ffe0ff */
[----:B------:R-:W-:Y:S02]  /*2bef0*/  ISETP.GE.AND P5, PT, R4, R0, PT ;  /* 0x000000000400720c */ /* 0x000fe40003fa6270 */
[----:B------:R-:W0:Y:S11]  /*2bf00*/  SHFL.IDX PT, R4, R3, 0x1, 0x181f ;  /* 0x00381f0003047f89 */ /* 0x000e3600000e0000 */
[----:B0-----:R-:W-:-:S05]  /*2bf10*/  @!P5 LEA R5, P4, R9, R4, 0x1 ;  /* 0x000000040905d211 */ /* 0x001fca00078808ff */
[----:B------:R-:W-:Y:S02]  /*2bf20*/  @!P5 IMAD.X R4, RZ, RZ, R6, P4 ;  /* 0x000000ffff04d224 */ /* 0x000fe400020e0606 */
[----:B------:R-:W-:Y:S03]  /*2bf30*/  SHFL.IDX PT, R6, R2, 0x2, 0x181f ;  /* 0x00581f0002067f89 */ /* 0x000fe600000e0000 */
[----:B------:R-:W-:-:S04]  /*2bf40*/  @!P5 LOP3.LUT R5, R5, R4, RZ, 0x3c, !PT ;  /* 0x000000040505d212 */ /* 0x000fc800078e3cff */
[----:B------:R-:W-:-:S04]  /*2bf50*/  @!P5 LOP3.LUT R4, R5, R4, RZ, 0x3c, !PT ;  /* 0x000000040504d212 */ /* 0x000fc800078e3cff */
[----:B------:R-:W-:-:S05]  /*2bf60*/  @!P5 LOP3.LUT R5, R5, R4, RZ, 0x3c, !PT ;  /* 0x000000040505d212 */ /* 0x000fca00078e3cff */
[----:B------:R-:W-:Y:S04]  /*2bf70*/  @!P5 LDGSTS.E.BYPASS.LTC128B.128 [R8+0x14c00], desc[UR4][R4.64], !P0 ;  /* 0x14c000000408dfae */ /* 0x000fe8000c101d44 */
[----:B------:R-:W-:Y:S04]  /*2bf80*/  @!P5 LDGSTS.E.BYPASS.LTC128B.128 [R8+0x18c00], desc[UR4][R4.64+0x80], !P1 ;  /* 0x18c000800408dfae */ /* 0x000fe8000c901d44 */
[----:B------:R-:W-:Y:S04]  /*2bf90*/  @!P5 LDGSTS.E.BYPASS.LTC128B.128 [R8+0x1cc00], desc[UR4][R4.64+0x100], !P2 ;  /* 0x1cc001000408dfae */ /* 0x000fe8000d101d44 */
[----:B------:R0:W-:Y:S02]  /*2bfa0*/  @!P5 LDGSTS.E.BYPASS.LTC128B.128 [R8+0x20c00], desc[UR4][R4.64+0x180], !P3 ;  /* 0x20c001800408dfae */ /* 0x0001e4000d901d44 */
[----:B0-----:R-:W-:-:S05]  /*2bfb0*/  VIADD R4, R17, 0x20 ;  /* 0x0000002011047836 */ /* 0x001fca0000000000 */
        /* <DEDUP_REMOVED lines=53> */
[----:B------:R-:W0:Y:S04]  /*2c310*/  SHFL.IDX PT, R4, R3, 0x6, 0x181f ;  /* 0x00d81f0003047f89 */ /* 0x000e2800000e0000 */
[----:B------:R-:W1:Y:S07]  /*2c320*/  SHFL.IDX PT, R3, R3, 0x7, 0x181f ;  /* 0x00f81f0003037f89 */ /* 0x000e6e00000e0000 */
        /* <DEDUP_REMOVED lines=10> */
.L_x_3379:
[----:B------:R-:W-:Y:S01]  /*2c3d0*/  IADD3 R17, R17, 0x70, RZ ;  /* 0x0000007011117810 */ /* 0x000fe20007ffe0ff */
[----:B------:R-:W-:Y:S03]  /*2c3e0*/  BSSY B0, `(.L_x_3189) ;  /* 0x000000d000007945 */ /* 0x000fe60003800000 */
[----:B------:R-:W-:-:S13]  /*2c3f0*/  ISETP.GE.AND P4, PT, R17, R0, PT ;  /* 0x000000001100720c */ /* 0x000fda0003f86270 */
[----:B------:R-:W-:Y:S05]  /*2c400*/  @P4 BRA `(.L_x_3190) ;  /* 0x0000000000284947 */ /* 0x000fea0003800000 */
[----:B0-----:R-:W-:Y:S01]  /*2c410*/  LEA R2, P4, R9, R3, 0x1 ;  /* 0x0000000309027211 */ /* 0x001fe200078808ff */
        /* <DEDUP_REMOVED lines=9> */
.L_x_3190:
[----:B------:R-:W-:Y:S05]  /*2c4b0*/  BSYNC B0 ;  /* 0x0000000000007941 */ /* 0x000fea0003800000 */
.L_x_3189:
[----:B01----:R-:W2:Y:S01]  /*2c4c0*/  LDL R8, [R1+0x4] ;  /* 0x0000040001087983 */ /* 0x003ea20000100800 */
[----:B------:R-:W-:Y:S01]  /*2c4d0*/  PLOP3.LUT P0, PT, PT, PT, PT, 0x80, 0x0 ;  /* 0x000000000000781c */ /* 0x000fe20003f0f070 */
[----:B------:R-:W-:Y:S01]  /*2c4e0*/  NOP ;  /* 0x0000000000007918 */ /* 0x000fe20000000000 */
[----:B--2---:R-:W-:-:S11]  /*2c4f0*/  VIADD R10, R8, 0x38800 ;  /* 0x00038800080a7836 */ /* 0x004fd60000000000 */
.L_x_3191:
        /* <DEDUP_REMOVED lines=17> */
[----:B------:R-:W1:Y:S03]  /*2c610*/  SYNCS.PHASECHK.TRANS64.TRYWAIT P0, [R2+URZ+0x38820], R0 ;  /* 0x03882000020075a7 */ /* 0x000e66000800017f */
[----:B01----:R-:W-:Y:S05]  /*2c620*/  @!P0 BRA `(.L_x_3193) ;  /* 0x0000006400b88947 */ /* 0x003fea0003800000 */
.L_x_3380:
[----:B------:R-:W-:Y:S05]  /*2c630*/  BSYNC B0 ;  /* 0x0000000000007941 */ /* 0x000fea0003800000 */
.L_x_3192:
        /* <DEDUP_REMOVED lines=24> */
[----:B------:R-:W-:Y:S02]  /*2c7c0*/  ISETP.NE.AND.EX P0, PT, RZ, UR5, PT, P0 ;  /* 0x00000005ff007c0c */ /* 0x000fe4000bf05300 */
[----:B------:R-:W-:-:S11]  /*2c7d0*/  MOV R7, R2 ;  /* 0x0000000200077202 */ /* 0x000fd60000000f00 */
[----:B0-----:R-:W-:Y:S05]  /*2c7e0*/  @!P0 BRA `(.L_x_3200) ;  /* 0x0000000000548947 */ /* 0x001fea0003800000 */
[----:B------:R-:W2:Y:S01]  /*2c7f0*/  LDL R11, [R1+0x28] ;  /* 0x00002800010b7983 */ /* 0x000ea20000100800 */
[----:B------:R-:W0:Y:S03]  /*2c800*/  LDC R3, c[0x0][0x43c] ;  /* 0x00010f00ff037b82 */ /* 0x000e260000000800 */
[----:B------:R-:W3:Y:S01]  /*2c810*/  LDL R6, [R1+0x10] ;  /* 0x0000100001067983 */ /* 0x000ee20000100800 */
[----:B------:R-:W-:Y:S01]  /*2c820*/  IMAD.MOV.U32 R0, RZ, RZ, R2 ;  /* 0x000000ffff007224 */ /* 0x000fe200078e0002 */
[----:B------:R-:W-:Y:S01]  /*2c830*/  ULDC.64 UR6, c[0x0][0x428] ;  /* 0x00010a0000067ab9 */ /* 0x000fe20000000a00 */
[----:B------:R-:W-:Y:S01]  /*2c840*/  ULDC.64 UR8, c[0x0][0x208] ;  /* 0x0000820000087ab9 */ /* 0x000fe20000000a00 */
[----:B0-----:R-:W-:-:S13]  /*2c850*/  ISETP.NE.AND P0, PT, R3, 0x1, PT ;  /* 0x000000010300780c */ /* 0x001fda0003f05270 */
[----:B-----5:R-:W0:Y:S02]  /*2c860*/  @P0 LDC.64 R4, c[0x0][0x440] ;  /* 0x00011000ff040b82 */ /* 0x020e240000000a00 */
[----:B0-----:R-:W-:-:S05]  /*2c870*/  @P0 IMAD.HI.U32 R4, R2, R4, RZ ;  /* 0x0000000402040227 */ /* 0x001fca00078e00ff */
[----:B------:R-:W-:-:S04]  /*2c880*/  @P0 SHF.R.U32.HI R0, RZ, R5, R4 ;  /* 0x00000005ff000219 */ /* 0x000fc80000011604 */
[--C-:B------:R-:W-:Y:S01]  /*2c890*/  SHF.R.S32.HI R5, RZ, 0x1f, R0.reuse ;  /* 0x0000001fff057819 */ /* 0x100fe20000011400 */
[--C-:B------:R-:W-:Y:S02]  /*2c8a0*/  IMAD.MOV R7, RZ, RZ, -R0.reuse ;  /* 0x000000ffff077224 */ /* 0x100fe400078e0a00 */
[----:B------:R-:W-:Y:S02]  /*2c8b0*/  IMAD.MOV.U32 R4, RZ, RZ, R0 ;  /* 0x000000ffff047224 */ /* 0x000fe400078e0000 */
[----:B------:R-:W-:Y:S02]  /*2c8c0*/  IMAD R7, R3, R7, R2 ;  /* 0x0000000703077224 */ /* 0x000fe400078e0202 */
[----:B--2---:R-:W-:-:S04]  /*2c8d0*/  IMAD R3, R11, UR6, RZ ;  /* 0x000000060b037c24 */ /* 0x004fc8000f8e02ff */
[C---:B---3--:R-:W-:Y:S02]  /*2c8e0*/  IMAD R3, R6.reuse, UR7, R3 ;  /* 0x0000000706037c24 */ /* 0x048fe4000f8e0203 */
[----:B------:R-:W-:-:S05]  /*2c8f0*/  IMAD.WIDE.U32 R4, R6, UR6, R4 ;  /* 0x0000000606047c25 */ /* 0x000fca000f8e0004 */
[----:B------:R-:W-:Y:S02]  /*2c900*/  IADD3 R0, R3, R5, RZ ;  /* 0x0000000503007210 */ /* 0x000fe40007ffe0ff */
[----:B------:R-:W-:-:S04]  /*2c910*/  LEA R12, P0, R4, UR4, 0x2 ;  /* 0x00000004040c7c11 */ /* 0x000fc8000f8010ff */
[----:B------:R-:W-:-:S05]  /*2c920*/  LEA.HI.X R13, R4, UR5, R0, 0x2, P0 ;  /* 0x00000005040d7c11 */ /* 0x000fca00080f1400 */
[----:B------:R0:W5:Y:S04]  /*2c930*/  LDG.E R4, desc[UR8][R12.64] ;  /* 0x000000080c047981 */ /* 0x000168000c1e1900 */
.L_x_3200:
[----:B------:R-:W2:Y:S01]  /*2c940*/  LDL R0, [R1+0x4] ;  /* 0x0000040001007983 */ /* 0x000ea20000100800 */
[----:B------:R-:W-:Y:S01]  /*2c950*/  BSSY B3, `(.L_x_3201) ;  /* 0x0000005000037945 */ /* 0x000fe20003800000 */
[----:B--2---:R-:W-:Y:S01]  /*2c960*/  IMAD R3, R8, 0x8, R0 ;  /* 0x0000000808037824 */ /* 0x004fe200078e0200 */
[----:B------:R-:W-:-:S04]  /*2c970*/  SHF.L.U32 R0, R9, 0x1f, RZ ;  /* 0x0000001f09007819 */ /* 0x000fc800000006ff */
[----:B------:R-:W1:Y:S02]  /*2c980*/  SYNCS.PHASECHK.TRANS64.TRYWAIT P0, [R3+URZ+0x38840], R0 ;  /* 0x03884000030075a7 */ /* 0x000e64000800017f */
[----:B-1----:R-:W-:Y:S05]  /*2c990*/  @!P0 BRA `(.L_x_3202) ;  /* 0x0000006000f48947 */ /* 0x002fea0003800000 */
.L_x_3381:
[----:B------:R-:W-:Y:S05]  /*2c9a0*/  BSYNC B3 ;  /* 0x0000000000037941 */ /* 0x000fea0003800000 */
.L_x_3201:
        /* <DEDUP_REMOVED lines=12> */
.L_x_3204:
[----:B------:R-:W-:Y:S05]  /*2ca70*/  BSYNC B3 ;  /* 0x0000000000037941 */ /* 0x000fea0003800000 */
.L_x_3203:
[----:B------:R-:W2:Y:S04]  /*2ca80*/  LDL R5, [R1+0x4] ;  /* 0x0000040001057983 */ /* 0x000ea80000100800 */
[----:B-1----:R-:W3:Y:S01]  /*2ca90*/  LDL R0, [R1+0x18] ;  /* 0x0000180001007983 */ /* 0x002ee20000100800 */
        /* <DEDUP_REMOVED lines=8> */
[----:B--2---:R-:W-:-:S02]  /*2cb20*/  IMAD R6, R8, 0xa000, R5 ;  /* 0x0000a00008067824 */ /* 0x004fc400078e0205 */
[----:B---3--:R-:W-:Y:S02]  /*2cb30*/  IMAD R0, R7, 0x50, R0 ;  /* 0x0000005007007824 */ /* 0x008fe400078e0200 */
[----:B------:R-:W-:-:S09]  /*2cb40*/  VIADD R5, R6, 0x24400 ;  /* 0x0002440006057836 */ /* 0x000fd20000000000 */
.L_x_3205:
        /* <DEDUP_REMOVED lines=16> */
.L_x_3206:
        /* <DEDUP_REMOVED lines=16> */
.L_x_3207:
        /* <DEDUP_REMOVED lines=16> */
.L_x_3208:
        /* <DEDUP_REMOVED lines=13> */
[----:B--2---:R-:W-:Y:S02]  /*2cf20*/  SHF.L.U32 R0, R12, 0x1f, RZ ;  /* 0x0000001f0c007819 */ /* 0x004fe400000006ff */
[----:B---3--:R-:W-:-:S04]  /*2cf30*/  LEA R3, R6, R10, 0x3 ;  /* 0x0000000a06037211 */ /* 0x008fc800078e18ff */
[----:B------:R-:W0:Y:S02]  /*2cf40*/  SYNCS.PHASECHK.TRANS64.TRYWAIT P0, [R3+URZ+0x60], R0 ;  /* 0x00006000030075a7 */ /* 0x000e24000800017f */
[----:B0-----:R-:W-:Y:S05]  /*2cf50*/  @!P0 BRA `(.L_x_3210) ;  /* 0x0000005c00988947 */ /* 0x001fea0003800000 */
.L_x_3382:
[----:B------:R-:W-:Y:S05]  /*2cf60*/  BSYNC B3 ;  /* 0x0000000000037941 */ /* 0x000fea0003800000 */
.L_x_3209:
        /* <DEDUP_REMOVED lines=14> */
.L_x_3212:
[----:B------:R-:W-:Y:S05]  /*2d050*/  BSYNC B3 ;  /* 0x0000000000037941 */ /* 0x000fea0003800000 */
.L_x_3211:
        /* <DEDUP_REMOVED lines=15> */
.L_x_3213:
        /* <DEDUP_REMOVED lines=16> */
.L_x_3214:
        /* <DEDUP_REMOVED lines=16> */
.L_x_3215:
        /* <DEDUP_REMOVED lines=16> */
.L_x_3216:
        /* <DEDUP_REMOVED lines=13> */
.L_x_3199:
[----:B------:R-:W-:Y:S05]  /*2d520*/  BSYNC B1 ;  /* 0x0000000000017941 */ /* 0x000fea0003800000 */
.L_x_3198:
[----:B------:R-:W2:Y:S04]  /*2d530*/  LDL.LU R0, [R1+0x34] ;  /* 0x0000340001007983 */ /* 0x000ea80000300800 */
[----:B------:R1:W-:Y:S04]  /*2d540*/  STL [R1+0x8], R8 ;  /* 0x0000080801007387 */ /* 0x0003e80000100800 */
[----:B------:R1:W-:Y:S02]  /*2d550*/  STL [R1+0x14], R9 ;  /* 0x0000140901007387 */ /* 0x0003e40000100800 */
[----:B-12---:R-:W-:-:S07]  /*2d560*/  VIADD R0, R0, 0xfffffffd ;  /* 0xfffffffd00007836 */ /* 0x006fce0000000000 */
.L_x_3197:
[----:B------:R-:W-:Y:S05]  /*2d570*/  BSYNC B2 ;  /* 0x0000000000027941 */ /* 0x000fea0003800000 */
.L_x_3196:
[----:B------:R-:W-:-:S13]  /*2d580*/  ISETP.NE.AND P0, PT, R2, RZ, PT ;  /* 0x000000ff0200720c */ /* 0x000fda0003f05270 */
[----:B------:R-:W-:Y:S05]  /*2d590*/  @!P0 BRA `(.L_x_3195) ;  /* 0x0000001c00088947 */ /* 0x000fea0003800000 */
[----:B0-----:R0:W5:Y:S02]  /*2d5a0*/  LDL R7, [R1] ;  /* 0x0000000001077983 */ /* 0x0011640000100800 */
.L_x_3255:
        /* <DEDUP_REMOVED lines=32> */
[----:B------:R-:W-:-:S05]  /*2d7b0*/  IMAD.WIDE.U32 R2, R9, UR6, R2 ;  /* 0x0000000609027c25 */ /* 0x000fca000f8e0002 */
[----:B------:R-:W-:Y:S02]  /*2d7c0*/  IADD3 R3, R6, R3, RZ ;  /* 0x0000000306037210 */ /* 0x000fe40007ffe0ff */
[----:B------:R-:W-:-:S04]  /*2d7d0*/  LEA R6, P0, R2, UR4, 0x2 ;  /* 0x0000000402067c11 */ /* 0x000fc8000f8010ff */
[----:B------:R-:W-:-:S06]  /*2d7e0*/  LEA.HI.X R7, R2, UR5, R3, 0x2, P0 ;  /* 0x0000000502077c11 */ /* 0x000fcc00080f1403 */
[----:B------:R1:W5:Y:S03]  /*2d7f0*/  LDG.E R7, desc[UR8][R6.64] ;  /* 0x0000000806077981 */ /* 0x000366000c1e1900 */
.L_x_3219:
[----:B------:R-:W2:Y:S01]  /*2d800*/  LDL R2, [R1+0x4] ;  /* 0x0000040001027983 */ /* 0x000ea20000100800 */
[----:B------:R-:W-:Y:S01]  /*2d810*/  BSSY B2, `(.L_x_3220) ;  /* 0x0000005000027945 */ /* 0x000fe20003800000 */
[----:B--2---:R-:W-:Y:S01]  /*2d820*/  IMAD R3, R4, 0x8, R2 ;  /* 0x0000000804037824 */ /* 0x004fe200078e0202 */
[----:B------:R-:W-:-:S04]  /*2d830*/  SHF.L.U32 R2, R5, 0x1f, RZ ;  /* 0x0000001f05027819 */ /* 0x000fc800000006ff */
[----:B------:R-:W2:Y:S02]  /*2d840*/  SYNCS.PHASECHK.TRANS64.TRYWAIT P0, [R3+URZ+0x38840], R2 ;  /* 0x03884002030075a7 */ /* 0x000ea4000800017f */
[----:B--2---:R-:W-:Y:S05]  /*2d850*/  @!P0 BRA `(.L_x_3221) ;  /* 0x00000054006c8947 */ /* 0x004fea0003800000 */
.L_x_3383:
[----:B------:R-:W-:Y:S05]  /*2d860*/  BSYNC B2 ;  /* 0x0000000000027941 */ /* 0x000fea0003800000 */
.L_x_3220:
        /* <DEDUP_REMOVED lines=12> */
.L_x_3223:
[----:B------:R-:W-:Y:S05]  /*2d930*/  BSYNC B2 ;  /* 0x0000000000027941 */ /* 0x000fea0003800000 */
.L_x_3222:
        /* <DEDUP_REMOVED lines=13> */
.L_x_3224:
        /* <DEDUP_REMOVED lines=16> */
.L_x_3225:
        /* <DEDUP_REMOVED lines=16> */
.L_x_3226:
        /* <DEDUP_REMOVED lines=16> */
.L_x_3227:
        /* <DEDUP_REMOVED lines=13> */
[----:B--2---:R-:W-:Y:S02]  /*2dde0*/  SHF.L.U32 R3, R12, 0x1f, RZ ;  /* 0x0000001f0c037819 */ /* 0x004fe400000006ff */
[----:B---3--:R-:W-:-:S04]  /*2ddf0*/  LEA R2, R9, R10, 0x3 ;  /* 0x0000000a09027211 */ /* 0x008fc800078e18ff */
[----:B------:R-:W1:Y:S02]  /*2de00*/  SYNCS.PHASECHK.TRANS64.TRYWAIT P0, [R2+URZ+0x60], R3 ;  /* 0x00006003020075a7 */ /* 0x000e64000800017f */
[----:B-1----:R-:W-:Y:S05]  /*2de10*/  @!P0 BRA `(.L_x_3229) ;  /* 0x0000005000108947 */ /* 0x002fea0003800000 */
.L_x_3384:
[----:B------:R-:W-:Y:S05]  /*2de20*/  BSYNC B2 ;  /* 0x0000000000027941 */ /* 0x000fea0003800000 */
.L_x_3228:
        /* <DEDUP_REMOVED lines=11> */
.L_x_3231:
[----:B------:R-:W-:Y:S05]  /*2dee0*/  BSYNC B2 ;  /* 0x0000000000027941 */ /* 0x000fea0003800000 */
.L_x_3230:
[----:B-1----:R-:W2:Y:S01]  /*2def0*/  LDL.LU R3, [R1+0x8] ;  /* 0x0000080001037983 */ /* 0x002ea20000300800 */
        /* <DEDUP_REMOVED lines=9> */
[----:B------:R-:W-:Y:S01]  /*2df90*/  IADD3 R2, R2, 0x50, RZ ;  /* 0x0000005002027810 */ /* 0x000fe20007ffe0ff */
[----:B---3--:R-:W-:Y:S02]  /*2dfa0*/  IMAD R6, R6, 0x50, R9 ;  /* 0x0000005006067824 */ /* 0x008fe400078e0209 */
[----:B--2---:R-:W-:-:S04]  /*2dfb0*/  IMAD R3, R3, 0xa000, R11 ;  /* 0x0000a00003037824 */ /* 0x004fc800078e020b */
[----:B------:R-:W-:-:S07]  /*2dfc0*/  VIADD R9, R3, 0x400 ;  /* 0x0000040003097836 */ /* 0x000fce0000000000 */
.L_x_3232:
        /* <DEDUP_REMOVED lines=16> */
.L_x_3233:
        /* <DEDUP_REMOVED lines=16> */
.L_x_3234:
        /* <DEDUP_REMOVED lines=16> */
.L_x_3235:
        /* <DEDUP_REMOVED lines=13> */
.L_x_3218:
[----:B------:R-:W-:Y:S05]  /*2e3a0*/  BSYNC B1 ;  /* 0x0000000000017941 */ /* 0x000fea0003800000 */
.L_x_3217:
        /* <DEDUP_REMOVED lines=23> */
[----:B-1---5:R-:W-:-:S04]  /*2e520*/  @P0 IMAD.HI.U32 R7, R6, R2, RZ ;  /* 0x0000000206070227 */ /* 0x022fc800078e00ff */
[----:B------:R-:W-:Y:S01]  /*2e530*/  IMAD.MOV.U32 R2, RZ, RZ, R6 ;  /* 0x000000ffff027224 */ /* 0x000fe200078e0006 */
[----:B------:R-:W-:-:S04]  /*2e540*/  @P0 SHF.R.U32.HI R2, RZ, R3, R7 ;  /* 0x00000003ff020219 */ /* 0x000fc80000011607 */
[----:B------:R-:W-:-:S05]  /*2e550*/  IADD3 R3, -R2, RZ, RZ ;  /* 0x000000ff02037210 */ /* 0x000fca0007ffe1ff */
        /* <DEDUP_REMOVED lines=9> */
.L_x_3238:
[----:B------:R-:W4:Y:S01]  /*2e5f0*/  LDL R2, [R1+0x4] ;  /* 0x0000040001027983 */ /* 0x000f220000100800 */
[----:B------:R-:W-:Y:S01]  /*2e600*/  SHF.L.U32 R3, R11, 0x1f, RZ ;  /* 0x0000001f0b037819 */ /* 0x000fe200000006ff */
[----:B------:R-:W-:Y:S01]  /*2e610*/  BSSY B2, `(.L_x_3239) ;  /* 0x0000004000027945 */ /* 0x000fe20003800000 */
[----:B----4-:R-:W-:-:S04]  /*2e620*/  IMAD R2, R12, 0x8, R2 ;  /* 0x000000080c027824 */ /* 0x010fc800078e0202 */
[----:B------:R-:W4:Y:S02]  /*2e630*/  SYNCS.PHASECHK.TRANS64.TRYWAIT P0, [R2+URZ+0x38840], R3 ;  /* 0x03884003020075a7 */ /* 0x000f24000800017f */
[----:B----4-:R-:W-:Y:S05]  /*2e640*/  @!P0 BRA `(.L_x_3240) ;  /* 0x0000004800188947 */ /* 0x010fea0003800000 */
.L_x_3385:
[----:B------:R-:W-:Y:S05]  /*2e650*/  BSYNC B2 ;  /* 0x0000000000027941 */ /* 0x000fea0003800000 */
.L_x_3239:
        /* <DEDUP_REMOVED lines=12> */
.L_x_3242:
[----:B------:R-:W-:Y:S05]  /*2e720*/  BSYNC B2 ;  /* 0x0000000000027941 */ /* 0x000fea0003800000 */
.L_x_3241:
[----:B------:R-:W3:Y:S04]  /*2e730*/  LDL R8, [R1+0x8] ;  /* 0x0000080001087983 */ /* 0x000ee80000100800 */
[----:B------:R-:W3:Y:S04]  /*2e740*/  LDL R9, [R1+0x4] ;  /* 0x0000040001097983 */ /* 0x000ee80000100800 */
[----:B----4-:R-:W4:Y:S01]  /*2e750*/  LDL R2, [R1+0x18] ;  /* 0x0000180001027983 */ /* 0x010f220000100800 */
[----:B--2---:R-:W-:-:S04]  /*2e760*/  MOV R11, RZ ;  /* 0x000000ff000b7202 */ /* 0x004fc80000000f00 */
[----:B------:R-:W-:Y:S01]  /*2e770*/  R2UR UR10, R11 ;  /* 0x000000000b0a72ca */ /* 0x000fe200000e0000 */
[----:B------:R-:W-:Y:S01]  /*2e780*/  UIADD3 UR4, UP0, UR36, 0x370, URZ ;  /* 0x0000037024047890 */ /* 0x000fe2000ff1e03f */
[----:B------:R-:W-:Y:S01]  /*2e790*/  PLOP3.LUT P0, PT, PT, PT, PT, 0x80, 0x0 ;  /* 0x000000000000781c */ /* 0x000fe20003f0f070 */
[----:B------:R-:W-:Y:S01]  /*2e7a0*/  UMOV UR6, 0x0 ;  /* 0x0000000000067882 */ /* 0x000fe20000000000 */
[----:B------:R-:W-:Y:S01]  /*2e7b0*/  UMOV UR7, 0x14f00000 ;  /* 0x14f0000000077882 */ /* 0x000fe20000000000 */
[----:B------:R-:W-:Y:S01]  /*2e7c0*/  UIADD3.X UR5, URZ, UR37, URZ, UP0, !UPT ;  /* 0x000000253f057290 */ /* 0x000fe200087fe43f */
[C---:B---3--:R-:W-:Y:S02]  /*2e7d0*/  IMAD R3, R8.reuse, 0x8, R10 ;  /* 0x0000000808037824 */ /* 0x048fe400078e020a */
[----:B------:R-:W-:Y:S02]  /*2e7e0*/  IMAD R8, R8, 0xa000, R9 ;  /* 0x0000a00008087824 */ /* 0x000fe400078e0209 */
[----:B------:R-:W-:-:S02]  /*2e7f0*/  VIADD R3, R3, 0x30 ;  /* 0x0000003003037836 */ /* 0x000fc40000000000 */
[----:B----4-:R-:W-:Y:S02]  /*2e800*/  IMAD R2, R6, 0x50, R2 ;  /* 0x0000005006027824 */ /* 0x010fe400078e0202 */
[----:B------:R-:W-:-:S07]  /*2e810*/  VIADD R9, R8, 0x24400 ;  /* 0x0002440008097836 */ /* 0x000fce0000000000 */
.L_x_3243:
        /* <DEDUP_REMOVED lines=16> */
.L_x_3244:
        /* <DEDUP_REMOVED lines=16> */
.L_x_3245:
        /* <DEDUP_REMOVED lines=16> */
.L_x_3246:
        /* <DEDUP_REMOVED lines=15> */
.L_x_3386:
[----:B------:R-:W-:Y:S05]  /*2ec10*/  BSYNC B2 ;  /* 0x0000000000027941 */ /* 0x000fea0003800000 */
.L_x_3247:
[----:B------:R-:W-:Y:S01]  /*2ec20*/  BSSY B2, `(.L_x_3249) ;  /* 0x000000b000027945 */ /* 0x000fe20003800000 */
[----:B------:R-:W-:Y:S01]  /*2ec30*/  IMAD.MOV.U32 R8, RZ, RZ, 0x0 ;  /* 0x00000000ff087424 */ /* 0x000fe200078e00ff */
[----:B------:R-:W-:Y:S02]  /*2ec40*/  MOV R9, 0x14f00000 ;  /* 0x14f0000000097802 */ /* 0x000fe40000000f00 */
        /* <DEDUP_REMOVED lines=8> */
.L_x_3250:
[----:B------:R-:W-:Y:S05]  /*2ecd0*/  BSYNC B2 ;  /* 0x0000000000027941 */ /* 0x000fea0003800000 */
.L_x_3249:
        /* <DEDUP_REMOVED lines=13> */
.L_x_3251:
        /* <DEDUP_REMOVED lines=16> */
.L_x_3252:
        /* <DEDUP_REMOVED lines=16> */
.L_x_3253:
        /* <DEDUP_REMOVED lines=16> */
.L_x_3254:
        /* <DEDUP_REMOVED lines=13> */
.L_x_3237:
[----:B------:R-:W-:Y:S05]  /*2f180*/  BSYNC B1 ;  /* 0x0000000000017941 */ /* 0x000fea0003800000 */
.L_x_3236:
[C---:B------:R-:W-:Y:S01]  /*2f190*/  ISETP.GT.AND P0, PT, R0.reuse, 0x1, PT ;  /* 0x000000010000780c */ /* 0x040fe20003f04270 */
[----:B------:R-:W-:-:S12]  /*2f1a0*/  VIADD R0, R0, 0xfffffffe ;  /* 0xfffffffe00007836 */ /* 0x000fd80000000000 */
[----:B------:R-:W-:Y:S05]  /*2f1b0*/  @P0 BRA `(.L_x_3255) ;  /* 0xffffffe000fc0947 */ /* 0x000fea000383ffff */
.L_x_3195:
[----:B------:R-:W-:Y:S05]  /*2f1c0*/  BSYNC B0 ;  /* 0x0000000000007941 */ /* 0x000fea0003800000 */
.L_x_3194:
        /* <DEDUP_REMOVED lines=18> */
.L_x_3257:
[----:B------:R-:W-:Y:S05]  /*2f2f0*/  BSYNC B0 ;  /* 0x0000000000007941 */ /* 0x000fea0003800000 */
.L_x_3256:
[----:B------:R-:W4:Y:S01]  /*2f300*/  LDL R0, [R1+0x24] ;  /* 0x0000240001007983 */ /* 0x000f220000100800 */
[----:B------:R-:W-:Y:S01]  /*2f310*/  BSSY B0, `(.L_x_3258) ;  /* 0x0000060000007945 */ /* 0x000fe20003800000 */
[----:B----4-:R-:W-:-:S13]  /*2f320*/  LOP3.LUT P0, RZ, R0, 0x1, RZ, 0xc0, !PT ;  /* 0x0000000100ff7812 */ /* 0x010fda000780c0ff */
[----:B------:R-:W-:Y:S05]  /*2f330*/  @!P0 BRA `(.L_x_3259) ;  /* 0x0000000400748947 */ /* 0x000fea0003800000 */
[----:B0-----:R-:W4:Y:S04]  /*2f340*/  LDL R4, [R1+0x4] ;  /* 0x0000040001047983 */ /* 0x001f280000100800 */
[----:B------:R-:W4:Y:S04]  /*2f350*/  LDL R0, [R1+0x8] ;  /* 0x0000080001007983 */ /* 0x000f280000100800 */
[----:B------:R-:W2:Y:S01]  /*2f360*/  LDL R2, [R1+0x14] ;  /* 0x0000140001027983 */ /* 0x000ea20000100800 */
[----:B------:R-:W-:Y:S01]  /*2f370*/  BSSY B1, `(.L_x_3260) ;  /* 0x0000006000017945 */ /* 0x000fe20003800000 */
[----:B------:R-:W-:-:S02]  /*2f380*/  ISETP.NE.AND P1, PT, R3, RZ, PT ;  /* 0x000000ff0300720c */ /* 0x000fc40003f25270 */
[----:B----4-:R-:W-:Y:S02]  /*2f390*/  LEA R0, R0, R4, 0x3 ;  /* 0x0000000400007211 */ /* 0x010fe400078e18ff */
[----:B--2---:R-:W-:-:S04]  /*2f3a0*/  SHF.L.U32 R2, R2, 0x1f, RZ ;  /* 0x0000001f02027819 */ /* 0x004fc800000006ff */
[----:B------:R-:W0:Y:S02]  /*2f3b0*/  SYNCS.PHASECHK.TRANS64.TRYWAIT P0, [R0+URZ+0x38860], R2 ;  /* 0x03886002000075a7 */ /* 0x000e24000800017f */
[----:B0-----:R-:W-:Y:S05]  /*2f3c0*/  @!P0 BRA `(.L_x_3261) ;  /* 0x0000003800e08947 */ /* 0x001fea0003800000 */
.L_x_3387:
[----:B------:R-:W-:Y:S05]  /*2f3d0*/  BSYNC B1 ;  /* 0x0000000000017941 */ /* 0x000fea0003800000 */
.L_x_3260:
        /* <DEDUP_REMOVED lines=9> */
.L_x_3263:
[----:B------:R-:W-:Y:S05]  /*2f470*/  BSYNC B1 ;  /* 0x0000000000017941 */ /* 0x000fea0003800000 */
.L_x_3262:
[----:B------:R-:W2:Y:S04]  /*2f480*/  LDL.LU R5, [R1+0x18] ;  /* 0x0000180001057983 */ /* 0x000ea80000300800 */
[----:B------:R-:W2:Y:S04]  /*2f490*/  LDL.LU R3, [R1+0xc] ;  /* 0x00000c0001037983 */ /* 0x000ea80000300800 */
[----:B------:R-:W4:Y:S04]  /*2f4a0*/  LDL R4, [R1+0x4] ;  /* 0x0000040001047983 */ /* 0x000f280000100800 */
[----:B0-----:R-:W4:Y:S01]  /*2f4b0*/  LDL R2, [R1+0x8] ;  /* 0x0000080001027983 */ /* 0x001f220000100800 */
        /* <DEDUP_REMOVED lines=8> */
[----:B----4-:R-:W-:-:S04]  /*2f540*/  IMAD R2, R2, 0xa000, R4 ;  /* 0x0000a00002027824 */ /* 0x010fc800078e0204 */
[----:B------:R-:W-:-:S07]  /*2f550*/  VIADD R4, R2, 0x400 ;  /* 0x0000040002047836 */ /* 0x000fce0000000000 */
.L_x_3264:
        /* <DEDUP_REMOVED lines=12> */
[----:B------:R-:W-:Y:S01]  /*2f620*/  UMOV UR6, 0x0 ;  /* 0x0000000000067882 */ /* 0x000fe20000000000 */
[----:B------:R-:W-:Y:S01]  /*2f630*/  IADD3 R4, R2, 0x2c00, RZ ;  /* 0x00002c0002047810 */ /* 0x000fe20007ffe0ff */
[----:B------:R-:W-:Y:S01]  /*2f640*/  UMOV UR7, 0x14f00000 ;  /* 0x14f0000000077882 */ /* 0x000fe20000000000 */
[----:B------:R-:W-:-:S09]  /*2f650*/  UMOV UR10, 0x40 ;  /* 0x00000040000a7882 */ /* 0x000fd20000000000 */
.L_x_3265:
        /* <DEDUP_REMOVED lines=16> */
.L_x_3266:
        /* <DEDUP_REMOVED lines=16> */
.L_x_3267:
        /* <DEDUP_REMOVED lines=11> */
.L_x_3259:
[----:B------:R-:W-:Y:S05]  /*2f910*/  BSYNC B0 ;  /* 0x0000000000007941 */ /* 0x000fea0003800000 */
.L_x_3258:
[----:B------:R-:W4:Y:S04]  /*2f920*/  LDL.LU R5, [R1+0x8] ;  /* 0x0000080001057983 */ /* 0x000f280000300800 */
[----:B0-----:R-:W2:Y:S01]  /*2f930*/  LDL.LU R4, [R1+0x14] ;  /* 0x0000140001047983 */ /* 0x001ea20000300800 */
[----:B----4-:R-:W-:-:S05]  /*2f940*/  VIADD R0, R5, 0x1 ;  /* 0x0000000105007836 */ /* 0x010fca0000000000 */
[----:B------:R-:W-:-:S04]  /*2f950*/  ISETP.NE.AND P0, PT, R0, 0x2, PT ;  /* 0x000000020000780c */ /* 0x000fc80003f05270 */
[----:B------:R-:W-:Y:S02]  /*2f960*/  SEL R2, RZ, 0x1, P0 ;  /* 0x00000001ff027807 */ /* 0x000fe40000000000 */
[----:B------:R-:W-:Y:S02]  /*2f970*/  SEL R0, R0, RZ, P0 ;  /* 0x000000ff00007207 */ /* 0x000fe40000000000 */
[----:B--2---:R-:W-:-:S03]  /*2f980*/  LOP3.LUT R4, R4, R2, RZ, 0x3c, !PT ;  /* 0x0000000204047212 */ /* 0x004fc600078e3cff */
[----:B------:R2:W-:Y:S04]  /*2f990*/  STL [R1+0x8], R0 ;  /* 0x0000080001007387 */ /* 0x0005e80000100800 */
[----:B------:R2:W-:Y:S02]  /*2f9a0*/  STL [R1+0x14], R4 ;  /* 0x0000140401007387 */ /* 0x0005e40000100800 */
.L_x_3174:
[----:B------:R-:W-:Y:S05]  /*2f9b0*/  BSYNC B7 ;  /* 0x0000000000077941 */ /* 0x000fea0003800000 */
.L_x_3172:
        /* <DEDUP_REMOVED lines=10> */
[----:B------:R2:W-:Y:S01]  /*2fa60*/  STL [R1+0x4], R0 ;  /* 0x0000040001007387 */ /* 0x0005e20000100800 */
[----:B------:R-:W-:Y:S06]  /*2fa70*/  BAR.ARV 0x4, 0x180 ;  /* 0x0106000000007b1d */ /* 0x000fec0000002000 */
[----:B------:R-:W-:Y:S05]  /*2fa80*/  BRA `(.L_x_3269) ;  /* 0x0000000800e47947 */ /* 0x000fea0003800000 */
.L_x_3268:
[----:B---3--:R-:W2:Y:S01]  /*2fa90*/  S2R R6, SR_TID.X ;  /* 0x0000000000067919 */ /* 0x008ea20000002100 */
        /* <DEDUP_REMOVED lines=36> */
.L_x_3397:
[----:B------:R-:W-:Y:S02]  /*2fce0*/  ULDC UR4, c[0x0][0xc38] ;  /* 0x00030e0000047ab9 */ /* 0x000fe40000000800 */
[----:B------:R-:W-:-:S04]  /*2fcf0*/  IMAD.U32 R4, RZ, RZ, UR4 ;  /* 0x00000004ff047e24 */ /* 0x000fc8000f8e00ff */
[----:B---3--:R-:W-:-:S04]  /*2fd00*/  IMAD R16, R16, R4, RZ ;  /* 0x0000000410107224 */ /* 0x008fc800078e02ff */
[----:B------:R-:W-:-:S05]  /*2fd10*/  IMAD.IADD R5, R5, 0x1, R16 ;  /* 0x0000000105057824 */ /* 0x000fca00078e0210 */
[----:B------:R-:W-:-:S13]  /*2fd20*/  ISETP.GT.AND P6, PT, R5, R0, PT ;  /* 0x000000000500720c */ /* 0x000fda0003fc4270 */
[----:B------:R-:W-:Y:S05]  /*2fd30*/  @P6 BRA `(.L_x_3271) ;  /* 0x0000000000a06947 */ /* 0x000fea0003800000 */
.L_x_3276:
[----:B--2---:R-:W2:Y:S01]  /*2fd40*/  LDC R2, c[0x0][0xc3c] ;  /* 0x00030f00ff027b82 */ /* 0x004ea20000000800 */
[----:B------:R-:W-:-:S05]  /*2fd50*/  VIADD R19, R19, 0x1f ;  /* 0x0000001f13137836 */ /* 0x000fca0000000000 */
[----:B--2---:R-:W-:-:S13]  /*2fd60*/  ISETP.GE.AND P6, PT, R19, R2, PT ;  /* 0x000000021300720c */ /* 0x004fda0003fc6270 */
[----:B------:R-:W-:Y:S05]  /*2fd70*/  @P6 BRA `(.L_x_3272) ;  /* 0x0000000400dc6947 */ /* 0x000fea0003800000 */
[----:B------:R-:W2:Y:S01]  /*2fd80*/  S2R R3, SR_TID.X ;  /* 0x0000000000037919 */ /* 0x000ea20000002100 */
[----:B------:R-:W-:Y:S01]  /*2fd90*/  BSSY B0, `(.L_x_3273) ;  /* 0x000000a000007945 */ /* 0x000fe20003800000 */
[----:B--2---:R-:W-:-:S04]  /*2fda0*/  LOP3.LUT R3, R3, 0x1f, RZ, 0xc0, !PT ;  /* 0x0000001f03037812 */ /* 0x004fc800078ec0ff */
[----:B------:R-:W-:Y:S01]  /*2fdb0*/  IADD3 R4, R19, R3, RZ ;  /* 0x0000000313047210 */ /* 0x000fe20007ffe0ff */
[----:B------:R-:W-:-:S03]  /*2fdc0*/  IMAD.MOV.U32 R3, RZ, RZ, RZ ;  /* 0x000000ffff037224 */ /* 0x000fc600078e00ff */
[----:B------:R-:W-:-:S13]  /*2fdd0*/  ISETP.GE.OR P6, PT, R4, R2, !P0 ;  /* 0x000000020400720c */ /* 0x000fda00047c6670 */
[----:B------:R-:W-:Y:S05]  /*2fde0*/  @P6 BRA `(.L_x_3274) ;  /* 0x0000000000106947 */ /* 0x000fea0003800000 */
[----:B------:R-:W2:Y:S01]  /*2fdf0*/  LDC.64 R2, c[0x0][0xc80] ;  /* 0x00032000ff027b82 */ /* 0x000ea20000000a00 */
[----:B------:R-:W-:Y:S01]  /*2fe00*/  ULDC.64 UR4, c[0x0][0x208] ;  /* 0x0000820000047ab9 */ /* 0x000fe20000000a00 */
[----:B--2---:R-:W-:-:S06]  /*2fe10*/  IMAD.WIDE R2, R4, 0x4, R2 ;  /* 0x0000000404027825 */ /* 0x004fcc00078e0202 */
[----:B------:R2:W5:Y:S02]  /*2fe20*/  LDG.E R3, desc[UR4][R2.64] ;  /* 0x0000000402037981 */ /* 0x000564000c1e1900 */
.L_x_3274:
[----:B------:R-:W-:Y:S05]  /*2fe30*/  BSYNC B0 ;  /* 0x0000000000007941 */ /* 0x000fea0003800000 */
.L_x_3273:
[----:B------:R-:W-:-:S03]  /*2fe40*/  UMOV UR4, 0xffffffff ;  /* 0xffffffff00047882 */ /* 0x000fc60000000000 */
[----:B------:R-:W-:Y:S05]  /*2fe50*/  BRA.DIV UR4, `(.L_x_3275) ;  /* 0x0000003604907947 */ /* 0x000fea000b800000 */
[----:B--2--5:R-:W2:Y:S02]  /*2fe60*/  SHFL.UP PT, R2, R3, 0x1, RZ ;  /* 0x0420000003027989 */ /* 0x024ea400000e00ff */
        /* <DEDUP_REMOVED lines=15> */
.L_x_3405:
[----:B------:R-:W-:Y:S02]  /*2ff60*/  ULDC UR4, c[0x0][0xc38] ;  /* 0x00030e0000047ab9 */ /* 0x000fe40000000800 */
[----:B------:R-:W-:-:S04]  /*2ff70*/  IMAD.U32 R4, RZ, RZ, UR4 ;  /* 0x00000004ff047e24 */ /* 0x000fc8000f8e00ff */
[----:B---3--:R-:W-:-:S05]  /*2ff80*/  IMAD R16, R16, R4, RZ ;  /* 0x0000000410107224 */ /* 0x008fca00078e02ff */
[----:B------:R-:W-:-:S04]  /*2ff90*/  IADD3 R5, R16, R5, RZ ;  /* 0x0000000510057210 */ /* 0x000fc80007ffe0ff */
[----:B------:R-:W-:-:S13]  /*2ffa0*/  ISETP.GT.AND P6, PT, R5, R0, PT ;  /* 0x000000000500720c */ /* 0x000fda0003fc4270 */
[----:B------:R-:W-:Y:S05]  /*2ffb0*/  @!P6 BRA `(.L_x_3276) ;  /* 0xfffffffc0060e947 */ /* 0x000fea000383ffff */
.L_x_3271:
        /* <DEDUP_REMOVED lines=8> */
.L_x_3409:
[----:B------:R-:W-:Y:S01]  /*30040*/  ISETP.NE.AND P0, PT, R5, RZ, PT ;  /* 0x000000ff0500720c */ /* 0x000fe20003f05270 */
[----:B------:R-:W-:-:S12]  /*30050*/  IMAD.MOV.U32 R5, RZ, RZ, RZ ;  /* 0x000000ffff057224 */ /* 0x000fd800078e00ff */
[----:B------:R-:W-:Y:S05]  /*30060*/  @!P0 BRA `(.L_x_3278) ;  /* 0x0000000000148947 */ /* 0x000fea0003800000 */
[----:B------:R-:W-:Y:S01]  /*30070*/  UMOV UR4, 0xffffffff ;  /* 0xffffffff00047882 */ /* 0x000fe20000000000 */
[----:B------:R-:W-:Y:S02]  /*30080*/  VIADD R12, R6, 0xffffffff ;  /* 0xffffffff060c7836 */ /* 0x000fe40000000000 */
[----:B------:R-:W-:Y:S05]  /*30090*/  BRA.DIV UR4, `(.L_x_3279) ;  /* 0x0000003a04207947 */ /* 0x000fea000b800000 */
[----:B--2---:R2:W0:Y:S02]  /*300a0*/  SHFL.IDX PT, R2, R2, R12, 0x1f ;  /* 0x00001f0c02027589 */ /* 0x00442400000e0000 */
.L_x_3412:
[----:B0-----:R-:W-:-:S07]  /*300b0*/  MOV R5, R2 ;  /* 0x0000000200057202 */ /* 0x001fce0000000f00 */
.L_x_3278:
[----:B--23--:R-:W2:Y:S01]  /*300c0*/  LDC.64 R2, c[0x0][0xc90] ;  /* 0x00032400ff027b82 */ /* 0x00cea20000000a00 */
[----:B------:R-:W-:Y:S01]  /*300d0*/  IMAD.IADD R19, R6, 0x1, R19 ;  /* 0x0000000106137824 */ /* 0x000fe200078e0213 */
[----:B------:R-:W-:-:S03]  /*300e0*/  ULDC.64 UR4, c[0x0][0x208] ;  /* 0x0000820000047ab9 */ /* 0x000fc60000000a00 */
[----:B--2---:R-:W-:-:S05]  /*300f0*/  IMAD.WIDE R2, R19, 0x4, R2 ;  /* 0x0000000413027825 */ /* 0x004fca00078e0202 */
[----:B-1---5:R-:W4:Y:S01]  /*30100*/  LDG.E R7, desc[UR4][R2.64] ;  /* 0x0000000402077981 */ /* 0x022f22000c1e1900 */
[----:B------:R-:W-:-:S04]  /*30110*/  IMAD R16, R5, R4, R16 ;  /* 0x0000000405107224 */ /* 0x000fc800078e0210 */
[----:B------:R-:W-:Y:S02]  /*30120*/  IMAD.IADD R0, R0, 0x1, -R16 ;  /* 0x0000000100007824 */ /* 0x000fe400078e0a10 */
[----:B----4-:R-:W-:-:S05]  /*30130*/  IMAD R6, R17, R7, RZ ;  /* 0x0000000711067224 */ /* 0x010fca00078e02ff */
[----:B------:R-:W-:-:S04]  /*30140*/  IABS R8, R6 ;  /* 0x0000000600087213 */ /* 0x000fc80000000000 */
[----:B------:R-:W1:Y:S08]  /*30150*/  I2F.RP R2, R8 ;  /* 0x0000000800027306 */ /* 0x000e700000209400 */
[----:B-1----:R-:W1:Y:S02]  /*30160*/  MUFU.RCP R2, R2 ;  /* 0x0000000200027308 */ /* 0x002e640000001000 */
[----:B-1----:R-:W-:-:S06]  /*30170*/  VIADD R2, R2, 0xffffffe ;  /* 0x0ffffffe02027836 */ /* 0x002fcc0000000000 */
[----:B------:R-:W1:Y:S02]  /*30180*/  F2I.FTZ.U32.TRUNC.NTZ R3, R2 ;  /* 0x0000000200037305 */ /* 0x000e64000021f000 */
[----:B-1----:R-:W-:-:S04]  /*30190*/  IMAD.MOV R2, RZ, RZ, -R3 ;  /* 0x000000ffff027224 */ /* 0x002fc800078e0a03 */
[----:B------:R-:W-:Y:S01]  /*301a0*/  IMAD R5, R2, R8, RZ ;  /* 0x0000000802057224 */ /* 0x000fe200078e02ff */
[----:B------:R-:W-:-:S05]  /*301b0*/  MOV R2, RZ ;  /* 0x000000ff00027202 */ /* 0x000fca0000000f00 */
[----:B------:R-:W-:Y:S01]  /*301c0*/  IMAD.HI.U32 R2, R3, R5, R2 ;  /* 0x0000000503027227 */ /* 0x000fe200078e0002 */
[----:B------:R-:W-:Y:S02]  /*301d0*/  IABS R3, R0 ;  /* 0x0000000000037213 */ /* 0x000fe40000000000 */
[----:B------:R-:W-:-:S03]  /*301e0*/  IABS R5, R6 ;  /* 0x0000000600057213 */ /* 0x000fc60000000000 */
[----:B------:R-:W-:-:S04]  /*301f0*/  IMAD.HI.U32 R2, R2, R3, RZ ;  /* 0x0000000302027227 */ /* 0x000fc800078e00ff */
[----:B------:R-:W-:-:S04]  /*30200*/  IMAD.MOV R5, RZ, RZ, -R5 ;  /* 0x000000ffff057224 */ /* 0x000fc800078e0a05 */
        /* <DEDUP_REMOVED lines=17> */
[----:B------:R-:W1:Y:S08]  /*30320*/  I2F.RP R3, R7 ;  /* 0x0000000700037306 */ /* 0x000e700000209400 */
[----:B-1----:R-:W1:Y:S02]  /*30330*/  MUFU.RCP R3, R3 ;  /* 0x0000000300037308 */ /* 0x002e640000001000 */
[----:B-1----:R-:W-:-:S06]  /*30340*/  IADD3 R3, R3, 0xffffffe, RZ ;  /* 0x0ffffffe03037810 */ /* 0x002fcc0007ffe0ff */
[----:B------:R-:W1:Y:S02]  /*30350*/  F2I.FTZ.U32.TRUNC.NTZ R3, R3 ;  /* 0x0000000300037305 */ /* 0x000e64000021f000 */
[----:B-1----:R-:W-:-:S04]  /*30360*/  IMAD.MOV R2, RZ, RZ, -R3 ;  /* 0x000000ffff027224 */ /* 0x002fc800078e0a03 */
        /* <DEDUP_REMOVED lines=17> */
[----:B------:R-:W-:Y:S02]  /*30480*/  @!P2 IADD3 R2, -R2, RZ, RZ ;  /* 0x000000ff0202a210 */ /* 0x000fe40007ffe1ff */
[----:B------:R-:W-:Y:S01]  /*30490*/  @!P1 LOP3.LUT R2, RZ, R4, RZ, 0x33, !PT ;  /* 0x00000004ff029212 */ /* 0x000fe200078e33ff */
[----:B------:R-:W-:-:S04]  /*304a0*/  IMAD.MOV R4, RZ, RZ, -R4 ;  /* 0x000000ffff047224 */ /* 0x000fc800078e0a04 */
[----:B------:R-:W-:Y:S01]  /*304b0*/  IMAD R18, R2, R4, R0 ;  /* 0x0000000402127224 */ /* 0x000fe200078e0200 */
[----:B------:R-:W-:-:S05]  /*304c0*/  LOP3.LUT R2, RZ, R2, RZ, 0x33, !PT ;  /* 0x00000002ff027212 */ /* 0x000fca00078e33ff */
[----:B------:R-:W-:Y:S01]  /*304d0*/  IMAD.IADD R17, R17, 0x1, R2 ;  /* 0x0000000111117824 */ /* 0x000fe200078e0202 */
[----:B------:R-:W-:Y:S06]  /*304e0*/  BRA `(.L_x_3280) ;  /* 0x00000000001c7947 */ /* 0x000fec0003800000 */
.L_x_3272:
[----:B------:R-:W-:Y:S01]  /*304f0*/  UMOV UR4, URZ ;  /* 0x0000003f00047c82 */ /* 0x000fe20008000000 */
[----:B------:R-:W-:Y:S01]  /*30500*/  UMOV UR5, URZ ;  /* 0x0000003f00057c82 */ /* 0x000fe20008000000 */
[----:B------:R-:W-:Y:S01]  /*30510*/  ULDC UR6, c[0x0][0xc3c] ;  /* 0x00030f0000067ab9 */ /* 0x000fe20000000800 */
[----:B------:R-:W-:Y:S01]  /*30520*/  MOV R16, R0 ;  /* 0x0000000000107202 */ /* 0x000fe20000000f00 */
[----:B------:R-:W-:Y:S02]  /*30530*/  IMAD.U32 R17, RZ, RZ, UR4 ;  /* 0x00000004ff117e24 */ /* 0x000fe4000f8e00ff */
[----:B------:R-:W-:Y:S02]  /*30540*/  IMAD.U32 R18, RZ, RZ, UR5 ;  /* 0x00000005ff127e24 */ /* 0x000fe4000f8e00ff */
[----:B------:R-:W-:-:S07]  /*30550*/  IMAD.U32 R19, RZ, RZ, UR6 ;  /* 0x00000006ff137e24 */ /* 0x000fce000f8e00ff */
.L_x_3280:
[----:B------:R2:W3:Y:S01]  /*30560*/  LDL R3, [R1+0x4] ;  /* 0x0000040001037983 */ /* 0x0004e20000100800 */
        /* <DEDUP_REMOVED lines=9> */
[----:B------:R2:W-:Y:S01]  /*30600*/  @!P0 STL [R1+0x4], R3 ;  /* 0x0000040301008387 */ /* 0x0005e20000100800 */
[----:B------:R-:W-:Y:S06]  /*30610*/  BAR.ARV 0x5, 0x180 ;  /* 0x0146000000007b1d */ /* 0x000fec0000002000 */
.L_x_3269:
[----:B------:R-:W-:Y:S02]  /*30620*/  ULDC UR4, c[0x0][0xc3c] ;  /* 0x00030f0000047ab9 */ /* 0x000fe40000000800 */
[----:B----4-:R-:W-:-:S13]  /*30630*/  ISETP.GE.AND P0, PT, R19, UR4, PT ;  /* 0x0000000413007c0c */ /* 0x010fda000bf06270 */
[----:B------:R-:W-:Y:S05]  /*30640*/  @!P0 BRA `(.L_x_3281) ;  /* 0xffffff8000688947 */ /* 0x000fea000383ffff */
[----:B------:R-:W-:Y:S05]  /*30650*/  BSYNC B8 ;  /* 0x0000000000087941 */ /* 0x000fea0003800000 */
.L_x_3124:
[----:B--2---:R-:W2:Y:S01]  /*30660*/  LDL.LU R0, [R1+0x50] ;  /* 0x0000500001007983 */ /* 0x004ea20000300800 */
[----:B------:R-:W-:Y:S01]  /*30670*/  BSSY B0, `(.L_x_3282) ;  /* 0x000000b000007945 */ /* 0x000fe20003800000 */
[----:B------:R-:W4:Y:S01]  /*30680*/  S2R R5, SR_CgaCtaId ;  /* 0x0000000000057919 */ /* 0x000f220000008800 */
[----:B--2---:R-:W-:-:S04]  /*30690*/  IADD3 R0, R0, 0x1, RZ ;  /* 0x0000000100007810 */ /* 0x004fc80007ffe0ff */
        /* <DEDUP_REMOVED lines=8> */
.L_x_3413:
[----:B------:R-:W-:Y:S05]  /*30720*/  BSYNC B0 ;  /* 0x0000000000007941 */ /* 0x000fea0003800000 */
.L_x_3282:
[----:B------:R-:W-:-:S03]  /*30730*/  UMOV UR4, 0xffffffff ;  /* 0xffffffff00047882 */ /* 0x000fc60000000000 */
[----:B------:R-:W-:Y:S05]  /*30740*/  BRA.DIV UR4, `(.L_x_3284) ;  /* 0x0000003204b07947 */ /* 0x000fea000b800000 */
[----:B------:R-:W2:Y:S02]  /*30750*/  S2R R2, SR_TID.X ;  /* 0x0000000000027919 */ /* 0x000ea40000002100 */
[----:B--2---:R-:W-:-:S04]  /*30760*/  SHF.R.U32.HI R2, RZ, 0x5, R2 ;  /* 0x00000005ff027819 */ /* 0x004fc80000011602 */
[----:B------:R-:W-:-:S05]  /*30770*/  LOP3.LUT R2, R2, 0x3, RZ, 0xc0, !PT ;  /* 0x0000000302027812 */ /* 0x000fca00078ec0ff */
[----:B------:R2:W4:Y:S02]  /*30780*/  SHFL.IDX PT, R14, R2, RZ, 0x1f ;  /* 0x00001fff020e7589 */ /* 0x00052400000e0000 */
.L_x_3416:
[----:B----4-:R-:W-:-:S13]  /*30790*/  ISETP.NE.AND P0, PT, R14, RZ, PT ;  /* 0x000000ff0e00720c */ /* 0x010fda0003f05270 */
[----:B------:R-:W-:Y:S05]  /*307a0*/  @P0 BRA `(.L_x_2858) ;  /* 0x00000000009c0947 */ /* 0x000fea0003800000 */
[----:B------:R-:W-:-:S03]  /*307b0*/  UMOV UR4, 0xffffffff ;  /* 0xffffffff00047882 */ /* 0x000fc60000000000 */
[----:B------:R-:W-:Y:S05]  /*307c0*/  BRA.DIV UR4, `(.L_x_3285) ;  /* 0x0000003204c47947 */ /* 0x000fea000b800000 */
[----:B------:R-:W-:-:S13]  /*307d0*/  ELECT P6, URZ, PT ;  /* 0x00000000003f782f */ /* 0x000fda00038c0000 */
.L_x_3419:
[----:B------:R-:W-:Y:S05]  /*307e0*/  @!P6 BRA `(.L_x_2858) ;  /* 0x00000000008ce947 */ /* 0x000fea0003800000 */
[----:B--2---:R-:W2:Y:S02]  /*307f0*/  LDL R2, [R1+0x88] ;  /* 0x0000880001027983 */ /* 0x004ea40000100800 */
[----:B--2---:R-:W-:-:S13]  /*30800*/  R2UR UR4, R2 ;  /* 0x00000000020472ca */ /* 0x004fda00000e0000 */
[----:B------:R-:W-:-:S06]  /*30810*/  ULOP3.LUT UR4, UR4, 0x2, URZ, 0xfc, !UPT ;  /* 0x0000000204047892 */ /* 0x000fcc000f8efc3f */
[----:B------:R-:W-:-:S05]  /*30820*/  IMAD.U32 R2, RZ, RZ, UR4 ;  /* 0x00000004ff027e24 */ /* 0x000fca000f8e00ff */
[----:B------:R-:W-:-:S13]  /*30830*/  ISETP.NE.AND P2, PT, R2, 0x3, PT ;  /* 0x000000030200780c */ /* 0x000fda0003f45270 */
[----:B------:R-:W-:Y:S05]  /*30840*/  @!P2 BRA `(.L_x_3286) ;  /* 0x000000000004a947 */ /* 0x000fea0003800000 */
[----:B------:R-:W-:Y:S01]  /*30850*/  BPT.TRAP 0x1 ;  /* 0x000000040000795c */ /* 0x000fe20000300000 */
.L_x_3286:
[----:B0-----:R-:W2:Y:S04]  /*30860*/  LDL R3, [R1+0x8] ;  /* 0x0000080001037983 */ /* 0x001ea80000100800 */
[----:B-1-3-5:R-:W3:Y:S01]  /*30870*/  LDL.LU R7, [R1+0x14] ;  /* 0x0000140001077983 */ /* 0x02aee20000300800 */
        /* <DEDUP_REMOVED lines=12> */
.L_x_3420:
[----:B------:R-:W1:Y:S02]  /*30940*/  SYNCS.PHASECHK.TRANS64.TRYWAIT P0, [R7+URZ], R2 ;  /* 0x00000002070075a7 */ /* 0x000e64000800017f */
[----:B-1----:R-:W-:Y:S05]  /*30950*/  @!P0 BRA `(.L_x_3288) ;  /* 0x0000003000948947 */ /* 0x002fea0003800000 */
.L_x_3421:
[----:B------:R-:W-:Y:S05]  /*30960*/  @!P2 BRA `(.L_x_3289) ;  /* 0x000000000004a947 */ /* 0x000fea0003800000 */
[----:B------:R-:W-:Y:S01]  /*30970*/  BPT.TRAP 0x1 ;  /* 0x000000040000795c */ /* 0x000fe20000300000 */
.L_x_3289:
[----:B------:R-:W2:Y:S01]  /*30980*/  LDL.LU R4, [R1+0x8] ;  /* 0x0000080001047983 */ /* 0x000ea20000300800 */
[----:B------:R-:W-:-:S05]  /*30990*/  VIADD R0, R0, 0x38860 ;  /* 0x0003886000007836 */ /* 0x000fca0000000000 */
[----:B--2---:R-:W-:-:S04]  /*309a0*/  LEA R4, R4, R0, 0x3 ;  /* 0x0000000004047211 */ /* 0x004fc800078e18ff */
[----:B------:R-:W2:Y:S02]  /*309b0*/  SYNCS.PHASECHK.TRANS64.TRYWAIT P0, [R4+URZ], R5 ;  /* 0x00000005040075a7 */ /* 0x000ea4000800017f */
[----:B--2---:R-:W-:Y:S05]  /*309c0*/  @!P0 BRA `(.L_x_3290) ;  /* 0x00000030008c8947 */ /* 0x004fea0003800000 */
.L_x_3422:
[----:B------:R-:W-:-:S07]  /*309d0*/  IMAD R3, R3, 0x8, R0 ;  /* 0x0000000803037824 */ /* 0x000fce00078e0200 */
.L_x_3291:
[----:B---3--:R3:W4:Y:S02]  /*309e0*/  SYNCS.PHASECHK.TRANS64.TRYWAIT P0, [R3+URZ], R2 ;  /* 0x00000002030075a7 */ /* 0x008724000800017f */
[----:B----4-:R-:W-:Y:S05]  /*309f0*/  @!P0 NANOSLEEP.SYNCS 0x989680 ;  /* 0x009896800000895d */ /* 0x010fea0003900000 */
[----:B------:R-:W4:Y:S02]  /*30a00*/  @!P0 SYNCS.PHASECHK.TRANS64 P0, [R3+URZ], R2 ;  /* 0x00000002030085a7 */ /* 0x000f24000800007f */
[----:B----4-:R-:W-:Y:S05]  /*30a10*/  @!P0 BRA `(.L_x_3291) ;  /* 0xfffffffc00f08947 */ /* 0x010fea000383ffff */
.L_x_2858:
[----:B------:R-:W-:Y:S05]  /*30a20*/  BSYNC B9 ;  /* 0x0000000000097941 */ /* 0x000fea0003800000 */
.L_x_2855:
[----:B------:R-:W-:Y:S05]  /*30a30*/  EXIT ;  /* 0x000000000000794d */ /* 0x000fea0003800000 */
.L_x_2878:
[----:B0-----:R0:W1:Y:S02]  /*30a40*/  SYNCS.PHASECHK.TRANS64.TRYWAIT P6, [R0+URZ+0x38890], R115 ;  /* 0x03889073000075a7 */ /* 0x00106400080c017f */
[----:B-1----:R-:W-:Y:S05]  /*30a50*/  @!P6 NANOSLEEP.SYNCS 0x989680 ;  /* 0x009896800000e95d */ /* 0x002fea0003900000 */
[----:B------:R-:W1:Y:S02]  /*30a60*/  @!P6 SYNCS.PHASECHK.TRANS64 P6, [R0+URZ+0x38890], R115 ;  /* 0x038890730000e5a7 */ /* 0x000e6400080c007f */
[----:B-1----:R-:W-:Y:S05]  /*30a70*/  @!P6 BRA `(.L_x_2878) ;  /* 0xfffffffc00f0e947 */ /* 0x002fea000383ffff */
[----:B------:R-:W-:Y:S05]  /*30a80*/  BRA `(.L_x_3292) ;  /* 0xfffffd2c005c7947 */ /* 0x000fea000383ffff */
.L_x_2934:
[----:B-1----:R1:W3:Y:S02]  /*30a90*/  SYNCS.PHASECHK.TRANS64.TRYWAIT P6, [R0+URZ+0x38890], R115 ;  /* 0x03889073000075a7 */ /* 0x0022e400080c017f */
[----:B---3--:R-:W-:Y:S05]  /*30aa0*/  @!P6 NANOSLEEP.SYNCS 0x989680 ;  /* 0x009896800000e95d */ /* 0x008fea0003900000 */
[----:B------:R-:W3:Y:S02]  /*30ab0*/  @!P6 SYNCS.PHASECHK.TRANS64 P6, [R0+URZ+0x38890], R115 ;  /* 0x038890730000e5a7 */ /* 0x000ee400080c007f */
[----:B---3--:R-:W-:Y:S05]  /*30ac0*/  @!P6 BRA `(.L_x_2934) ;  /* 0xfffffffc00f0e947 */ /* 0x008fea000383ffff */
[----:B------:R-:W-:Y:S05]  /*30ad0*/  BRA `(.L_x_3293) ;  /* 0xfffffd6000587947 */ /* 0x000fea000383ffff */
.L_x_2959:
[----:B0-----:R0:W1:Y:S02]  /*30ae0*/  SYNCS.PHASECHK.TRANS64.TRYWAIT P3, [R0+URZ+0x38890], R115 ;  /* 0x03889073000075a7 */ /* 0x001064000806017f */
[----:B-1----:R-:W-:Y:S05]  /*30af0*/  @!P3 NANOSLEEP.SYNCS 0x989680 ;  /* 0x009896800000b95d */ /* 0x002fea0003900000 */
[----:B------:R-:W1:Y:S02]  /*30b00*/  @!P3 SYNCS.PHASECHK.TRANS64 P3, [R0+URZ+0x38890], R115 ;  /* 0x038890730000b5a7 */ /* 0x000e64000806007f */
[----:B-1----:R-:W-:Y:S05]  /*30b10*/  @!P3 BRA `(.L_x_2959) ;  /* 0xfffffffc00f0b947 */ /* 0x002fea000383ffff */
[----:B------:R-:W-:Y:S05]  /*30b20*/  BRA `(.L_x_3294) ;  /* 0xfffffd9000c07947 */ /* 0x000fea000383ffff */
.L_x_2967:
[----:B-1----:R1:W2:Y:S02]  /*30b30*/  SYNCS.PHASECHK.TRANS64.TRYWAIT P2, [R0+URZ+0x388b0], R115 ;  /* 0x0388b073000075a7 */ /* 0x0022a4000804017f */
[----:B--2---:R-:W-:Y:S05]  /*30b40*/  @!P2 NANOSLEEP.SYNCS 0x989680 ;  /* 0x009896800000a95d */ /* 0x004fea0003900000 */
[----:B------:R-:W2:Y:S02]  /*30b50*/  @!P2 SYNCS.PHASECHK.TRANS64 P2, [R0+URZ+0x388b0], R115 ;  /* 0x0388b0730000a5a7 */ /* 0x000ea4000804007f */
[----:B--2---:R-:W-:Y:S05]  /*30b60*/  @!P2 BRA `(.L_x_2967) ;  /* 0xfffffffc00f0a947 */ /* 0x004fea000383ffff */
[----:B------:R-:W-:Y:S05]  /*30b70*/  BRA `(.L_x_3295) ;  /* 0xfffffd9400f07947 */ /* 0x000fea000383ffff */
.L_x_2987:
        /* <DEDUP_REMOVED lines=8> */
.L_x_3297:
[----:B------:R-:W-:Y:S05]  /*30c00*/  BSYNC B1 ;  /* 0x0000000000017941 */ /* 0x000fea0003800000 */
.L_x_3296:
        /* <DEDUP_REMOVED lines=8> */
.L_x_3298:
[----:B------:R-:W-:Y:S01]  /*30c90*/  MOV R13, R8 ;  /* 0x00000008000d7202 */ /* 0x000fe20000000f00 */
[----:B------:R-:W-:-:S07]  /*30ca0*/  IMAD.MOV.U32 R5, RZ, RZ, R14 ;  /* 0x000000ffff057224 */ /* 0x000fce00078e000e */
[----:B------:R-:W-:Y:S05]  /*30cb0*/  WARPSYNC.COLLECTIVE R15, `(.L_x_3299) ;  /* 0x000000000f087348 */ /* 0x000fea0003c00000 */
[----:B------:R0:W1:Y:S02]  /*30cc0*/  SHFL.IDX P6, R14, R13, R12, R11 ;  /* 0x0000000c0d0e7389 */ /* 0x00006400000c000b */
[----:B01----:R-:W-:Y:S01]  /*30cd0*/  ENDCOLLECTIVE ;  /* 0x000000000000791b */ /* 0x003fe20003800000 */
.L_x_3299:
[----:B------:R-:W-:Y:S02]  /*30ce0*/  IMAD.MOV.U32 R13, RZ, RZ, R0 ;  /* 0x000000ffff0d7224 */ /* 0x000fe400078e0000 */
[----:B------:R-:W-:-:S07]  /*30cf0*/  IMAD.MOV.U32 R9, RZ, RZ, R14 ;  /* 0x000000ffff097224 */ /* 0x000fce00078e000e */
[----:B------:R-:W-:Y:S05]  /*30d00*/  WARPSYNC.COLLECTIVE R15, `(.L_x_3300) ;  /* 0x000000000f087348 */ /* 0x000fea0003c00000 */
[----:B------:R0:W1:Y:S02]  /*30d10*/  SHFL.IDX P6, R14, R13, R12, R11 ;  /* 0x0000000c0d0e7389 */ /* 0x00006400000c000b */
[----:B01----:R-:W-:Y:S01]  /*30d20*/  ENDCOLLECTIVE ;  /* 0x000000000000791b */ /* 0x003fe20003800000 */
.L_x_3300:
[----:B------:R-:W-:Y:S05]  /*30d30*/  BRA `(.L_x_3301) ;  /* 0xfffffda800a47947 */ /* 0x000fea000383ffff */
.L_x_2990:
        /* <DEDUP_REMOVED lines=8> */
.L_x_3303:
[----:B------:R-:W-:Y:S05]  /*30dc0*/  BSYNC B1 ;  /* 0x0000000000017941 */ /* 0x000fea0003800000 */
.L_x_3302:
        /* <DEDUP_REMOVED lines=8> */
.L_x_3304:
[----:B------:R-:W-:Y:S01]  /*30e50*/  IMAD.MOV.U32 R13, RZ, RZ, R8 ;  /* 0x000000ffff0d7224 */ /* 0x000fe200078e0008 */
[----:B------:R-:W-:-:S07]  /*30e60*/  MOV R5, R14 ;  /* 0x0000000e00057202 */ /* 0x000fce0000000f00 */
[----:B------:R-:W-:Y:S05]  /*30e70*/  WARPSYNC.COLLECTIVE R15, `(.L_x_3305) ;  /* 0x000000000f087348 */ /* 0x000fea0003c00000 */
[----:B------:R0:W1:Y:S02]  /*30e80*/  SHFL.IDX P6, R14, R13, R12, R11 ;  /* 0x0000000c0d0e7389 */ /* 0x00006400000c000b */
[----:B01----:R-:W-:Y:S01]  /*30e90*/  ENDCOLLECTIVE ;  /* 0x000000000000791b */ /* 0x003fe20003800000 */
.L_x_3305:
[----:B------:R-:W-:Y:S02]  /*30ea0*/  IMAD.MOV.U32 R13, RZ, RZ, R0 ;  /* 0x000000ffff0d7224 */ /* 0x000fe400078e0000 */
[----:B------:R-:W-:-:S07]  /*30eb0*/  IMAD.MOV.U32 R9, RZ, RZ, R14 ;  /* 0x000000ffff097224 */ /* 0x000fce00078e000e */
[----:B------:R-:W-:Y:S05]  /*30ec0*/  WARPSYNC.COLLECTIVE R15, `(.L_x_3306) ;  /* 0x000000000f087348 */ /* 0x000fea0003c00000 */
[----:B------:R0:W1:Y:S02]  /*30ed0*/  SHFL.IDX P6, R14, R13, R12, R11 ;  /* 0x0000000c0d0e7389 */ /* 0x00006400000c000b */
[----:B01----:R-:W-:Y:S01]  /*30ee0*/  ENDCOLLECTIVE ;  /* 0x000000000000791b */ /* 0x003fe20003800000 */
.L_x_3306:
[----:B------:R-:W-:Y:S05]  /*30ef0*/  BRA `(.L_x_3307) ;  /* 0xfffffdac009c7947 */ /* 0x000fea000383ffff */
.L_x_2993:
        /* <DEDUP_REMOVED lines=8> */
.L_x_3309:
[----:B------:R-:W-:Y:S05]  /*30f80*/  BSYNC B1 ;  /* 0x0000000000017941 */ /* 0x000fea0003800000 */
.L_x_3308:
[----:B------:R-:W-:Y:S01]  /*30f90*/  IMAD.MOV.U32 R13, RZ, RZ, R6 ;  /* 0x000000ffff0d7224 */ /* 0x000fe200078e0006 */
[----:B------:R-:W-:Y:S01]  /*30fa0*/  MOV R15, 0xffffffff ;  /* 0xffffffff000f7802 */ /* 0x000fe20000000f00 */
[----:B------:R-:W-:Y:S01]  /*30fb0*/  IMAD.MOV.U32 R12, RZ, RZ, 0x2 ;  /* 0x00000002ff0c7424 */ /* 0x000fe200078e00ff */
[----:B------:R-:W-:Y:S01]  /*30fc0*/  MOV R4, R14 ;  /* 0x0000000e00047202 */ /* 0x000fe20000000f00 */
[----:B------:R-:W-:-:S07]  /*30fd0*/  IMAD.MOV.U32 R11, RZ, RZ, 0x181f ;  /* 0x0000181fff0b7424 */ /* 0x000fce00078e00ff */
[----:B------:R-:W-:Y:S05]  /*30fe0*/  WARPSYNC.COLLECTIVE R15, `(.L_x_3310) ;  /* 0x000000000f087348 */ /* 0x000fea0003c00000 */
[----:B------:R0:W1:Y:S02]  /*30ff0*/  SHFL.IDX P6, R14, R13, R12, R11 ;  /* 0x0000000c0d0e7389 */ /* 0x00006400000c000b */
[----:B01----:R-:W-:Y:S01]  /*31000*/  ENDCOLLECTIVE ;  /* 0x000000000000791b */ /* 0x003fe20003800000 */
.L_x_3310:
[----:B------:R-:W-:Y:S02]  /*31010*/  IMAD.MOV.U32 R13, RZ, RZ, R8 ;  /* 0x000000ffff0d7224 */ /* 0x000fe400078e0008 */
[----:B------:R-:W-:-:S07]  /*31020*/  IMAD.MOV.U32 R5, RZ, RZ, R14 ;  /* 0x000000ffff057224 */ /* 0x000fce00078e000e */
[----:B------:R-:W-:Y:S05]  /*31030*/  WARPSYNC.COLLECTIVE R15, `(.L_x_3311) ;  /* 0x000000000f087348 */ /* 0x000fea0003c00000 */
[----:B------:R0:W1:Y:S02]  /*31040*/  SHFL.IDX P6, R14, R13, R12, R11 ;  /* 0x0000000c0d0e7389 */ /* 0x00006400000c000b */
[----:B01----:R-:W-:Y:S01]  /*31050*/  ENDCOLLECTIVE ;  /* 0x000000000000791b */ /* 0x003fe20003800000 */
.L_x_3311:
[----:B------:R-:W-:Y:S01]  /*31060*/  MOV R13, R0 ;  /* 0x00000000000d7202 */ /* 0x000fe20000000f00 */
[----:B------:R-:W-:-:S07]  /*31070*/  IMAD.MOV.U32 R9, RZ, RZ, R14 ;  /* 0x000000ffff097224 */ /* 0x000fce00078e000e */
[----:B------:R-:W-:Y:S05]  /*31080*/  WARPSYNC.COLLECTIVE R15, `(.L_x_3312) ;  /* 0x000000000f087348 */ /* 0x000fea0003c00000 */
[----:B------:R0:W1:Y:S02]  /*31090*/  SHFL.IDX P6, R14, R13, R12, R11 ;  /* 0x0000000c0d0e7389 */ /* 0x00006400000c000b */
[----:B01----:R-:W-:Y:S01]  /*310a0*/  ENDCOLLECTIVE ;  /* 0x000000000000791b */ /* 0x003fe20003800000 */
.L_x_3312:
[----:B------:R-:W-:Y:S05]  /*310b0*/  BRA `(.L_x_3313) ;  /* 0xfffffdb0008c7947 */ /* 0x000fea000383ffff */
.L_x_2996:
[----:B------:R-:W-:Y:S01]  /*310c0*/  BSSY B1, `(.L_x_3314) ;  /* 0x0000008000017945 */ /* 0x000fe20003800000 */
[----:B------:R-:W-:Y:S01]  /*310d0*/  IMAD.MOV.U32 R13, RZ, RZ, R7 ;  /* 0x000000ffff0d7224 */ /* 0x000fe200078e0007 */
[----:B------:R-:W-:Y:S01]  /*310e0*/  MOV R15, 0xffffffff ;  /* 0xffffffff000f7802 */ /* 0x000fe20000000f00 */
[----:B------:R-:W-:Y:S02]  /*310f0*/  IMAD.MOV.U32 R12, RZ, RZ, 0x3 ;  /* 0x00000003ff0c7424 */ /* 0x000fe400078e00ff */
[----:B------:R-:W-:-:S07]  /*31100*/  IMAD.MOV.U32 R11, RZ, RZ, 0x181f ;  /* 0x0000181fff0b7424 */ /* 0x000fce00078e00ff */
[----:B-1--4-:R-:W-:Y:S05]  /*31110*/  WARPSYNC.COLLECTIVE R15, `(.L_x_3315) ;  /* 0x000000000f087348 */ /* 0x012fea0003c00000 */
[----:B------:R0:W2:Y:S02]  /*31120*/  SHFL.IDX P6, R14, R13, R12, R11 ;  /* 0x0000000c0d0e7389 */ /* 0x0000a400000c000b */
[----:B012-4-:R-:W-:Y:S01]  /*31130*/  ENDCOLLECTIVE ;  /* 0x000000000000791b */ /* 0x017fe20003800000 */
.L_x_3315:
[----:B------:R-:W-:Y:S05]  /*31140*/  BSYNC B1 ;  /* 0x0000000000017941 */ /* 0x000fea0003800000 */
.L_x_3314:
        /* <DEDUP_REMOVED lines=8> */
.L_x_3316:
[----:B------:R-:W-:Y:S02]  /*311d0*/  IMAD.MOV.U32 R13, RZ, RZ, R8 ;  /* 0x000000ffff0d7224 */ /* 0x000fe400078e0008 */
[----:B------:R-:W-:-:S07]  /*311e0*/  IMAD.MOV.U32 R10, RZ, RZ, R14 ;  /* 0x000000ffff0a7224 */ /* 0x000fce00078e000e */
[----:B------:R-:W-:Y:S05]  /*311f0*/  WARPSYNC.COLLECTIVE R15, `(.L_x_3317) ;  /* 0x000000000f087348 */ /* 0x000fea0003c00000 */
[----:B------:R0:W1:Y:S02]  /*31200*/  SHFL.IDX P6, R14, R13, R12, R11 ;  /* 0x0000000c0d0e7389 */ /* 0x00006400000c000b */
[----:B01----:R-:W-:Y:S01]  /*31210*/  ENDCOLLECTIVE ;  /* 0x000000000000791b */ /* 0x003fe20003800000 */
.L_x_3317:
[----:B------:R-:W-:Y:S01]  /*31220*/  IMAD.MOV.U32 R13, RZ, RZ, R0 ;  /* 0x000000ffff0d7224 */ /* 0x000fe200078e0000 */
[----:B------:R-:W-:-:S07]  /*31230*/  MOV R8, R14 ;  /* 0x0000000e00087202 */ /* 0x000fce0000000f00 */
[----:B------:R-:W-:Y:S05]  /*31240*/  WARPSYNC.COLLECTIVE R15, `(.L_x_3318) ;  /* 0x000000000f087348 */ /* 0x000fea0003c00000 */
[----:B------:R0:W1:Y:S02]  /*31250*/  SHFL.IDX P6, R14, R13, R12, R11 ;  /* 0x0000000c0d0e7389 */ /* 0x00006400000c000b */
[----:B01----:R-:W-:Y:S01]  /*31260*/  ENDCOLLECTIVE ;  /* 0x000000000000791b */ /* 0x003fe20003800000 */
.L_x_3318:
[----:B------:R-:W-:Y:S01]  /*31270*/  IMAD.MOV.U32 R0, RZ, RZ, R14 ;  /* 0x000000ffff007224 */ /* 0x000fe200078e000e */
[----:B------:R-:W-:Y:S06]  /*31280*/  BRA `(.L_x_3319) ;  /* 0xfffffdb400807947 */ /* 0x000fec000383ffff */
.L_x_3000:
[----:B0-----:R0:W1:Y:S02]  /*31290*/  SYNCS.PHASECHK.TRANS64.TRYWAIT P0, [R18+URZ+0x38800], R119 ;  /* 0x03880077120075a7 */ /* 0x001064000800017f */
[----:B-1----:R-:W-:Y:S05]  /*312a0*/  @!P0 NANOSLEEP.SYNCS 0x989680 ;  /* 0x009896800000895d */ /* 0x002fea0003900000 */
[----:B------:R-:W1:Y:S02]  /*312b0*/  @!P0 SYNCS.PHASECHK.TRANS64 P0, [R18+URZ+0x38800], R119 ;  /* 0x03880077120085a7 */ /* 0x000e64000800007f */
[----:B-1----:R-:W-:Y:S05]  /*312c0*/  @!P0 BRA `(.L_x_3000) ;  /* 0xfffffffc00f08947 */ /* 0x002fea000383ffff */
[----:B------:R-:W-:Y:S05]  /*312d0*/  BRA `(.L_x_3320) ;  /* 0xfffffdb800e07947 */ /* 0x000fea000383ffff */
.L_x_3032:
        /* <DEDUP_REMOVED lines=8> */
.L_x_3322:
[----:B------:R-:W-:Y:S05]  /*31360*/  BSYNC B1 ;  /* 0x0000000000017941 */ /* 0x000fea0003800000 */
.L_x_3321:
[----:B------:R-:W-:Y:S01]  /*31370*/  MOV R13, R7 ;  /* 0x00000007000d7202 */ /* 0x000fe20000000f00 */
[----:B------:R-:W-:Y:S02]  /*31380*/  IMAD.MOV.U32 R12, RZ, RZ, RZ ;  /* 0x000000ffff0c7224 */ /* 0x000fe400078e00ff */
[----:B------:R-:W-:Y:S02]  /*31390*/  IMAD.MOV.U32 R11, RZ, RZ, 0x181f ;  /* 0x0000181fff0b7424 */ /* 0x000fe400078e00ff */
[----:B------:R-:W-:Y:S02]  /*313a0*/  IMAD.MOV.U32 R15, RZ, RZ, -0x1 ;  /* 0xffffffffff0f7424 */ /* 0x000fe400078e00ff */
[----:B------:R-:W-:-:S07]  /*313b0*/  IMAD.MOV.U32 R5, RZ, RZ, R14 ;  /* 0x000000ffff057224 */ /* 0x000fce00078e000e */
[----:B------:R-:W-:Y:S05]  /*313c0*/  WARPSYNC.COLLECTIVE R15, `(.L_x_3323) ;  /* 0x000000000f087348 */ /* 0x000fea0003c00000 */
[----:B------:R0:W1:Y:S02]  /*313d0*/  SHFL.IDX P6, R14, R13, R12, R11 ;  /* 0x0000000c0d0e7389 */ /* 0x00006400000c000b */
[----:B01----:R-:W-:Y:S01]  /*313e0*/  ENDCOLLECTIVE ;  /* 0x000000000000791b */ /* 0x003fe20003800000 */
.L_x_3323:
[----:B------:R-:W-:Y:S01]  /*313f0*/  IMAD.MOV.U32 R13, RZ, RZ, R8 ;  /* 0x000000ffff0d7224 */ /* 0x000fe200078e0008 */
[----:B------:R-:W-:-:S07]  /*31400*/  MOV R4, R14 ;  /* 0x0000000e00047202 */ /* 0x000fce0000000f00 */
[----:B------:R-:W-:Y:S05]  /*31410*/  WARPSYNC.COLLECTIVE R15, `(.L_x_3324) ;  /* 0x000000000f087348 */ /* 0x000fea0003c00000 */
[----:B------:R0:W1:Y:S02]  /*31420*/  SHFL.IDX P6, R14, R13, R12, R11 ;  /* 0x0000000c0d0e7389 */ /* 0x00006400000c000b */
[----:B01----:R-:W-:Y:S01]  /*31430*/  ENDCOLLECTIVE ;  /* 0x000000000000791b */ /* 0x003fe20003800000 */
.L_x_3324:
[----:B------:R-:W-:Y:S02]  /*31440*/  IMAD.MOV.U32 R13, RZ, RZ, R6 ;  /* 0x000000ffff0d7224 */ /* 0x000fe400078e0006 */
[----:B------:R-:W-:-:S07]  /*31450*/  IMAD.MOV.U32 R21, RZ, RZ, R14 ;  /* 0x000000ffff157224 */ /* 0x000fce00078e000e */
[----:B------:R-:W-:Y:S05]  /*31460*/  WARPSYNC.COLLECTIVE R15, `(.L_x_3325) ;  /* 0x000000000f087348 */ /* 0x000fea0003c00000 */
[----:B------:R0:W1:Y:S02]  /*31470*/  SHFL.IDX P6, R14, R13, R12, R11 ;  /* 0x0000000c0d0e7389 */ /* 0x00006400000c000b */
[----:B01----:R-:W-:Y:S01]  /*31480*/  ENDCOLLECTIVE ;  /* 0x000000000000791b */ /* 0x003fe20003800000 */
.L_x_3325:
[----:B------:R-:W-:Y:S05]  /*31490*/  BRA `(.L_x_3326) ;  /* 0xfffffde800b87947 */ /* 0x000fea000383ffff */
.L_x_3035:
[----:B------:R-:W-:Y:S01]  /*314a0*/  BSSY B1, `(.L_x_3327) ;  /* 0x0000008000017945 */ /* 0x000fe20003800000 */
[----:B------:R-:W-:Y:S01]  /*314b0*/  MOV R13, R9 ;  /* 0x00000009000d7202 */ /* 0x000fe20000000f00 */
[----:B------:R-:W-:Y:S02]  /*314c0*/  IMAD.MOV.U32 R12, RZ, RZ, 0x1 ;  /* 0x00000001ff0c7424 */ /* 0x000fe400078e00ff */
[----:B------:R-:W-:Y:S02]  /*314d0*/  IMAD.MOV.U32 R11, RZ, RZ, 0x181f ;  /* 0x0000181fff0b7424 */ /* 0x000fe400078e00ff */
[----:B------:R-:W-:-:S07]  /*314e0*/  IMAD.MOV.U32 R15, RZ, RZ, -0x1 ;  /* 0xffffffffff0f7424 */ /* 0x000fce00078e00ff */
[----:B0--34-:R-:W-:Y:S05]  /*314f0*/  WARPSYNC.COLLECTIVE R15, `(.L_x_3328) ;  /* 0x000000000f087348 */ /* 0x019fea0003c00000 */
[----:B----4-:R1:W2:Y:S02]  /*31500*/  SHFL.IDX P6, R14, R13, R12, R11 ;  /* 0x0000000c0d0e7389 */ /* 0x0102a400000c000b */
[----:B0123--:R-:W-:Y:S01]  /*31510*/  ENDCOLLECTIVE ;  /* 0x000000000000791b */ /* 0x00ffe20003800000 */
.L_x_3328:
[----:B------:R-:W-:Y:S05]  /*31520*/  BSYNC B1 ;  /* 0x0000000000017941 */ /* 0x000fea0003800000 */
.L_x_3327:
        /* <DEDUP_REMOVED lines=8> */
.L_x_3329:
[----:B------:R-:W-:Y:S02]  /*315b0*/  IMAD.MOV.U32 R13, RZ, RZ, R8 ;  /* 0x000000ffff0d7224 */ /* 0x000fe400078e0008 */
[----:B------:R-:W-:-:S07]  /*315c0*/  IMAD.MOV.U32 R4, RZ, RZ, R14 ;  /* 0x000000ffff047224 */ /* 0x000fce00078e000e */
[----:B------:R-:W-:Y:S05]  /*315d0*/  WARPSYNC.COLLECTIVE R15, `(.L_x_3330) ;  /* 0x000000000f087348 */ /* 0x000fea0003c00000 */
[----:B------:R0:W1:Y:S02]  /*315e0*/  SHFL.IDX P6, R14, R13, R12, R11 ;  /* 0x0000000c0d0e7389 */ /* 0x00006400000c000b */
[----:B01----:R-:W-:Y:S01]  /*315f0*/  ENDCOLLECTIVE ;  /* 0x000000000000791b */ /* 0x003fe20003800000 */
.L_x_3330:
[----:B------:R-:W-:Y:S01]  /*31600*/  MOV R13, R6 ;  /* 0x00000006000d7202 */ /* 0x000fe20000000f00 */
[----:B------:R-:W-:-:S07]  /*31610*/  IMAD.MOV.U32 R21, RZ, RZ, R14 ;  /* 0x000000ffff157224 */ /* 0x000fce00078e000e */
[----:B------:R-:W-:Y:S05]  /*31620*/  WARPSYNC.COLLECTIVE R15, `(.L_x_3331) ;  /* 0x000000000f087348 */ /* 0x000fea0003c00000 */
[----:B------:R0:W1:Y:S02]  /*31630*/  SHFL.IDX P6, R14, R13, R12, R11 ;  /* 0x0000000c0d0e7389 */ /* 0x00006400000c000b */
[----:B01----:R-:W-:Y:S01]  /*31640*/  ENDCOLLECTIVE ;  /* 0x000000000000791b */ /* 0x003fe20003800000 */
.L_x_3331:
[----:B------:R-:W-:Y:S05]  /*31650*/  BRA `(.L_x_3332) ;  /* 0xfffffdec00707947 */ /* 0x000fea000383ffff */
.L_x_3038:
[----:B------:R-:W-:Y:S01]  /*31660*/  BSSY B1, `(.L_x_3333) ;  /* 0x0000008000017945 */ /* 0x000fe20003800000 */
[----:B------:R-:W-:Y:S01]  /*31670*/  IMAD.MOV.U32 R13, RZ, RZ, R9 ;  /* 0x000000ffff0d7224 */ /* 0x000fe200078e0009 */
[----:B------:R-:W-:Y:S01]  /*31680*/  MOV R15, 0xffffffff ;  /* 0xffffffff000f7802 */ /* 0x000fe20000000f00 */
[----:B------:R-:W-:Y:S02]  /*31690*/  IMAD.MOV.U32 R12, RZ, RZ, 0x2 ;  /* 0x00000002ff0c7424 */ /* 0x000fe400078e00ff */
[----:B------:R-:W-:-:S07]  /*316a0*/  IMAD.MOV.U32 R11, RZ, RZ, 0x181f ;  /* 0x0000181fff0b7424 */ /* 0x000fce00078e00ff */
[----:B-1-34-:R-:W-:Y:S05]  /*316b0*/  WARPSYNC.COLLECTIVE R15, `(.L_x_3334) ;  /* 0x000000000f087348 */ /* 0x01afea0003c00000 */
[----:B----4-:R0:W2:Y:S02]  /*316c0*/  SHFL.IDX P6, R14, R13, R12, R11 ;  /* 0x0000000c0d0e7389 */ /* 0x0100a400000c000b */
[----:B0123--:R-:W-:Y:S01]  /*316d0*/  ENDCOLLECTIVE ;  /* 0x000000000000791b */ /* 0x00ffe20003800000 */
.L_x_3334:
[----:B------:R-:W-:Y:S05]  /*316e0*/  BSYNC B1 ;  /* 0x0000000000017941 */ /* 0x000fea0003800000 */
.L_x_3333:
        /* <DEDUP_REMOVED lines=8> */
.L_x_3335:
[----:B------:R-:W-:Y:S02]  /*31770*/  IMAD.MOV.U32 R13, RZ, RZ, R8 ;  /* 0x000000ffff0d7224 */ /* 0x000fe400078e0008 */
[----:B------:R-:W-:-:S07]  /*31780*/  IMAD.MOV.U32 R4, RZ, RZ, R14 ;  /* 0x000000ffff047224 */ /* 0x000fce00078e000e */
[----:B------:R-:W-:Y:S05]  /*31790*/  WARPSYNC.COLLECTIVE R15, `(.L_x_3336) ;  /* 0x000000000f087348 */ /* 0x000fea0003c00000 */
[----:B------:R0:W1:Y:S02]  /*317a0*/  SHFL.IDX P6, R14, R13, R12, R11 ;  /* 0x0000000c0d0e7389 */ /* 0x00006400000c000b */
[----:B01----:R-:W-:Y:S01]  /*317b0*/  ENDCOLLECTIVE ;  /* 0x000000000000791b */ /* 0x003fe20003800000 */
.L_x_3336:
[----:B------:R-:W-:Y:S01]  /*317c0*/  IMAD.MOV.U32 R13, RZ, RZ, R6 ;  /* 0x000000ffff0d7224 */ /* 0x000fe200078e0006 */
[----:B------:R-:W-:-:S07]  /*317d0*/  MOV R21, R14 ;  /* 0x0000000e00157202 */ /* 0x000fce0000000f00 */
[----:B------:R-:W-:Y:S05]  /*317e0*/  WARPSYNC.COLLECTIVE R15, `(.L_x_3337) ;  /* 0x000000000f087348 */ /* 0x000fea0003c00000 */
[----:B------:R0:W1:Y:S02]  /*317f0*/  SHFL.IDX P6, R14, R13, R12, R11 ;  /* 0x0000000c0d0e7389 */ /* 0x00006400000c000b */
[----:B01----:R-:W-:Y:S01]  /*31800*/  ENDCOLLECTIVE ;  /* 0x000000000000791b */ /* 0x003fe20003800000 */
.L_x_3337:
[----:B------:R-:W-:Y:S05]  /*31810*/  BRA `(.L_x_3338) ;  /* 0xfffffdf000187947 */ /* 0x000fea000383ffff */
.L_x_3041:
[----:B------:R-:W-:Y:S01]  /*31820*/  BSSY B1, `(.L_x_3339) ;  /* 0x0000008000017945 */ /* 0x000fe20003800000 */
[----:B------:R-:W-:Y:S01]  /*31830*/  IMAD.MOV.U32 R13, RZ, RZ, R9 ;  /* 0x000000ffff0d7224 */ /* 0x000fe200078e0009 */
[----:B------:R-:W-:Y:S01]  /*31840*/  MOV R11, 0x181f ;  /* 0x0000181f000b7802 */ /* 0x000fe20000000f00 */
[----:B------:R-:W-:Y:S02]  /*31850*/  IMAD.MOV.U32 R12, RZ, RZ, 0x3 ;  /* 0x00000003ff0c7424 */ /* 0x000fe400078e00ff */
[----:B------:R-:W-:-:S07]  /*31860*/  IMAD.MOV.U32 R15, RZ, RZ, -0x1 ;  /* 0xffffffffff0f7424 */ /* 0x000fce00078e00ff */
[----:B-1-34-:R-:W-:Y:S05]  /*31870*/  WARPSYNC.COLLECTIVE R15, `(.L_x_3340) ;  /* 0x000000000f087348 */ /* 0x01afea0003c00000 */
[----:B----4-:R0:W2:Y:S02]  /*31880*/  SHFL.IDX P6, R14, R13, R12, R11 ;  /* 0x0000000c0d0e7389 */ /* 0x0100a400000c000b */
[----:B0123--:R-:W-:Y:S01]  /*31890*/  ENDCOLLECTIVE ;  /* 0x000000000000791b */ /* 0x00ffe20003800000 */
.L_x_3340:
[----:B------:R-:W-:Y:S05]  /*318a0*/  BSYNC B1 ;  /* 0x0000000000017941 */ /* 0x000fea0003800000 */
.L_x_3339:
        /* <DEDUP_REMOVED lines=8> */
.L_x_3341:
[----:B------:R-:W-:Y:S01]  /*31930*/  MOV R13, R8 ;  /* 0x00000008000d7202 */ /* 0x000fe20000000f00 */
[----:B------:R-:W-:-:S07]  /*31940*/  IMAD.MOV.U32 R20, RZ, RZ, R14 ;  /* 0x000000ffff147224 */ /* 0x000fce00078e000e */
[----:B------:R-:W-:Y:S05]  /*31950*/  WARPSYNC.COLLECTIVE R15, `(.L_x_3342) ;  /* 0x000000000f087348 */ /* 0x000fea0003c00000 */
[----:B------:R0:W1:Y:S02]  /*31960*/  SHFL.IDX P6, R14, R13, R12, R11 ;  /* 0x0000000c0d0e7389 */ /* 0x00006400000c000b */
[----:B01----:R-:W-:Y:S01]  /*31970*/  ENDCOLLECTIVE ;  /* 0x000000000000791b */ /* 0x003fe20003800000 */
.L_x_3342:
[----:B------:R-:W-:Y:S02]  /*31980*/  IMAD.MOV.U32 R13, RZ, RZ, R6 ;  /* 0x000000ffff0d7224 */ /* 0x000fe400078e0006 */
[----:B------:R-:W-:-:S07]  /*31990*/  IMAD.MOV.U32 R77, RZ, RZ, R14 ;  /* 0x000000ffff4d7224 */ /* 0x000fce00078e000e */
[----:B------:R-:W-:Y:S05]  /*319a0*/  WARPSYNC.COLLECTIVE R15, `(.L_x_3343) ;  /* 0x000000000f087348 */ /* 0x000fea0003c00000 */
[----:B------:R0:W1:Y:S02]  /*319b0*/  SHFL.IDX P6, R14, R13, R12, R11 ;  /* 0x0000000c0d0e7389 */ /* 0x00006400000c000b */
[----:B01----:R-:W-:Y:S01]  /*319c0*/  ENDCOLLECTIVE ;  /* 0x000000000000791b */ /* 0x003fe20003800000 */
.L_x_3343:
[----:B------:R-:W-:Y:S01]  /*319d0*/  IMAD.MOV.U32 R76, RZ, RZ, R14 ;  /* 0x000000ffff4c7224 */ /* 0x000fe200078e000e */
[----:B------:R-:W-:Y:S06]  /*319e0*/  BRA `(.L_x_3344) ;  /* 0xfffffdf000c47947 */ /* 0x000fec000383ffff */
.L_x_3045:
[----:B0-----:R0:W1:Y:S02]  /*319f0*/  SYNCS.PHASECHK.TRANS64.TRYWAIT P0, [R18+URZ+0x38800], R115 ;  /* 0x03880073120075a7 */ /* 0x001064000800017f */
[----:B-1----:R-:W-:Y:S05]  /*31a00*/  @!P0 NANOSLEEP.SYNCS 0x989680 ;  /* 0x009896800000895d */ /* 0x002fea0003900000 */
[----:B------:R-:W1:Y:S02]  /*31a10*/  @!P0 SYNCS.PHASECHK.TRANS64 P0, [R18+URZ+0x38800], R115 ;  /* 0x03880073120085a7 */ /* 0x000e64000800007f */
[----:B-1----:R-:W-:Y:S05]  /*31a20*/  @!P0 BRA `(.L_x_3045) ;  /* 0xfffffffc00f08947 */ /* 0x002fea000383ffff */
[----:B------:R-:W-:Y:S05]  /*31a30*/  BRA `(.L_x_3345) ;  /* 0xfffffdf400d87947 */ /* 0x000fea000383ffff */
.L_x_3063:
[----:B-1----:R1:W2:Y:S02]  /*31a40*/  SYNCS.PHASECHK.TRANS64.TRYWAIT P2, [R0+URZ+0x38830], R3 ;  /* 0x03883003000075a7 */ /* 0x0022a4000804017f */
[----:B--2---:R-:W-:Y:S05]  /*31a50*/  @!P2 NANOSLEEP.SYNCS 0x989680 ;  /* 0x009896800000a95d */ /* 0x004fea0003900000 */
[----:B------:R-:W2:Y:S02]  /*31a60*/  @!P2 SYNCS.PHASECHK.TRANS64 P2, [R0+URZ+0x38830], R3 ;  /* 0x038830030000a5a7 */ /* 0x000ea4000804007f */
[----:B--2---:R-:W-:Y:S05]  /*31a70*/  @!P2 BRA `(.L_x_3063) ;  /* 0xfffffffc00f0a947 */ /* 0x004fea000383ffff */
[----:B------:R-:W-:Y:S05]  /*31a80*/  BRA `(.L_x_3062) ;  /* 0xfffffe2c00407947 */ /* 0x000fea000383ffff */
.L_x_3070:
[----:B-1----:R1:W2:Y:S02]  /*31a90*/  SYNCS.PHASECHK.TRANS64.TRYWAIT P3, [R11+URZ+0x38830], R3 ;  /* 0x038830030b0075a7 */ /* 0x0022a4000806017f */
[----:B--2---:R-:W-:Y:S05]  /*31aa0*/  @!P3 NANOSLEEP.SYNCS 0x989680 ;  /* 0x009896800000b95d */ /* 0x004fea0003900000 */
[----:B------:R-:W2:Y:S02]  /*31ab0*/  @!P3 SYNCS.PHASECHK.TRANS64 P3, [R11+URZ+0x38830], R3 ;  /* 0x038830030b00b5a7 */ /* 0x000ea4000806007f */
[----:B--2---:R-:W-:Y:S05]  /*31ac0*/  @!P3 BRA `(.L_x_3070) ;  /* 0xfffffffc00f0b947 */ /* 0x004fea000383ffff */
[----:B------:R-:W-:Y:S05]  /*31ad0*/  BRA `(.L_x_3069) ;  /* 0xfffffe7800b87947 */ /* 0x000fea000383ffff */
.L_x_3075:
[----:B---3--:R3:W4:Y:S02]  /*31ae0*/  SYNCS.PHASECHK.TRANS64.TRYWAIT P3, [R9+URZ+0x38850], R0 ;  /* 0x03885000090075a7 */ /* 0x008724000806017f */
[----:B----4-:R-:W-:Y:S05]  /*31af0*/  @!P3 NANOSLEEP.SYNCS 0x989680 ;  /* 0x009896800000b95d */ /* 0x010fea0003900000 */
[----:B------:R-:W4:Y:S02]  /*31b00*/  @!P3 SYNCS.PHASECHK.TRANS64 P3, [R9+URZ+0x38850], R0 ;  /* 0x038850000900b5a7 */ /* 0x000f24000806007f */
[----:B----4-:R-:W-:Y:S05]  /*31b10*/  @!P3 BRA `(.L_x_3075) ;  /* 0xfffffffc00f0b947 */ /* 0x010fea000383ffff */
[----:B------:R-:W-:Y:S05]  /*31b20*/  BRA `(.L_x_3074) ;  /* 0xfffffeb000807947 */ /* 0x000fea000383ffff */
.L_x_3083:
[----:B-1----:R1:W2:Y:S02]  /*31b30*/  SYNCS.PHASECHK.TRANS64.TRYWAIT P2, [R3+URZ+0x38830], R12 ;  /* 0x0388300c030075a7 */ /* 0x0022a4000804017f */
[----:B--2---:R-:W-:Y:S05]  /*31b40*/  @!P2 NANOSLEEP.SYNCS 0x989680 ;  /* 0x009896800000a95d */ /* 0x004fea0003900000 */
[----:B------:R-:W2:Y:S02]  /*31b50*/  @!P2 SYNCS.PHASECHK.TRANS64 P2, [R3+URZ+0x38830], R12 ;  /* 0x0388300c0300a5a7 */ /* 0x000ea4000804007f */
[----:B--2---:R-:W-:Y:S05]  /*31b60*/  @!P2 BRA `(.L_x_3083) ;  /* 0xfffffffc00f0a947 */ /* 0x004fea000383ffff */
[----:B------:R-:W-:Y:S05]  /*31b70*/  BRA `(.L_x_3082) ;  /* 0xfffffecc00987947 */ /* 0x000fea000383ffff */
.L_x_3088:
[----:B-1----:R1:W2:Y:S02]  /*31b80*/  SYNCS.PHASECHK.TRANS64.TRYWAIT P2, [R9+URZ+0x38850], R0 ;  /* 0x03885000090075a7 */ /* 0x0022a4000804017f */
[----:B--2---:R-:W-:Y:S05]  /*31b90*/  @!P2 NANOSLEEP.SYNCS 0x989680 ;  /* 0x009896800000a95d */ /* 0x004fea0003900000 */
[----:B------:R-:W2:Y:S02]  /*31ba0*/  @!P2 SYNCS.PHASECHK.TRANS64 P2, [R9+URZ+0x38850], R0 ;  /* 0x038850000900a5a7 */ /* 0x000ea4000804007f */
[----:B--2---:R-:W-:Y:S05]  /*31bb0*/  @!P2 BRA `(.L_x_3088) ;  /* 0xfffffffc00f0a947 */ /* 0x004fea000383ffff */
[----:B------:R-:W-:Y:S05]  /*31bc0*/  BRA `(.L_x_3087) ;  /* 0xffffff0400607947 */ /* 0x000fea000383ffff */
.L_x_3094:
[----:B-1----:R1:W2:Y:S02]  /*31bd0*/  SYNCS.PHASECHK.TRANS64.TRYWAIT P0, [R0+URZ+0x38850], R7 ;  /* 0x03885007000075a7 */ /* 0x0022a4000800017f */
[----:B--2---:R-:W-:Y:S05]  /*31be0*/  @!P0 NANOSLEEP.SYNCS 0x989680 ;  /* 0x009896800000895d */ /* 0x004fea0003900000 */
[----:B------:R-:W2:Y:S02]  /*31bf0*/  @!P0 SYNCS.PHASECHK.TRANS64 P0, [R0+URZ+0x38850], R7 ;  /* 0x03885007000085a7 */ /* 0x000ea4000800007f */
[----:B--2---:R-:W-:Y:S05]  /*31c00*/  @!P0 BRA `(.L_x_3094) ;  /* 0xfffffffc00f08947 */ /* 0x004fea000383ffff */
[----:B------:R-:W-:Y:S05]  /*31c10*/  BRA `(.L_x_3093) ;  /* 0xffffff2000c47947 */ /* 0x000fea000383ffff */
.L_x_3130:
[----:B------:R-:W1:Y:S01]  /*31c20*/  S2R R6, SR_TID.X ;  /* 0x0000000000067919 */ /* 0x000e620000002100 */
[----:B------:R-:W-:Y:S01]  /*31c30*/  BSSY B1, `(.L_x_3346) ;  /* 0x000000a000017945 */ /* 0x000fe20003800000 */
[----:B------:R-:W-:Y:S02]  /*31c40*/  IMAD.MOV.U32 R12, RZ, RZ, RZ ;  /* 0x000000ffff0c7224 */ /* 0x000fe400078e00ff */
[----:B------:R-:W-:Y:S02]  /*31c50*/  IMAD.MOV.U32 R11, RZ, RZ, 0x1f ;  /* 0x0000001fff0b7424 */ /* 0x000fe400078e00ff */
[----:B------:R-:W-:Y:S01]  /*31c60*/  IMAD.MOV.U32 R15, RZ, RZ, -0x1 ;  /* 0xffffffffff0f7424 */ /* 0x000fe200078e00ff */
[----:B-1----:R-:W-:-:S04]  /*31c70*/  SHF.R.U32.HI R6, RZ, 0x5, R6 ;  /* 0x00000005ff067819 */ /* 0x002fc80000011606 */
[----:B------:R-:W-:-:S04]  /*31c80*/  LOP3.LUT R6, R6, 0x3, RZ, 0xc0, !PT ;  /* 0x0000000306067812 */ /* 0x000fc800078ec0ff */
[----:B0-----:R-:W-:-:S07]  /*31c90*/  MOV R13, R6 ;  /* 0x00000006000d7202 */ /* 0x001fce0000000f00 */
[----:B------:R-:W-:Y:S05]  /*31ca0*/  WARPSYNC.COLLECTIVE R15, `(.L_x_3347) ;  /* 0x000000000f087348 */ /* 0x000fea0003c00000 */
[----:B------:R0:W1:Y:S02]  /*31cb0*/  SHFL.IDX P6, R14, R13, R12, R11 ;  /* 0x0000000c0d0e7389 */ /* 0x00006400000c000b */
[----:B01----:R-:W-:Y:S01]  /*31cc0*/  ENDCOLLECTIVE ;  /* 0x000000000000791b */ /* 0x003fe20003800000 */
.L_x_3347:
[----:B------:R-:W-:Y:S05]  /*31cd0*/  BSYNC B1 ;  /* 0x0000000000017941 */ /* 0x000fea0003800000 */
.L_x_3346:
[----:B------:R-:W-:Y:S05]  /*31ce0*/  BRA `(.L_x_3348) ;  /* 0xffffff7000d87947 */ /* 0x000fea000383ffff */
.L_x_3132:
[----:B------:R-:W-:Y:S01]  /*31cf0*/  BSSY B1, `(.L_x_3349) ;  /* 0x0000006000017945 */ /* 0x000fe20003800000 */
[----:B------:R-:W-:-:S07]  /*31d00*/  MOV R15, 0xffffffff ;  /* 0xffffffff000f7802 */ /* 0x000fce0000000f00 */
[----:B01----:R-:W-:Y:S05]  /*31d10*/  WARPSYNC.COLLECTIVE R15, `(.L_x_3350) ;  /* 0x000000000f0c7348 */ /* 0x003fea0003c00000 */
[----:B------:R-:W-:Y:S02]  /*31d20*/  ELECT P6, UR62, PT ;  /* 0x00000000003e782f */ /* 0x000fe400038c0000 */
[----:B------:R-:W-:Y:S01]  /*31d30*/  MOV R14, UR62 ;  /* 0x0000003e000e7c02 */ /* 0x000fe20008000f00 */
[----:B01----:R-:W-:Y:S10]  /*31d40*/  ENDCOLLECTIVE ;  /* 0x000000000000791b */ /* 0x003ff40003800000 */
.L_x_3350:
[----:B------:R-:W-:Y:S05]  /*31d50*/  BSYNC B1 ;  /* 0x0000000000017941 */ /* 0x000fea0003800000 */
.L_x_3349:
[----:B------:R-:W-:Y:S05]  /*31d60*/  BRA `(.L_x_3131) ;  /* 0xffffff7000d07947 */ /* 0x000fea000383ffff */
.L_x_3134:
[----:B-1----:R-:W2:Y:S02]  /*31d70*/  LDL R3, [R1+0x4] ;  /* 0x0000040001037983 */ /* 0x002ea40000100800 */
[----:B--2---:R1:W2:Y:S02]  /*31d80*/  SYNCS.PHASECHK.TRANS64.TRYWAIT P0, [R3+URZ+0x38820], R2 ;  /* 0x03882002030075a7 */ /* 0x0042a4000800017f */
[----:B--2---:R-:W-:Y:S05]  /*31d90*/  @!P0 NANOSLEEP.SYNCS 0x989680 ;  /* 0x009896800000895d */ /* 0x004fea0003900000 */
[----:B------:R-:W2:Y:S02]  /*31da0*/  @!P0 SYNCS.PHASECHK.TRANS64 P0, [R3+URZ+0x38820], R2 ;  /* 0x03882002030085a7 */ /* 0x000ea4000800007f */
[----:B--2---:R-:W-:Y:S05]  /*31db0*/  @!P0 BRA `(.L_x_3134) ;  /* 0xfffffffc00ec8947 */ /* 0x004fea000383ffff */
[----:B------:R-:W-:Y:S05]  /*31dc0*/  BRA `(.L_x_3351) ;  /* 0xffffff7000e07947 */ /* 0x000fea000383ffff */
.L_x_3138:
[----:B-1----:R1:W2:Y:S02]  /*31dd0*/  SYNCS.PHASECHK.TRANS64.TRYWAIT P0, [R5+URZ+0x388a0], R8 ;  /* 0x0388a008050075a7 */ /* 0x0022a4000800017f */
[----:B--2---:R-:W-:Y:S05]  /*31de0*/  @!P0 NANOSLEEP.SYNCS 0x989680 ;  /* 0x009896800000895d */ /* 0x004fea0003900000 */
[----:B------:R-:W2:Y:S02]  /*31df0*/  @!P0 SYNCS.PHASECHK.TRANS64 P0, [R5+URZ+0x388a0], R8 ;  /* 0x0388a008050085a7 */ /* 0x000ea4000800007f */
[----:B--2---:R-:W-:Y:S05]  /*31e00*/  @!P0 BRA `(.L_x_3138) ;  /* 0xfffffffc00f08947 */ /* 0x004fea000383ffff */
[----:B------:R-:W-:Y:S05]  /*31e10*/  BRA `(.L_x_3352) ;  /* 0xffffff7400047947 */ /* 0x000fea000383ffff */
.L_x_3146:
[----:B--2---:R2:W3:Y:S02]  /*31e20*/  SYNCS.PHASECHK.TRANS64.TRYWAIT P0, [R5+URZ+0x388c0], R8 ;  /* 0x0388c008050075a7 */ /* 0x0044e4000800017f */
[----:B---3--:R-:W-:Y:S05]  /*31e30*/  @!P0 NANOSLEEP.SYNCS 0x989680 ;  /* 0x009896800000895d */ /* 0x008fea0003900000 */
[----:B------:R-:W3:Y:S02]  /*31e40*/  @!P0 SYNCS.PHASECHK.TRANS64 P0, [R5+URZ+0x388c0], R8 ;  /* 0x0388c008050085a7 */ /* 0x000ee4000800007f */
[----:B---3--:R-:W-:Y:S05]  /*31e50*/  @!P0 BRA `(.L_x_3146) ;  /* 0xfffffffc00f08947 */ /* 0x008fea000383ffff */
[----:B------:R-:W-:Y:S05]  /*31e60*/  BRA `(.L_x_3353) ;  /* 0xffffff7800487947 */ /* 0x000fea000383ffff */
.L_x_3156:
[----:B-1----:R1:W2:Y:S02]  /*31e70*/  SYNCS.PHASECHK.TRANS64.TRYWAIT P1, [R6+URZ+0x388a0], R5 ;  /* 0x0388a005060075a7 */ /* 0x0022a4000802017f */
[----:B--2---:R-:W-:Y:S05]  /*31e80*/  @!P1 NANOSLEEP.SYNCS 0x989680 ;  /* 0x009896800000995d */ /* 0x004fea0003900000 */
[----:B------:R-:W2:Y:S02]  /*31e90*/  @!P1 SYNCS.PHASECHK.TRANS64 P1, [R6+URZ+0x388a0], R5 ;  /* 0x0388a005060095a7 */ /* 0x000ea4000802007f */
[----:B--2---:R-:W-:Y:S05]  /*31ea0*/  @!P1 BRA `(.L_x_3156) ;  /* 0xfffffffc00f09947 */ /* 0x004fea000383ffff */
[----:B------:R-:W-:Y:S05]  /*31eb0*/  BRA `(.L_x_3354) ;  /* 0xffffff7c00d87947 */ /* 0x000fea000383ffff */
.L_x_3164:
[----:B--2---:R2:W3:Y:S02]  /*31ec0*/  SYNCS.PHASECHK.TRANS64.TRYWAIT P1, [R6+URZ+0x388c0], R5 ;  /* 0x0388c005060075a7 */ /* 0x0044e4000802017f */
[----:B---3--:R-:W-:Y:S05]  /*31ed0*/  @!P1 NANOSLEEP.SYNCS 0x989680 ;  /* 0x009896800000995d */ /* 0x008fea0003900000 */
[----:B------:R-:W3:Y:S02]  /*31ee0*/  @!P1 SYNCS.PHASECHK.TRANS64 P1, [R6+URZ+0x388c0], R5 ;  /* 0x0388c005060095a7 */ /* 0x000ee4000802007f */
[----:B---3--:R-:W-:Y:S05]  /*31ef0*/  @!P1 BRA `(.L_x_3164) ;  /* 0xfffffffc00f09947 */ /* 0x008fea000383ffff */
[----:B------:R-:W-:Y:S05]  /*31f00*/  BRA `(.L_x_3355) ;  /* 0xffffff8400187947 */ /* 0x000fea000383ffff */
.L_x_3180:
[----:B------:R-:W1:Y:S01]  /*31f10*/  S2R R5, SR_TID.X ;  /* 0x0000000000057919 */ /* 0x000e620000002100 */
[----:B------:R-:W-:Y:S01]  /*31f20*/  BSSY B0, `(.L_x_3356) ;  /* 0x000000a000007945 */ /* 0x000fe20003800000 */
[----:B------:R-:W-:Y:S01]  /*31f30*/  IMAD.MOV.U32 R12, RZ, RZ, RZ ;  /* 0x000000ffff0c7224 */ /* 0x000fe200078e00ff */
[----:B------:R-:W-:Y:S01]  /*31f40*/  MOV R15, 0xffffffff ;  /* 0xffffffff000f7802 */ /* 0x000fe20000000f00 */
[----:B------:R-:W-:Y:S01]  /*31f50*/  IMAD.MOV.U32 R11, RZ, RZ, 0x1f ;  /* 0x0000001fff0b7424 */ /* 0x000fe200078e00ff */
[----:B-1----:R-:W-:-:S04]  /*31f60*/  SHF.R.U32.HI R5, RZ, 0x5, R5 ;  /* 0x00000005ff057819 */ /* 0x002fc80000011605 */
[----:B------:R-:W-:-:S05]  /*31f70*/  LOP3.LUT R5, R5, 0x3, RZ, 0xc0, !PT ;  /* 0x0000000305057812 */ /* 0x000fca00078ec0ff */
[----:B0-----:R-:W-:-:S07]  /*31f80*/  IMAD.MOV.U32 R13, RZ, RZ, R5 ;  /* 0x000000ffff0d7224 */ /* 0x001fce00078e0005 */
[----:B------:R-:W-:Y:S05]  /*31f90*/  WARPSYNC.COLLECTIVE R15, `(.L_x_3357) ;  /* 0x000000000f087348 */ /* 0x000fea0003c00000 */
[----:B------:R0:W1:Y:S02]  /*31fa0*/  SHFL.IDX P6, R14, R13, R12, R11 ;  /* 0x0000000c0d0e7389 */ /* 0x00006400000c000b */
[----:B01----:R-:W-:Y:S01]  /*31fb0*/  ENDCOLLECTIVE ;  /* 0x000000000000791b */ /* 0x003fe20003800000 */
.L_x_3357:
[----:B------:R-:W-:Y:S05]  /*31fc0*/  BSYNC B0 ;  /* 0x0000000000007941 */ /* 0x000fea0003800000 */
.L_x_3356:
[----:B------:R-:W-:Y:S05]  /*31fd0*/  BRA `(.L_x_3358) ;  /* 0xffffff9000387947 */ /* 0x000fea000383ffff */
.L_x_3182:
[----:B------:R-:W-:Y:S01]  /*31fe0*/  BSSY B0, `(.L_x_3359) ;  /* 0x0000006000007945 */ /* 0x000fe20003800000 */
[----:B------:R-:W-:-:S07]  /*31ff0*/  IMAD.MOV.U32 R15, RZ, RZ, -0x1 ;  /* 0xffffffffff0f7424 */ /* 0x000fce00078e00ff */
[----:B01----:R-:W-:Y:S05]  /*32000*/  WARPSYNC.COLLECTIVE R15, `(.L_x_3360) ;  /* 0x000000000f0c7348 */ /* 0x003fea0003c00000 */
[----:B------:R-:W-:Y:S02]  /*32010*/  ELECT P6, UR62, PT ;  /* 0x00000000003e782f */ /* 0x000fe400038c0000 */
[----:B------:R-:W-:Y:S01]  /*32020*/  MOV R14, UR62 ;  /* 0x0000003e000e7c02 */ /* 0x000fe20008000f00 */
[----:B01----:R-:W-:Y:S10]  /*32030*/  ENDCOLLECTIVE ;  /* 0x000000000000791b */ /* 0x003ff40003800000 */
.L_x_3360:
[----:B------:R-:W-:Y:S05]  /*32040*/  BSYNC B0 ;  /* 0x0000000000007941 */ /* 0x000fea0003800000 */
.L_x_3359:
[----:B------:R-:W-:Y:S05]  /*32050*/  BRA `(.L_x_3361) ;  /* 0xffffff9000487947 */ /* 0x000fea000383ffff */
.L_x_3184:
[----:B-1----:R1:W2:Y:S02]  /*32060*/  SYNCS.PHASECHK.TRANS64.TRYWAIT P0, [R0+URZ+0x38840], R2 ;  /* 0x03884002000075a7 */ /* 0x0022a4000800017f */
[----:B--2---:R-:W-:Y:S05]  /*32070*/  @!P0 NANOSLEEP.SYNCS 0x989680 ;  /* 0x009896800000895d */ /* 0x004fea0003900000 */
[----:B------:R-:W2:Y:S02]  /*32080*/  @!P0 SYNCS.PHASECHK.TRANS64 P0, [R0+URZ+0x38840], R2 ;  /* 0x03884002000085a7 */ /* 0x000ea4000800007f */
[----:B--2---:R-:W-:Y:S05]  /*32090*/  @!P0 BRA `(.L_x_3184) ;  /* 0xfffffffc00f08947 */ /* 0x004fea000383ffff */
[----:B------:R-:W-:Y:S05]  /*320a0*/  BRA `(.L_x_3362) ;  /* 0xffffff9000b87947 */ /* 0x000fea000383ffff */
.L_x_3188:
[----:B------:R-:W2:Y:S01]  /*320b0*/  LDL.LU R11, [R1+0x40] ;  /* 0x00004000010b7983 */ /* 0x000ea20000300800 */
[----:B------:R-:W-:Y:S02]  /*320c0*/  IMAD.MOV.U32 R13, RZ, RZ, R2 ;  /* 0x000000ffff0d7224 */ /* 0x000fe400078e0002 */
[----:B------:R-:W-:Y:S02]  /*320d0*/  IMAD.MOV.U32 R12, RZ, RZ, RZ ;  /* 0x000000ffff0c7224 */ /* 0x000fe400078e00ff */
[----:B------:R-:W-:Y:S02]  /*320e0*/  IMAD.MOV.U32 R15, RZ, RZ, -0x1 ;  /* 0xffffffffff0f7424 */ /* 0x000fe400078e00ff */
[----:B------:R-:W-:Y:S02]  /*320f0*/  IMAD R17, R17, 0x80, R10 ;  /* 0x0000008011117824 */ /* 0x000fe400078e020a */
[----:B--2---:R-:W-:Y:S01]  /*32100*/  IMAD R0, R11, R7, RZ ;  /* 0x000000070b007224 */ /* 0x004fe200078e02ff */
[----:B------:R-:W-:-:S04]  /*32110*/  MOV R11, 0x181f ;  /* 0x0000181f000b7802 */ /* 0x000fc80000000f00 */
[----:B------:R-:W-:-:S13]  /*32120*/  ISETP.GE.AND P5, PT, R17, R0, PT ;  /* 0x000000001100720c */ /* 0x000fda0003fa6270 */
[----:B-----5:R-:W-:Y:S05]  /*32130*/  WARPSYNC.COLLECTIVE R15, `(.L_x_3363) ;  /* 0x000000000f087348 */ /* 0x020fea0003c00000 */
[----:B------:R0:W1:Y:S02]  /*32140*/  SHFL.IDX P6, R14, R13, R12, R11 ;  /* 0x0000000c0d0e7389 */ /* 0x00006400000c000b */
[----:B01---5:R-:W-:Y:S01]  /*32150*/  ENDCOLLECTIVE ;  /* 0x000000000000791b */ /* 0x023fe20003800000 */
.L_x_3363:
[----:B------:R-:W-:Y:S02]  /*32160*/  IMAD.MOV.U32 R13, RZ, RZ, R3 ;  /* 0x000000ffff0d7224 */ /* 0x000fe400078e0003 */
[----:B------:R-:W-:-:S07]  /*32170*/  IMAD.MOV.U32 R4, RZ, RZ, R14 ;  /* 0x000000ffff047224 */ /* 0x000fce00078e000e */
[----:B------:R-:W-:Y:S05]  /*32180*/  WARPSYNC.COLLECTIVE R15, `(.L_x_3364) ;  /* 0x000000000f087348 */ /* 0x000fea0003c00000 */
[----:B------:R0:W1:Y:S02]  /*32190*/  SHFL.IDX P6, R14, R13, R12, R11 ;  /* 0x0000000c0d0e7389 */ /* 0x00006400000c000b */
[----:B01----:R-:W-:Y:S01]  /*321a0*/  ENDCOLLECTIVE ;  /* 0x000000000000791b */ /* 0x003fe20003800000 */
.L_x_3364:
[----:B------:R-:W-:Y:S01]  /*321b0*/  ULDC.64 UR4, c[0x0][0x208] ;  /* 0x0000820000047ab9 */ /* 0x000fe20000000a00 */
[----:B------:R-:W-:Y:S01]  /*321c0*/  MOV R13, R2 ;  /* 0x00000002000d7202 */ /* 0x000fe20000000f00 */
[----:B------:R-:W-:Y:S01]  /*321d0*/  IMAD.MOV.U32 R12, RZ, RZ, 0x1 ;  /* 0x00000001ff0c7424 */ /* 0x000fe200078e00ff */
[----:B------:R-:W-:-:S04]  /*321e0*/  MOV R5, R14 ;  /* 0x0000000e00057202 */ /* 0x000fc80000000f00 */
        /* <DEDUP_REMOVED lines=15> */
.L_x_3365:
[----:B------:R-:W-:-:S05]  /*322e0*/  VIADD R4, R17, 0x10 ;  /* 0x0000001011047836 */ /* 0x000fca0000000000 */
[----:B------:R-:W-:Y:S01]  /*322f0*/  ISETP.GE.AND P5, PT, R4, R0, PT ;  /* 0x000000000400720c */ /* 0x000fe20003fa6270 */
[----:B------:R-:W-:Y:S02]  /*32300*/  IMAD.MOV.U32 R13, RZ, RZ, R3 ;  /* 0x000000ffff0d7224 */ /* 0x000fe400078e0003 */
[----:B------:R-:W-:-:S10]  /*32310*/  IMAD.MOV.U32 R6, RZ, RZ, R14 ;  /* 0x000000ffff067224 */ /* 0x000fd400078e000e */
[----:B------:R-:W-:Y:S05]  /*32320*/  WARPSYNC.COLLECTIVE R15, `(.L_x_3366) ;  /* 0x000000000f087348 */ /* 0x000fea0003c00000 */
[----:B------:R0:W1:Y:S02]  /*32330*/  SHFL.IDX P6, R14, R13, R12, R11 ;  /* 0x0000000c0d0e7389 */ /* 0x00006400000c000b */
[----:B01----:R-:W-:Y:S01]  /*32340*/  ENDCOLLECTIVE ;  /* 0x000000000000791b */ /* 0x003fe20003800000 */
.L_x_3366:
[----:B------:R-:W-:Y:S01]  /*32350*/  ULDC.64 UR4, c[0x0][0x208] ;  /* 0x0000820000047ab9 */ /* 0x000fe20000000a00 */
[----:B------:R-:W-:Y:S01]  /*32360*/  IMAD.MOV.U32 R13, RZ, RZ, R2 ;  /* 0x000000ffff0d7224 */ /* 0x000fe200078e0002 */
[----:B------:R-:W-:Y:S02]  /*32370*/  MOV R12, 0x2 ;  /* 0x00000002000c7802 */ /* 0x000fe40000000f00 */
        /* <DEDUP_REMOVED lines=16> */
.L_x_3367:
[----:B------:R-:W-:-:S05]  /*32480*/  VIADD R4, R17, 0x20 ;  /* 0x0000002011047836 */ /* 0x000fca0000000000 */
[----:B------:R-:W-:Y:S01]  /*32490*/  ISETP.GE.AND P5, PT, R4, R0, PT ;  /* 0x000000000400720c */ /* 0x000fe20003fa6270 */
[----:B------:R-:W-:Y:S02]  /*324a0*/  IMAD.MOV.U32 R13, RZ, RZ, R3 ;  /* 0x000000ffff0d7224 */ /* 0x000fe400078e0003 */
[----:B------:R-:W-:-:S10]  /*324b0*/  IMAD.MOV.U32 R6, RZ, RZ, R14 ;  /* 0x000000ffff067224 */ /* 0x000fd400078e000e */
[----:B------:R-:W-:Y:S05]  /*324c0*/  WARPSYNC.COLLECTIVE R15, `(.L_x_3368) ;  /* 0x000000000f087348 */ /* 0x000fea0003c00000 */
[----:B------:R0:W1:Y:S02]  /*324d0*/  SHFL.IDX P6, R14, R13, R12, R11 ;  /* 0x0000000c0d0e7389 */ /* 0x00006400000c000b */
[----:B01----:R-:W-:Y:S01]  /*324e0*/  ENDCOLLECTIVE ;  /* 0x000000000000791b */ /* 0x003fe20003800000 */
.L_x_3368:
[----:B------:R-:W-:Y:S01]  /*324f0*/  ULDC.64 UR4, c[0x0][0x208] ;  /* 0x0000820000047ab9 */ /* 0x000fe20000000a00 */
[----:B------:R-:W-:Y:S02]  /*32500*/  IMAD.MOV.U32 R13, RZ, RZ, R2 ;  /* 0x000000ffff0d7224 */ /* 0x000fe400078e0002 */
[----:B------:R-:W-:Y:S02]  /*32510*/  IMAD.MOV.U32 R12, RZ, RZ, 0x3 ;  /* 0x00000003ff0c7424 */ /* 0x000fe400078e00ff */
[----:B------:R-:W-:-:S05]  /*32520*/  IMAD.MOV.U32 R4, RZ, RZ, R14 ;  /* 0x000000ffff047224 */ /* 0x000fca00078e000e */
[----:B------:R-:W-:-:S04]  /*32530*/  @!P5 LEA R5, P4, R9, R4, 0x1 ;  /* 0x000000040905d211 */ /* 0x000fc800078808ff */
[----:B------:R-:W-:-:S04]  /*32540*/  @!P5 IADD3.X R4, RZ, R6, RZ, P4, !PT ;  /* 0x00000006ff04d210 */ /* 0x000fc800027fe4ff */
        /* <DEDUP_REMOVED lines=13> */
.L_x_3369:
[----:B------:R-:W-:-:S05]  /*32620*/  VIADD R4, R17, 0x30 ;  /* 0x0000003011047836 */ /* 0x000fca0000000000 */
[----:B------:R-:W-:Y:S01]  /*32630*/  ISETP.GE.AND P5, PT, R4, R0, PT ;  /* 0x000000000400720c */ /* 0x000fe20003fa6270 */
[----:B------:R-:W-:Y:S01]  /*32640*/  IMAD.MOV.U32 R13, RZ, RZ, R3 ;  /* 0x000000ffff0d7224 */ /* 0x000fe200078e0003 */
[----:B------:R-:W-:-:S11]  /*32650*/  MOV R6, R14 ;  /* 0x0000000e00067202 */ /* 0x000fd60000000f00 */
[----:B------:R-:W-:Y:S05]  /*32660*/  WARPSYNC.COLLECTIVE R15, `(.L_x_3370) ;  /* 0x000000000f087348 */ /* 0x000fea0003c00000 */
[----:B------:R0:W1:Y:S02]  /*32670*/  SHFL.IDX P6, R14, R13, R12, R11 ;  /* 0x0000000c0d0e7389 */ /* 0x00006400000c000b */
[----:B01----:R-:W-:Y:S01]  /*32680*/  ENDCOLLECTIVE ;  /* 0x000000000000791b */ /* 0x003fe20003800000 */
.L_x_3370:
        /* <DEDUP_REMOVED lines=19> */
.L_x_3371:
[----:B------:R-:W-:-:S04]  /*327c0*/  IADD3 R4, R17, 0x40, RZ ;  /* 0x0000004011047810 */ /* 0x000fc80007ffe0ff */
[----:B------:R-:W-:Y:S02]  /*327d0*/  ISETP.GE.AND P5, PT, R4, R0, PT ;  /* 0x000000000400720c */ /* 0x000fe40003fa6270 */
[----:B------:R-:W-:Y:S01]  /*327e0*/  MOV R13, R3 ;  /* 0x00000003000d7202 */ /* 0x000fe20000000f00 */
[----:B------:R-:W-:-:S10]  /*327f0*/  IMAD.MOV.U32 R6, RZ, RZ, R14 ;  /* 0x000000ffff067224 */ /* 0x000fd400078e000e */
[----:B------:R-:W-:Y:S05]  /*32800*/  WARPSYNC.COLLECTIVE R15, `(.L_x_3372) ;  /* 0x000000000f087348 */ /* 0x000fea0003c00000 */
[----:B------:R0:W1:Y:S02]  /*32810*/  SHFL.IDX P6, R14, R13, R12, R11 ;  /* 0x0000000c0d0e7389 */ /* 0x00006400000c000b */
[----:B01----:R-:W-:Y:S01]  /*32820*/  ENDCOLLECTIVE ;  /* 0x000000000000791b */ /* 0x003fe20003800000 */
.L_x_3372:
[----:B------:R-:W-:Y:S01]  /*32830*/  ULDC.64 UR4, c[0x0][0x208] ;  /* 0x0000820000047ab9 */ /* 0x000fe20000000a00 */
[----:B------:R-:W-:Y:S01]  /*32840*/  MOV R13, R2 ;  /* 0x00000002000d7202 */ /* 0x000fe20000000f00 */
        /* <DEDUP_REMOVED lines=17> */
.L_x_3373:
[----:B------:R-:W-:-:S05]  /*32960*/  VIADD R4, R17, 0x50 ;  /* 0x0000005011047836 */ /* 0x000fca0000000000 */
[----:B------:R-:W-:Y:S01]  /*32970*/  ISETP.GE.AND P5, PT, R4, R0, PT ;  /* 0x000000000400720c */ /* 0x000fe20003fa6270 */
[----:B------:R-:W-:Y:S02]  /*32980*/  IMAD.MOV.U32 R13, RZ, RZ, R3 ;  /* 0x000000ffff0d7224 */ /* 0x000fe400078e0003 */
[----:B------:R-:W-:-:S10]  /*32990*/  IMAD.MOV.U32 R6, RZ, RZ, R14 ;  /* 0x000000ffff067224 */ /* 0x000fd400078e000e */
[----:B------:R-:W-:Y:S05]  /*329a0*/  WARPSYNC.COLLECTIVE R15, `(.L_x_3374) ;  /* 0x000000000f087348 */ /* 0x000fea0003c00000 */
[----:B------:R0:W1:Y:S02]  /*329b0*/  SHFL.IDX P6, R14, R13, R12, R11 ;  /* 0x0000000c0d0e7389 */ /* 0x00006400000c000b */
[----:B01----:R-:W-:Y:S01]  /*329c0*/  ENDCOLLECTIVE ;  /* 0x000000000000791b */ /* 0x003fe20003800000 */
.L_x_3374:
[----:B------:R-:W-:Y:S01]  /*329d0*/  ULDC.64 UR4, c[0x0][0x208] ;  /* 0x0000820000047ab9 */ /* 0x000fe20000000a00 */
[----:B------:R-:W-:Y:S02]  /*329e0*/  IMAD.MOV.U32 R13, RZ, RZ, R2 ;  /* 0x000000ffff0d7224 */ /* 0x000fe400078e0002 */
        /* <DEDUP_REMOVED lines=17> */
.L_x_3375:
[----:B------:R-:W-:-:S05]  /*32b00*/  VIADD R5, R17, 0x60 ;  /* 0x0000006011057836 */ /* 0x000fca0000000000 */
[----:B------:R-:W-:Y:S01]  /*32b10*/  ISETP.GE.AND P5, PT, R5, R0, PT ;  /* 0x000000000500720c */ /* 0x000fe20003fa6270 */
[----:B------:R-:W-:Y:S01]  /*32b20*/  IMAD.MOV.U32 R13, RZ, RZ, R3 ;  /* 0x000000ffff0d7224 */ /* 0x000fe200078e0003 */
[----:B------:R-:W-:-:S11]  /*32b30*/  MOV R6, R14 ;  /* 0x0000000e00067202 */ /* 0x000fd60000000f00 */
[----:B------:R-:W-:Y:S05]  /*32b40*/  WARPSYNC.COLLECTIVE R15, `(.L_x_3376) ;  /* 0x000000000f087348 */ /* 0x000fea0003c00000 */
[----:B------:R0:W1:Y:S02]  /*32b50*/  SHFL.IDX P6, R14, R13, R12, R11 ;  /* 0x0000000c0d0e7389 */ /* 0x00006400000c000b */
[----:B01----:R-:W-:Y:S01]  /*32b60*/  ENDCOLLECTIVE ;  /* 0x000000000000791b */ /* 0x003fe20003800000 */
.L_x_3376:
        /* <DEDUP_REMOVED lines=19> */
.L_x_3377:
[----:B------:R-:W-:Y:S01]  /*32ca0*/  MOV R13, R3 ;  /* 0x00000003000d7202 */ /* 0x000fe20000000f00 */
[----:B------:R-:W-:-:S07]  /*32cb0*/  IMAD.MOV.U32 R6, RZ, RZ, R14 ;  /* 0x000000ffff067224 */ /* 0x000fce00078e000e */
[----:B------:R-:W-:Y:S05]  /*32cc0*/  WARPSYNC.COLLECTIVE R15, `(.L_x_3378) ;  /* 0x000000000f087348 */ /* 0x000fea0003c00000 */
[----:B------:R0:W1:Y:S02]  /*32cd0*/  SHFL.IDX P6, R14, R13, R12, R11 ;  /* 0x0000000c0d0e7389 */ /* 0x00006400000c000b */
[----:B01----:R-:W-:Y:S01]  /*32ce0*/  ENDCOLLECTIVE ;  /* 0x000000000000791b */ /* 0x003fe20003800000 */
.L_x_3378:
[----:B------:R-:W-:Y:S01]  /*32cf0*/  IMAD.MOV.U32 R3, RZ, RZ, R14 ;  /* 0x000000ffff037224 */ /* 0x000fe200078e000e */
[----:B------:R-:W-:Y:S06]  /*32d00*/  BRA `(.L_x_3379) ;  /* 0xffffff9400b07947 */ /* 0x000fec000383ffff */
.L_x_3193:
[----:B0-----:R-:W2:Y:S02]  /*32d10*/  LDL R2, [R1+0x4] ;  /* 0x0000040001027983 */ /* 0x001ea40000100800 */
[----:B--2---:R0:W1:Y:S02]  /*32d20*/  SYNCS.PHASECHK.TRANS64.TRYWAIT P0, [R2+URZ+0x38820], R0 ;  /* 0x03882000020075a7 */ /* 0x004064000800017f */
[----:B-1----:R-:W-:Y:S05]  /*32d30*/  @!P0 NANOSLEEP.SYNCS 0x989680 ;  /* 0x009896800000895d */ /* 0x002fea0003900000 */
[----:B------:R-:W1:Y:S02]  /*32d40*/  @!P0 SYNCS.PHASECHK.TRANS64 P0, [R2+URZ+0x38820], R0 ;  /* 0x03882000020085a7 */ /* 0x000e64000800007f */
[----:B-1----:R-:W-:Y:S05]  /*32d50*/  @!P0 BRA `(.L_x_3193) ;  /* 0xfffffffc00ec8947 */ /* 0x002fea000383ffff */
[----:B------:R-:W-:Y:S05]  /*32d60*/  BRA `(.L_x_3380) ;  /* 0xffffff9800307947 */ /* 0x000fea000383ffff */
.L_x_3202:
[----:B-1----:R1:W2:Y:S02]  /*32d70*/  SYNCS.PHASECHK.TRANS64.TRYWAIT P0, [R3+URZ+0x38840], R0 ;  /* 0x03884000030075a7 */ /* 0x0022a4000800017f */
[----:B--2---:R-:W-:Y:S05]  /*32d80*/  @!P0 NANOSLEEP.SYNCS 0x989680 ;  /* 0x009896800000895d */ /* 0x004fea0003900000 */
[----:B------:R-:W2:Y:S02]  /*32d90*/  @!P0 SYNCS.PHASECHK.TRANS64 P0, [R3+URZ+0x38840], R0 ;  /* 0x03884000030085a7 */ /* 0x000ea4000800007f */
[----:B--2---:R-:W-:Y:S05]  /*32da0*/  @!P0 BRA `(.L_x_3202) ;  /* 0xfffffffc00f08947 */ /* 0x004fea000383ffff */
[----:B------:R-:W-:Y:S05]  /*32db0*/  BRA `(.L_x_3381) ;  /* 0xffffff9800f87947 */ /* 0x000fea000383ffff */
.L_x_3210:
[----:B0-----:R0:W1:Y:S02]  /*32dc0*/  SYNCS.PHASECHK.TRANS64.TRYWAIT P0, [R3+URZ+0x60], R0 ;  /* 0x00006000030075a7 */ /* 0x001064000800017f */
[----:B-1----:R-:W-:Y:S05]  /*32dd0*/  @!P0 NANOSLEEP.SYNCS 0x989680 ;  /* 0x009896800000895d */ /* 0x002fea0003900000 */
[----:B------:R-:W1:Y:S02]  /*32de0*/  @!P0 SYNCS.PHASECHK.TRANS64 P0, [R3+URZ+0x60], R0 ;  /* 0x00006000030085a7 */ /* 0x000e64000800007f */
[----:B-1----:R-:W-:Y:S05]  /*32df0*/  @!P0 BRA `(.L_x_3210) ;  /* 0xfffffffc00f08947 */ /* 0x002fea000383ffff */
[----:B------:R-:W-:Y:S05]  /*32e00*/  BRA `(.L_x_3382) ;  /* 0xffffffa000547947 */ /* 0x000fea000383ffff */
.L_x_3221:
[----:B--2---:R2:W3:Y:S02]  /*32e10*/  SYNCS.PHASECHK.TRANS64.TRYWAIT P0, [R3+URZ+0x38840], R2 ;  /* 0x03884002030075a7 */ /* 0x0044e4000800017f */
[----:B---3--:R-:W-:Y:S05]  /*32e20*/  @!P0 NANOSLEEP.SYNCS 0x989680 ;  /* 0x009896800000895d */ /* 0x008fea0003900000 */
[----:B------:R-:W3:Y:S02]  /*32e30*/  @!P0 SYNCS.PHASECHK.TRANS64 P0, [R3+URZ+0x38840], R2 ;  /* 0x03884002030085a7 */ /* 0x000ee4000800007f */
[----:B---3--:R-:W-:Y:S05]  /*32e40*/  @!P0 BRA `(.L_x_3221) ;  /* 0xfffffffc00f08947 */ /* 0x008fea000383ffff */
[----:B------:R-:W-:Y:S05]  /*32e50*/  BRA `(.L_x_3383) ;  /* 0xffffffa800807947 */ /* 0x000fea000383ffff */
.L_x_3229:
[----:B-1----:R1:W2:Y:S02]  /*32e60*/  SYNCS.PHASECHK.TRANS64.TRYWAIT P0, [R2+URZ+0x60], R3 ;  /* 0x00006003020075a7 */ /* 0x0022a4000800017f */
[----:B--2---:R-:W-:Y:S05]  /*32e70*/  @!P0 NANOSLEEP.SYNCS 0x989680 ;  /* 0x009896800000895d */ /* 0x004fea0003900000 */
[----:B------:R-:W2:Y:S02]  /*32e80*/  @!P0 SYNCS.PHASECHK.TRANS64 P0, [R2+URZ+0x60], R3 ;  /* 0x00006003020085a7 */ /* 0x000ea4000800007f */
[----:B--2---:R-:W-:Y:S05]  /*32e90*/  @!P0 BRA `(.L_x_3229) ;  /* 0xfffffffc00f08947 */ /* 0x004fea000383ffff */
[----:B------:R-:W-:Y:S05]  /*32ea0*/  BRA `(.L_x_3384) ;  /* 0xffffffac00dc7947 */ /* 0x000fea000383ffff */
.L_x_3240:
[----:B----4-:R4:W0:Y:S02]  /*32eb0*/  SYNCS.PHASECHK.TRANS64.TRYWAIT P0, [R2+URZ+0x38840], R3 ;  /* 0x03884003020075a7 */ /* 0x010824000800017f */
[----:B0-----:R-:W-:Y:S05]  /*32ec0*/  @!P0 NANOSLEEP.SYNCS 0x989680 ;  /* 0x009896800000895d */ /* 0x001fea0003900000 */
[----:B------:R-:W0:Y:S02]  /*32ed0*/  @!P0 SYNCS.PHASECHK.TRANS64 P0, [R2+URZ+0x38840], R3 ;  /* 0x03884003020085a7 */ /* 0x000e24000800007f */
[----:B0-----:R-:W-:Y:S05]  /*32ee0*/  @!P0 BRA `(.L_x_3240) ;  /* 0xfffffffc00f08947 */ /* 0x001fea000383ffff */
[----:B------:R-:W-:Y:S05]  /*32ef0*/  BRA `(.L_x_3385) ;  /* 0xffffffb400d47947 */ /* 0x000fea000383ffff */
.L_x_3248:
[----:B-1----:R1:W2:Y:S02]  /*32f00*/  SYNCS.PHASECHK.TRANS64.TRYWAIT P0, [R2+URZ+0x60], R5 ;  /* 0x00006005020075a7 */ /* 0x0022a4000800017f */
[----:B--2---:R-:W-:Y:S05]  /*32f10*/  @!P0 NANOSLEEP.SYNCS 0x989680 ;  /* 0x009896800000895d */ /* 0x004fea0003900000 */
[----:B------:R-:W2:Y:S02]  /*32f20*/  @!P0 SYNCS.PHASECHK.TRANS64 P0, [R2+URZ+0x60], R5 ;  /* 0x00006005020085a7 */ /* 0x000ea4000800007f */
[----:B--2---:R-:W-:Y:S05]  /*32f30*/  @!P0 BRA `(.L_x_3248) ;  /* 0xfffffffc00f08947 */ /* 0x004fea000383ffff */
[----:B------:R-:W-:Y:S05]  /*32f40*/  BRA `(.L_x_3386) ;  /* 0xffffffbc00307947 */ /* 0x000fea000383ffff */
.L_x_3261:
[----:B0-----:R0:W2:Y:S02]  /*32f50*/  SYNCS.PHASECHK.TRANS64.TRYWAIT P0, [R0+URZ+0x38860], R2 ;  /* 0x03886002000075a7 */ /* 0x0010a4000800017f */
[----:B--2---:R-:W-:Y:S05]  /*32f60*/  @!P0 NANOSLEEP.SYNCS 0x989680 ;  /* 0x009896800000895d */ /* 0x004fea0003900000 */
[----:B------:R-:W2:Y:S02]  /*32f70*/  @!P0 SYNCS.PHASECHK.TRANS64 P0, [R0+URZ+0x38860], R2 ;  /* 0x03886002000085a7 */ /* 0x000ea4000800007f */
[----:B--2---:R-:W-:Y:S05]  /*32f80*/  @!P0 BRA `(.L_x_3261) ;  /* 0xfffffffc00f08947 */ /* 0x004fea000383ffff */
[----:B------:R-:W-:Y:S05]  /*32f90*/  BRA `(.L_x_3387) ;  /* 0xffffffc4000c7947 */ /* 0x000fea000383ffff */
.L_x_3270:
[----:B------:R-:W-:Y:S01]  /*32fa0*/  BSSY B0, `(.L_x_3388) ;  /* 0x0000008000007945 */ /* 0x000fe20003800000 */
[----:B0-----:R-:W-:Y:S01]  /*32fb0*/  IMAD.MOV.U32 R13, RZ, RZ, R16 ;  /* 0x000000ffff0d7224 */ /* 0x001fe200078e0010 */
[----:B------:R-:W-:Y:S01]  /*32fc0*/  MOV R11, 0x1f ;  /* 0x0000001f000b7802 */ /* 0x000fe20000000f00 */
[----:B------:R-:W-:Y:S02]  /*32fd0*/  IMAD.MOV.U32 R12, RZ, RZ, RZ ;  /* 0x000000ffff0c7224 */ /* 0x000fe400078e00ff */
[----:B------:R-:W-:-:S07]  /*32fe0*/  IMAD.MOV.U32 R15, RZ, RZ, -0x1 ;  /* 0xffffffffff0f7424 */ /* 0x000fce00078e00ff */
[----:B-1---5:R-:W-:Y:S05]  /*32ff0*/  WARPSYNC.COLLECTIVE R15, `(.L_x_3389) ;  /* 0x000000000f087348 */ /* 0x022fea0003c00000 */
[----:B------:R0:W2:Y:S02]  /*33000*/  SHFL.IDX P6, R14, R13, R12, R11 ;  /* 0x0000000c0d0e7389 */ /* 0x0000a400000c000b */
[----:B012--5:R-:W-:Y:S01]  /*33010*/  ENDCOLLECTIVE ;  /* 0x000000000000791b */ /* 0x027fe20003800000 */
.L_x_3389:
[----:B------:R-:W-:Y:S05]  /*33020*/  BSYNC B0 ;  /* 0x0000000000007941 */ /* 0x000fea0003800000 */
.L_x_3388:
        /* <DEDUP_REMOVED lines=9> */
.L_x_3390:
        /* <DEDUP_REMOVED lines=19> */
.L_x_3391:
        /* <DEDUP_REMOVED lines=8> */
.L_x_3392:
        /* <DEDUP_REMOVED lines=8> */
.L_x_3393:
        /* <DEDUP_REMOVED lines=8> */
.L_x_3394:
        /* <DEDUP_REMOVED lines=8> */
.L_x_3395:
        /* <DEDUP_REMOVED lines=9> */
.L_x_3396:
[----:B------:R-:W-:Y:S01]  /*33480*/  IMAD.MOV.U32 R16, RZ, RZ, R14 ;  /* 0x000000ffff107224 */ /* 0x000fe200078e000e */
[----:B------:R-:W-:Y:S06]  /*33490*/  BRA `(.L_x_3397) ;  /* 0xffffffc800107947 */ /* 0x000fec000383ffff */
.L_x_3275:
[----:B------:R-:W-:Y:S01]  /*334a0*/  BSSY B0, `(.L_x_3398) ;  /* 0x0000008000007945 */ /* 0x000fe20003800000 */
[----:B0----5:R-:W-:Y:S01]  /*334b0*/  IMAD.MOV.U32 R13, RZ, RZ, R3 ;  /* 0x000000ffff0d7224 */ /* 0x021fe200078e0003 */
[----:B------:R-:W-:Y:S01]  /*334c0*/  MOV R12, 0x1 ;  /* 0x00000001000c7802 */ /* 0x000fe20000000f00 */
[----:B------:R-:W-:Y:S02]  /*334d0*/  IMAD.MOV.U32 R11, RZ, RZ, RZ ;  /* 0x000000ffff0b7224 */ /* 0x000fe400078e00ff */
[----:B------:R-:W-:-:S07]  /*334e0*/  IMAD.MOV.U32 R15, RZ, RZ, -0x1 ;  /* 0xffffffffff0f7424 */ /* 0x000fce00078e00ff */
[----:B-12---:R-:W-:Y:S05]  /*334f0*/  WARPSYNC.COLLECTIVE R15, `(.L_x_3399) ;  /* 0x000000000f087348 */ /* 0x006fea0003c00000 */
[----:B------:R0:W3:Y:S02]  /*33500*/  SHFL.UP P6, R14, R13, R12, R11 ;  /* 0x0400000c0d0e7389 */ /* 0x0000e400000c000b */
[----:B0123--:R-:W-:Y:S01]  /*33510*/  ENDCOLLECTIVE ;  /* 0x000000000000791b */ /* 0x00ffe20003800000 */
.L_x_3399:
[----:B------:R-:W-:Y:S05]  /*33520*/  BSYNC B0 ;  /* 0x0000000000007941 */ /* 0x000fea0003800000 */
.L_x_3398:
        /* <DEDUP_REMOVED lines=10> */
.L_x_3400:
        /* <DEDUP_REMOVED lines=8> */
.L_x_3401:
        /* <DEDUP_REMOVED lines=8> */
.L_x_3402:
        /* <DEDUP_REMOVED lines=8> */
.L_x_3403:
        /* <DEDUP_REMOVED lines=9> */
.L_x_3404:
[----:B------:R-:W-:Y:S01]  /*337e0*/  IMAD.MOV.U32 R16, RZ, RZ, R14 ;  /* 0x000000ffff107224 */ /* 0x000fe200078e000e */
[----:B------:R-:W-:Y:S06]  /*337f0*/  BRA `(.L_x_3405) ;  /* 0xffffffc400d87947 */ /* 0x000fec000383ffff */
.L_x_3277:
[----:B------:R-:W-:Y:S01]  /*33800*/  BSSY B0, `(.L_x_3406) ;  /* 0x0000006000007945 */ /* 0x000fe20003800000 */
[----:B------:R-:W-:Y:S01]  /*33810*/  PLOP3.LUT P6, PT, P6, PT, PT, 0x8, 0x0 ;  /* 0x000000000000781c */ /* 0x000fe200037ce170 */
[----:B------:R-:W-:-:S12]  /*33820*/  IMAD.MOV.U32 R15, RZ, RZ, -0x1 ;  /* 0xffffffffff0f7424 */ /* 0x000fd800078e00ff */
[----:B012--5:R-:W-:Y:S05]  /*33830*/  WARPSYNC.COLLECTIVE R15, `(.L_x_3407) ;  /* 0x000000000f087348 */ /* 0x027fea0003c00000 */
[----:B------:R-:W-:Y:S01]  /*33840*/  VOTE.ANY R14, PT, P6 ;  /* 0x00000000000e7806 */ /* 0x000fe200030e0100 */
[----:B012--5:R-:W-:Y:S06]  /*33850*/  ENDCOLLECTIVE ;  /* 0x000000000000791b */ /* 0x027fec0003800000 */
.L_x_3407:
[----:B------:R-:W-:Y:S05]  /*33860*/  BSYNC B0 ;  /* 0x0000000000007941 */ /* 0x000fea0003800000 */
.L_x_3406:
        /* <DEDUP_REMOVED lines=9> */
.L_x_3408:
[----:B------:R-:W-:Y:S01]  /*33900*/  IMAD.MOV.U32 R17, RZ, RZ, R14 ;  /* 0x000000ffff117224 */ /* 0x000fe200078e000e */
[----:B------:R-:W-:Y:S06]  /*33910*/  BRA `(.L_x_3409) ;  /* 0xffffffc400c87947 */ /* 0x000fec000383ffff */
.L_x_3279:
[----:B------:R-:W-:Y:S01]  /*33920*/  BSSY B0, `(.L_x_3410) ;  /* 0x0000007000007945 */ /* 0x000fe20003800000 */
[----:B0-----:R-:W-:Y:S01]  /*33930*/  IMAD.MOV.U32 R13, RZ, RZ, R2 ;  /* 0x000000ffff0d7224 */ /* 0x001fe200078e0002 */
[----:B------:R-:W-:Y:S01]  /*33940*/  MOV R15, 0xffffffff ;  /* 0xffffffff000f7802 */ /* 0x000fe20000000f00 */
[----:B------:R-:W-:-:S07]  /*33950*/  IMAD.MOV.U32 R11, RZ, RZ, 0x1f ;  /* 0x0000001fff0b7424 */ /* 0x000fce00078e00ff */
[----:B-12345:R-:W-:Y:S05]  /*33960*/  WARPSYNC.COLLECTIVE R15, `(.L_x_3411) ;  /* 0x000000000f087348 */ /* 0x03efea0003c00000 */
[----:B------:R0:W0:Y:S02]  /*33970*/  SHFL.IDX P6, R14, R13, R12, R11 ;  /* 0x0000000c0d0e7389 */ /* 0x00002400000c000b */
[----:B012345:R-:W-:Y:S01]  /*33980*/  ENDCOLLECTIVE ;  /* 0x000000000000791b */ /* 0x03ffe20003800000 */
.L_x_3411:
[----:B------:R-:W-:Y:S05]  /*33990*/  BSYNC B0 ;  /* 0x0000000000007941 */ /* 0x000fea0003800000 */
.L_x_3410:
[----:B------:R-:W-:Y:S01]  /*339a0*/  IMAD.MOV.U32 R2, RZ, RZ, R14 ;  /* 0x000000ffff027224 */ /* 0x000fe200078e000e */
[----:B------:R-:W-:Y:S06]  /*339b0*/  BRA `(.L_x_3412) ;  /* 0xffffffc400bc7947 */ /* 0x000fec000383ffff */
.L_x_3283:
[----:B0-----:R0:W2:Y:S02]  /*339c0*/  SYNCS.PHASECHK.TRANS64.TRYWAIT P0, [R0+URZ+0x38820], R3 ;  /* 0x03882003000075a7 */ /* 0x0010a4000800017f */
[----:B--2---:R-:W-:Y:S05]  /*339d0*/  @!P0 NANOSLEEP.SYNCS 0x989680 ;  /* 0x009896800000895d */ /* 0x004fea0003900000 */
[----:B------:R-:W2:Y:S02]  /*339e0*/  @!P0 SYNCS.PHASECHK.TRANS64 P0, [R0+URZ+0x38820], R3 ;  /* 0x03882003000085a7 */ /* 0x000ea4000800007f */
[----:B--2---:R-:W-:Y:S05]  /*339f0*/  @!P0 BRA `(.L_x_3283) ;  /* 0xfffffffc00f08947 */ /* 0x004fea000383ffff */
[----:B------:R-:W-:Y:S05]  /*33a00*/  BRA `(.L_x_3413) ;  /* 0xffffffcc00447947 */ /* 0x000fea000383ffff */
.L_x_3284:
[----:B------:R-:W2:Y:S01]  /*33a10*/  S2R R2, SR_TID.X ;  /* 0x0000000000027919 */ /* 0x000ea20000002100 */
[----:B------:R-:W-:Y:S01]  /*33a20*/  BSSY B0, `(.L_x_3414) ;  /* 0x000000a000007945 */ /* 0x000fe20003800000 */
[----:B------:R-:W-:Y:S01]  /*33a30*/  IMAD.MOV.U32 R12, RZ, RZ, RZ ;  /* 0x000000ffff0c7224 */ /* 0x000fe200078e00ff */
[----:B------:R-:W-:Y:S01]  /*33a40*/  MOV R11, 0x1f ;  /* 0x0000001f000b7802 */ /* 0x000fe20000000f00 */
[----:B------:R-:W-:Y:S01]  /*33a50*/  IMAD.MOV.U32 R15, RZ, RZ, -0x1 ;  /* 0xffffffffff0f7424 */ /* 0x000fe200078e00ff */
[----:B--2---:R-:W-:-:S04]  /*33a60*/  SHF.R.U32.HI R2, RZ, 0x5, R2 ;  /* 0x00000005ff027819 */ /* 0x004fc80000011602 */
[----:B------:R-:W-:-:S05]  /*33a70*/  LOP3.LUT R2, R2, 0x3, RZ, 0xc0, !PT ;  /* 0x0000000302027812 */ /* 0x000fca00078ec0ff */
[----:B------:R-:W-:-:S07]  /*33a80*/  IMAD.MOV.U32 R13, RZ, RZ, R2 ;  /* 0x000000ffff0d7224 */ /* 0x000fce00078e0002 */
[----:B01-3-5:R-:W-:Y:S05]  /*33a90*/  WARPSYNC.COLLECTIVE R15, `(.L_x_3415) ;  /* 0x000000000f087348 */ /* 0x02bfea0003c00000 */
[----:B------:R2:W4:Y:S02]  /*33aa0*/  SHFL.IDX P6, R14, R13, R12, R11 ;  /* 0x0000000c0d0e7389 */ /* 0x00052400000c000b */
[----:B012345:R-:W-:Y:S01]  /*33ab0*/  ENDCOLLECTIVE ;  /* 0x000000000000791b */ /* 0x03ffe20003800000 */
.L_x_3415:
[----:B------:R-:W-:Y:S05]  /*33ac0*/  BSYNC B0 ;  /* 0x0000000000007941 */ /* 0x000fea0003800000 */
.L_x_3414:
[----:B------:R-:W-:Y:S05]  /*33ad0*/  BRA `(.L_x_3416) ;  /* 0xffffffcc002c7947 */ /* 0x000fea000383ffff */
.L_x_3285:
[----:B------:R-:W-:Y:S01]  /*33ae0*/  BSSY B0, `(.L_x_3417) ;  /* 0x0000006000007945 */ /* 0x000fe20003800000 */
[----:B------:R-:W-:-:S07]  /*33af0*/  IMAD.MOV.U32 R15, RZ, RZ, -0x1 ;  /* 0xffffffffff0f7424 */ /* 0x000fce00078e00ff */
[----:B0123-5:R-:W-:Y:S05]  /*33b00*/  WARPSYNC.COLLECTIVE R15, `(.L_x_3418) ;  /* 0x000000000f0c7348 */ /* 0x02ffea0003c00000 */
[----:B------:R-:W-:Y:S02]  /*33b10*/  ELECT P6, UR62, PT ;  /* 0x00000000003e782f */ /* 0x000fe400038c0000 */
[----:B------:R-:W-:Y:S01]  /*33b20*/  MOV R14, UR62 ;  /* 0x0000003e000e7c02 */ /* 0x000fe20008000f00 */
[----:B0123-5:R-:W-:Y:S10]  /*33b30*/  ENDCOLLECTIVE ;  /* 0x000000000000791b */ /* 0x02fff40003800000 */
.L_x_3418:
[----:B------:R-:W-:Y:S05]  /*33b40*/  BSYNC B0 ;  /* 0x0000000000007941 */ /* 0x000fea0003800000 */
.L_x_3417:
[----:B------:R-:W-:Y:S05]  /*33b50*/  BRA `(.L_x_3419) ;  /* 0xffffffcc00207947 */ /* 0x000fea000383ffff */
.L_x_3287:
[----:B0-----:R0:W1:Y:S02]  /*33b60*/  SYNCS.PHASECHK.TRANS64.TRYWAIT P0, [R6+URZ], R5 ;  /* 0x00000005060075a7 */ /* 0x001064000800017f */
[----:B-1----:R-:W-:Y:S05]  /*33b70*/  @!P0 NANOSLEEP.SYNCS 0x989680 ;  /* 0x009896800000895d */ /* 0x002fea0003900000 */
[----:B------:R-:W1:Y:S02]  /*33b80*/  @!P0 SYNCS.PHASECHK.TRANS64 P0, [R6+URZ], R5 ;  /* 0x00000005060085a7 */ /* 0x000e64000800007f */
[----:B-1----:R-:W-:Y:S05]  /*33b90*/  @!P0 BRA `(.L_x_3287) ;  /* 0xfffffffc00f08947 */ /* 0x002fea000383ffff */
[----:B------:R-:W-:Y:S05]  /*33ba0*/  BRA `(.L_x_3420) ;  /* 0xffffffcc00647947 */ /* 0x000fea000383ffff */
.L_x_3288:
[----:B-1----:R1:W2:Y:S02]  /*33bb0*/  SYNCS.PHASECHK.TRANS64.TRYWAIT P0, [R7+URZ], R2 ;  /* 0x00000002070075a7 */ /* 0x0022a4000800017f */
[----:B--2---:R-:W-:Y:S05]  /*33bc0*/  @!P0 NANOSLEEP.SYNCS 0x989680 ;  /* 0x009896800000895d */ /* 0x004fea0003900000 */
[----:B------:R-:W2:Y:S02]  /*33bd0*/  @!P0 SYNCS.PHASECHK.TRANS64 P0, [R7+URZ], R2 ;  /* 0x00000002070085a7 */ /* 0x000ea4000800007f */
[----:B--2---:R-:W-:Y:S05]  /*33be0*/  @!P0 BRA `(.L_x_3288) ;  /* 0xfffffffc00f08947 */ /* 0x004fea000383ffff */
[----:B------:R-:W-:Y:S05]  /*33bf0*/  BRA `(.L_x_3421) ;  /* 0xffffffcc00587947 */ /* 0x000fea000383ffff */
.L_x_3290:
[----:B--2---:R2:W3:Y:S02]  /*33c00*/  SYNCS.PHASECHK.TRANS64.TRYWAIT P0, [R4+URZ], R5 ;  /* 0x00000005040075a7 */ /* 0x0044e4000800017f */
[----:B---3--:R-:W-:Y:S05]  /*33c10*/  @!P0 NANOSLEEP.SYNCS 0x989680 ;  /* 0x009896800000895d */ /* 0x008fea0003900000 */
[----:B------:R-:W3:Y:S02]  /*33c20*/  @!P0 SYNCS.PHASECHK.TRANS64 P0, [R4+URZ], R5 ;  /* 0x00000005040085a7 */ /* 0x000ee4000800007f */
[----:B---3--:R-:W-:Y:S05]  /*33c30*/  @!P0 BRA `(.L_x_3290) ;  /* 0xfffffffc00f08947 */ /* 0x008fea000383ffff */
[----:B------:R-:W-:Y:S05]  /*33c40*/  BRA `(.L_x_3422) ;  /* 0xffffffcc00607947 */ /* 0x000fea000383ffff */
.L_x_3423:
        /* <DEDUP_REMOVED lines=11> */
.L_x_3433:


//--------------------- .nv.global.init           --------------------------
	.section	.nv.global.init,"aw",@progbits
.nv.global.init:
	.type		$str$23,@object
	.size		$str$23,($str$24 - $str$23)
$str$23:
        /*0000*/ 	.byte	0x28, 0x61, 0x64, 0x64, 0x72, 0x65, 0x73, 0x73, 0x20, 0x26, 0x20, 0x6d, 0x61, 0x73, 0x6b, 0x29
        /*0010*/ 	.byte	0x20, 0x3d, 0x3d, 0x20, 0x30, 0x00
	.type		$str$24,@object
	.size		$str$24,(__unnamed_9 - $str$24)
$str$24:
        /*0016*/ 	.byte	0x2f, 0x74, 0x6d, 0x70, 0x2f, 0x6f, 0x73, 0x73, 0x5f, 0x6b, 0x65, 0x72, 0x6e, 0x65, 0x6c, 0x73
        /*0026*/ 	.byte	0x5f, 0x73, 0x72, 0x63, 0x2f, 0x66, 0x6c, 0x61, 0x73, 0x68, 0x5f, 0x61, 0x74, 0x74, 0x65, 0x6e
        /*0036*/ 	.byte	0x74, 0x69, 0x6f, 0x6e, 0x2f, 0x63, 0x73, 0x72, 0x63, 0x2f, 0x63, 0x75, 0x74, 0x6c, 0x61, 0x73
        /*0046*/ 	.byte	0x73, 0x2f, 0x69, 0x6e, 0x63, 0x6c, 0x75, 0x64, 0x65, 0x2f, 0x63, 0x75, 0x74, 0x65, 0x2f, 0x70
        /*0056*/ 	.byte	0x6f, 0x69, 0x6e, 0x74, 0x65, 0x72, 0x5f, 0x66, 0x6c, 0x61, 0x67, 0x67, 0x65, 0x64, 0x2e, 0x68
        /*0066*/ 	.byte	0x70, 0x70, 0x00
	.type		__unnamed_9,@object
	.size		__unnamed_9,(__unnamed_5 - __unnamed_9)
__unnamed_9:
        /* <DEDUP_REMOVED lines=23> */
        /*01d9*/ 	.byte	0x3a, 0x43, 0x3c, 0x30, 0x3e, 0x3e, 0x3e, 0x3e, 0x3e, 0x20, 0x26, 0x5d, 0x00
	.type		__unnamed_5,@object
	.size		__unnamed_5,(__unnamed_4 - __unnamed_5)
__unnamed_5:
        /* <DEDUP_REMOVED lines=24> */
	.type		__unnamed_4,@object
	.size		__unnamed_4,(__unnamed_7 - __unnamed_4)
__unnamed_4:
        /* <DEDUP_REMOVED lines=24> */
	.type		__unnamed_7,@object
	.size		__unnamed_7,(__unnamed_8 - __unnamed_7)
__unnamed_7:
        /* <DEDUP_REMOVED lines=28> */
        /*06a6*/ 	.byte	0x36, 0x33, 0x38, 0x34, 0x3e, 0x3e, 0x3e, 0x3e, 0x3e, 0x5d, 0x00
	.type		__unnamed_8,@object
	.size		__unnamed_8,(__unnamed_3 - __unnamed_8)
__unnamed_8:
        /* <DEDUP_REMOVED lines=29> */
	.type		__unnamed_3,@object
	.size		__unnamed_3,(__unnamed_2 - __unnamed_3)
__unnamed_3:
        /* <DEDUP_REMOVED lines=29> */
	.type		__unnamed_2,@object
	.size		__unnamed_2,(__unnamed_6 - __unnamed_2)
__unnamed_2:
        /* <DEDUP_REMOVED lines=29> */
	.type		__unnamed_6,@object
	.size		__unnamed_6,(__unnamed_1 - __unnamed_6)
__unnamed_6:
        /* <DEDUP_REMOVED lines=29> */
	.type		__unnamed_1,@object
	.size		__unnamed_1,(.L_0 - __unnamed_1)
__unnamed_1:
        /* <DEDUP_REMOVED lines=28> */
        /*0fa1*/ 	.byte	0x32, 0x30, 0x34, 0x38, 0x30, 0x3e, 0x3e, 0x3e, 0x3e, 0x3e, 0x20, 0x26, 0x5d, 0x00
.L_0:


//--------------------- .nv.shared._ZN7cutlass13device_kernelIN5flash11enable_sm90INS1_16FlashAttnFwdSm90INS1_25CollectiveMainloopFwdSm90ILi2EN4cute5tupleIJNS5_1CILi1EEES8_S8_EEENS6_IJNS7_ILi128EEENS7_ILi80EEENS7_ILi256EEEEEELi256ENS_6half_tEfNS_4arch4Sm90ELb0ELb0ELb1ELb0ELb0ELb0ELb0ELb1ELb1ELb1ELb0ELb0EEENS1_21CollectiveEpilogueFwdINS6_IJSA_SC_SB_EEES9_SE_SG_Li256ELb0ELb1ELb0ELb0EEENS1_29StaticPersistentTileSchedulerILb0EEEEEEEEEvNT_6ParamsE --------------------------
	.section	.nv.shared._ZN7cutlass13device_kernelIN5flash11enable_sm90INS1_16FlashAttnFwdSm90INS1_25CollectiveMainloopFwdSm90ILi2EN4cute5tupleIJNS5_1CILi1EEES8_S8_EEENS6_IJNS7_ILi128EEENS7_ILi80EEENS7_ILi256EEEEEELi256ENS_6half_tEfNS_4arch4Sm90ELb0ELb0ELb1ELb0ELb0ELb0ELb0ELb1ELb1ELb1ELb0ELb0EEENS1_21CollectiveEpilogueFwdINS6_IJSA_SC_SB_EEES9_SE_SG_Li256ELb0ELb1ELb0ELb0EEENS1_29StaticPersistentTileSchedulerILb0EEEEEEEEEvNT_6ParamsE,"aw",@nobits
	.sectionflags	@""
	.align	16
	.zero		1024


//--------------------- .nv.shared.reserved.0     --------------------------
	.section	.nv.shared.reserved.0,"aw",@nobits
	.weak		__nv_reservedSMEM_offset_0_alias
	.size		__nv_reservedSMEM_offset_0_alias, 0, 0
	.other		__nv_reservedSMEM_offset_0_alias,@"STO_CUDA_RESERVED_SHARED STV_DEFAULT"
__nv_reservedSMEM_offset_0_alias:
	.zero		0


//--------------------- .nv.global                --------------------------
	.section	.nv.global,"aw",@nobits
.nv.global:
	.type		_ZN82_INTERNAL_3aa71d7b_46_flash_fwd_hdim256_fp16_softcap_packgqa_sm90_cu_49158569_33134cute1_E,@object
	.size		_ZN82_INTERNAL_3aa71d7b_46_flash_fwd_hdim256_fp16_softcap_packgqa_sm90_cu_49158569_33134cute1_E,(_ZN82_INTERNAL_3aa71d7b_46_flash_fwd_hdim256_fp16_softcap_packgqa_sm90_cu_49158569_33134cuda3std3__45__cpo6cbeginE - _ZN82_INTERNAL_3aa71d7b_46_flash_fwd_hdim256_fp16_softcap_packgqa_sm90_cu_49158569_33134cute1_E)
_ZN82_INTERNAL_3aa71d7b_46_flash_fwd_hdim256_fp16_softcap_packgqa_sm90_cu_49158569_33134cute1_E:
	.zero		1
	.type		_ZN82_INTERNAL_3aa71d7b_46_flash_fwd_hdim256_fp16_softcap_packgqa_sm90_cu_49158569_33134cuda3std3__45__cpo6cbeginE,@object
	.size		_ZN82_INTERNAL_3aa71d7b_46_flash_fwd_hdim256_fp16_softcap_packgqa_sm90_cu_49158569_33134cuda3std3__45__cpo6cbeginE,(_ZN82_INTERNAL_3aa71d7b_46_flash_fwd_hdim256_fp16_softcap_packgqa_sm90_cu_49158569_33134cuda3std3__48in_placeE - _ZN82_INTERNAL_3aa71d7b_46_flash_fwd_hdim256_fp16_softcap_packgqa_sm90_cu_49158569_33134cuda3std3__45__cpo6cbeginE)
_ZN82_INTERNAL_3aa71d7b_46_flash_fwd_hdim256_fp16_softcap_packgqa_sm90_cu_49158569_33134cuda3std3__45__cpo6cbeginE:
	.zero		1
	.type		_ZN82_INTERNAL_3aa71d7b_46_flash_fwd_hdim256_fp16_softcap_packgqa_sm90_cu_49158569_33134cuda3std3__48in_placeE,@object
	.size		_ZN82_INTERNAL_3aa71d7b_46_flash_fwd_hdim256_fp16_softcap_packgqa_sm90_cu_49158569_33134cuda3std3__48in_placeE,(_ZN82_INTERNAL_3aa71d7b_46_flash_fwd_hdim256_fp16_softcap_packgqa_sm90_cu_49158569_33134cuda3std6ranges3__45__cpo9iter_moveE - _ZN82_INTERNAL_3aa71d7b_46_flash_fwd_hdim256_fp16_softcap_packgqa_sm90_cu_49158569_33134cuda3std3__48in_placeE)
_ZN82_INTERNAL_3aa71d7b_46_flash_fwd_hdim256_fp16_softcap_packgqa_sm90_cu_49158569_33134cuda3std3__48in_placeE:
	.zero		1
	.type		_ZN82_INTERNAL_3aa71d7b_46_flash_fwd_hdim256_fp16_softcap_packgqa_sm90_cu_49158569_33134cuda3std6ranges3__45__cpo9iter_moveE,@object
	.size		_ZN82_INTERNAL_3aa71d7b_46_flash_fwd_hdim256_fp16_softcap_packgqa_sm90_cu_49158569_33134cuda3std6ranges3__45__cpo9iter_moveE,(_ZN82_INTERNAL_3aa71d7b_46_flash_fwd_hdim256_fp16_softcap_packgqa_sm90_cu_49158569_33134cuda3std3__45__cpo5beginE - _ZN82_INTERNAL_3aa71d7b_46_flash_fwd_hdim256_fp16_softcap_packgqa_sm90_cu_49158569_33134cuda3std6ranges3__45__cpo9iter_moveE)
_ZN82_INTERNAL_3aa71d7b_46_flash_fwd_hdim256_fp16_softcap_packgqa_sm90_cu_49158569_33134cuda3std6ranges3__45__cpo9iter_moveE:
	.zero		1
	.type		_ZN82_INTERNAL_3aa71d7b_46_flash_fwd_hdim256_fp16_softcap_packgqa_sm90_cu_49158569_33134cuda3std3__45__cpo5beginE,@object
	.size		_ZN82_INTERNAL_3aa71d7b_46_flash_fwd_hdim256_fp16_softcap_packgqa_sm90_cu_49158569_33134cuda3std3__45__cpo5beginE,(_ZN82_INTERNAL_3aa71d7b_46_flash_fwd_hdim256_fp16_softcap_packgqa_sm90_cu_49158569_33134cuda3std3__484_GLOBAL__N__3aa71d7b_46_flash_fwd_hdim256_fp16_softcap_packgqa_sm90_cu_49158569_33136ignoreE - _ZN82_INTERNAL_3aa71d7b_46_flash_fwd_hdim256_fp16_softcap_packgqa_sm90_cu_49158569_33134cuda3std3__45__cpo5beginE)
_ZN82_INTERNAL_3aa71d7b_46_flash_fwd_hdim256_fp16_softcap_packgqa_sm90_cu_49158569_33134cuda3std3__45__cpo5beginE:
	.zero		1
	.type		_ZN82_INTERNAL_3aa71d7b_46_flash_fwd_hdim256_fp16_softcap_packgqa_sm90_cu_49158569_33134cuda3std3__484_GLOBAL__N__3aa71d7b_46_flash_fwd_hdim256_fp16_softcap_packgqa_sm90_cu_49158569_33136ignoreE,@object
	.size		_ZN82_INTERNAL_3aa71d7b_46_flash_fwd_hdim256_fp16_softcap_packgqa_sm90_cu_49158569_33134cuda3std3__484_GLOBAL__N__3aa71d7b_46_flash_fwd_hdim256_fp16_softcap_packgqa_sm90_cu_49158569_33136ignoreE,(_ZN82_INTERNAL_3aa71d7b_46_flash_fwd_hdim256_fp16_softcap_packgqa_sm90_cu_49158569_33134cute7productE - _ZN82_INTERNAL_3aa71d7b_46_flash_fwd_hdim256_fp16_softcap_packgqa_sm90_cu_49158569_33134cuda3std3__484_GLOBAL__N__3aa71d7b_46_flash_fwd_hdim256_fp16_softcap_packgqa_sm90_cu_49158569_33136ignoreE)
_ZN82_INTERNAL_3aa71d7b_46_flash_fwd_hdim256_fp16_softcap_packgqa_sm90_cu_49158569_33134cuda3std3__484_GLOBAL__N__3aa71d7b_46_flash_fwd_hdim256_fp16_softcap_packgqa_sm90_cu_49158569_33136ignoreE:
	.zero		1
	.type		_ZN82_INTERNAL_3aa71d7b_46_flash_fwd_hdim256_fp16_softcap_packgqa_sm90_cu_49158569_33134cute7productE,@object
	.size		_ZN82_INTERNAL_3aa71d7b_46_flash_fwd_hdim256_fp16_softcap_packgqa_sm90_cu_49158569_33134cute7productE,(_ZN82_INTERNAL_3aa71d7b_46_flash_fwd_hdim256_fp16_softcap_packgqa_sm90_cu_49158569_33134cuda3std3__45__cpo3endE - _ZN82_INTERNAL_3aa71d7b_46_flash_fwd_hdim256_fp16_softcap_packgqa_sm90_cu_49158569_33134cute7productE)
_ZN82_INTERNAL_3aa71d7b_46_flash_fwd_hdim256_fp16_softcap_packgqa_sm90_cu_49158569_33134cute7productE:
	.zero		1
	.type		_ZN82_INTERNAL_3aa71d7b_46_flash_fwd_hdim256_fp16_softcap_packgqa_sm90_cu_49158569_33134cuda3std3__45__cpo3endE,@object
	.size		_ZN82_INTERNAL_3aa71d7b_46_flash_fwd_hdim256_fp16_softcap_packgqa_sm90_cu_49158569_33134cuda3std3__45__cpo3endE,(_ZN82_INTERNAL_3aa71d7b_46_flash_fwd_hdim256_fp16_softcap_packgqa_sm90_cu_49158569_33134cuda3std3__419piecewise_constructE - _ZN82_INTERNAL_3aa71d7b_46_flash_fwd_hdim256_fp16_softcap_packgqa_sm90_cu_49158569_33134cuda3std3__45__cpo3endE)
_ZN82_INTERNAL_3aa71d7b_46_flash_fwd_hdim256_fp16_softcap_packgqa_sm90_cu_49158569_33134cuda3std3__45__cpo3endE:
	.zero		1
	.type		_ZN82_INTERNAL_3aa71d7b_46_flash_fwd_hdim256_fp16_softcap_packgqa_sm90_cu_49158569_33134cuda3std3__419piecewise_constructE,@object
	.size		_ZN82_INTERNAL_3aa71d7b_46_flash_fwd_hdim256_fp16_softcap_packgqa_sm90_cu_49158569_33134cuda3std3__419piecewise_constructE,(_ZN82_INTERNAL_3aa71d7b_46_flash_fwd_hdim256_fp16_softcap_packgqa_sm90_cu_49158569_33134cuda3std3__45__cpo4cendE - _ZN82_INTERNAL_3aa71d7b_46_flash_fwd_hdim256_fp16_softcap_packgqa_sm90_cu_49158569_33134cuda3std3__419piecewise_constructE)
_ZN82_INTERNAL_3aa71d7b_46_flash_fwd_hdim256_fp16_softcap_packgqa_sm90_cu_49158569_33134cuda3std3__419piecewise_constructE:
	.zero		1
	.type		_ZN82_INTERNAL_3aa71d7b_46_flash_fwd_hdim256_fp16_softcap_packgqa_sm90_cu_49158569_33134cuda3std3__45__cpo4cendE,@object
	.size		_ZN82_INTERNAL_3aa71d7b_46_flash_fwd_hdim256_fp16_softcap_packgqa_sm90_cu_49158569_33134cuda3std3__45__cpo4cendE,(_ZN82_INTERNAL_3aa71d7b_46_flash_fwd_hdim256_fp16_softcap_packgqa_sm90_cu_49158569_33134cuda3std6ranges3__45__cpo4swapE - _ZN82_INTERNAL_3aa71d7b_46_flash_fwd_hdim256_fp16_softcap_packgqa_sm90_cu_49158569_33134cuda3std3__45__cpo4cendE)
_ZN82_INTERNAL_3aa71d7b_46_flash_fwd_hdim256_fp16_softcap_packgqa_sm90_cu_49158569_33134cuda3std3__45__cpo4cendE:
	.zero		1
	.type		_ZN82_INTERNAL_3aa71d7b_46_flash_fwd_hdim256_fp16_softcap_packgqa_sm90_cu_49158569_33134cuda3std6ranges3__45__cpo4swapE,@object
	.size		_ZN82_INTERNAL_3aa71d7b_46_flash_fwd_hdim256_fp16_softcap_packgqa_sm90_cu_49158569_33134cuda3std6ranges3__45__cpo4swapE,(.L_16 - _ZN82_INTERNAL_3aa71d7b_46_flash_fwd_hdim256_fp16_softcap_packgqa_sm90_cu_49158569_33134cuda3std6ranges3__45__cpo4swapE)
_ZN82_INTERNAL_3aa71d7b_46_flash_fwd_hdim256_fp16_softcap_packgqa_sm90_cu_49158569_33134cuda3std6ranges3__45__cpo4swapE:
	.zero		1
.L_16:


//--------------------- .nv.shared._ZN7cutlass13device_kernelIN5flash11enable_sm90INS1_16FlashAttnFwdSm90INS1_25CollectiveMainloopFwdSm90ILi2EN4cute5tupleIJNS5_1CILi2EEENS7_ILi1EEES9_EEENS6_IJNS7_ILi128EEENS7_ILi80EEENS7_ILi256EEEEEELi256ENS_6half_tEfNS_4arch4Sm90ELb0ELb0ELb1ELb0ELb0ELb0ELb0ELb1ELb1ELb1ELb0ELb0EEENS1_21CollectiveEpilogueFwdINS6_IJSB_SD_SC_EEESA_SF_SH_Li256ELb0ELb1ELb0ELb0EEENS1_29StaticPersistentTileSchedulerILb0EEEEEEEEEvNT_6ParamsE --------------------------
	.section	.nv.shared._ZN7cutlass13device_kernelIN5flash11enable_sm90INS1_16FlashAttnFwdSm90INS1_25CollectiveMainloopFwdSm90ILi2EN4cute5tupleIJNS5_1CILi2EEENS7_ILi1EEES9_EEENS6_IJNS7_ILi128EEENS7_ILi80EEENS7_ILi256EEEEEELi256ENS_6half_tEfNS_4arch4Sm90ELb0ELb0ELb1ELb0ELb0ELb0ELb0ELb1ELb1ELb1ELb0ELb0EEENS1_21CollectiveEpilogueFwdINS6_IJSB_SD_SC_EEESA_SF_SH_Li256ELb0ELb1ELb0ELb0EEENS1_29StaticPersistentTileSchedulerILb0EEEEEEEEEvNT_6ParamsE,"aw",@nobits
	.sectionflags	@""
	.align	16
	.zero		1024


//--------------------- .nv.shared._ZN7cutlass13device_kernelIN5flash11enable_sm90INS1_16FlashAttnFwdSm90INS1_25CollectiveMainloopFwdSm90ILi2EN4cute5tupleIJNS5_1CILi1EEES8_S8_EEENS6_IJNS7_ILi128EEENS7_ILi80EEENS7_ILi256EEEEEELi256ENS_6half_tEfNS_4arch4Sm90ELb0ELb0ELb1ELb1ELb0ELb0ELb0ELb1ELb1ELb1ELb0ELb0EEENS1_21CollectiveEpilogueFwdINS6_IJSA_SC_SB_EEES9_SE_SG_Li256ELb1ELb1ELb0ELb0EEENS1_36VarlenDynamicPersistentTileSchedulerILi128ELi80ELi256ELi128ELb0ELb1ELb1ELb0ELb1ELb1EEEEEEEEEvNT_6ParamsE --------------------------
	.section	.nv.shared._ZN7cutlass13device_kernelIN5flash11enable_sm90INS1_16FlashAttnFwdSm90INS1_25CollectiveMainloopFwdSm90ILi2EN4cute5tupleIJNS5_1CILi1EEES8_S8_EEENS6_IJNS7_ILi128EEENS7_ILi80EEENS7_ILi256EEEEEELi256ENS_6half_tEfNS_4arch4Sm90ELb0ELb0ELb1ELb1ELb0ELb0ELb0ELb1ELb1ELb1ELb0ELb0EEENS1_21CollectiveEpilogueFwdINS6_IJSA_SC_SB_EEES9_SE_SG_Li256ELb1ELb1ELb0ELb0EEENS1_36VarlenDynamicPersistentTileSchedulerILi128ELi80ELi256ELi128ELb0ELb1ELb1ELb0ELb1ELb1EEEEEEEEEvNT_6ParamsE,"aw",@nobits
	.sectionflags	@""
	.align	16
	.zero		1024


//--------------------- .nv.shared._ZN7cutlass13device_kernelIN5flash11enable_sm90INS1_16FlashAttnFwdSm90INS1_25CollectiveMainloopFwdSm90ILi2EN4cute5tupleIJNS5_1CILi1EEES8_S8_EEENS6_IJNS7_ILi128EEENS7_ILi80EEENS7_ILi256EEEEEELi256ENS_6half_tEfNS_4arch4Sm90ELb0ELb0ELb1ELb1ELb0ELb1ELb0ELb1ELb1ELb1ELb0ELb0EEENS1_21CollectiveEpilogueFwdINS6_IJSA_SC_SB_EEES9_SE_SG_Li256ELb1ELb1ELb0ELb0EEENS1_36VarlenDynamicPersistentTileSchedulerILi128ELi80ELi256ELi128ELb0ELb1ELb1ELb0ELb1ELb1EEEEEEEEEvNT_6ParamsE --------------------------
	.section	.nv.shared._ZN7cutlass13device_kernelIN5flash11enable_sm90INS1_16FlashAttnFwdSm90INS1_25CollectiveMainloopFwdSm90ILi2EN4cute5tupleIJNS5_1CILi1EEES8_S8_EEENS6_IJNS7_ILi128EEENS7_ILi80EEENS7_ILi256EEEEEELi256ENS_6half_tEfNS_4arch4Sm90ELb0ELb0ELb1ELb1ELb0ELb1ELb0ELb1ELb1ELb1ELb0ELb0EEENS1_21CollectiveEpilogueFwdINS6_IJSA_SC_SB_EEES9_SE_SG_Li256ELb1ELb1ELb0ELb0EEENS1_36VarlenDynamicPersistentTileSchedulerILi128ELi80ELi256ELi128ELb0ELb1ELb1ELb0ELb1ELb1EEEEEEEEEvNT_6ParamsE,"aw",@nobits
	.sectionflags	@""
	.align	16
	.zero		1024


//--------------------- .nv.shared._ZN7cutlass13device_kernelIN5flash11enable_sm90INS1_16FlashAttnFwdSm90INS1_25CollectiveMainloopFwdSm90ILi2EN4cute5tupleIJNS5_1CILi1EEES8_S8_EEENS6_IJNS7_ILi128EEENS7_ILi64EEENS7_ILi256EEEEEELi256ENS_6half_tEfNS_4arch4Sm90ELb0ELb1ELb1ELb0ELb0ELb0ELb0ELb1ELb1ELb1ELb0ELb0EEENS1_21CollectiveEpilogueFwdINS6_IJSA_SC_SB_EEES9_SE_SG_Li256ELb0ELb1ELb0ELb0EEENS1_30DynamicPersistentTileSchedulerILi256ELi128ELb0ELb1ELb1EEEEEEEEEvNT_6ParamsE --------------------------
	.section	.nv.shared._ZN7cutlass13device_kernelIN5flash11enable_sm90INS1_16FlashAttnFwdSm90INS1_25CollectiveMainloopFwdSm90ILi2EN4cute5tupleIJNS5_1CILi1EEES8_S8_EEENS6_IJNS7_ILi128EEENS7_ILi64EEENS7_ILi256EEEEEELi256ENS_6half_tEfNS_4arch4Sm90ELb0ELb1ELb1ELb0ELb0ELb0ELb0ELb1ELb1ELb1ELb0ELb0EEENS1_21CollectiveEpilogueFwdINS6_IJSA_SC_SB_EEES9_SE_SG_Li256ELb0ELb1ELb0ELb0EEENS1_30DynamicPersistentTileSchedulerILi256ELi128ELb0ELb1ELb1EEEEEEEEEvNT_6ParamsE,"aw",@nobits
	.sectionflags	@""
	.align	16
	.zero		1024


//--------------------- .nv.shared._ZN7cutlass13device_kernelIN5flash11enable_sm90INS1_16FlashAttnFwdSm90INS1_25CollectiveMainloopFwdSm90ILi2EN4cute5tupleIJNS5_1CILi1EEES8_S8_EEENS6_IJNS7_ILi128EEENS7_ILi64EEENS7_ILi256EEEEEELi256ENS_6half_tEfNS_4arch4Sm90ELb0ELb1ELb1ELb1ELb0ELb0ELb0ELb1ELb1ELb1ELb0ELb0EEENS1_21CollectiveEpilogueFwdINS6_IJSA_SC_SB_EEES9_SE_SG_Li256ELb1ELb1ELb0ELb0EEENS1_36VarlenDynamicPersistentTileSchedulerILi128ELi64ELi256ELi128ELb0ELb1ELb1ELb1ELb0ELb1EEEEEEEEEvNT_6ParamsE --------------------------
	.section	.nv.shared._ZN7cutlass13device_kernelIN5flash11enable_sm90INS1_16FlashAttnFwdSm90INS1_25CollectiveMainloopFwdSm90ILi2EN4cute5tupleIJNS5_1CILi1EEES8_S8_EEENS6_IJNS7_ILi128EEENS7_ILi64EEENS7_ILi256EEEEEELi256ENS_6half_tEfNS_4arch4Sm90ELb0ELb1ELb1ELb1ELb0ELb0ELb0ELb1ELb1ELb1ELb0ELb0EEENS1_21CollectiveEpilogueFwdINS6_IJSA_SC_SB_EEES9_SE_SG_Li256ELb1ELb1ELb0ELb0EEENS1_36VarlenDynamicPersistentTileSchedulerILi128ELi64ELi256ELi128ELb0ELb1ELb1ELb1ELb0ELb1EEEEEEEEEvNT_6ParamsE,"aw",@nobits
	.sectionflags	@""
	.align	16
	.zero		1024


//--------------------- .nv.shared._ZN7cutlass13device_kernelIN5flash11enable_sm90INS1_16FlashAttnFwdSm90INS1_25CollectiveMainloopFwdSm90ILi2EN4cute5tupleIJNS5_1CILi1EEES8_S8_EEENS6_IJNS7_ILi128EEENS7_ILi64EEENS7_ILi256EEEEEELi256ENS_6half_tEfNS_4arch4Sm90ELb0ELb1ELb1ELb1ELb0ELb1ELb0ELb1ELb1ELb1ELb0ELb0EEENS1_21CollectiveEpilogueFwdINS6_IJSA_SC_SB_EEES9_SE_SG_Li256ELb1ELb1ELb0ELb0EEENS1_36VarlenDynamicPersistentTileSchedulerILi128ELi64ELi256ELi128ELb0ELb1ELb1ELb1ELb0ELb1EEEEEEEEEvNT_6ParamsE --------------------------
	.section	.nv.shared._ZN7cutlass13device_kernelIN5flash11enable_sm90INS1_16FlashAttnFwdSm90INS1_25CollectiveMainloopFwdSm90ILi2EN4cute5tupleIJNS5_1CILi1EEES8_S8_EEENS6_IJNS7_ILi128EEENS7_ILi64EEENS7_ILi256EEEEEELi256ENS_6half_tEfNS_4arch4Sm90ELb0ELb1ELb1ELb1ELb0ELb1ELb0ELb1ELb1ELb1ELb0ELb0EEENS1_21CollectiveEpilogueFwdINS6_IJSA_SC_SB_EEES9_SE_SG_Li256ELb1ELb1ELb0ELb0EEENS1_36VarlenDynamicPersistentTileSchedulerILi128ELi64ELi256ELi128ELb0ELb1ELb1ELb1ELb0ELb1EEEEEEEEEvNT_6ParamsE,"aw",@nobits
	.sectionflags	@""
	.align	16
	.zero		1024


//--------------------- .nv.shared._ZN7cutlass13device_kernelIN5flash11enable_sm90INS1_16FlashAttnFwdSm90INS1_25CollectiveMainloopFwdSm90ILi2EN4cute5tupleIJNS5_1CILi1EEES8_S8_EEENS6_IJNS7_ILi128EEENS7_ILi80EEENS7_ILi256EEEEEELi256ENS_6half_tEfNS_4arch4Sm90ELb1ELb0ELb1ELb0ELb0ELb0ELb0ELb1ELb1ELb1ELb0ELb0EEENS1_21CollectiveEpilogueFwdINS6_IJSA_SC_SB_EEES9_SE_SG_Li256ELb0ELb1ELb0ELb0EEENS1_30DynamicPersistentTileSchedulerILi256ELi128ELb0ELb1ELb1EEEEEEEEEvNT_6ParamsE --------------------------
	.section	.nv.shared._ZN7cutlass13device_kernelIN5flash11enable_sm90INS1_16FlashAttnFwdSm90INS1_25CollectiveMainloopFwdSm90ILi2EN4cute5tupleIJNS5_1CILi1EEES8_S8_EEENS6_IJNS7_ILi128EEENS7_ILi80EEENS7_ILi256EEEEEELi256ENS_6half_tEfNS_4arch4Sm90ELb1ELb0ELb1ELb0ELb0ELb0ELb0ELb1ELb1ELb1ELb0ELb0EEENS1_21CollectiveEpilogueFwdINS6_IJSA_SC_SB_EEES9_SE_SG_Li256ELb0ELb1ELb0ELb0EEENS1_30DynamicPersistentTileSchedulerILi256ELi128ELb0ELb1ELb1EEEEEEEEEvNT_6ParamsE,"aw",@nobits
	.sectionflags	@""
	.align	16
	.zero		1024


//--------------------- .nv.shared._ZN7cutlass13device_kernelIN5flash11enable_sm90INS1_16FlashAttnFwdSm90INS1_25CollectiveMainloopFwdSm90ILi2EN4cute5tupleIJNS5_1CILi1EEES8_S8_EEENS6_IJNS7_ILi128EEENS7_ILi80EEENS7_ILi256EEEEEELi256ENS_6half_tEfNS_4arch4Sm90ELb1ELb0ELb1ELb1ELb0ELb0ELb0ELb1ELb1ELb1ELb0ELb0EEENS1_21CollectiveEpilogueFwdINS6_IJSA_SC_SB_EEES9_SE_SG_Li256ELb1ELb1ELb0ELb0EEENS1_36VarlenDynamicPersistentTileSchedulerILi128ELi80ELi256ELi128ELb0ELb1ELb1ELb1ELb1ELb1EEEEEEEEEvNT_6ParamsE --------------------------
	.section	.nv.shared._ZN7cutlass13device_kernelIN5flash11enable_sm90INS1_16FlashAttnFwdSm90INS1_25CollectiveMainloopFwdSm90ILi2EN4cute5tupleIJNS5_1CILi1EEES8_S8_EEENS6_IJNS7_ILi128EEENS7_ILi80EEENS7_ILi256EEEEEELi256ENS_6half_tEfNS_4arch4Sm90ELb1ELb0ELb1ELb1ELb0ELb0ELb0ELb1ELb1ELb1ELb0ELb0EEENS1_21CollectiveEpilogueFwdINS6_IJSA_SC_SB_EEES9_SE_SG_Li256ELb1ELb1ELb0ELb0EEENS1_36VarlenDynamicPersistentTileSchedulerILi128ELi80ELi256ELi128ELb0ELb1ELb1ELb1ELb1ELb1EEEEEEEEEvNT_6ParamsE,"aw",@nobits
	.sectionflags	@""
	.align	16
	.zero		1024


//--------------------- .nv.shared._ZN7cutlass13device_kernelIN5flash11enable_sm90INS1_16FlashAttnFwdSm90INS1_25CollectiveMainloopFwdSm90ILi2EN4cute5tupleIJNS5_1CILi1EEES8_S8_EEENS6_IJNS7_ILi128EEENS7_ILi80EEENS7_ILi256EEEEEELi256ENS_6half_tEfNS_4arch4Sm90ELb1ELb0ELb1ELb1ELb0ELb1ELb0ELb1ELb1ELb1ELb0ELb0EEENS1_21CollectiveEpilogueFwdINS6_IJSA_SC_SB_EEES9_SE_SG_Li256ELb1ELb1ELb0ELb0EEENS1_36VarlenDynamicPersistentTileSchedulerILi128ELi80ELi256ELi128ELb0ELb1ELb1ELb1ELb1ELb1EEEEEEEEEvNT_6ParamsE --------------------------
	.section	.nv.shared._ZN7cutlass13device_kernelIN5flash11enable_sm90INS1_16FlashAttnFwdSm90INS1_25CollectiveMainloopFwdSm90ILi2EN4cute5tupleIJNS5_1CILi1EEES8_S8_EEENS6_IJNS7_ILi128EEENS7_ILi80EEENS7_ILi256EEEEEELi256ENS_6half_tEfNS_4arch4Sm90ELb1ELb0ELb1ELb1ELb0ELb1ELb0ELb1ELb1ELb1ELb0ELb0EEENS1_21CollectiveEpilogueFwdINS6_IJSA_SC_SB_EEES9_SE_SG_Li256ELb1ELb1ELb0ELb0EEENS1_36VarlenDynamicPersistentTileSchedulerILi128ELi80ELi256ELi128ELb0ELb1ELb1ELb1ELb1ELb1EEEEEEEEEvNT_6ParamsE,"aw",@nobits
	.sectionflags	@""
	.align	16
	.zero		1024


//--------------------- .nv.constant0._ZN7cutlass13device_kernelIN5flash11enable_sm90INS1_16FlashAttnFwdSm90INS1_25CollectiveMainloopFwdSm90ILi2EN4cute5tupleIJNS5_1CILi1EEES8_S8_EEENS6_IJNS7_ILi128EEENS7_ILi80EEENS7_ILi256EEEEEELi256ENS_6half_tEfNS_4arch4Sm90ELb0ELb0ELb1ELb0ELb0ELb0ELb0ELb1ELb1ELb1ELb0ELb0EEENS1_21CollectiveEpilogueFwdINS6_IJSA_SC_SB_EEES9_SE_SG_Li256ELb0ELb1ELb0ELb0EEENS1_29StaticPersistentTileSchedulerILb0EEEEEEEEEvNT_6ParamsE --------------------------
	.section	.nv.constant0._ZN7cutlass13device_kernelIN5flash11enable_sm90INS1_16FlashAttnFwdSm90INS1_25CollectiveMainloopFwdSm90ILi2EN4cute5tupleIJNS5_1CILi1EEES8_S8_EEENS6_IJNS7_ILi128EEENS7_ILi80EEENS7_ILi256EEEEEELi256ENS_6half_tEfNS_4arch4Sm90ELb0ELb0ELb1ELb0ELb0ELb0ELb0ELb1ELb1ELb1ELb0ELb0EEENS1_21CollectiveEpilogueFwdINS6_IJSA_SC_SB_EEES9_SE_SG_Li256ELb0ELb1ELb0ELb0EEENS1_29StaticPersistentTileSchedulerILb0EEEEEEEEEvNT_6ParamsE,"a",@progbits
	.sectionflags	@""
	.align	4
.nv.constant0._ZN7cutlass13device_kernelIN5flash11enable_sm90INS1_16FlashAttnFwdSm90INS1_25CollectiveMainloopFwdSm90ILi2EN4cute5tupleIJNS5_1CILi1EEES8_S8_EEENS6_IJNS7_ILi128EEENS7_ILi80EEENS7_ILi256EEEEEELi256ENS_6half_tEfNS_4arch4Sm90ELb0ELb0ELb1ELb0ELb0ELb0ELb0ELb1ELb1ELb1ELb0ELb0EEENS1_21CollectiveEpilogueFwdINS6_IJSA_SC_SB_EEES9_SE_SG_Li256ELb0ELb1ELb0ELb0EEENS1_29StaticPersistentTileSchedulerILb0EEEEEEEEEvNT_6ParamsE:
	.zero		3200


//--------------------- .nv.constant0._ZN7cutlass13device_kernelIN5flash11enable_sm90INS1_16FlashAttnFwdSm90INS1_25CollectiveMainloopFwdSm90ILi2EN4cute5tupleIJNS5_1CILi2EEENS7_ILi1EEES9_EEENS6_IJNS7_ILi128EEENS7_ILi80EEENS7_ILi256EEEEEELi256ENS_6half_tEfNS_4arch4Sm90ELb0ELb0ELb1ELb0ELb0ELb0ELb0ELb1ELb1ELb1ELb0ELb0EEENS1_21CollectiveEpilogueFwdINS6_IJSB_SD_SC_EEESA_SF_SH_Li256ELb0ELb1ELb0ELb0EEENS1_29StaticPersistentTileSchedulerILb0EEEEEEEEEvNT_6ParamsE --------------------------
	.section	.nv.constant0._ZN7cutlass13device_kernelIN5flash11enable_sm90INS1_16FlashAttnFwdSm90INS1_25CollectiveMainloopFwdSm90ILi2EN4cute5tupleIJNS5_1CILi2EEENS7_ILi1EEES9_EEENS6_IJNS7_ILi128EEENS7_ILi80EEENS7_ILi256EEEEEELi256ENS_6half_tEfNS_4arch4Sm90ELb0ELb0ELb1ELb0ELb0ELb0ELb0ELb1ELb1ELb1ELb0ELb0EEENS1_21CollectiveEpilogueFwdINS6_IJSB_SD_SC_EEESA_SF_SH_Li256ELb0ELb1ELb0ELb0EEENS1_29StaticPersistentTileSchedulerILb0EEEEEEEEEvNT_6ParamsE,"a",@progbits
	.sectionflags	@""
	.align	4
.nv.constant0._ZN7cutlass13device_kernelIN5flash11enable_sm90INS1_16FlashAttnFwdSm90INS1_25CollectiveMainloopFwdSm90ILi2EN4cute5tupleIJNS5_1CILi2EEENS7_ILi1EEES9_EEENS6_IJNS7_ILi128EEENS7_ILi80EEENS7_ILi256EEEEEELi256ENS_6half_tEfNS_4arch4Sm90ELb0ELb0ELb1ELb0ELb0ELb0ELb0ELb1ELb1ELb1ELb0ELb0EEENS1_21CollectiveEpilogueFwdINS6_IJSB_SD_SC_EEESA_SF_SH_Li256ELb0ELb1ELb0ELb0EEENS1_29StaticPersistentTileSchedulerILb0EEEEEEEEEvNT_6ParamsE:
	.zero		3200


//--------------------- .nv.constant0._ZN7cutlass13device_kernelIN5flash11enable_sm90INS1_16FlashAttnFwdSm90INS1_25CollectiveMainloopFwdSm90ILi2EN4cute5tupleIJNS5_1CILi1EEES8_S8_EEENS6_IJNS7_ILi128EEENS7_ILi80EEENS7_ILi256EEEEEELi256ENS_6half_tEfNS_4arch4Sm90ELb0ELb0ELb1ELb1ELb0ELb0ELb0ELb1ELb1ELb1ELb0ELb0EEENS1_21CollectiveEpilogueFwdINS6_IJSA_SC_SB_EEES9_SE_SG_Li256ELb1ELb1ELb0ELb0EEENS1_36VarlenDynamicPersistentTileSchedulerILi128ELi80ELi256ELi128ELb0ELb1ELb1ELb0ELb1ELb1EEEEEEEEEvNT_6ParamsE --------------------------
	.section	.nv.constant0._ZN7cutlass13device_kernelIN5flash11enable_sm90INS1_16FlashAttnFwdSm90INS1_25CollectiveMainloopFwdSm90ILi2EN4cute5tupleIJNS5_1CILi1EEES8_S8_EEENS6_IJNS7_ILi128EEENS7_ILi80EEENS7_ILi256EEEEEELi256ENS_6half_tEfNS_4arch4Sm90ELb0ELb0ELb1ELb1ELb0ELb0ELb0ELb1ELb1ELb1ELb0ELb0EEENS1_21CollectiveEpilogueFwdINS6_IJSA_SC_SB_EEES9_SE_SG_Li256ELb1ELb1ELb0ELb0EEENS1_36VarlenDynamicPersistentTileSchedulerILi128ELi80ELi256ELi128ELb0ELb1ELb1ELb0ELb1ELb1EEEEEEEEEvNT_6ParamsE,"a",@progbits
	.sectionflags	@""
	.align	4
.nv.constant0._ZN7cutlass13device_kernelIN5flash11enable_sm90INS1_16FlashAttnFwdSm90INS1_25CollectiveMainloopFwdSm90ILi2EN4cute5tupleIJNS5_1CILi1EEES8_S8_EEENS6_IJNS7_ILi128EEENS7_ILi80EEENS7_ILi256EEEEEELi256ENS_6half_tEfNS_4arch4Sm90ELb0ELb0ELb1ELb1ELb0ELb0ELb0ELb1ELb1ELb1ELb0ELb0EEENS1_21CollectiveEpilogueFwdINS6_IJSA_SC_SB_EEES9_SE_SG_Li256ELb1ELb1ELb0ELb0EEENS1_36VarlenDynamicPersistentTileSchedulerILi128ELi80ELi256ELi128ELb0ELb1ELb1ELb0ELb1ELb1EEEEEEEEEvNT_6ParamsE:
	.zero		3328


//--------------------- .nv.constant0._ZN7cutlass13device_kernelIN5flash11enable_sm90INS1_16FlashAttnFwdSm90INS1_25CollectiveMainloopFwdSm90ILi2EN4cute5tupleIJNS5_1CILi1EEES8_S8_EEENS6_IJNS7_ILi128EEENS7_ILi80EEENS7_ILi256EEEEEELi256ENS_6half_tEfNS_4arch4Sm90ELb0ELb0ELb1ELb1ELb0ELb1ELb0ELb1ELb1ELb1ELb0ELb0EEENS1_21CollectiveEpilogueFwdINS6_IJSA_SC_SB_EEES9_SE_SG_Li256ELb1ELb1ELb0ELb0EEENS1_36VarlenDynamicPersistentTileSchedulerILi128ELi80ELi256ELi128ELb0ELb1ELb1ELb0ELb1ELb1EEEEEEEEEvNT_6ParamsE --------------------------
	.section	.nv.constant0._ZN7cutlass13device_kernelIN5flash11enable_sm90INS1_16FlashAttnFwdSm90INS1_25CollectiveMainloopFwdSm90ILi2EN4cute5tupleIJNS5_1CILi1EEES8_S8_EEENS6_IJNS7_ILi128EEENS7_ILi80EEENS7_ILi256EEEEEELi256ENS_6half_tEfNS_4arch4Sm90ELb0ELb0ELb1ELb1ELb0ELb1ELb0ELb1ELb1ELb1ELb0ELb0EEENS1_21CollectiveEpilogueFwdINS6_IJSA_SC_SB_EEES9_SE_SG_Li256ELb1ELb1ELb0ELb0EEENS1_36VarlenDynamicPersistentTileSchedulerILi128ELi80ELi256ELi128ELb0ELb1ELb1ELb0ELb1ELb1EEEEEEEEEvNT_6ParamsE,"a",@progbits
	.sectionflags	@""
	.align	4
.nv.constant0._ZN7cutlass13device_kernelIN5flash11enable_sm90INS1_16FlashAttnFwdSm90INS1_25CollectiveMainloopFwdSm90ILi2EN4cute5tupleIJNS5_1CILi1EEES8_S8_EEENS6_IJNS7_ILi128EEENS7_ILi80EEENS7_ILi256EEEEEELi256ENS_6half_tEfNS_4arch4Sm90ELb0ELb0ELb1ELb1ELb0ELb1ELb0ELb1ELb1ELb1ELb0ELb0EEENS1_21CollectiveEpilogueFwdINS6_IJSA_SC_SB_EEES9_SE_SG_Li256ELb1ELb1ELb0ELb0EEENS1_36VarlenDynamicPersistentTileSchedulerILi128ELi80ELi256ELi128ELb0ELb1ELb1ELb0ELb1ELb1EEEEEEEEEvNT_6ParamsE:
	.zero		3328


//--------------------- .nv.constant0._ZN7cutlass13device_kernelIN5flash11enable_sm90INS1_16FlashAttnFwdSm90INS1_25CollectiveMainloopFwdSm90ILi2EN4cute5tupleIJNS5_1CILi1EEES8_S8_EEENS6_IJNS7_ILi128EEENS7_ILi64EEENS7_ILi256EEEEEELi256ENS_6half_tEfNS_4arch4Sm90ELb0ELb1ELb1ELb0ELb0ELb0ELb0ELb1ELb1ELb1ELb0ELb0EEENS1_21CollectiveEpilogueFwdINS6_IJSA_SC_SB_EEES9_SE_SG_Li256ELb0ELb1ELb0ELb0EEENS1_30DynamicPersistentTileSchedulerILi256ELi128ELb0ELb1ELb1EEEEEEEEEvNT_6ParamsE --------------------------
	.section	.nv.constant0._ZN7cutlass13device_kernelIN5flash11enable_sm90INS1_16FlashAttnFwdSm90INS1_25CollectiveMainloopFwdSm90ILi2EN4cute5tupleIJNS5_1CILi1EEES8_S8_EEENS6_IJNS7_ILi128EEENS7_ILi64EEENS7_ILi256EEEEEELi256ENS_6half_tEfNS_4arch4Sm90ELb0ELb1ELb1ELb0ELb0ELb0ELb0ELb1ELb1ELb1ELb0ELb0EEENS1_21CollectiveEpilogueFwdINS6_IJSA_SC_SB_EEES9_SE_SG_Li256ELb0ELb1ELb0ELb0EEENS1_30DynamicPersistentTileSchedulerILi256ELi128ELb0ELb1ELb1EEEEEEEEEvNT_6ParamsE,"a",@progbits
	.sectionflags	@""
	.align	4
.nv.constant0._ZN7cutlass13device_kernelIN5flash11enable_sm90INS1_16FlashAttnFwdSm90INS1_25CollectiveMainloopFwdSm90ILi2EN4cute5tupleIJNS5_1CILi1EEES8_S8_EEENS6_IJNS7_ILi128EEENS7_ILi64EEENS7_ILi256EEEEEELi256ENS_6half_tEfNS_4arch4Sm90ELb0ELb1ELb1ELb0ELb0ELb0ELb0ELb1ELb1ELb1ELb0ELb0EEENS1_21CollectiveEpilogueFwdINS6_IJSA_SC_SB_EEES9_SE_SG_Li256ELb0ELb1ELb0ELb0EEENS1_30DynamicPersistentTileSchedulerILi256ELi128ELb0ELb1ELb1EEEEEEEEEvNT_6ParamsE:
	.zero		3328


//--------------------- .nv.constant0._ZN7cutlass13device_kernelIN5flash11enable_sm90INS1_16FlashAttnFwdSm90INS1_25CollectiveMainloopFwdSm90ILi2EN4cute5tupleIJNS5_1CILi1EEES8_S8_EEENS6_IJNS7_ILi128EEENS7_ILi64EEENS7_ILi256EEEEEELi256ENS_6half_tEfNS_4arch4Sm90ELb0ELb1ELb1ELb1ELb0ELb0ELb0ELb1ELb1ELb1ELb0ELb0EEENS1_21CollectiveEpilogueFwdINS6_IJSA_SC_SB_EEES9_SE_SG_Li256ELb1ELb1ELb0ELb0EEENS1_36VarlenDynamicPersistentTileSchedulerILi128ELi64ELi256ELi128ELb0ELb1ELb1ELb1ELb0ELb1EEEEEEEEEvNT_6ParamsE --------------------------
	.section	.nv.constant0._ZN7cutlass13device_kernelIN5flash11enable_sm90INS1_16FlashAttnFwdSm90INS1_25CollectiveMainloopFwdSm90ILi2EN4cute5tupleIJNS5_1CILi1EEES8_S8_EEENS6_IJNS7_ILi128EEENS7_ILi64EEENS7_ILi256EEEEEELi256ENS_6half_tEfNS_4arch4Sm90ELb0ELb1ELb1ELb1ELb0ELb0ELb0ELb1ELb1ELb1ELb0ELb0EEENS1_21CollectiveEpilogueFwdINS6_IJSA_SC_SB_EEES9_SE_SG_Li256ELb1ELb1ELb0ELb0EEENS1_36VarlenDynamicPersistentTileSchedulerILi128ELi64ELi256ELi128ELb0ELb1ELb1ELb1ELb0ELb1EEEEEEEEEvNT_6ParamsE,"a",@progbits
	.sectionflags	@""
	.align	4
.nv.constant0._ZN7cutlass13device_kernelIN5flash11enable_sm90INS1_16FlashAttnFwdSm90INS1_25CollectiveMainloopFwdSm90ILi2EN4cute5tupleIJNS5_1CILi1EEES8_S8_EEENS6_IJNS7_ILi128EEENS7_ILi64EEENS7_ILi256EEEEEELi256ENS_6half_tEfNS_4arch4Sm90ELb0ELb1ELb1ELb1ELb0ELb0ELb0ELb1ELb1ELb1ELb0ELb0EEENS1_21CollectiveEpilogueFwdINS6_IJSA_SC_SB_EEES9_SE_SG_Li256ELb1ELb1ELb0ELb0EEENS1_36VarlenDynamicPersistentTileSchedulerILi128ELi64ELi256ELi128ELb0ELb1ELb1ELb1ELb0ELb1EEEEEEEEEvNT_6ParamsE:
	.zero		3328


//--------------------- .nv.constant0._ZN7cutlass13device_kernelIN5flash11enable_sm90INS1_16FlashAttnFwdSm90INS1_25CollectiveMainloopFwdSm90ILi2EN4cute5tupleIJNS5_1CILi1EEES8_S8_EEENS6_IJNS7_ILi128EEENS7_ILi64EEENS7_ILi256EEEEEELi256ENS_6half_tEfNS_4arch4Sm90ELb0ELb1ELb1ELb1ELb0ELb1ELb0ELb1ELb1ELb1ELb0ELb0EEENS1_21CollectiveEpilogueFwdINS6_IJSA_SC_SB_EEES9_SE_SG_Li256ELb1ELb1ELb0ELb0EEENS1_36VarlenDynamicPersistentTileSchedulerILi128ELi64ELi256ELi128ELb0ELb1ELb1ELb1ELb0ELb1EEEEEEEEEvNT_6ParamsE --------------------------
	.section	.nv.constant0._ZN7cutlass13device_kernelIN5flash11enable_sm90INS1_16FlashAttnFwdSm90INS1_25CollectiveMainloopFwdSm90ILi2EN4cute5tupleIJNS5_1CILi1EEES8_S8_EEENS6_IJNS7_ILi128EEENS7_ILi64EEENS7_ILi256EEEEEELi256ENS_6half_tEfNS_4arch4Sm90ELb0ELb1ELb1ELb1ELb0ELb1ELb0ELb1ELb1ELb1ELb0ELb0EEENS1_21CollectiveEpilogueFwdINS6_IJSA_SC_SB_EEES9_SE_SG_Li256ELb1ELb1ELb0ELb0EEENS1_36VarlenDynamicPersistentTileSchedulerILi128ELi64ELi256ELi128ELb0ELb1ELb1ELb1ELb0ELb1EEEEEEEEEvNT_6ParamsE,"a",@progbits
	.sectionflags	@""
	.align	4
.nv.constant0._ZN7cutlass13device_kernelIN5flash11enable_sm90INS1_16FlashAttnFwdSm90INS1_25CollectiveMainloopFwdSm90ILi2EN4cute5tupleIJNS5_1CILi1EEES8_S8_EEENS6_IJNS7_ILi128EEENS7_ILi64EEENS7_ILi256EEEEEELi256ENS_6half_tEfNS_4arch4Sm90ELb0ELb1ELb1ELb1ELb0ELb1ELb0ELb1ELb1ELb1ELb0ELb0EEENS1_21CollectiveEpilogueFwdINS6_IJSA_SC_SB_EEES9_SE_SG_Li256ELb1ELb1ELb0ELb0EEENS1_36VarlenDynamicPersistentTileSchedulerILi128ELi64ELi256ELi128ELb0ELb1ELb1ELb1ELb0ELb1EEEEEEEEEvNT_6ParamsE:
	.zero		3328


//--------------------- .nv.constant0._ZN7cutlass13device_kernelIN5flash11enable_sm90INS1_16FlashAttnFwdSm90INS1_25CollectiveMainloopFwdSm90ILi2EN4cute5tupleIJNS5_1CILi1EEES8_S8_EEENS6_IJNS7_ILi128EEENS7_ILi80EEENS7_ILi256EEEEEELi256ENS_6half_tEfNS_4arch4Sm90ELb1ELb0ELb1ELb0ELb0ELb0ELb0ELb1ELb1ELb1ELb0ELb0EEENS1_21CollectiveEpilogueFwdINS6_IJSA_SC_SB_EEES9_SE_SG_Li256ELb0ELb1ELb0ELb0EEENS1_30DynamicPersistentTileSchedulerILi256ELi128ELb0ELb1ELb1EEEEEEEEEvNT_6ParamsE --------------------------
	.section	.nv.constant0._ZN7cutlass13device_kernelIN5flash11enable_sm90INS1_16FlashAttnFwdSm90INS1_25CollectiveMainloopFwdSm90ILi2EN4cute5tupleIJNS5_1CILi1EEES8_S8_EEENS6_IJNS7_ILi128EEENS7_ILi80EEENS7_ILi256EEEEEELi256ENS_6half_tEfNS_4arch4Sm90ELb1ELb0ELb1ELb0ELb0ELb0ELb0ELb1ELb1ELb1ELb0ELb0EEENS1_21CollectiveEpilogueFwdINS6_IJSA_SC_SB_EEES9_SE_SG_Li256ELb0ELb1ELb0ELb0EEENS1_30DynamicPersistentTileSchedulerILi256ELi128ELb0ELb1ELb1EEEEEEEEEvNT_6ParamsE,"a",@progbits
	.sectionflags	@""
	.align	4
.nv.constant0._ZN7cutlass13device_kernelIN5flash11enable_sm90INS1_16FlashAttnFwdSm90INS1_25CollectiveMainloopFwdSm90ILi2EN4cute5tupleIJNS5_1CILi1EEES8_S8_EEENS6_IJNS7_ILi128EEENS7_ILi80EEENS7_ILi256EEEEEELi256ENS_6half_tEfNS_4arch4Sm90ELb1ELb0ELb1ELb0ELb0ELb0ELb0ELb1ELb1ELb1ELb0ELb0EEENS1_21CollectiveEpilogueFwdINS6_IJSA_SC_SB_EEES9_SE_SG_Li256ELb0ELb1ELb0ELb0EEENS1_30DynamicPersistentTileSchedulerILi256ELi128ELb0ELb1ELb1EEEEEEEEEvNT_6ParamsE:
	.zero		3328


//--------------------- .nv.constant0._ZN7cutlass13device_kernelIN5flash11enable_sm90INS1_16FlashAttnFwdSm90INS1_25CollectiveMainloopFwdSm90ILi2EN4cute5tupleIJNS5_1CILi1EEES8_S8_EEENS6_IJNS7_ILi128EEENS7_ILi80EEENS7_ILi256EEEEEELi256ENS_6half_tEfNS_4arch4Sm90ELb1ELb0ELb1ELb1ELb0ELb0ELb0ELb1ELb1ELb1ELb0ELb0EEENS1_21CollectiveEpilogueFwdINS6_IJSA_SC_SB_EEES9_SE_SG_Li256ELb1ELb1ELb0ELb0EEENS1_36VarlenDynamicPersistentTileSchedulerILi128ELi80ELi256ELi128ELb0ELb1ELb1ELb1ELb1ELb1EEEEEEEEEvNT_6ParamsE --------------------------
	.section	.nv.constant0._ZN7cutlass13device_kernelIN5flash11enable_sm90INS1_16FlashAttnFwdSm90INS1_25CollectiveMainloopFwdSm90ILi2EN4cute5tupleIJNS5_1CILi1EEES8_S8_EEENS6_IJNS7_ILi128EEENS7_ILi80EEENS7_ILi256EEEEEELi256ENS_6half_tEfNS_4arch4Sm90ELb1ELb0ELb1ELb1ELb0ELb0ELb0ELb1ELb1ELb1ELb0ELb0EEENS1_21CollectiveEpilogueFwdINS6_IJSA_SC_SB_EEES9_SE_SG_Li256ELb1ELb1ELb0ELb0EEENS1_36VarlenDynamicPersistentTileSchedulerILi128ELi80ELi256ELi128ELb0ELb1ELb1ELb1ELb1ELb1EEEEEEEEEvNT_6ParamsE,"a",@progbits
	.sectionflags	@""
	.align	4
.nv.constant0._ZN7cutlass13device_kernelIN5flash11enable_sm90INS1_16FlashAttnFwdSm90INS1_25CollectiveMainloopFwdSm90ILi2EN4cute5tupleIJNS5_1CILi1EEES8_S8_EEENS6_IJNS7_ILi128EEENS7_ILi80EEENS7_ILi256EEEEEELi256ENS_6half_tEfNS_4arch4Sm90ELb1ELb0ELb1ELb1ELb0ELb0ELb0ELb1ELb1ELb1ELb0ELb0EEENS1_21CollectiveEpilogueFwdINS6_IJSA_SC_SB_EEES9_SE_SG_Li256ELb1ELb1ELb0ELb0EEENS1_36VarlenDynamicPersistentTileSchedulerILi128ELi80ELi256ELi128ELb0ELb1ELb1ELb1ELb1ELb1EEEEEEEEEvNT_6ParamsE:
	.zero		3328


//--------------------- .nv.constant0._ZN7cutlass13device_kernelIN5flash11enable_sm90INS1_16FlashAttnFwdSm90INS1_25CollectiveMainloopFwdSm90ILi2EN4cute5tupleIJNS5_1CILi1EEES8_S8_EEENS6_IJNS7_ILi128EEENS7_ILi80EEENS7_ILi256EEEEEELi256ENS_6half_tEfNS_4arch4Sm90ELb1ELb0ELb1ELb1ELb0ELb1ELb0ELb1ELb1ELb1ELb0ELb0EEENS1_21CollectiveEpilogueFwdINS6_IJSA_SC_SB_EEES9_SE_SG_Li256ELb1ELb1ELb0ELb0EEENS1_36VarlenDynamicPersistentTileSchedulerILi128ELi80ELi256ELi128ELb0ELb1ELb1ELb1ELb1ELb1EEEEEEEEEvNT_6ParamsE --------------------------
	.section	.nv.constant0._ZN7cutlass13device_kernelIN5flash11enable_sm90INS1_16FlashAttnFwdSm90INS1_25CollectiveMainloopFwdSm90ILi2EN4cute5tupleIJNS5_1CILi1EEES8_S8_EEENS6_IJNS7_ILi128EEENS7_ILi80EEENS7_ILi256EEEEEELi256ENS_6half_tEfNS_4arch4Sm90ELb1ELb0ELb1ELb1ELb0ELb1ELb0ELb1ELb1ELb1ELb0ELb0EEENS1_21CollectiveEpilogueFwdINS6_IJSA_SC_SB_EEES9_SE_SG_Li256ELb1ELb1ELb0ELb0EEENS1_36VarlenDynamicPersistentTileSchedulerILi128ELi80ELi256ELi128ELb0ELb1ELb1ELb1ELb1ELb1EEEEEEEEEvNT_6ParamsE,"a",@progbits
	.sectionflags	@""
	.align	4
.nv.constant0._ZN7cutlass13device_kernelIN5flash11enable_sm90INS1_16FlashAttnFwdSm90INS1_25CollectiveMainloopFwdSm90ILi2EN4cute5tupleIJNS5_1CILi1EEES8_S8_EEENS6_IJNS7_ILi128EEENS7_ILi80EEENS7_ILi256EEEEEELi256ENS_6half_tEfNS_4arch4Sm90ELb1ELb0ELb1ELb1ELb0ELb1ELb0ELb1ELb1ELb1ELb0ELb0EEENS1_21CollectiveEpilogueFwdINS6_IJSA_SC_SB_EEES9_SE_SG_Li256ELb1ELb1ELb0ELb0EEENS1_36VarlenDynamicPersistentTileSchedulerILi128ELi80ELi256ELi128ELb0ELb1ELb1ELb1ELb1ELb1EEEEEEEEEvNT_6ParamsE:
	.zero		3328


//--------------------- SYMBOLS --------------------------

	.type		.nv.reservedSmem.offset0,@object
	.size		.nv.reservedSmem.offset0,0x4
	.type		__assertfail,@function
